	.target	sm_103a

	.elftype	@"ET_EXEC"


//--------------------- .note.nv.tkinfo           --------------------------
	.section	.note.nv.tkinfo,"",@"SHT_NOTE"
	.sectionflags	@"SHF_NOTE_NV_TKINFO"
	.tkinfo
        /*0018*/ 	.word	0x00000002
        /*0030*/ 	.string	""
        /*0030*/ 	.string	"ptxas"
        /*0030*/ 	.string	"Cuda compilation tools, release 13.0, V13.0.88"
        /*0030*/ 	.string	"Build cuda_13.0.r13.0/compiler.36424714_0"
        /*0030*/ 	.string	"-arch sm_103a -m 64 "



//--------------------- .note.nv.cuinfo           --------------------------
	.section	.note.nv.cuinfo,"",@"SHT_NOTE"
	.sectionflags	@"SHF_NOTE_NV_CUINFO"
        /*0018*/ 	.short	0x0002
        /*001a*/ 	.short	0x0067
        /*001c*/ 	.short	0x0082
	.zero		2


//--------------------- .nv.info                  --------------------------
	.section	.nv.info,"",@"SHT_CUDA_INFO"
	.align	4


	//----- nvinfo : EIATTR_REGCOUNT
	.align		4
        /*0000*/ 	.byte	0x04, 0x2f
        /*0002*/ 	.short	(.L_54 - .L_53)
	.align		4
.L_53:
        /*0004*/ 	.word	index@(_ZN2at4cuda57_GLOBAL__N__cd6b329d_24_DistributionBernoulli_cu_7537a20d21kernelPointwiseApply2IZNS_6native9templates4cuda28bernoulli_tensor_cuda_kernelIddEEvRKNS_10TensorBaseES9_NS_15PhiloxCudaStateEEUliRdSB_SB_SB_RKdSD_SD_SD_E_dSC_jLi1ELi1ELi4ELi512ELi2EEEvNS0_6detail10TensorInfoIT0_T2_EENSG_IT1_SI_EESI_T_)
        /*0008*/ 	.word	0x00000025


	//----- nvinfo : EIATTR_FRAME_SIZE
	.align		4
.L_54:
        /*000c*/ 	.byte	0x04, 0x11
        /*000e*/ 	.short	(.L_56 - .L_55)
	.align		4
.L_55:
        /*0010*/ 	.word	index@(_ZN2at4cuda57_GLOBAL__N__cd6b329d_24_DistributionBernoulli_cu_7537a20d21kernelPointwiseApply2IZNS_6native9templates4cuda28bernoulli_tensor_cuda_kernelIddEEvRKNS_10TensorBaseES9_NS_15PhiloxCudaStateEEUliRdSB_SB_SB_RKdSD_SD_SD_E_dSC_jLi1ELi1ELi4ELi512ELi2EEEvNS0_6detail10TensorInfoIT0_T2_EENSG_IT1_SI_EESI_T_)
        /*0014*/ 	.word	0x00000000


	//----- nvinfo : EIATTR_REGCOUNT
	.align		4
.L_56:
        /*0018*/ 	.byte	0x04, 0x2f
        /*001a*/ 	.short	(.L_58 - .L_57)
	.align		4
.L_57:
        /*001c*/ 	.word	index@(_ZN2at4cuda57_GLOBAL__N__cd6b329d_24_DistributionBernoulli_cu_7537a20d21kernelPointwiseApply2IZNS_6native9templates4cuda28bernoulli_tensor_cuda_kernelIddEEvRKNS_10TensorBaseES9_NS_15PhiloxCudaStateEEUliRdSB_SB_SB_RKdSD_SD_SD_E_dSC_jLi1ELi2ELi4ELi512ELi2EEEvNS0_6detail10TensorInfoIT0_T2_EENSG_IT1_SI_EESI_T_)
        /*0020*/ 	.word	0x00000026


	//----- nvinfo : EIATTR_FRAME_SIZE
	.align		4
.L_58:
        /*0024*/ 	.byte	0x04, 0x11
        /*0026*/ 	.short	(.L_60 - .L_59)
	.align		4
.L_59:
        /*0028*/ 	.word	index@(_ZN2at4cuda57_GLOBAL__N__cd6b329d_24_DistributionBernoulli_cu_7537a20d21kernelPointwiseApply2IZNS_6native9templates4cuda28bernoulli_tensor_cuda_kernelIddEEvRKNS_10TensorBaseES9_NS_15PhiloxCudaStateEEUliRdSB_SB_SB_RKdSD_SD_SD_E_dSC_jLi1ELi2ELi4ELi512ELi2EEEvNS0_6detail10TensorInfoIT0_T2_EENSG_IT1_SI_EESI_T_)
        /*002c*/ 	.word	0x00000000


	//----- nvinfo : EIATTR_REGCOUNT
	.align		4
.L_60:
        /*0030*/ 	.byte	0x04, 0x2f
        /*0032*/ 	.short	(.L_62 - .L_61)
	.align		4
.L_61:
        /*0034*/ 	.word	index@(_ZN2at4cuda57_GLOBAL__N__cd6b329d_24_DistributionBernoulli_cu_7537a20d21kernelPointwiseApply2IZNS_6native9templates4cuda28bernoulli_tensor_cuda_kernelIddEEvRKNS_10TensorBaseES9_NS_15PhiloxCudaStateEEUliRdSB_SB_SB_RKdSD_SD_SD_E_dSC_jLi1ELin1ELi4ELi512ELi2EEEvNS0_6detail10TensorInfoIT0_T2_EENSG_IT1_SI_EESI_T_)
        /*0038*/ 	.word	0x00000032


	//----- nvinfo : EIATTR_FRAME_SIZE
	.align		4
.L_62:
        /*003c*/ 	.byte	0x04, 0x11
        /*003e*/ 	.short	(.L_64 - .L_63)
	.align		4
.L_63:
        /*0040*/ 	.word	index@(_ZN2at4cuda57_GLOBAL__N__cd6b329d_24_DistributionBernoulli_cu_7537a20d21kernelPointwiseApply2IZNS_6native9templates4cuda28bernoulli_tensor_cuda_kernelIddEEvRKNS_10TensorBaseES9_NS_15PhiloxCudaStateEEUliRdSB_SB_SB_RKdSD_SD_SD_E_dSC_jLi1ELin1ELi4ELi512ELi2EEEvNS0_6detail10TensorInfoIT0_T2_EENSG_IT1_SI_EESI_T_)
        /*0044*/ 	.word	0x00000000


	//----- nvinfo : EIATTR_REGCOUNT
	.align		4
.L_64:
        /*0048*/ 	.byte	0x04, 0x2f
        /*004a*/ 	.short	(.L_66 - .L_65)
	.align		4
.L_65:
        /*004c*/ 	.word	index@(_ZN2at4cuda57_GLOBAL__N__cd6b329d_24_DistributionBernoulli_cu_7537a20d21kernelPointwiseApply2IZNS_6native9templates4cuda28bernoulli_tensor_cuda_kernelIddEEvRKNS_10TensorBaseES9_NS_15PhiloxCudaStateEEUliRdSB_SB_SB_RKdSD_SD_SD_E_dSC_jLi2ELi1ELi4ELi512ELi2EEEvNS0_6detail10TensorInfoIT0_T2_EENSG_IT1_SI_EESI_T_)
        /*0050*/ 	.word	0x00000028


	//----- nvinfo : EIATTR_FRAME_SIZE
	.align		4
.L_66:
        /*0054*/ 	.byte	0x04, 0x11
        /*0056*/ 	.short	(.L_68 - .L_67)
	.align		4
.L_67:
        /*0058*/ 	.word	index@(_ZN2at4cuda57_GLOBAL__N__cd6b329d_24_DistributionBernoulli_cu_7537a20d21kernelPointwiseApply2IZNS_6native9templates4cuda28bernoulli_tensor_cuda_kernelIddEEvRKNS_10TensorBaseES9_NS_15PhiloxCudaStateEEUliRdSB_SB_SB_RKdSD_SD_SD_E_dSC_jLi2ELi1ELi4ELi512ELi2EEEvNS0_6detail10TensorInfoIT0_T2_EENSG_IT1_SI_EESI_T_)
        /*005c*/ 	.word	0x00000000


	//----- nvinfo : EIATTR_REGCOUNT
	.align		4
.L_68:
        /*0060*/ 	.byte	0x04, 0x2f
        /*0062*/ 	.short	(.L_70 - .L_69)
	.align		4
.L_69:
        /*0064*/ 	.word	index@(_ZN2at4cuda57_GLOBAL__N__cd6b329d_24_DistributionBernoulli_cu_7537a20d21kernelPointwiseApply2IZNS_6native9templates4cuda28bernoulli_tensor_cuda_kernelIddEEvRKNS_10TensorBaseES9_NS_15PhiloxCudaStateEEUliRdSB_SB_SB_RKdSD_SD_SD_E_dSC_jLi2ELi2ELi4ELi512ELi2EEEvNS0_6detail10TensorInfoIT0_T2_EENSG_IT1_SI_EESI_T_)
        /*0068*/ 	.word	0x0000002b


	//----- nvinfo : EIATTR_FRAME_SIZE
	.align		4
.L_70:
        /*006c*/ 	.byte	0x04, 0x11
        /*006e*/ 	.short	(.L_72 - .L_71)
	.align		4
.L_71:
        /*0070*/ 	.word	index@(_ZN2at4cuda57_GLOBAL__N__cd6b329d_24_DistributionBernoulli_cu_7537a20d21kernelPointwiseApply2IZNS_6native9templates4cuda28bernoulli_tensor_cuda_kernelIddEEvRKNS_10TensorBaseES9_NS_15PhiloxCudaStateEEUliRdSB_SB_SB_RKdSD_SD_SD_E_dSC_jLi2ELi2ELi4ELi512ELi2EEEvNS0_6detail10TensorInfoIT0_T2_EENSG_IT1_SI_EESI_T_)
        /*0074*/ 	.word	0x00000000


	//----- nvinfo : EIATTR_REGCOUNT
	.align		4
.L_72:
        /*0078*/ 	.byte	0x04, 0x2f
        /*007a*/ 	.short	(.L_74 - .L_73)
	.align		4
.L_73:
        /*007c*/ 	.word	index@(_ZN2at4cuda57_GLOBAL__N__cd6b329d_24_DistributionBernoulli_cu_7537a20d21kernelPointwiseApply2IZNS_6native9templates4cuda28bernoulli_tensor_cuda_kernelIddEEvRKNS_10TensorBaseES9_NS_15PhiloxCudaStateEEUliRdSB_SB_SB_RKdSD_SD_SD_E_dSC_jLi2ELin1ELi4ELi512ELi2EEEvNS0_6detail10TensorInfoIT0_T2_EENSG_IT1_SI_EESI_T_)
        /*0080*/ 	.word	0x00000038


	//----- nvinfo : EIATTR_FRAME_SIZE
	.align		4
.L_74:
        /*0084*/ 	.byte	0x04, 0x11
        /*0086*/ 	.short	(.L_76 - .L_75)
	.align		4
.L_75:
        /*0088*/ 	.word	index@(_ZN2at4cuda57_GLOBAL__N__cd6b329d_24_DistributionBernoulli_cu_7537a20d21kernelPointwiseApply2IZNS_6native9templates4cuda28bernoulli_tensor_cuda_kernelIddEEvRKNS_10TensorBaseES9_NS_15PhiloxCudaStateEEUliRdSB_SB_SB_RKdSD_SD_SD_E_dSC_jLi2ELin1ELi4ELi512ELi2EEEvNS0_6detail10TensorInfoIT0_T2_EENSG_IT1_SI_EESI_T_)
        /*008c*/ 	.word	0x00000000


	//----- nvinfo : EIATTR_REGCOUNT
	.align		4
.L_76:
        /*0090*/ 	.byte	0x04, 0x2f
        /*0092*/ 	.short	(.L_78 - .L_77)
	.align		4
.L_77:
        /*0094*/ 	.word	index@(_ZN2at4cuda57_GLOBAL__N__cd6b329d_24_DistributionBernoulli_cu_7537a20d21kernelPointwiseApply2IZNS_6native9templates4cuda28bernoulli_tensor_cuda_kernelIddEEvRKNS_10TensorBaseES9_NS_15PhiloxCudaStateEEUliRdSB_SB_SB_RKdSD_SD_SD_E_dSC_jLin1ELi1ELi4ELi512ELi2EEEvNS0_6detail10TensorInfoIT0_T2_EENSG_IT1_SI_EESI_T_)
        /*0098*/ 	.word	0x00000030


	//----- nvinfo : EIATTR_FRAME_SIZE
	.align		4
.L_78:
        /*009c*/ 	.byte	0x04, 0x11
        /*009e*/ 	.short	(.L_80 - .L_79)
	.align		4
.L_79:
        /*00a0*/ 	.word	index@(_ZN2at4cuda57_GLOBAL__N__cd6b329d_24_DistributionBernoulli_cu_7537a20d21kernelPointwiseApply2IZNS_6native9templates4cuda28bernoulli_tensor_cuda_kernelIddEEvRKNS_10TensorBaseES9_NS_15PhiloxCudaStateEEUliRdSB_SB_SB_RKdSD_SD_SD_E_dSC_jLin1ELi1ELi4ELi512ELi2EEEvNS0_6detail10TensorInfoIT0_T2_EENSG_IT1_SI_EESI_T_)
        /*00a4*/ 	.word	0x00000000


	//----- nvinfo : EIATTR_REGCOUNT
	.align		4
.L_80:
        /*00a8*/ 	.byte	0x04, 0x2f
        /*00aa*/ 	.short	(.L_82 - .L_81)
	.align		4
.L_81:
        /*00ac*/ 	.word	index@(_ZN2at4cuda57_GLOBAL__N__cd6b329d_24_DistributionBernoulli_cu_7537a20d21kernelPointwiseApply2IZNS_6native9templates4cuda28bernoulli_tensor_cuda_kernelIddEEvRKNS_10TensorBaseES9_NS_15PhiloxCudaStateEEUliRdSB_SB_SB_RKdSD_SD_SD_E_dSC_jLin1ELi2ELi4ELi512ELi2EEEvNS0_6detail10TensorInfoIT0_T2_EENSG_IT1_SI_EESI_T_)
        /*00b0*/ 	.word	0x00000038


	//----- nvinfo : EIATTR_FRAME_SIZE
	.align		4
.L_82:
        /*00b4*/ 	.byte	0x04, 0x11
        /*00b6*/ 	.short	(.L_84 - .L_83)
	.align		4
.L_83:
        /*00b8*/ 	.word	index@(_ZN2at4cuda57_GLOBAL__N__cd6b329d_24_DistributionBernoulli_cu_7537a20d21kernelPointwiseApply2IZNS_6native9templates4cuda28bernoulli_tensor_cuda_kernelIddEEvRKNS_10TensorBaseES9_NS_15PhiloxCudaStateEEUliRdSB_SB_SB_RKdSD_SD_SD_E_dSC_jLin1ELi2ELi4ELi512ELi2EEEvNS0_6detail10TensorInfoIT0_T2_EENSG_IT1_SI_EESI_T_)
        /*00bc*/ 	.word	0x00000000


	//----- nvinfo : EIATTR_REGCOUNT
	.align		4
.L_84:
        /*00c0*/ 	.byte	0x04, 0x2f
        /*00c2*/ 	.short	(.L_86 - .L_85)
	.align		4
.L_85:
        /*00c4*/ 	.word	index@(_ZN2at4cuda57_GLOBAL__N__cd6b329d_24_DistributionBernoulli_cu_7537a20d21kernelPointwiseApply2IZNS_6native9templates4cuda28bernoulli_tensor_cuda_kernelIddEEvRKNS_10TensorBaseES9_NS_15PhiloxCudaStateEEUliRdSB_SB_SB_RKdSD_SD_SD_E_dSC_jLin1ELin1ELi4ELi512ELi2EEEvNS0_6detail10TensorInfoIT0_T2_EENSG_IT1_SI_EESI_T_)
        /*00c8*/ 	.word	0x0000003f


	//----- nvinfo : EIATTR_FRAME_SIZE
	.align		4
.L_86:
        /*00cc*/ 	.byte	0x04, 0x11
        /*00ce*/ 	.short	(.L_88 - .L_87)
	.align		4
.L_87:
        /*00d0*/ 	.word	index@(_ZN2at4cuda57_GLOBAL__N__cd6b329d_24_DistributionBernoulli_cu_7537a20d21kernelPointwiseApply2IZNS_6native9templates4cuda28bernoulli_tensor_cuda_kernelIddEEvRKNS_10TensorBaseES9_NS_15PhiloxCudaStateEEUliRdSB_SB_SB_RKdSD_SD_SD_E_dSC_jLin1ELin1ELi4ELi512ELi2EEEvNS0_6detail10TensorInfoIT0_T2_EENSG_IT1_SI_EESI_T_)
        /*00d4*/ 	.word	0x00000000


	//----- nvinfo : EIATTR_REGCOUNT
	.align		4
.L_88:
        /*00d8*/ 	.byte	0x04, 0x2f
        /*00da*/ 	.short	(.L_90 - .L_89)
	.align		4
.L_89:
        /*00dc*/ 	.word	index@(_ZN2at4cuda57_GLOBAL__N__cd6b329d_24_DistributionBernoulli_cu_7537a20d21kernelPointwiseApply2IZNS_6native9templates4cuda28bernoulli_tensor_cuda_kernelIddEEvRKNS_10TensorBaseES9_NS_15PhiloxCudaStateEEUliRdSB_SB_SB_RKdSD_SD_SD_E_dSC_mLi1ELi1ELi4ELi512ELi2EEEvNS0_6detail10TensorInfoIT0_T2_EENSG_IT1_SI_EESI_T_)
        /*00e0*/ 	.word	0x0000002d


	//----- nvinfo : EIATTR_FRAME_SIZE
	.align		4
.L_90:
        /*00e4*/ 	.byte	0x04, 0x11
        /*00e6*/ 	.short	(.L_92 - .L_91)
	.align		4
.L_91:
        /*00e8*/ 	.word	index@(_ZN2at4cuda57_GLOBAL__N__cd6b329d_24_DistributionBernoulli_cu_7537a20d21kernelPointwiseApply2IZNS_6native9templates4cuda28bernoulli_tensor_cuda_kernelIddEEvRKNS_10TensorBaseES9_NS_15PhiloxCudaStateEEUliRdSB_SB_SB_RKdSD_SD_SD_E_dSC_mLi1ELi1ELi4ELi512ELi2EEEvNS0_6detail10TensorInfoIT0_T2_EENSG_IT1_SI_EESI_T_)
        /*00ec*/ 	.word	0x00000000


	//----- nvinfo : EIATTR_REGCOUNT
	.align		4
.L_92:
        /*00f0*/ 	.byte	0x04, 0x2f
        /*00f2*/ 	.short	(.L_94 - .L_93)
	.align		4
.L_93:
        /*00f4*/ 	.word	index@(_ZN2at4cuda57_GLOBAL__N__cd6b329d_24_DistributionBernoulli_cu_7537a20d21kernelPointwiseApply2IZNS_6native9templates4cuda28bernoulli_tensor_cuda_kernelIddEEvRKNS_10TensorBaseES9_NS_15PhiloxCudaStateEEUliRdSB_SB_SB_RKdSD_SD_SD_E_dSC_mLin1ELin1ELi4ELi512ELi2EEEvNS0_6detail10TensorInfoIT0_T2_EENSG_IT1_SI_EESI_T_)
        /*00f8*/ 	.word	0x0000003b


	//----- nvinfo : EIATTR_FRAME_SIZE
	.align		4
.L_94:
        /*00fc*/ 	.byte	0x04, 0x11
        /*00fe*/ 	.short	(.L_96 - .L_95)
	.align		4
.L_95:
        /*0100*/ 	.word	index@($__internal_50_$__cuda_sm20_div_u64)
        /*0104*/ 	.word	0x00000000


	//----- nvinfo : EIATTR_FRAME_SIZE
	.align		4
.L_96:
        /*0108*/ 	.byte	0x04, 0x11
        /*010a*/ 	.short	(.L_98 - .L_97)
	.align		4
.L_97:
        /*010c*/ 	.word	index@(_ZN2at4cuda57_GLOBAL__N__cd6b329d_24_DistributionBernoulli_cu_7537a20d21kernelPointwiseApply2IZNS_6native9templates4cuda28bernoulli_tensor_cuda_kernelIddEEvRKNS_10TensorBaseES9_NS_15PhiloxCudaStateEEUliRdSB_SB_SB_RKdSD_SD_SD_E_dSC_mLin1ELin1ELi4ELi512ELi2EEEvNS0_6detail10TensorInfoIT0_T2_EENSG_IT1_SI_EESI_T_)
        /*0110*/ 	.word	0x00000000


	//----- nvinfo : EIATTR_REGCOUNT
	.align		4
.L_98:
        /*0114*/ 	.byte	0x04, 0x2f
        /*0116*/ 	.short	(.L_100 - .L_99)
	.align		4
.L_99:
        /*0118*/ 	.word	index@(_ZN2at4cuda57_GLOBAL__N__cd6b329d_24_DistributionBernoulli_cu_7537a20d21kernelPointwiseApply2IZNS_6native9templates4cuda28bernoulli_tensor_cuda_kernelIhfEEvRKNS_10TensorBaseES9_NS_15PhiloxCudaStateEEUliRhSB_SB_SB_RKfSD_SD_SD_E_hSC_jLi1ELi1ELi4ELi512ELi2EEEvNS0_6detail10TensorInfoIT0_T2_EENSG_IT1_SI_EESI_T_)
        /*011c*/ 	.word	0x00000026


	//----- nvinfo : EIATTR_FRAME_SIZE
	.align		4
.L_100:
        /*0120*/ 	.byte	0x04, 0x11
        /*0122*/ 	.short	(.L_102 - .L_101)
	.align		4
.L_101:
        /*0124*/ 	.word	index@(_ZN2at4cuda57_GLOBAL__N__cd6b329d_24_DistributionBernoulli_cu_7537a20d21kernelPointwiseApply2IZNS_6native9templates4cuda28bernoulli_tensor_cuda_kernelIhfEEvRKNS_10TensorBaseES9_NS_15PhiloxCudaStateEEUliRhSB_SB_SB_RKfSD_SD_SD_E_hSC_jLi1ELi1ELi4ELi512ELi2EEEvNS0_6detail10TensorInfoIT0_T2_EENSG_IT1_SI_EESI_T_)
        /*0128*/ 	.word	0x00000000


	//----- nvinfo : EIATTR_REGCOUNT
	.align		4
.L_102:
        /*012c*/ 	.byte	0x04, 0x2f
        /*012e*/ 	.short	(.L_104 - .L_103)
	.align		4
.L_103:
        /*0130*/ 	.word	index@(_ZN2at4cuda57_GLOBAL__N__cd6b329d_24_DistributionBernoulli_cu_7537a20d21kernelPointwiseApply2IZNS_6native9templates4cuda28bernoulli_tensor_cuda_kernelIhfEEvRKNS_10TensorBaseES9_NS_15PhiloxCudaStateEEUliRhSB_SB_SB_RKfSD_SD_SD_E_hSC_jLi1ELi2ELi4ELi512ELi2EEEvNS0_6detail10TensorInfoIT0_T2_EENSG_IT1_SI_EESI_T_)
        /*0134*/ 	.word	0x00000026


	//----- nvinfo : EIATTR_FRAME_SIZE
	.align		4
.L_104:
        /*0138*/ 	.byte	0x04, 0x11
        /*013a*/ 	.short	(.L_106 - .L_105)
	.align		4
.L_105:
        /*013c*/ 	.word	index@(_ZN2at4cuda57_GLOBAL__N__cd6b329d_24_DistributionBernoulli_cu_7537a20d21kernelPointwiseApply2IZNS_6native9templates4cuda28bernoulli_tensor_cuda_kernelIhfEEvRKNS_10TensorBaseES9_NS_15PhiloxCudaStateEEUliRhSB_SB_SB_RKfSD_SD_SD_E_hSC_jLi1ELi2ELi4ELi512ELi2EEEvNS0_6detail10TensorInfoIT0_T2_EENSG_IT1_SI_EESI_T_)
        /*0140*/ 	.word	0x00000000


	//----- nvinfo : EIATTR_REGCOUNT
	.align		4
.L_106:
        /*0144*/ 	.byte	0x04, 0x2f
        /*0146*/ 	.short	(.L_108 - .L_107)
	.align		4
.L_107:
        /*0148*/ 	.word	index@(_ZN2at4cuda57_GLOBAL__N__cd6b329d_24_DistributionBernoulli_cu_7537a20d21kernelPointwiseApply2IZNS_6native9templates4cuda28bernoulli_tensor_cuda_kernelIhfEEvRKNS_10TensorBaseES9_NS_15PhiloxCudaStateEEUliRhSB_SB_SB_RKfSD_SD_SD_E_hSC_jLi1ELin1ELi4ELi512ELi2EEEvNS0_6detail10TensorInfoIT0_T2_EENSG_IT1_SI_EESI_T_)
        /*014c*/ 	.word	0x00000032


	//----- nvinfo : EIATTR_FRAME_SIZE
	.align		4
.L_108:
        /*0150*/ 	.byte	0x04, 0x11
        /*0152*/ 	.short	(.L_110 - .L_109)
	.align		4
.L_109:
        /*0154*/ 	.word	index@(_ZN2at4cuda57_GLOBAL__N__cd6b329d_24_DistributionBernoulli_cu_7537a20d21kernelPointwiseApply2IZNS_6native9templates4cuda28bernoulli_tensor_cuda_kernelIhfEEvRKNS_10TensorBaseES9_NS_15PhiloxCudaStateEEUliRhSB_SB_SB_RKfSD_SD_SD_E_hSC_jLi1ELin1ELi4ELi512ELi2EEEvNS0_6detail10TensorInfoIT0_T2_EENSG_IT1_SI_EESI_T_)
        /*0158*/ 	.word	0x00000000


	//----- nvinfo : EIATTR_REGCOUNT
	.align		4
.L_110:
        /*015c*/ 	.byte	0x04, 0x2f
        /*015e*/ 	.short	(.L_112 - .L_111)
	.align		4
.L_111:
        /*0160*/ 	.word	index@(_ZN2at4cuda57_GLOBAL__N__cd6b329d_24_DistributionBernoulli_cu_7537a20d21kernelPointwiseApply2IZNS_6native9templates4cuda28bernoulli_tensor_cuda_kernelIhfEEvRKNS_10TensorBaseES9_NS_15PhiloxCudaStateEEUliRhSB_SB_SB_RKfSD_SD_SD_E_hSC_jLi2ELi1ELi4ELi512ELi2EEEvNS0_6detail10TensorInfoIT0_T2_EENSG_IT1_SI_EESI_T_)
        /*0164*/ 	.word	0x00000028


	//----- nvinfo : EIATTR_FRAME_SIZE
	.align		4
.L_112:
        /*0168*/ 	.byte	0x04, 0x11
        /*016a*/ 	.short	(.L_114 - .L_113)
	.align		4
.L_113:
        /*016c*/ 	.word	index@(_ZN2at4cuda57_GLOBAL__N__cd6b329d_24_DistributionBernoulli_cu_7537a20d21kernelPointwiseApply2IZNS_6native9templates4cuda28bernoulli_tensor_cuda_kernelIhfEEvRKNS_10TensorBaseES9_NS_15PhiloxCudaStateEEUliRhSB_SB_SB_RKfSD_SD_SD_E_hSC_jLi2ELi1ELi4ELi512ELi2EEEvNS0_6detail10TensorInfoIT0_T2_EENSG_IT1_SI_EESI_T_)
        /*0170*/ 	.word	0x00000000


	//----- nvinfo : EIATTR_REGCOUNT
	.align		4
.L_114:
        /*0174*/ 	.byte	0x04, 0x2f
        /*0176*/ 	.short	(.L_116 - .L_115)
	.align		4
.L_115:
        /*0178*/ 	.word	index@(_ZN2at4cuda57_GLOBAL__N__cd6b329d_24_DistributionBernoulli_cu_7537a20d21kernelPointwiseApply2IZNS_6native9templates4cuda28bernoulli_tensor_cuda_kernelIhfEEvRKNS_10TensorBaseES9_NS_15PhiloxCudaStateEEUliRhSB_SB_SB_RKfSD_SD_SD_E_hSC_jLi2ELi2ELi4ELi512ELi2EEEvNS0_6detail10TensorInfoIT0_T2_EENSG_IT1_SI_EESI_T_)
        /*017c*/ 	.word	0x0000002b


	//----- nvinfo : EIATTR_FRAME_SIZE
	.align		4
.L_116:
        /*0180*/ 	.byte	0x04, 0x11
        /*0182*/ 	.short	(.L_118 - .L_117)
	.align		4
.L_117:
        /*0184*/ 	.word	index@(_ZN2at4cuda57_GLOBAL__N__cd6b329d_24_DistributionBernoulli_cu_7537a20d21kernelPointwiseApply2IZNS_6native9templates4cuda28bernoulli_tensor_cuda_kernelIhfEEvRKNS_10TensorBaseES9_NS_15PhiloxCudaStateEEUliRhSB_SB_SB_RKfSD_SD_SD_E_hSC_jLi2ELi2ELi4ELi512ELi2EEEvNS0_6detail10TensorInfoIT0_T2_EENSG_IT1_SI_EESI_T_)
        /*0188*/ 	.word	0x00000000


	//----- nvinfo : EIATTR_REGCOUNT
	.align		4
.L_118:
        /*018c*/ 	.byte	0x04, 0x2f
        /*018e*/ 	.short	(.L_120 - .L_119)
	.align		4
.L_119:
        /*0190*/ 	.word	index@(_ZN2at4cuda57_GLOBAL__N__cd6b329d_24_DistributionBernoulli_cu_7537a20d21kernelPointwiseApply2IZNS_6native9templates4cuda28bernoulli_tensor_cuda_kernelIhfEEvRKNS_10TensorBaseES9_NS_15PhiloxCudaStateEEUliRhSB_SB_SB_RKfSD_SD_SD_E_hSC_jLi2ELin1ELi4ELi512ELi2EEEvNS0_6detail10TensorInfoIT0_T2_EENSG_IT1_SI_EESI_T_)
        /*0194*/ 	.word	0x00000038


	//----- nvinfo : EIATTR_FRAME_SIZE
	.align		4
.L_120:
        /*0198*/ 	.byte	0x04, 0x11
        /*019a*/ 	.short	(.L_122 - .L_121)
	.align		4
.L_121:
        /*019c*/ 	.word	index@(_ZN2at4cuda57_GLOBAL__N__cd6b329d_24_DistributionBernoulli_cu_7537a20d21kernelPointwiseApply2IZNS_6native9templates4cuda28bernoulli_tensor_cuda_kernelIhfEEvRKNS_10TensorBaseES9_NS_15PhiloxCudaStateEEUliRhSB_SB_SB_RKfSD_SD_SD_E_hSC_jLi2ELin1ELi4ELi512ELi2EEEvNS0_6detail10TensorInfoIT0_T2_EENSG_IT1_SI_EESI_T_)
        /*01a0*/ 	.word	0x00000000


	//----- nvinfo : EIATTR_REGCOUNT
	.align		4
.L_122:
        /*01a4*/ 	.byte	0x04, 0x2f
        /*01a6*/ 	.short	(.L_124 - .L_123)
	.align		4
.L_123:
        /*01a8*/ 	.word	index@(_ZN2at4cuda57_GLOBAL__N__cd6b329d_24_DistributionBernoulli_cu_7537a20d21kernelPointwiseApply2IZNS_6native9templates4cuda28bernoulli_tensor_cuda_kernelIhfEEvRKNS_10TensorBaseES9_NS_15PhiloxCudaStateEEUliRhSB_SB_SB_RKfSD_SD_SD_E_hSC_jLin1ELi1ELi4ELi512ELi2EEEvNS0_6detail10TensorInfoIT0_T2_EENSG_IT1_SI_EESI_T_)
        /*01ac*/ 	.word	0x00000030


	//----- nvinfo : EIATTR_FRAME_SIZE
	.align		4
.L_124:
        /*01b0*/ 	.byte	0x04, 0x11
        /*01b2*/ 	.short	(.L_126 - .L_125)
	.align		4
.L_125:
        /*01b4*/ 	.word	index@(_ZN2at4cuda57_GLOBAL__N__cd6b329d_24_DistributionBernoulli_cu_7537a20d21kernelPointwiseApply2IZNS_6native9templates4cuda28bernoulli_tensor_cuda_kernelIhfEEvRKNS_10TensorBaseES9_NS_15PhiloxCudaStateEEUliRhSB_SB_SB_RKfSD_SD_SD_E_hSC_jLin1ELi1ELi4ELi512ELi2EEEvNS0_6detail10TensorInfoIT0_T2_EENSG_IT1_SI_EESI_T_)
        /*01b8*/ 	.word	0x00000000


	//----- nvinfo : EIATTR_REGCOUNT
	.align		4
.L_126:
        /*01bc*/ 	.byte	0x04, 0x2f
        /*01be*/ 	.short	(.L_128 - .L_127)
	.align		4
.L_127:
        /*01c0*/ 	.word	index@(_ZN2at4cuda57_GLOBAL__N__cd6b329d_24_DistributionBernoulli_cu_7537a20d21kernelPointwiseApply2IZNS_6native9templates4cuda28bernoulli_tensor_cuda_kernelIhfEEvRKNS_10TensorBaseES9_NS_15PhiloxCudaStateEEUliRhSB_SB_SB_RKfSD_SD_SD_E_hSC_jLin1ELi2ELi4ELi512ELi2EEEvNS0_6detail10TensorInfoIT0_T2_EENSG_IT1_SI_EESI_T_)
        /*01c4*/ 	.word	0x00000038


	//----- nvinfo : EIATTR_FRAME_SIZE
	.align		4
.L_128:
        /*01c8*/ 	.byte	0x04, 0x11
        /*01ca*/ 	.short	(.L_130 - .L_129)
	.align		4
.L_129:
        /*01cc*/ 	.word	index@(_ZN2at4cuda57_GLOBAL__N__cd6b329d_24_DistributionBernoulli_cu_7537a20d21kernelPointwiseApply2IZNS_6native9templates4cuda28bernoulli_tensor_cuda_kernelIhfEEvRKNS_10TensorBaseES9_NS_15PhiloxCudaStateEEUliRhSB_SB_SB_RKfSD_SD_SD_E_hSC_jLin1ELi2ELi4ELi512ELi2EEEvNS0_6detail10TensorInfoIT0_T2_EENSG_IT1_SI_EESI_T_)
        /*01d0*/ 	.word	0x00000000


	//----- nvinfo : EIATTR_REGCOUNT
	.align		4
.L_130:
        /*01d4*/ 	.byte	0x04, 0x2f
        /*01d6*/ 	.short	(.L_132 - .L_131)
	.align		4
.L_131:
        /*01d8*/ 	.word	index@(_ZN2at4cuda57_GLOBAL__N__cd6b329d_24_DistributionBernoulli_cu_7537a20d21kernelPointwiseApply2IZNS_6native9templates4cuda28bernoulli_tensor_cuda_kernelIhfEEvRKNS_10TensorBaseES9_NS_15PhiloxCudaStateEEUliRhSB_SB_SB_RKfSD_SD_SD_E_hSC_jLin1ELin1ELi4ELi512ELi2EEEvNS0_6detail10TensorInfoIT0_T2_EENSG_IT1_SI_EESI_T_)
        /*01dc*/ 	.word	0x0000003f


	//----- nvinfo : EIATTR_FRAME_SIZE
	.align		4
.L_132:
        /*01e0*/ 	.byte	0x04, 0x11
        /*01e2*/ 	.short	(.L_134 - .L_133)
	.align		4
.L_133:
        /*01e4*/ 	.word	index@(_ZN2at4cuda57_GLOBAL__N__cd6b329d_24_DistributionBernoulli_cu_7537a20d21kernelPointwiseApply2IZNS_6native9templates4cuda28bernoulli_tensor_cuda_kernelIhfEEvRKNS_10TensorBaseES9_NS_15PhiloxCudaStateEEUliRhSB_SB_SB_RKfSD_SD_SD_E_hSC_jLin1ELin1ELi4ELi512ELi2EEEvNS0_6detail10TensorInfoIT0_T2_EENSG_IT1_SI_EESI_T_)
        /*01e8*/ 	.word	0x00000000


	//----- nvinfo : EIATTR_REGCOUNT
	.align		4
.L_134:
        /*01ec*/ 	.byte	0x04, 0x2f
        /*01ee*/ 	.short	(.L_136 - .L_135)
	.align		4
.L_135:
        /*01f0*/ 	.word	index@(_ZN2at4cuda57_GLOBAL__N__cd6b329d_24_DistributionBernoulli_cu_7537a20d21kernelPointwiseApply2IZNS_6native9templates4cuda28bernoulli_tensor_cuda_kernelIhfEEvRKNS_10TensorBaseES9_NS_15PhiloxCudaStateEEUliRhSB_SB_SB_RKfSD_SD_SD_E_hSC_mLi1ELi1ELi4ELi512ELi2EEEvNS0_6detail10TensorInfoIT0_T2_EENSG_IT1_SI_EESI_T_)
        /*01f4*/ 	.word	0x0000002e


	//----- nvinfo : EIATTR_FRAME_SIZE
	.align		4
.L_136:
        /*01f8*/ 	.byte	0x04, 0x11
        /*01fa*/ 	.short	(.L_138 - .L_137)
	.align		4
.L_137:
        /*01fc*/ 	.word	index@(_ZN2at4cuda57_GLOBAL__N__cd6b329d_24_DistributionBernoulli_cu_7537a20d21kernelPointwiseApply2IZNS_6native9templates4cuda28bernoulli_tensor_cuda_kernelIhfEEvRKNS_10TensorBaseES9_NS_15PhiloxCudaStateEEUliRhSB_SB_SB_RKfSD_SD_SD_E_hSC_mLi1ELi1ELi4ELi512ELi2EEEvNS0_6detail10TensorInfoIT0_T2_EENSG_IT1_SI_EESI_T_)
        /*0200*/ 	.word	0x00000000


	//----- nvinfo : EIATTR_REGCOUNT
	.align		4
.L_138:
        /*0204*/ 	.byte	0x04, 0x2f
        /*0206*/ 	.short	(.L_140 - .L_139)
	.align		4
.L_139:
        /*0208*/ 	.word	index@(_ZN2at4cuda57_GLOBAL__N__cd6b329d_24_DistributionBernoulli_cu_7537a20d21kernelPointwiseApply2IZNS_6native9templates4cuda28bernoulli_tensor_cuda_kernelIhfEEvRKNS_10TensorBaseES9_NS_15PhiloxCudaStateEEUliRhSB_SB_SB_RKfSD_SD_SD_E_hSC_mLin1ELin1ELi4ELi512ELi2EEEvNS0_6detail10TensorInfoIT0_T2_EENSG_IT1_SI_EESI_T_)
        /*020c*/ 	.word	0x0000003b


	//----- nvinfo : EIATTR_FRAME_SIZE
	.align		4
.L_140:
        /*0210*/ 	.byte	0x04, 0x11
        /*0212*/ 	.short	(.L_142 - .L_141)
	.align		4
.L_141:
        /*0214*/ 	.word	index@($__internal_49_$__cuda_sm20_div_u64)
        /*0218*/ 	.word	0x00000000


	//----- nvinfo : EIATTR_FRAME_SIZE
	.align		4
.L_142:
        /*021c*/ 	.byte	0x04, 0x11
        /*021e*/ 	.short	(.L_144 - .L_143)
	.align		4
.L_143:
        /*0220*/ 	.word	index@(_ZN2at4cuda57_GLOBAL__N__cd6b329d_24_DistributionBernoulli_cu_7537a20d21kernelPointwiseApply2IZNS_6native9templates4cuda28bernoulli_tensor_cuda_kernelIhfEEvRKNS_10TensorBaseES9_NS_15PhiloxCudaStateEEUliRhSB_SB_SB_RKfSD_SD_SD_E_hSC_mLin1ELin1ELi4ELi512ELi2EEEvNS0_6detail10TensorInfoIT0_T2_EENSG_IT1_SI_EESI_T_)
        /*0224*/ 	.word	0x00000000


	//----- nvinfo : EIATTR_REGCOUNT
	.align		4
.L_144:
        /*0228*/ 	.byte	0x04, 0x2f
        /*022a*/ 	.short	(.L_146 - .L_145)
	.align		4
.L_145:
        /*022c*/ 	.word	index@(_ZN2at4cuda57_GLOBAL__N__cd6b329d_24_DistributionBernoulli_cu_7537a20d21kernelPointwiseApply2IZNS_6native9templates4cuda28bernoulli_tensor_cuda_kernelIafEEvRKNS_10TensorBaseES9_NS_15PhiloxCudaStateEEUliRaSB_SB_SB_RKfSD_SD_SD_E_aSC_jLi1ELi1ELi4ELi512ELi2EEEvNS0_6detail10TensorInfoIT0_T2_EENSG_IT1_SI_EESI_T_)
        /*0230*/ 	.word	0x00000026


	//----- nvinfo : EIATTR_FRAME_SIZE
	.align		4
.L_146:
        /*0234*/ 	.byte	0x04, 0x11
        /*0236*/ 	.short	(.L_148 - .L_147)
	.align		4
.L_147:
        /*0238*/ 	.word	index@(_ZN2at4cuda57_GLOBAL__N__cd6b329d_24_DistributionBernoulli_cu_7537a20d21kernelPointwiseApply2IZNS_6native9templates4cuda28bernoulli_tensor_cuda_kernelIafEEvRKNS_10TensorBaseES9_NS_15PhiloxCudaStateEEUliRaSB_SB_SB_RKfSD_SD_SD_E_aSC_jLi1ELi1ELi4ELi512ELi2EEEvNS0_6detail10TensorInfoIT0_T2_EENSG_IT1_SI_EESI_T_)
        /*023c*/ 	.word	0x00000000


	//----- nvinfo : EIATTR_REGCOUNT
	.align		4
.L_148:
        /*0240*/ 	.byte	0x04, 0x2f
        /*0242*/ 	.short	(.L_150 - .L_149)
	.align		4
.L_149:
        /*0244*/ 	.word	index@(_ZN2at4cuda57_GLOBAL__N__cd6b329d_24_DistributionBernoulli_cu_7537a20d21kernelPointwiseApply2IZNS_6native9templates4cuda28bernoulli_tensor_cuda_kernelIafEEvRKNS_10TensorBaseES9_NS_15PhiloxCudaStateEEUliRaSB_SB_SB_RKfSD_SD_SD_E_aSC_jLi1ELi2ELi4ELi512ELi2EEEvNS0_6detail10TensorInfoIT0_T2_EENSG_IT1_SI_EESI_T_)
        /*0248*/ 	.word	0x00000026


	//----- nvinfo : EIATTR_FRAME_SIZE
	.align		4
.L_150:
        /*024c*/ 	.byte	0x04, 0x11
        /*024e*/ 	.short	(.L_152 - .L_151)
	.align		4
.L_151:
        /*0250*/ 	.word	index@(_ZN2at4cuda57_GLOBAL__N__cd6b329d_24_DistributionBernoulli_cu_7537a20d21kernelPointwiseApply2IZNS_6native9templates4cuda28bernoulli_tensor_cuda_kernelIafEEvRKNS_10TensorBaseES9_NS_15PhiloxCudaStateEEUliRaSB_SB_SB_RKfSD_SD_SD_E_aSC_jLi1ELi2ELi4ELi512ELi2EEEvNS0_6detail10TensorInfoIT0_T2_EENSG_IT1_SI_EESI_T_)
        /*0254*/ 	.word	0x00000000


	//----- nvinfo : EIATTR_REGCOUNT
	.align		4
.L_152:
        /*0258*/ 	.byte	0x04, 0x2f
        /*025a*/ 	.short	(.L_154 - .L_153)
	.align		4
.L_153:
        /*025c*/ 	.word	index@(_ZN2at4cuda57_GLOBAL__N__cd6b329d_24_DistributionBernoulli_cu_7537a20d21kernelPointwiseApply2IZNS_6native9templates4cuda28bernoulli_tensor_cuda_kernelIafEEvRKNS_10TensorBaseES9_NS_15PhiloxCudaStateEEUliRaSB_SB_SB_RKfSD_SD_SD_E_aSC_jLi1ELin1ELi4ELi512ELi2EEEvNS0_6detail10TensorInfoIT0_T2_EENSG_IT1_SI_EESI_T_)
        /*0260*/ 	.word	0x00000032


	//----- nvinfo : EIATTR_FRAME_SIZE
	.align		4
.L_154:
        /*0264*/ 	.byte	0x04, 0x11
        /*0266*/ 	.short	(.L_156 - .L_155)
	.align		4
.L_155:
        /*0268*/ 	.word	index@(_ZN2at4cuda57_GLOBAL__N__cd6b329d_24_DistributionBernoulli_cu_7537a20d21kernelPointwiseApply2IZNS_6native9templates4cuda28bernoulli_tensor_cuda_kernelIafEEvRKNS_10TensorBaseES9_NS_15PhiloxCudaStateEEUliRaSB_SB_SB_RKfSD_SD_SD_E_aSC_jLi1ELin1ELi4ELi512ELi2EEEvNS0_6detail10TensorInfoIT0_T2_EENSG_IT1_SI_EESI_T_)
        /*026c*/ 	.word	0x00000000


	//----- nvinfo : EIATTR_REGCOUNT
	.align		4
.L_156:
        /*0270*/ 	.byte	0x04, 0x2f
        /*0272*/ 	.short	(.L_158 - .L_157)
	.align		4
.L_157:
        /*0274*/ 	.word	index@(_ZN2at4cuda57_GLOBAL__N__cd6b329d_24_DistributionBernoulli_cu_7537a20d21kernelPointwiseApply2IZNS_6native9templates4cuda28bernoulli_tensor_cuda_kernelIafEEvRKNS_10TensorBaseES9_NS_15PhiloxCudaStateEEUliRaSB_SB_SB_RKfSD_SD_SD_E_aSC_jLi2ELi1ELi4ELi512ELi2EEEvNS0_6detail10TensorInfoIT0_T2_EENSG_IT1_SI_EESI_T_)
        /*0278*/ 	.word	0x00000028


	//----- nvinfo : EIATTR_FRAME_SIZE
	.align		4
.L_158:
        /*027c*/ 	.byte	0x04, 0x11
        /*027e*/ 	.short	(.L_160 - .L_159)
	.align		4
.L_159:
        /*0280*/ 	.word	index@(_ZN2at4cuda57_GLOBAL__N__cd6b329d_24_DistributionBernoulli_cu_7537a20d21kernelPointwiseApply2IZNS_6native9templates4cuda28bernoulli_tensor_cuda_kernelIafEEvRKNS_10TensorBaseES9_NS_15PhiloxCudaStateEEUliRaSB_SB_SB_RKfSD_SD_SD_E_aSC_jLi2ELi1ELi4ELi512ELi2EEEvNS0_6detail10TensorInfoIT0_T2_EENSG_IT1_SI_EESI_T_)
        /*0284*/ 	.word	0x00000000


	//----- nvinfo : EIATTR_REGCOUNT
	.align		4
.L_160:
        /*0288*/ 	.byte	0x04, 0x2f
        /*028a*/ 	.short	(.L_162 - .L_161)
	.align		4
.L_161:
        /*028c*/ 	.word	index@(_ZN2at4cuda57_GLOBAL__N__cd6b329d_24_DistributionBernoulli_cu_7537a20d21kernelPointwiseApply2IZNS_6native9templates4cuda28bernoulli_tensor_cuda_kernelIafEEvRKNS_10TensorBaseES9_NS_15PhiloxCudaStateEEUliRaSB_SB_SB_RKfSD_SD_SD_E_aSC_jLi2ELi2ELi4ELi512ELi2EEEvNS0_6detail10TensorInfoIT0_T2_EENSG_IT1_SI_EESI_T_)
        /*0290*/ 	.word	0x0000002b


	//----- nvinfo : EIATTR_FRAME_SIZE
	.align		4
.L_162:
        /*0294*/ 	.byte	0x04, 0x11
        /*0296*/ 	.short	(.L_164 - .L_163)
	.align		4
.L_163:
        /*0298*/ 	.word	index@(_ZN2at4cuda57_GLOBAL__N__cd6b329d_24_DistributionBernoulli_cu_7537a20d21kernelPointwiseApply2IZNS_6native9templates4cuda28bernoulli_tensor_cuda_kernelIafEEvRKNS_10TensorBaseES9_NS_15PhiloxCudaStateEEUliRaSB_SB_SB_RKfSD_SD_SD_E_aSC_jLi2ELi2ELi4ELi512ELi2EEEvNS0_6detail10TensorInfoIT0_T2_EENSG_IT1_SI_EESI_T_)
        /*029c*/ 	.word	0x00000000


	//----- nvinfo : EIATTR_REGCOUNT
	.align		4
.L_164:
        /*02a0*/ 	.byte	0x04, 0x2f
        /*02a2*/ 	.short	(.L_166 - .L_165)
	.align		4
.L_165:
        /*02a4*/ 	.word	index@(_ZN2at4cuda57_GLOBAL__N__cd6b329d_24_DistributionBernoulli_cu_7537a20d21kernelPointwiseApply2IZNS_6native9templates4cuda28bernoulli_tensor_cuda_kernelIafEEvRKNS_10TensorBaseES9_NS_15PhiloxCudaStateEEUliRaSB_SB_SB_RKfSD_SD_SD_E_aSC_jLi2ELin1ELi4ELi512ELi2EEEvNS0_6detail10TensorInfoIT0_T2_EENSG_IT1_SI_EESI_T_)
        /*02a8*/ 	.word	0x00000038


	//----- nvinfo : EIATTR_FRAME_SIZE
	.align		4
.L_166:
        /*02ac*/ 	.byte	0x04, 0x11
        /*02ae*/ 	.short	(.L_168 - .L_167)
	.align		4
.L_167:
        /*02b0*/ 	.word	index@(_ZN2at4cuda57_GLOBAL__N__cd6b329d_24_DistributionBernoulli_cu_7537a20d21kernelPointwiseApply2IZNS_6native9templates4cuda28bernoulli_tensor_cuda_kernelIafEEvRKNS_10TensorBaseES9_NS_15PhiloxCudaStateEEUliRaSB_SB_SB_RKfSD_SD_SD_E_aSC_jLi2ELin1ELi4ELi512ELi2EEEvNS0_6detail10TensorInfoIT0_T2_EENSG_IT1_SI_EESI_T_)
        /*02b4*/ 	.word	0x00000000


	//----- nvinfo : EIATTR_REGCOUNT
	.align		4
.L_168:
        /*02b8*/ 	.byte	0x04, 0x2f
        /*02ba*/ 	.short	(.L_170 - .L_169)
	.align		4
.L_169:
        /*02bc*/ 	.word	index@(_ZN2at4cuda57_GLOBAL__N__cd6b329d_24_DistributionBernoulli_cu_7537a20d21kernelPointwiseApply2IZNS_6native9templates4cuda28bernoulli_tensor_cuda_kernelIafEEvRKNS_10TensorBaseES9_NS_15PhiloxCudaStateEEUliRaSB_SB_SB_RKfSD_SD_SD_E_aSC_jLin1ELi1ELi4ELi512ELi2EEEvNS0_6detail10TensorInfoIT0_T2_EENSG_IT1_SI_EESI_T_)
        /*02c0*/ 	.word	0x00000030


	//----- nvinfo : EIATTR_FRAME_SIZE
	.align		4
.L_170:
        /*02c4*/ 	.byte	0x04, 0x11
        /*02c6*/ 	.short	(.L_172 - .L_171)
	.align		4
.L_171:
        /*02c8*/ 	.word	index@(_ZN2at4cuda57_GLOBAL__N__cd6b329d_24_DistributionBernoulli_cu_7537a20d21kernelPointwiseApply2IZNS_6native9templates4cuda28bernoulli_tensor_cuda_kernelIafEEvRKNS_10TensorBaseES9_NS_15PhiloxCudaStateEEUliRaSB_SB_SB_RKfSD_SD_SD_E_aSC_jLin1ELi1ELi4ELi512ELi2EEEvNS0_6detail10TensorInfoIT0_T2_EENSG_IT1_SI_EESI_T_)
        /*02cc*/ 	.word	0x00000000


	//----- nvinfo : EIATTR_REGCOUNT
	.align		4
.L_172:
        /*02d0*/ 	.byte	0x04, 0x2f
        /*02d2*/ 	.short	(.L_174 - .L_173)
	.align		4
.L_173:
        /*02d4*/ 	.word	index@(_ZN2at4cuda57_GLOBAL__N__cd6b329d_24_DistributionBernoulli_cu_7537a20d21kernelPointwiseApply2IZNS_6native9templates4cuda28bernoulli_tensor_cuda_kernelIafEEvRKNS_10TensorBaseES9_NS_15PhiloxCudaStateEEUliRaSB_SB_SB_RKfSD_SD_SD_E_aSC_jLin1ELi2ELi4ELi512ELi2EEEvNS0_6detail10TensorInfoIT0_T2_EENSG_IT1_SI_EESI_T_)
        /*02d8*/ 	.word	0x00000038


	//----- nvinfo : EIATTR_FRAME_SIZE
	.align		4
.L_174:
        /*02dc*/ 	.byte	0x04, 0x11
        /*02de*/ 	.short	(.L_176 - .L_175)
	.align		4
.L_175:
        /*02e0*/ 	.word	index@(_ZN2at4cuda57_GLOBAL__N__cd6b329d_24_DistributionBernoulli_cu_7537a20d21kernelPointwiseApply2IZNS_6native9templates4cuda28bernoulli_tensor_cuda_kernelIafEEvRKNS_10TensorBaseES9_NS_15PhiloxCudaStateEEUliRaSB_SB_SB_RKfSD_SD_SD_E_aSC_jLin1ELi2ELi4ELi512ELi2EEEvNS0_6detail10TensorInfoIT0_T2_EENSG_IT1_SI_EESI_T_)
        /*02e4*/ 	.word	0x00000000


	//----- nvinfo : EIATTR_REGCOUNT
	.align		4
.L_176:
        /*02e8*/ 	.byte	0x04, 0x2f
        /*02ea*/ 	.short	(.L_178 - .L_177)
	.align		4
.L_177:
        /*02ec*/ 	.word	index@(_ZN2at4cuda57_GLOBAL__N__cd6b329d_24_DistributionBernoulli_cu_7537a20d21kernelPointwiseApply2IZNS_6native9templates4cuda28bernoulli_tensor_cuda_kernelIafEEvRKNS_10TensorBaseES9_NS_15PhiloxCudaStateEEUliRaSB_SB_SB_RKfSD_SD_SD_E_aSC_jLin1ELin1ELi4ELi512ELi2EEEvNS0_6detail10TensorInfoIT0_T2_EENSG_IT1_SI_EESI_T_)
        /*02f0*/ 	.word	0x0000003f


	//----- nvinfo : EIATTR_FRAME_SIZE
	.align		4
.L_178:
        /*02f4*/ 	.byte	0x04, 0x11
        /*02f6*/ 	.short	(.L_180 - .L_179)
	.align		4
.L_179:
        /*02f8*/ 	.word	index@(_ZN2at4cuda57_GLOBAL__N__cd6b329d_24_DistributionBernoulli_cu_7537a20d21kernelPointwiseApply2IZNS_6native9templates4cuda28bernoulli_tensor_cuda_kernelIafEEvRKNS_10TensorBaseES9_NS_15PhiloxCudaStateEEUliRaSB_SB_SB_RKfSD_SD_SD_E_aSC_jLin1ELin1ELi4ELi512ELi2EEEvNS0_6detail10TensorInfoIT0_T2_EENSG_IT1_SI_EESI_T_)
        /*02fc*/ 	.word	0x00000000


	//----- nvinfo : EIATTR_REGCOUNT
	.align		4
.L_180:
        /*0300*/ 	.byte	0x04, 0x2f
        /*0302*/ 	.short	(.L_182 - .L_181)
	.align		4
.L_181:
        /*0304*/ 	.word	index@(_ZN2at4cuda57_GLOBAL__N__cd6b329d_24_DistributionBernoulli_cu_7537a20d21kernelPointwiseApply2IZNS_6native9templates4cuda28bernoulli_tensor_cuda_kernelIafEEvRKNS_10TensorBaseES9_NS_15PhiloxCudaStateEEUliRaSB_SB_SB_RKfSD_SD_SD_E_aSC_mLi1ELi1ELi4ELi512ELi2EEEvNS0_6detail10TensorInfoIT0_T2_EENSG_IT1_SI_EESI_T_)
        /*0308*/ 	.word	0x0000002e


	//----- nvinfo : EIATTR_FRAME_SIZE
	.align		4
.L_182:
        /*030c*/ 	.byte	0x04, 0x11
        /*030e*/ 	.short	(.L_184 - .L_183)
	.align		4
.L_183:
        /*0310*/ 	.word	index@(_ZN2at4cuda57_GLOBAL__N__cd6b329d_24_DistributionBernoulli_cu_7537a20d21kernelPointwiseApply2IZNS_6native9templates4cuda28bernoulli_tensor_cuda_kernelIafEEvRKNS_10TensorBaseES9_NS_15PhiloxCudaStateEEUliRaSB_SB_SB_RKfSD_SD_SD_E_aSC_mLi1ELi1ELi4ELi512ELi2EEEvNS0_6detail10TensorInfoIT0_T2_EENSG_IT1_SI_EESI_T_)
        /*0314*/ 	.word	0x00000000


	//----- nvinfo : EIATTR_REGCOUNT
	.align		4
.L_184:
        /*0318*/ 	.byte	0x04, 0x2f
        /*031a*/ 	.short	(.L_186 - .L_185)
	.align		4
.L_185:
        /*031c*/ 	.word	index@(_ZN2at4cuda57_GLOBAL__N__cd6b329d_24_DistributionBernoulli_cu_7537a20d21kernelPointwiseApply2IZNS_6native9templates4cuda28bernoulli_tensor_cuda_kernelIafEEvRKNS_10TensorBaseES9_NS_15PhiloxCudaStateEEUliRaSB_SB_SB_RKfSD_SD_SD_E_aSC_mLin1ELin1ELi4ELi512ELi2EEEvNS0_6detail10TensorInfoIT0_T2_EENSG_IT1_SI_EESI_T_)
        /*0320*/ 	.word	0x0000003b


	//----- nvinfo : EIATTR_FRAME_SIZE
	.align		4
.L_186:
        /*0324*/ 	.byte	0x04, 0x11
        /*0326*/ 	.short	(.L_188 - .L_187)
	.align		4
.L_187:
        /*0328*/ 	.word	index@($__internal_48_$__cuda_sm20_div_u64)
        /*032c*/ 	.word	0x00000000


	//----- nvinfo : EIATTR_FRAME_SIZE
	.align		4
.L_188:
        /*0330*/ 	.byte	0x04, 0x11
        /*0332*/ 	.short	(.L_190 - .L_189)
	.align		4
.L_189:
        /*0334*/ 	.word	index@(_ZN2at4cuda57_GLOBAL__N__cd6b329d_24_DistributionBernoulli_cu_7537a20d21kernelPointwiseApply2IZNS_6native9templates4cuda28bernoulli_tensor_cuda_kernelIafEEvRKNS_10TensorBaseES9_NS_15PhiloxCudaStateEEUliRaSB_SB_SB_RKfSD_SD_SD_E_aSC_mLin1ELin1ELi4ELi512ELi2EEEvNS0_6detail10TensorInfoIT0_T2_EENSG_IT1_SI_EESI_T_)
        /*0338*/ 	.word	0x00000000


	//----- nvinfo : EIATTR_REGCOUNT
	.align		4
.L_190:
        /*033c*/ 	.byte	0x04, 0x2f
        /*033e*/ 	.short	(.L_192 - .L_191)
	.align		4
.L_191:
        /*0340*/ 	.word	index@(_ZN2at4cuda57_GLOBAL__N__cd6b329d_24_DistributionBernoulli_cu_7537a20d21kernelPointwiseApply2IZNS_6native9templates4cuda28bernoulli_tensor_cuda_kernelIifEEvRKNS_10TensorBaseES9_NS_15PhiloxCudaStateEEUliRiSB_SB_SB_RKfSD_SD_SD_E_iSC_jLi1ELi1ELi4ELi512ELi2EEEvNS0_6detail10TensorInfoIT0_T2_EENSG_IT1_SI_EESI_T_)
        /*0344*/ 	.word	0x00000025


	//----- nvinfo : EIATTR_FRAME_SIZE
	.align		4
.L_192:
        /*0348*/ 	.byte	0x04, 0x11
        /*034a*/ 	.short	(.L_194 - .L_193)
	.align		4
.L_193:
        /*034c*/ 	.word	index@(_ZN2at4cuda57_GLOBAL__N__cd6b329d_24_DistributionBernoulli_cu_7537a20d21kernelPointwiseApply2IZNS_6native9templates4cuda28bernoulli_tensor_cuda_kernelIifEEvRKNS_10TensorBaseES9_NS_15PhiloxCudaStateEEUliRiSB_SB_SB_RKfSD_SD_SD_E_iSC_jLi1ELi1ELi4ELi512ELi2EEEvNS0_6detail10TensorInfoIT0_T2_EENSG_IT1_SI_EESI_T_)
        /*0350*/ 	.word	0x00000000


	//----- nvinfo : EIATTR_REGCOUNT
	.align		4
.L_194:
        /*0354*/ 	.byte	0x04, 0x2f
        /*0356*/ 	.short	(.L_196 - .L_195)
	.align		4
.L_195:
        /*0358*/ 	.word	index@(_ZN2at4cuda57_GLOBAL__N__cd6b329d_24_DistributionBernoulli_cu_7537a20d21kernelPointwiseApply2IZNS_6native9templates4cuda28bernoulli_tensor_cuda_kernelIifEEvRKNS_10TensorBaseES9_NS_15PhiloxCudaStateEEUliRiSB_SB_SB_RKfSD_SD_SD_E_iSC_jLi1ELi2ELi4ELi512ELi2EEEvNS0_6detail10TensorInfoIT0_T2_EENSG_IT1_SI_EESI_T_)
        /*035c*/ 	.word	0x00000026


	//----- nvinfo : EIATTR_FRAME_SIZE
	.align		4
.L_196:
        /*0360*/ 	.byte	0x04, 0x11
        /*0362*/ 	.short	(.L_198 - .L_197)
	.align		4
.L_197:
        /*0364*/ 	.word	index@(_ZN2at4cuda57_GLOBAL__N__cd6b329d_24_DistributionBernoulli_cu_7537a20d21kernelPointwiseApply2IZNS_6native9templates4cuda28bernoulli_tensor_cuda_kernelIifEEvRKNS_10TensorBaseES9_NS_15PhiloxCudaStateEEUliRiSB_SB_SB_RKfSD_SD_SD_E_iSC_jLi1ELi2ELi4ELi512ELi2EEEvNS0_6detail10TensorInfoIT0_T2_EENSG_IT1_SI_EESI_T_)
        /*0368*/ 	.word	0x00000000


	//----- nvinfo : EIATTR_REGCOUNT
	.align		4
.L_198:
        /*036c*/ 	.byte	0x04, 0x2f
        /*036e*/ 	.short	(.L_200 - .L_199)
	.align		4
.L_199:
        /*0370*/ 	.word	index@(_ZN2at4cuda57_GLOBAL__N__cd6b329d_24_DistributionBernoulli_cu_7537a20d21kernelPointwiseApply2IZNS_6native9templates4cuda28bernoulli_tensor_cuda_kernelIifEEvRKNS_10TensorBaseES9_NS_15PhiloxCudaStateEEUliRiSB_SB_SB_RKfSD_SD_SD_E_iSC_jLi1ELin1ELi4ELi512ELi2EEEvNS0_6detail10TensorInfoIT0_T2_EENSG_IT1_SI_EESI_T_)
        /*0374*/ 	.word	0x00000032


	//----- nvinfo : EIATTR_FRAME_SIZE
	.align		4
.L_200:
        /*0378*/ 	.byte	0x04, 0x11
        /*037a*/ 	.short	(.L_202 - .L_201)
	.align		4
.L_201:
        /*037c*/ 	.word	index@(_ZN2at4cuda57_GLOBAL__N__cd6b329d_24_DistributionBernoulli_cu_7537a20d21kernelPointwiseApply2IZNS_6native9templates4cuda28bernoulli_tensor_cuda_kernelIifEEvRKNS_10TensorBaseES9_NS_15PhiloxCudaStateEEUliRiSB_SB_SB_RKfSD_SD_SD_E_iSC_jLi1ELin1ELi4ELi512ELi2EEEvNS0_6detail10TensorInfoIT0_T2_EENSG_IT1_SI_EESI_T_)
        /*0380*/ 	.word	0x00000000


	//----- nvinfo : EIATTR_REGCOUNT
	.align		4
.L_202:
        /*0384*/ 	.byte	0x04, 0x2f
        /*0386*/ 	.short	(.L_204 - .L_203)
	.align		4
.L_203:
        /*0388*/ 	.word	index@(_ZN2at4cuda57_GLOBAL__N__cd6b329d_24_DistributionBernoulli_cu_7537a20d21kernelPointwiseApply2IZNS_6native9templates4cuda28bernoulli_tensor_cuda_kernelIifEEvRKNS_10TensorBaseES9_NS_15PhiloxCudaStateEEUliRiSB_SB_SB_RKfSD_SD_SD_E_iSC_jLi2ELi1ELi4ELi512ELi2EEEvNS0_6detail10TensorInfoIT0_T2_EENSG_IT1_SI_EESI_T_)
        /*038c*/ 	.word	0x00000028


	//----- nvinfo : EIATTR_FRAME_SIZE
	.align		4
.L_204:
        /*0390*/ 	.byte	0x04, 0x11
        /*0392*/ 	.short	(.L_206 - .L_205)
	.align		4
.L_205:
        /*0394*/ 	.word	index@(_ZN2at4cuda57_GLOBAL__N__cd6b329d_24_DistributionBernoulli_cu_7537a20d21kernelPointwiseApply2IZNS_6native9templates4cuda28bernoulli_tensor_cuda_kernelIifEEvRKNS_10TensorBaseES9_NS_15PhiloxCudaStateEEUliRiSB_SB_SB_RKfSD_SD_SD_E_iSC_jLi2ELi1ELi4ELi512ELi2EEEvNS0_6detail10TensorInfoIT0_T2_EENSG_IT1_SI_EESI_T_)
        /*0398*/ 	.word	0x00000000


	//----- nvinfo : EIATTR_REGCOUNT
	.align		4
.L_206:
        /*039c*/ 	.byte	0x04, 0x2f
        /*039e*/ 	.short	(.L_208 - .L_207)
	.align		4
.L_207:
        /*03a0*/ 	.word	index@(_ZN2at4cuda57_GLOBAL__N__cd6b329d_24_DistributionBernoulli_cu_7537a20d21kernelPointwiseApply2IZNS_6native9templates4cuda28bernoulli_tensor_cuda_kernelIifEEvRKNS_10TensorBaseES9_NS_15PhiloxCudaStateEEUliRiSB_SB_SB_RKfSD_SD_SD_E_iSC_jLi2ELi2ELi4ELi512ELi2EEEvNS0_6detail10TensorInfoIT0_T2_EENSG_IT1_SI_EESI_T_)
        /*03a4*/ 	.word	0x0000002b


	//----- nvinfo : EIATTR_FRAME_SIZE
	.align		4
.L_208:
        /*03a8*/ 	.byte	0x04, 0x11
        /*03aa*/ 	.short	(.L_210 - .L_209)
	.align		4
.L_209:
        /*03ac*/ 	.word	index@(_ZN2at4cuda57_GLOBAL__N__cd6b329d_24_DistributionBernoulli_cu_7537a20d21kernelPointwiseApply2IZNS_6native9templates4cuda28bernoulli_tensor_cuda_kernelIifEEvRKNS_10TensorBaseES9_NS_15PhiloxCudaStateEEUliRiSB_SB_SB_RKfSD_SD_SD_E_iSC_jLi2ELi2ELi4ELi512ELi2EEEvNS0_6detail10TensorInfoIT0_T2_EENSG_IT1_SI_EESI_T_)
        /*03b0*/ 	.word	0x00000000


	//----- nvinfo : EIATTR_REGCOUNT
	.align		4
.L_210:
        /*03b4*/ 	.byte	0x04, 0x2f
        /*03b6*/ 	.short	(.L_212 - .L_211)
	.align		4
.L_211:
        /*03b8*/ 	.word	index@(_ZN2at4cuda57_GLOBAL__N__cd6b329d_24_DistributionBernoulli_cu_7537a20d21kernelPointwiseApply2IZNS_6native9templates4cuda28bernoulli_tensor_cuda_kernelIifEEvRKNS_10TensorBaseES9_NS_15PhiloxCudaStateEEUliRiSB_SB_SB_RKfSD_SD_SD_E_iSC_jLi2ELin1ELi4ELi512ELi2EEEvNS0_6detail10TensorInfoIT0_T2_EENSG_IT1_SI_EESI_T_)
        /*03bc*/ 	.word	0x00000038


	//----- nvinfo : EIATTR_FRAME_SIZE
	.align		4
.L_212:
        /*03c0*/ 	.byte	0x04, 0x11
        /*03c2*/ 	.short	(.L_214 - .L_213)
	.align		4
.L_213:
        /*03c4*/ 	.word	index@(_ZN2at4cuda57_GLOBAL__N__cd6b329d_24_DistributionBernoulli_cu_7537a20d21kernelPointwiseApply2IZNS_6native9templates4cuda28bernoulli_tensor_cuda_kernelIifEEvRKNS_10TensorBaseES9_NS_15PhiloxCudaStateEEUliRiSB_SB_SB_RKfSD_SD_SD_E_iSC_jLi2ELin1ELi4ELi512ELi2EEEvNS0_6detail10TensorInfoIT0_T2_EENSG_IT1_SI_EESI_T_)
        /*03c8*/ 	.word	0x00000000


	//----- nvinfo : EIATTR_REGCOUNT
	.align		4
.L_214:
        /*03cc*/ 	.byte	0x04, 0x2f
        /*03ce*/ 	.short	(.L_216 - .L_215)
	.align		4
.L_215:
        /*03d0*/ 	.word	index@(_ZN2at4cuda57_GLOBAL__N__cd6b329d_24_DistributionBernoulli_cu_7537a20d21kernelPointwiseApply2IZNS_6native9templates4cuda28bernoulli_tensor_cuda_kernelIifEEvRKNS_10TensorBaseES9_NS_15PhiloxCudaStateEEUliRiSB_SB_SB_RKfSD_SD_SD_E_iSC_jLin1ELi1ELi4ELi512ELi2EEEvNS0_6detail10TensorInfoIT0_T2_EENSG_IT1_SI_EESI_T_)
        /*03d4*/ 	.word	0x00000030


	//----- nvinfo : EIATTR_FRAME_SIZE
	.align		4
.L_216:
        /*03d8*/ 	.byte	0x04, 0x11
        /*03da*/ 	.short	(.L_218 - .L_217)
	.align		4
.L_217:
        /*03dc*/ 	.word	index@(_ZN2at4cuda57_GLOBAL__N__cd6b329d_24_DistributionBernoulli_cu_7537a20d21kernelPointwiseApply2IZNS_6native9templates4cuda28bernoulli_tensor_cuda_kernelIifEEvRKNS_10TensorBaseES9_NS_15PhiloxCudaStateEEUliRiSB_SB_SB_RKfSD_SD_SD_E_iSC_jLin1ELi1ELi4ELi512ELi2EEEvNS0_6detail10TensorInfoIT0_T2_EENSG_IT1_SI_EESI_T_)
        /*03e0*/ 	.word	0x00000000


	//----- nvinfo : EIATTR_REGCOUNT
	.align		4
.L_218:
        /*03e4*/ 	.byte	0x04, 0x2f
        /*03e6*/ 	.short	(.L_220 - .L_219)
	.align		4
.L_219:
        /*03e8*/ 	.word	index@(_ZN2at4cuda57_GLOBAL__N__cd6b329d_24_DistributionBernoulli_cu_7537a20d21kernelPointwiseApply2IZNS_6native9templates4cuda28bernoulli_tensor_cuda_kernelIifEEvRKNS_10TensorBaseES9_NS_15PhiloxCudaStateEEUliRiSB_SB_SB_RKfSD_SD_SD_E_iSC_jLin1ELi2ELi4ELi512ELi2EEEvNS0_6detail10TensorInfoIT0_T2_EENSG_IT1_SI_EESI_T_)
        /*03ec*/ 	.word	0x00000038


	//----- nvinfo : EIATTR_FRAME_SIZE
	.align		4
.L_220:
        /*03f0*/ 	.byte	0x04, 0x11
        /*03f2*/ 	.short	(.L_222 - .L_221)
	.align		4
.L_221:
        /*03f4*/ 	.word	index@(_ZN2at4cuda57_GLOBAL__N__cd6b329d_24_DistributionBernoulli_cu_7537a20d21kernelPointwiseApply2IZNS_6native9templates4cuda28bernoulli_tensor_cuda_kernelIifEEvRKNS_10TensorBaseES9_NS_15PhiloxCudaStateEEUliRiSB_SB_SB_RKfSD_SD_SD_E_iSC_jLin1ELi2ELi4ELi512ELi2EEEvNS0_6detail10TensorInfoIT0_T2_EENSG_IT1_SI_EESI_T_)
        /*03f8*/ 	.word	0x00000000


	//----- nvinfo : EIATTR_REGCOUNT
	.align		4
.L_222:
        /*03fc*/ 	.byte	0x04, 0x2f
        /*03fe*/ 	.short	(.L_224 - .L_223)
	.align		4
.L_223:
        /*0400*/ 	.word	index@(_ZN2at4cuda57_GLOBAL__N__cd6b329d_24_DistributionBernoulli_cu_7537a20d21kernelPointwiseApply2IZNS_6native9templates4cuda28bernoulli_tensor_cuda_kernelIifEEvRKNS_10TensorBaseES9_NS_15PhiloxCudaStateEEUliRiSB_SB_SB_RKfSD_SD_SD_E_iSC_jLin1ELin1ELi4ELi512ELi2EEEvNS0_6detail10TensorInfoIT0_T2_EENSG_IT1_SI_EESI_T_)
        /*0404*/ 	.word	0x0000003f


	//----- nvinfo : EIATTR_FRAME_SIZE
	.align		4
.L_224:
        /*0408*/ 	.byte	0x04, 0x11
        /*040a*/ 	.short	(.L_226 - .L_225)
	.align		4
.L_225:
        /*040c*/ 	.word	index@(_ZN2at4cuda57_GLOBAL__N__cd6b329d_24_DistributionBernoulli_cu_7537a20d21kernelPointwiseApply2IZNS_6native9templates4cuda28bernoulli_tensor_cuda_kernelIifEEvRKNS_10TensorBaseES9_NS_15PhiloxCudaStateEEUliRiSB_SB_SB_RKfSD_SD_SD_E_iSC_jLin1ELin1ELi4ELi512ELi2EEEvNS0_6detail10TensorInfoIT0_T2_EENSG_IT1_SI_EESI_T_)
        /*0410*/ 	.word	0x00000000


	//----- nvinfo : EIATTR_REGCOUNT
	.align		4
.L_226:
        /*0414*/ 	.byte	0x04, 0x2f
        /*0416*/ 	.short	(.L_228 - .L_227)
	.align		4
.L_227:
        /*0418*/ 	.word	index@(_ZN2at4cuda57_GLOBAL__N__cd6b329d_24_DistributionBernoulli_cu_7537a20d21kernelPointwiseApply2IZNS_6native9templates4cuda28bernoulli_tensor_cuda_kernelIifEEvRKNS_10TensorBaseES9_NS_15PhiloxCudaStateEEUliRiSB_SB_SB_RKfSD_SD_SD_E_iSC_mLi1ELi1ELi4ELi512ELi2EEEvNS0_6detail10TensorInfoIT0_T2_EENSG_IT1_SI_EESI_T_)
        /*041c*/ 	.word	0x0000002d


	//----- nvinfo : EIATTR_FRAME_SIZE
	.align		4
.L_228:
        /*0420*/ 	.byte	0x04, 0x11
        /*0422*/ 	.short	(.L_230 - .L_229)
	.align		4
.L_229:
        /*0424*/ 	.word	index@(_ZN2at4cuda57_GLOBAL__N__cd6b329d_24_DistributionBernoulli_cu_7537a20d21kernelPointwiseApply2IZNS_6native9templates4cuda28bernoulli_tensor_cuda_kernelIifEEvRKNS_10TensorBaseES9_NS_15PhiloxCudaStateEEUliRiSB_SB_SB_RKfSD_SD_SD_E_iSC_mLi1ELi1ELi4ELi512ELi2EEEvNS0_6detail10TensorInfoIT0_T2_EENSG_IT1_SI_EESI_T_)
        /*0428*/ 	.word	0x00000000


	//----- nvinfo : EIATTR_REGCOUNT
	.align		4
.L_230:
        /*042c*/ 	.byte	0x04, 0x2f
        /*042e*/ 	.short	(.L_232 - .L_231)
	.align		4
.L_231:
        /*0430*/ 	.word	index@(_ZN2at4cuda57_GLOBAL__N__cd6b329d_24_DistributionBernoulli_cu_7537a20d21kernelPointwiseApply2IZNS_6native9templates4cuda28bernoulli_tensor_cuda_kernelIifEEvRKNS_10TensorBaseES9_NS_15PhiloxCudaStateEEUliRiSB_SB_SB_RKfSD_SD_SD_E_iSC_mLin1ELin1ELi4ELi512ELi2EEEvNS0_6detail10TensorInfoIT0_T2_EENSG_IT1_SI_EESI_T_)
        /*0434*/ 	.word	0x0000003b


	//----- nvinfo : EIATTR_FRAME_SIZE
	.align		4
.L_232:
        /*0438*/ 	.byte	0x04, 0x11
        /*043a*/ 	.short	(.L_234 - .L_233)
	.align		4
.L_233:
        /*043c*/ 	.word	index@($__internal_47_$__cuda_sm20_div_u64)
        /*0440*/ 	.word	0x00000000


	//----- nvinfo : EIATTR_FRAME_SIZE
	.align		4
.L_234:
        /*0444*/ 	.byte	0x04, 0x11
        /*0446*/ 	.short	(.L_236 - .L_235)
	.align		4
.L_235:
        /*0448*/ 	.word	index@(_ZN2at4cuda57_GLOBAL__N__cd6b329d_24_DistributionBernoulli_cu_7537a20d21kernelPointwiseApply2IZNS_6native9templates4cuda28bernoulli_tensor_cuda_kernelIifEEvRKNS_10TensorBaseES9_NS_15PhiloxCudaStateEEUliRiSB_SB_SB_RKfSD_SD_SD_E_iSC_mLin1ELin1ELi4ELi512ELi2EEEvNS0_6detail10TensorInfoIT0_T2_EENSG_IT1_SI_EESI_T_)
        /*044c*/ 	.word	0x00000000


	//----- nvinfo : EIATTR_REGCOUNT
	.align		4
.L_236:
        /*0450*/ 	.byte	0x04, 0x2f
        /*0452*/ 	.short	(.L_238 - .L_237)
	.align		4
.L_237:
        /*0454*/ 	.word	index@(_ZN2at4cuda57_GLOBAL__N__cd6b329d_24_DistributionBernoulli_cu_7537a20d21kernelPointwiseApply2IZNS_6native9templates4cuda28bernoulli_tensor_cuda_kernelIlfEEvRKNS_10TensorBaseES9_NS_15PhiloxCudaStateEEUliRlSB_SB_SB_RKfSD_SD_SD_E_lSC_jLi1ELi1ELi4ELi512ELi2EEEvNS0_6detail10TensorInfoIT0_T2_EENSG_IT1_SI_EESI_T_)
        /*0458*/ 	.word	0x00000025


	//----- nvinfo : EIATTR_FRAME_SIZE
	.align		4
.L_238:
        /*045c*/ 	.byte	0x04, 0x11
        /*045e*/ 	.short	(.L_240 - .L_239)
	.align		4
.L_239:
        /*0460*/ 	.word	index@(_ZN2at4cuda57_GLOBAL__N__cd6b329d_24_DistributionBernoulli_cu_7537a20d21kernelPointwiseApply2IZNS_6native9templates4cuda28bernoulli_tensor_cuda_kernelIlfEEvRKNS_10TensorBaseES9_NS_15PhiloxCudaStateEEUliRlSB_SB_SB_RKfSD_SD_SD_E_lSC_jLi1ELi1ELi4ELi512ELi2EEEvNS0_6detail10TensorInfoIT0_T2_EENSG_IT1_SI_EESI_T_)
        /*0464*/ 	.word	0x00000000


	//----- nvinfo : EIATTR_REGCOUNT
	.align		4
.L_240:
        /*0468*/ 	.byte	0x04, 0x2f
        /*046a*/ 	.short	(.L_242 - .L_241)
	.align		4
.L_241:
        /*046c*/ 	.word	index@(_ZN2at4cuda57_GLOBAL__N__cd6b329d_24_DistributionBernoulli_cu_7537a20d21kernelPointwiseApply2IZNS_6native9templates4cuda28bernoulli_tensor_cuda_kernelIlfEEvRKNS_10TensorBaseES9_NS_15PhiloxCudaStateEEUliRlSB_SB_SB_RKfSD_SD_SD_E_lSC_jLi1ELi2ELi4ELi512ELi2EEEvNS0_6detail10TensorInfoIT0_T2_EENSG_IT1_SI_EESI_T_)
        /*0470*/ 	.word	0x00000026


	//----- nvinfo : EIATTR_FRAME_SIZE
	.align		4
.L_242:
        /*0474*/ 	.byte	0x04, 0x11
        /*0476*/ 	.short	(.L_244 - .L_243)
	.align		4
.L_243:
        /*0478*/ 	.word	index@(_ZN2at4cuda57_GLOBAL__N__cd6b329d_24_DistributionBernoulli_cu_7537a20d21kernelPointwiseApply2IZNS_6native9templates4cuda28bernoulli_tensor_cuda_kernelIlfEEvRKNS_10TensorBaseES9_NS_15PhiloxCudaStateEEUliRlSB_SB_SB_RKfSD_SD_SD_E_lSC_jLi1ELi2ELi4ELi512ELi2EEEvNS0_6detail10TensorInfoIT0_T2_EENSG_IT1_SI_EESI_T_)
        /*047c*/ 	.word	0x00000000


	//----- nvinfo : EIATTR_REGCOUNT
	.align		4
.L_244:
        /*0480*/ 	.byte	0x04, 0x2f
        /*0482*/ 	.short	(.L_246 - .L_245)
	.align		4
.L_245:
        /*0484*/ 	.word	index@(_ZN2at4cuda57_GLOBAL__N__cd6b329d_24_DistributionBernoulli_cu_7537a20d21kernelPointwiseApply2IZNS_6native9templates4cuda28bernoulli_tensor_cuda_kernelIlfEEvRKNS_10TensorBaseES9_NS_15PhiloxCudaStateEEUliRlSB_SB_SB_RKfSD_SD_SD_E_lSC_jLi1ELin1ELi4ELi512ELi2EEEvNS0_6detail10TensorInfoIT0_T2_EENSG_IT1_SI_EESI_T_)
        /*0488*/ 	.word	0x00000032


	//----- nvinfo : EIATTR_FRAME_SIZE
	.align		4
.L_246:
        /*048c*/ 	.byte	0x04, 0x11
        /*048e*/ 	.short	(.L_248 - .L_247)
	.align		4
.L_247:
        /*0490*/ 	.word	index@(_ZN2at4cuda57_GLOBAL__N__cd6b329d_24_DistributionBernoulli_cu_7537a20d21kernelPointwiseApply2IZNS_6native9templates4cuda28bernoulli_tensor_cuda_kernelIlfEEvRKNS_10TensorBaseES9_NS_15PhiloxCudaStateEEUliRlSB_SB_SB_RKfSD_SD_SD_E_lSC_jLi1ELin1ELi4ELi512ELi2EEEvNS0_6detail10TensorInfoIT0_T2_EENSG_IT1_SI_EESI_T_)
        /*0494*/ 	.word	0x00000000


	//----- nvinfo : EIATTR_REGCOUNT
	.align		4
.L_248:
        /*0498*/ 	.byte	0x04, 0x2f
        /*049a*/ 	.short	(.L_250 - .L_249)
	.align		4
.L_249:
        /*049c*/ 	.word	index@(_ZN2at4cuda57_GLOBAL__N__cd6b329d_24_DistributionBernoulli_cu_7537a20d21kernelPointwiseApply2IZNS_6native9templates4cuda28bernoulli_tensor_cuda_kernelIlfEEvRKNS_10TensorBaseES9_NS_15PhiloxCudaStateEEUliRlSB_SB_SB_RKfSD_SD_SD_E_lSC_jLi2ELi1ELi4ELi512ELi2EEEvNS0_6detail10TensorInfoIT0_T2_EENSG_IT1_SI_EESI_T_)
        /*04a0*/ 	.word	0x00000028


	//----- nvinfo : EIATTR_FRAME_SIZE
	.align		4
.L_250:
        /*04a4*/ 	.byte	0x04, 0x11
        /*04a6*/ 	.short	(.L_252 - .L_251)
	.align		4
.L_251:
        /*04a8*/ 	.word	index@(_ZN2at4cuda57_GLOBAL__N__cd6b329d_24_DistributionBernoulli_cu_7537a20d21kernelPointwiseApply2IZNS_6native9templates4cuda28bernoulli_tensor_cuda_kernelIlfEEvRKNS_10TensorBaseES9_NS_15PhiloxCudaStateEEUliRlSB_SB_SB_RKfSD_SD_SD_E_lSC_jLi2ELi1ELi4ELi512ELi2EEEvNS0_6detail10TensorInfoIT0_T2_EENSG_IT1_SI_EESI_T_)
        /*04ac*/ 	.word	0x00000000


	//----- nvinfo : EIATTR_REGCOUNT
	.align		4
.L_252:
        /*04b0*/ 	.byte	0x04, 0x2f
        /*04b2*/ 	.short	(.L_254 - .L_253)
	.align		4
.L_253:
        /*04b4*/ 	.word	index@(_ZN2at4cuda57_GLOBAL__N__cd6b329d_24_DistributionBernoulli_cu_7537a20d21kernelPointwiseApply2IZNS_6native9templates4cuda28bernoulli_tensor_cuda_kernelIlfEEvRKNS_10TensorBaseES9_NS_15PhiloxCudaStateEEUliRlSB_SB_SB_RKfSD_SD_SD_E_lSC_jLi2ELi2ELi4ELi512ELi2EEEvNS0_6detail10TensorInfoIT0_T2_EENSG_IT1_SI_EESI_T_)
        /*04b8*/ 	.word	0x0000002b


	//----- nvinfo : EIATTR_FRAME_SIZE
	.align		4
.L_254:
        /*04bc*/ 	.byte	0x04, 0x11
        /*04be*/ 	.short	(.L_256 - .L_255)
	.align		4
.L_255:
        /*04c0*/ 	.word	index@(_ZN2at4cuda57_GLOBAL__N__cd6b329d_24_DistributionBernoulli_cu_7537a20d21kernelPointwiseApply2IZNS_6native9templates4cuda28bernoulli_tensor_cuda_kernelIlfEEvRKNS_10TensorBaseES9_NS_15PhiloxCudaStateEEUliRlSB_SB_SB_RKfSD_SD_SD_E_lSC_jLi2ELi2ELi4ELi512ELi2EEEvNS0_6detail10TensorInfoIT0_T2_EENSG_IT1_SI_EESI_T_)
        /*04c4*/ 	.word	0x00000000


	//----- nvinfo : EIATTR_REGCOUNT
	.align		4
.L_256:
        /*04c8*/ 	.byte	0x04, 0x2f
        /*04ca*/ 	.short	(.L_258 - .L_257)
	.align		4
.L_257:
        /*04cc*/ 	.word	index@(_ZN2at4cuda57_GLOBAL__N__cd6b329d_24_DistributionBernoulli_cu_7537a20d21kernelPointwiseApply2IZNS_6native9templates4cuda28bernoulli_tensor_cuda_kernelIlfEEvRKNS_10TensorBaseES9_NS_15PhiloxCudaStateEEUliRlSB_SB_SB_RKfSD_SD_SD_E_lSC_jLi2ELin1ELi4ELi512ELi2EEEvNS0_6detail10TensorInfoIT0_T2_EENSG_IT1_SI_EESI_T_)
        /*04d0*/ 	.word	0x00000038


	//----- nvinfo : EIATTR_FRAME_SIZE
	.align		4
.L_258:
        /*04d4*/ 	.byte	0x04, 0x11
        /*04d6*/ 	.short	(.L_260 - .L_259)
	.align		4
.L_259:
        /*04d8*/ 	.word	index@(_ZN2at4cuda57_GLOBAL__N__cd6b329d_24_DistributionBernoulli_cu_7537a20d21kernelPointwiseApply2IZNS_6native9templates4cuda28bernoulli_tensor_cuda_kernelIlfEEvRKNS_10TensorBaseES9_NS_15PhiloxCudaStateEEUliRlSB_SB_SB_RKfSD_SD_SD_E_lSC_jLi2ELin1ELi4ELi512ELi2EEEvNS0_6detail10TensorInfoIT0_T2_EENSG_IT1_SI_EESI_T_)
        /*04dc*/ 	.word	0x00000000


	//----- nvinfo : EIATTR_REGCOUNT
	.align		4
.L_260:
        /*04e0*/ 	.byte	0x04, 0x2f
        /*04e2*/ 	.short	(.L_262 - .L_261)
	.align		4
.L_261:
        /*04e4*/ 	.word	index@(_ZN2at4cuda57_GLOBAL__N__cd6b329d_24_DistributionBernoulli_cu_7537a20d21kernelPointwiseApply2IZNS_6native9templates4cuda28bernoulli_tensor_cuda_kernelIlfEEvRKNS_10TensorBaseES9_NS_15PhiloxCudaStateEEUliRlSB_SB_SB_RKfSD_SD_SD_E_lSC_jLin1ELi1ELi4ELi512ELi2EEEvNS0_6detail10TensorInfoIT0_T2_EENSG_IT1_SI_EESI_T_)
        /*04e8*/ 	.word	0x00000030


	//----- nvinfo : EIATTR_FRAME_SIZE
	.align		4
.L_262:
        /*04ec*/ 	.byte	0x04, 0x11
        /*04ee*/ 	.short	(.L_264 - .L_263)
	.align		4
.L_263:
        /*04f0*/ 	.word	index@(_ZN2at4cuda57_GLOBAL__N__cd6b329d_24_DistributionBernoulli_cu_7537a20d21kernelPointwiseApply2IZNS_6native9templates4cuda28bernoulli_tensor_cuda_kernelIlfEEvRKNS_10TensorBaseES9_NS_15PhiloxCudaStateEEUliRlSB_SB_SB_RKfSD_SD_SD_E_lSC_jLin1ELi1ELi4ELi512ELi2EEEvNS0_6detail10TensorInfoIT0_T2_EENSG_IT1_SI_EESI_T_)
        /*04f4*/ 	.word	0x00000000


	//----- nvinfo : EIATTR_REGCOUNT
	.align		4
.L_264:
        /*04f8*/ 	.byte	0x04, 0x2f
        /*04fa*/ 	.short	(.L_266 - .L_265)
	.align		4
.L_265:
        /*04fc*/ 	.word	index@(_ZN2at4cuda57_GLOBAL__N__cd6b329d_24_DistributionBernoulli_cu_7537a20d21kernelPointwiseApply2IZNS_6native9templates4cuda28bernoulli_tensor_cuda_kernelIlfEEvRKNS_10TensorBaseES9_NS_15PhiloxCudaStateEEUliRlSB_SB_SB_RKfSD_SD_SD_E_lSC_jLin1ELi2ELi4ELi512ELi2EEEvNS0_6detail10TensorInfoIT0_T2_EENSG_IT1_SI_EESI_T_)
        /*0500*/ 	.word	0x00000038


	//----- nvinfo : EIATTR_FRAME_SIZE
	.align		4
.L_266:
        /*0504*/ 	.byte	0x04, 0x11
        /*0506*/ 	.short	(.L_268 - .L_267)
	.align		4
.L_267:
        /*0508*/ 	.word	index@(_ZN2at4cuda57_GLOBAL__N__cd6b329d_24_DistributionBernoulli_cu_7537a20d21kernelPointwiseApply2IZNS_6native9templates4cuda28bernoulli_tensor_cuda_kernelIlfEEvRKNS_10TensorBaseES9_NS_15PhiloxCudaStateEEUliRlSB_SB_SB_RKfSD_SD_SD_E_lSC_jLin1ELi2ELi4ELi512ELi2EEEvNS0_6detail10TensorInfoIT0_T2_EENSG_IT1_SI_EESI_T_)
        /*050c*/ 	.word	0x00000000


	//----- nvinfo : EIATTR_REGCOUNT
	.align		4
.L_268:
        /*0510*/ 	.byte	0x04, 0x2f
        /*0512*/ 	.short	(.L_270 - .L_269)
	.align		4
.L_269:
        /*0514*/ 	.word	index@(_ZN2at4cuda57_GLOBAL__N__cd6b329d_24_DistributionBernoulli_cu_7537a20d21kernelPointwiseApply2IZNS_6native9templates4cuda28bernoulli_tensor_cuda_kernelIlfEEvRKNS_10TensorBaseES9_NS_15PhiloxCudaStateEEUliRlSB_SB_SB_RKfSD_SD_SD_E_lSC_jLin1ELin1ELi4ELi512ELi2EEEvNS0_6detail10TensorInfoIT0_T2_EENSG_IT1_SI_EESI_T_)
        /*0518*/ 	.word	0x0000003f


	//----- nvinfo : EIATTR_FRAME_SIZE
	.align		4
.L_270:
        /*051c*/ 	.byte	0x04, 0x11
        /*051e*/ 	.short	(.L_272 - .L_271)
	.align		4
.L_271:
        /*0520*/ 	.word	index@(_ZN2at4cuda57_GLOBAL__N__cd6b329d_24_DistributionBernoulli_cu_7537a20d21kernelPointwiseApply2IZNS_6native9templates4cuda28bernoulli_tensor_cuda_kernelIlfEEvRKNS_10TensorBaseES9_NS_15PhiloxCudaStateEEUliRlSB_SB_SB_RKfSD_SD_SD_E_lSC_jLin1ELin1ELi4ELi512ELi2EEEvNS0_6detail10TensorInfoIT0_T2_EENSG_IT1_SI_EESI_T_)
        /*0524*/ 	.word	0x00000000


	//----- nvinfo : EIATTR_REGCOUNT
	.align		4
.L_272:
        /*0528*/ 	.byte	0x04, 0x2f
        /*052a*/ 	.short	(.L_274 - .L_273)
	.align		4
.L_273:
        /*052c*/ 	.word	index@(_ZN2at4cuda57_GLOBAL__N__cd6b329d_24_DistributionBernoulli_cu_7537a20d21kernelPointwiseApply2IZNS_6native9templates4cuda28bernoulli_tensor_cuda_kernelIlfEEvRKNS_10TensorBaseES9_NS_15PhiloxCudaStateEEUliRlSB_SB_SB_RKfSD_SD_SD_E_lSC_mLi1ELi1ELi4ELi512ELi2EEEvNS0_6detail10TensorInfoIT0_T2_EENSG_IT1_SI_EESI_T_)
        /*0530*/ 	.word	0x0000002d


	//----- nvinfo : EIATTR_FRAME_SIZE
	.align		4
.L_274:
        /*0534*/ 	.byte	0x04, 0x11
        /*0536*/ 	.short	(.L_276 - .L_275)
	.align		4
.L_275:
        /*0538*/ 	.word	index@(_ZN2at4cuda57_GLOBAL__N__cd6b329d_24_DistributionBernoulli_cu_7537a20d21kernelPointwiseApply2IZNS_6native9templates4cuda28bernoulli_tensor_cuda_kernelIlfEEvRKNS_10TensorBaseES9_NS_15PhiloxCudaStateEEUliRlSB_SB_SB_RKfSD_SD_SD_E_lSC_mLi1ELi1ELi4ELi512ELi2EEEvNS0_6detail10TensorInfoIT0_T2_EENSG_IT1_SI_EESI_T_)
        /*053c*/ 	.word	0x00000000


	//----- nvinfo : EIATTR_REGCOUNT
	.align		4
.L_276:
        /*0540*/ 	.byte	0x04, 0x2f
        /*0542*/ 	.short	(.L_278 - .L_277)
	.align		4
.L_277:
        /*0544*/ 	.word	index@(_ZN2at4cuda57_GLOBAL__N__cd6b329d_24_DistributionBernoulli_cu_7537a20d21kernelPointwiseApply2IZNS_6native9templates4cuda28bernoulli_tensor_cuda_kernelIlfEEvRKNS_10TensorBaseES9_NS_15PhiloxCudaStateEEUliRlSB_SB_SB_RKfSD_SD_SD_E_lSC_mLin1ELin1ELi4ELi512ELi2EEEvNS0_6detail10TensorInfoIT0_T2_EENSG_IT1_SI_EESI_T_)
        /*0548*/ 	.word	0x0000003b


	//----- nvinfo : EIATTR_FRAME_SIZE
	.align		4
.L_278:
        /*054c*/ 	.byte	0x04, 0x11
        /*054e*/ 	.short	(.L_280 - .L_279)
	.align		4
.L_279:
        /*0550*/ 	.word	index@($__internal_46_$__cuda_sm20_div_u64)
        /*0554*/ 	.word	0x00000000


	//----- nvinfo : EIATTR_FRAME_SIZE
	.align		4
.L_280:
        /*0558*/ 	.byte	0x04, 0x11
        /*055a*/ 	.short	(.L_282 - .L_281)
	.align		4
.L_281:
        /*055c*/ 	.word	index@(_ZN2at4cuda57_GLOBAL__N__cd6b329d_24_DistributionBernoulli_cu_7537a20d21kernelPointwiseApply2IZNS_6native9templates4cuda28bernoulli_tensor_cuda_kernelIlfEEvRKNS_10TensorBaseES9_NS_15PhiloxCudaStateEEUliRlSB_SB_SB_RKfSD_SD_SD_E_lSC_mLin1ELin1ELi4ELi512ELi2EEEvNS0_6detail10TensorInfoIT0_T2_EENSG_IT1_SI_EESI_T_)
        /*0560*/ 	.word	0x00000000


	//----- nvinfo : EIATTR_REGCOUNT
	.align		4
.L_282:
        /*0564*/ 	.byte	0x04, 0x2f
        /*0566*/ 	.short	(.L_284 - .L_283)
	.align		4
.L_283:
        /*0568*/ 	.word	index@(_ZN2at4cuda57_GLOBAL__N__cd6b329d_24_DistributionBernoulli_cu_7537a20d21kernelPointwiseApply2IZNS_6native9templates4cuda28bernoulli_tensor_cuda_kernelIsfEEvRKNS_10TensorBaseES9_NS_15PhiloxCudaStateEEUliRsSB_SB_SB_RKfSD_SD_SD_E_sSC_jLi1ELi1ELi4ELi512ELi2EEEvNS0_6detail10TensorInfoIT0_T2_EENSG_IT1_SI_EESI_T_)
        /*056c*/ 	.word	0x00000025


	//----- nvinfo : EIATTR_FRAME_SIZE
	.align		4
.L_284:
        /*0570*/ 	.byte	0x04, 0x11
        /*0572*/ 	.short	(.L_286 - .L_285)
	.align		4
.L_285:
        /*0574*/ 	.word	index@(_ZN2at4cuda57_GLOBAL__N__cd6b329d_24_DistributionBernoulli_cu_7537a20d21kernelPointwiseApply2IZNS_6native9templates4cuda28bernoulli_tensor_cuda_kernelIsfEEvRKNS_10TensorBaseES9_NS_15PhiloxCudaStateEEUliRsSB_SB_SB_RKfSD_SD_SD_E_sSC_jLi1ELi1ELi4ELi512ELi2EEEvNS0_6detail10TensorInfoIT0_T2_EENSG_IT1_SI_EESI_T_)
        /*0578*/ 	.word	0x00000000


	//----- nvinfo : EIATTR_REGCOUNT
	.align		4
.L_286:
        /*057c*/ 	.byte	0x04, 0x2f
        /*057e*/ 	.short	(.L_288 - .L_287)
	.align		4
.L_287:
        /*0580*/ 	.word	index@(_ZN2at4cuda57_GLOBAL__N__cd6b329d_24_DistributionBernoulli_cu_7537a20d21kernelPointwiseApply2IZNS_6native9templates4cuda28bernoulli_tensor_cuda_kernelIsfEEvRKNS_10TensorBaseES9_NS_15PhiloxCudaStateEEUliRsSB_SB_SB_RKfSD_SD_SD_E_sSC_jLi1ELi2ELi4ELi512ELi2EEEvNS0_6detail10TensorInfoIT0_T2_EENSG_IT1_SI_EESI_T_)
        /*0584*/ 	.word	0x00000026


	//----- nvinfo : EIATTR_FRAME_SIZE
	.align		4
.L_288:
        /*0588*/ 	.byte	0x04, 0x11
        /*058a*/ 	.short	(.L_290 - .L_289)
	.align		4
.L_289:
        /*058c*/ 	.word	index@(_ZN2at4cuda57_GLOBAL__N__cd6b329d_24_DistributionBernoulli_cu_7537a20d21kernelPointwiseApply2IZNS_6native9templates4cuda28bernoulli_tensor_cuda_kernelIsfEEvRKNS_10TensorBaseES9_NS_15PhiloxCudaStateEEUliRsSB_SB_SB_RKfSD_SD_SD_E_sSC_jLi1ELi2ELi4ELi512ELi2EEEvNS0_6detail10TensorInfoIT0_T2_EENSG_IT1_SI_EESI_T_)
        /*0590*/ 	.word	0x00000000


	//----- nvinfo : EIATTR_REGCOUNT
	.align		4
.L_290:
        /*0594*/ 	.byte	0x04, 0x2f
        /*0596*/ 	.short	(.L_292 - .L_291)
	.align		4
.L_291:
        /*0598*/ 	.word	index@(_ZN2at4cuda57_GLOBAL__N__cd6b329d_24_DistributionBernoulli_cu_7537a20d21kernelPointwiseApply2IZNS_6native9templates4cuda28bernoulli_tensor_cuda_kernelIsfEEvRKNS_10TensorBaseES9_NS_15PhiloxCudaStateEEUliRsSB_SB_SB_RKfSD_SD_SD_E_sSC_jLi1ELin1ELi4ELi512ELi2EEEvNS0_6detail10TensorInfoIT0_T2_EENSG_IT1_SI_EESI_T_)
        /*059c*/ 	.word	0x00000032


	//----- nvinfo : EIATTR_FRAME_SIZE
	.align		4
.L_292:
        /*05a0*/ 	.byte	0x04, 0x11
        /*05a2*/ 	.short	(.L_294 - .L_293)
	.align		4
.L_293:
        /*05a4*/ 	.word	index@(_ZN2at4cuda57_GLOBAL__N__cd6b329d_24_DistributionBernoulli_cu_7537a20d21kernelPointwiseApply2IZNS_6native9templates4cuda28bernoulli_tensor_cuda_kernelIsfEEvRKNS_10TensorBaseES9_NS_15PhiloxCudaStateEEUliRsSB_SB_SB_RKfSD_SD_SD_E_sSC_jLi1ELin1ELi4ELi512ELi2EEEvNS0_6detail10TensorInfoIT0_T2_EENSG_IT1_SI_EESI_T_)
        /*05a8*/ 	.word	0x00000000


	//----- nvinfo : EIATTR_REGCOUNT
	.align		4
.L_294:
        /*05ac*/ 	.byte	0x04, 0x2f
        /*05ae*/ 	.short	(.L_296 - .L_295)
	.align		4
.L_295:
        /*05b0*/ 	.word	index@(_ZN2at4cuda57_GLOBAL__N__cd6b329d_24_DistributionBernoulli_cu_7537a20d21kernelPointwiseApply2IZNS_6native9templates4cuda28bernoulli_tensor_cuda_kernelIsfEEvRKNS_10TensorBaseES9_NS_15PhiloxCudaStateEEUliRsSB_SB_SB_RKfSD_SD_SD_E_sSC_jLi2ELi1ELi4ELi512ELi2EEEvNS0_6detail10TensorInfoIT0_T2_EENSG_IT1_SI_EESI_T_)
        /*05b4*/ 	.word	0x00000028


	//----- nvinfo : EIATTR_FRAME_SIZE
	.align		4
.L_296:
        /*05b8*/ 	.byte	0x04, 0x11
        /*05ba*/ 	.short	(.L_298 - .L_297)
	.align		4
.L_297:
        /*05bc*/ 	.word	index@(_ZN2at4cuda57_GLOBAL__N__cd6b329d_24_DistributionBernoulli_cu_7537a20d21kernelPointwiseApply2IZNS_6native9templates4cuda28bernoulli_tensor_cuda_kernelIsfEEvRKNS_10TensorBaseES9_NS_15PhiloxCudaStateEEUliRsSB_SB_SB_RKfSD_SD_SD_E_sSC_jLi2ELi1ELi4ELi512ELi2EEEvNS0_6detail10TensorInfoIT0_T2_EENSG_IT1_SI_EESI_T_)
        /*05c0*/ 	.word	0x00000000


	//----- nvinfo : EIATTR_REGCOUNT
	.align		4
.L_298:
        /*05c4*/ 	.byte	0x04, 0x2f
        /*05c6*/ 	.short	(.L_300 - .L_299)
	.align		4
.L_299:
        /*05c8*/ 	.word	index@(_ZN2at4cuda57_GLOBAL__N__cd6b329d_24_DistributionBernoulli_cu_7537a20d21kernelPointwiseApply2IZNS_6native9templates4cuda28bernoulli_tensor_cuda_kernelIsfEEvRKNS_10TensorBaseES9_NS_15PhiloxCudaStateEEUliRsSB_SB_SB_RKfSD_SD_SD_E_sSC_jLi2ELi2ELi4ELi512ELi2EEEvNS0_6detail10TensorInfoIT0_T2_EENSG_IT1_SI_EESI_T_)
        /*05cc*/ 	.word	0x0000002b


	//----- nvinfo : EIATTR_FRAME_SIZE
	.align		4
.L_300:
        /*05d0*/ 	.byte	0x04, 0x11
        /*05d2*/ 	.short	(.L_302 - .L_301)
	.align		4
.L_301:
        /*05d4*/ 	.word	index@(_ZN2at4cuda57_GLOBAL__N__cd6b329d_24_DistributionBernoulli_cu_7537a20d21kernelPointwiseApply2IZNS_6native9templates4cuda28bernoulli_tensor_cuda_kernelIsfEEvRKNS_10TensorBaseES9_NS_15PhiloxCudaStateEEUliRsSB_SB_SB_RKfSD_SD_SD_E_sSC_jLi2ELi2ELi4ELi512ELi2EEEvNS0_6detail10TensorInfoIT0_T2_EENSG_IT1_SI_EESI_T_)
        /*05d8*/ 	.word	0x00000000


	//----- nvinfo : EIATTR_REGCOUNT
	.align		4
.L_302:
        /*05dc*/ 	.byte	0x04, 0x2f
        /*05de*/ 	.short	(.L_304 - .L_303)
	.align		4
.L_303:
        /*05e0*/ 	.word	index@(_ZN2at4cuda57_GLOBAL__N__cd6b329d_24_DistributionBernoulli_cu_7537a20d21kernelPointwiseApply2IZNS_6native9templates4cuda28bernoulli_tensor_cuda_kernelIsfEEvRKNS_10TensorBaseES9_NS_15PhiloxCudaStateEEUliRsSB_SB_SB_RKfSD_SD_SD_E_sSC_jLi2ELin1ELi4ELi512ELi2EEEvNS0_6detail10TensorInfoIT0_T2_EENSG_IT1_SI_EESI_T_)
        /*05e4*/ 	.word	0x00000038


	//----- nvinfo : EIATTR_FRAME_SIZE
	.align		4
.L_304:
        /*05e8*/ 	.byte	0x04, 0x11
        /*05ea*/ 	.short	(.L_306 - .L_305)
	.align		4
.L_305:
        /*05ec*/ 	.word	index@(_ZN2at4cuda57_GLOBAL__N__cd6b329d_24_DistributionBernoulli_cu_7537a20d21kernelPointwiseApply2IZNS_6native9templates4cuda28bernoulli_tensor_cuda_kernelIsfEEvRKNS_10TensorBaseES9_NS_15PhiloxCudaStateEEUliRsSB_SB_SB_RKfSD_SD_SD_E_sSC_jLi2ELin1ELi4ELi512ELi2EEEvNS0_6detail10TensorInfoIT0_T2_EENSG_IT1_SI_EESI_T_)
        /*05f0*/ 	.word	0x00000000


	//----- nvinfo : EIATTR_REGCOUNT
	.align		4
.L_306:
        /*05f4*/ 	.byte	0x04, 0x2f
        /*05f6*/ 	.short	(.L_308 - .L_307)
	.align		4
.L_307:
        /*05f8*/ 	.word	index@(_ZN2at4cuda57_GLOBAL__N__cd6b329d_24_DistributionBernoulli_cu_7537a20d21kernelPointwiseApply2IZNS_6native9templates4cuda28bernoulli_tensor_cuda_kernelIsfEEvRKNS_10TensorBaseES9_NS_15PhiloxCudaStateEEUliRsSB_SB_SB_RKfSD_SD_SD_E_sSC_jLin1ELi1ELi4ELi512ELi2EEEvNS0_6detail10TensorInfoIT0_T2_EENSG_IT1_SI_EESI_T_)
        /*05fc*/ 	.word	0x00000030


	//----- nvinfo : EIATTR_FRAME_SIZE
	.align		4
.L_308:
        /*0600*/ 	.byte	0x04, 0x11
        /*0602*/ 	.short	(.L_310 - .L_309)
	.align		4
.L_309:
        /*0604*/ 	.word	index@(_ZN2at4cuda57_GLOBAL__N__cd6b329d_24_DistributionBernoulli_cu_7537a20d21kernelPointwiseApply2IZNS_6native9templates4cuda28bernoulli_tensor_cuda_kernelIsfEEvRKNS_10TensorBaseES9_NS_15PhiloxCudaStateEEUliRsSB_SB_SB_RKfSD_SD_SD_E_sSC_jLin1ELi1ELi4ELi512ELi2EEEvNS0_6detail10TensorInfoIT0_T2_EENSG_IT1_SI_EESI_T_)
        /*0608*/ 	.word	0x00000000


	//----- nvinfo : EIATTR_REGCOUNT
	.align		4
.L_310:
        /*060c*/ 	.byte	0x04, 0x2f
        /*060e*/ 	.short	(.L_312 - .L_311)
	.align		4
.L_311:
        /*0610*/ 	.word	index@(_ZN2at4cuda57_GLOBAL__N__cd6b329d_24_DistributionBernoulli_cu_7537a20d21kernelPointwiseApply2IZNS_6native9templates4cuda28bernoulli_tensor_cuda_kernelIsfEEvRKNS_10TensorBaseES9_NS_15PhiloxCudaStateEEUliRsSB_SB_SB_RKfSD_SD_SD_E_sSC_jLin1ELi2ELi4ELi512ELi2EEEvNS0_6detail10TensorInfoIT0_T2_EENSG_IT1_SI_EESI_T_)
        /*0614*/ 	.word	0x00000038


	//----- nvinfo : EIATTR_FRAME_SIZE
	.align		4
.L_312:
        /*0618*/ 	.byte	0x04, 0x11
        /*061a*/ 	.short	(.L_314 - .L_313)
	.align		4
.L_313:
        /*061c*/ 	.word	index@(_ZN2at4cuda57_GLOBAL__N__cd6b329d_24_DistributionBernoulli_cu_7537a20d21kernelPointwiseApply2IZNS_6native9templates4cuda28bernoulli_tensor_cuda_kernelIsfEEvRKNS_10TensorBaseES9_NS_15PhiloxCudaStateEEUliRsSB_SB_SB_RKfSD_SD_SD_E_sSC_jLin1ELi2ELi4ELi512ELi2EEEvNS0_6detail10TensorInfoIT0_T2_EENSG_IT1_SI_EESI_T_)
        /*0620*/ 	.word	0x00000000


	//----- nvinfo : EIATTR_REGCOUNT
	.align		4
.L_314:
        /*0624*/ 	.byte	0x04, 0x2f
        /*0626*/ 	.short	(.L_316 - .L_315)
	.align		4
.L_315:
        /*0628*/ 	.word	index@(_ZN2at4cuda57_GLOBAL__N__cd6b329d_24_DistributionBernoulli_cu_7537a20d21kernelPointwiseApply2IZNS_6native9templates4cuda28bernoulli_tensor_cuda_kernelIsfEEvRKNS_10TensorBaseES9_NS_15PhiloxCudaStateEEUliRsSB_SB_SB_RKfSD_SD_SD_E_sSC_jLin1ELin1ELi4ELi512ELi2EEEvNS0_6detail10TensorInfoIT0_T2_EENSG_IT1_SI_EESI_T_)
        /*062c*/ 	.word	0x0000003f


	//----- nvinfo : EIATTR_FRAME_SIZE
	.align		4
.L_316:
        /*0630*/ 	.byte	0x04, 0x11
        /*0632*/ 	.short	(.L_318 - .L_317)
	.align		4
.L_317:
        /*0634*/ 	.word	index@(_ZN2at4cuda57_GLOBAL__N__cd6b329d_24_DistributionBernoulli_cu_7537a20d21kernelPointwiseApply2IZNS_6native9templates4cuda28bernoulli_tensor_cuda_kernelIsfEEvRKNS_10TensorBaseES9_NS_15PhiloxCudaStateEEUliRsSB_SB_SB_RKfSD_SD_SD_E_sSC_jLin1ELin1ELi4ELi512ELi2EEEvNS0_6detail10TensorInfoIT0_T2_EENSG_IT1_SI_EESI_T_)
        /*0638*/ 	.word	0x00000000


	//----- nvinfo : EIATTR_REGCOUNT
	.align		4
.L_318:
        /*063c*/ 	.byte	0x04, 0x2f
        /*063e*/ 	.short	(.L_320 - .L_319)
	.align		4
.L_319:
        /*0640*/ 	.word	index@(_ZN2at4cuda57_GLOBAL__N__cd6b329d_24_DistributionBernoulli_cu_7537a20d21kernelPointwiseApply2IZNS_6native9templates4cuda28bernoulli_tensor_cuda_kernelIsfEEvRKNS_10TensorBaseES9_NS_15PhiloxCudaStateEEUliRsSB_SB_SB_RKfSD_SD_SD_E_sSC_mLi1ELi1ELi4ELi512ELi2EEEvNS0_6detail10TensorInfoIT0_T2_EENSG_IT1_SI_EESI_T_)
        /*0644*/ 	.word	0x0000002d


	//----- nvinfo : EIATTR_FRAME_SIZE
	.align		4
.L_320:
        /*0648*/ 	.byte	0x04, 0x11
        /*064a*/ 	.short	(.L_322 - .L_321)
	.align		4
.L_321:
        /*064c*/ 	.word	index@(_ZN2at4cuda57_GLOBAL__N__cd6b329d_24_DistributionBernoulli_cu_7537a20d21kernelPointwiseApply2IZNS_6native9templates4cuda28bernoulli_tensor_cuda_kernelIsfEEvRKNS_10TensorBaseES9_NS_15PhiloxCudaStateEEUliRsSB_SB_SB_RKfSD_SD_SD_E_sSC_mLi1ELi1ELi4ELi512ELi2EEEvNS0_6detail10TensorInfoIT0_T2_EENSG_IT1_SI_EESI_T_)
        /*0650*/ 	.word	0x00000000


	//----- nvinfo : EIATTR_REGCOUNT
	.align		4
.L_322:
        /*0654*/ 	.byte	0x04, 0x2f
        /*0656*/ 	.short	(.L_324 - .L_323)
	.align		4
.L_323:
        /*0658*/ 	.word	index@(_ZN2at4cuda57_GLOBAL__N__cd6b329d_24_DistributionBernoulli_cu_7537a20d21kernelPointwiseApply2IZNS_6native9templates4cuda28bernoulli_tensor_cuda_kernelIsfEEvRKNS_10TensorBaseES9_NS_15PhiloxCudaStateEEUliRsSB_SB_SB_RKfSD_SD_SD_E_sSC_mLin1ELin1ELi4ELi512ELi2EEEvNS0_6detail10TensorInfoIT0_T2_EENSG_IT1_SI_EESI_T_)
        /*065c*/ 	.word	0x0000003b


	//----- nvinfo : EIATTR_FRAME_SIZE
	.align		4
.L_324:
        /*0660*/ 	.byte	0x04, 0x11
        /*0662*/ 	.short	(.L_326 - .L_325)
	.align		4
.L_325:
        /*0664*/ 	.word	index@($__internal_45_$__cuda_sm20_div_u64)
        /*0668*/ 	.word	0x00000000


	//----- nvinfo : EIATTR_FRAME_SIZE
	.align		4
.L_326:
        /*066c*/ 	.byte	0x04, 0x11
        /*066e*/ 	.short	(.L_328 - .L_327)
	.align		4
.L_327:
        /*0670*/ 	.word	index@(_ZN2at4cuda57_GLOBAL__N__cd6b329d_24_DistributionBernoulli_cu_7537a20d21kernelPointwiseApply2IZNS_6native9templates4cuda28bernoulli_tensor_cuda_kernelIsfEEvRKNS_10TensorBaseES9_NS_15PhiloxCudaStateEEUliRsSB_SB_SB_RKfSD_SD_SD_E_sSC_mLin1ELin1ELi4ELi512ELi2EEEvNS0_6detail10TensorInfoIT0_T2_EENSG_IT1_SI_EESI_T_)
        /*0674*/ 	.word	0x00000000


	//----- nvinfo : EIATTR_REGCOUNT
	.align		4
.L_328:
        /*0678*/ 	.byte	0x04, 0x2f
        /*067a*/ 	.short	(.L_330 - .L_329)
	.align		4
.L_329:
        /*067c*/ 	.word	index@(_ZN2at4cuda57_GLOBAL__N__cd6b329d_24_DistributionBernoulli_cu_7537a20d21kernelPointwiseApply2IZNS_6native9templates4cuda28bernoulli_tensor_cuda_kernelIdfEEvRKNS_10TensorBaseES9_NS_15PhiloxCudaStateEEUliRdSB_SB_SB_RKfSD_SD_SD_E_dSC_jLi1ELi1ELi4ELi512ELi2EEEvNS0_6detail10TensorInfoIT0_T2_EENSG_IT1_SI_EESI_T_)
        /*0680*/ 	.word	0x00000025


	//----- nvinfo : EIATTR_FRAME_SIZE
	.align		4
.L_330:
        /*0684*/ 	.byte	0x04, 0x11
        /*0686*/ 	.short	(.L_332 - .L_331)
	.align		4
.L_331:
        /*0688*/ 	.word	index@(_ZN2at4cuda57_GLOBAL__N__cd6b329d_24_DistributionBernoulli_cu_7537a20d21kernelPointwiseApply2IZNS_6native9templates4cuda28bernoulli_tensor_cuda_kernelIdfEEvRKNS_10TensorBaseES9_NS_15PhiloxCudaStateEEUliRdSB_SB_SB_RKfSD_SD_SD_E_dSC_jLi1ELi1ELi4ELi512ELi2EEEvNS0_6detail10TensorInfoIT0_T2_EENSG_IT1_SI_EESI_T_)
        /*068c*/ 	.word	0x00000000


	//----- nvinfo : EIATTR_REGCOUNT
	.align		4
.L_332:
        /*0690*/ 	.byte	0x04, 0x2f
        /*0692*/ 	.short	(.L_334 - .L_333)
	.align		4
.L_333:
        /*0694*/ 	.word	index@(_ZN2at4cuda57_GLOBAL__N__cd6b329d_24_DistributionBernoulli_cu_7537a20d21kernelPointwiseApply2IZNS_6native9templates4cuda28bernoulli_tensor_cuda_kernelIdfEEvRKNS_10TensorBaseES9_NS_15PhiloxCudaStateEEUliRdSB_SB_SB_RKfSD_SD_SD_E_dSC_jLi1ELi2ELi4ELi512ELi2EEEvNS0_6detail10TensorInfoIT0_T2_EENSG_IT1_SI_EESI_T_)
        /*0698*/ 	.word	0x00000026


	//----- nvinfo : EIATTR_FRAME_SIZE
	.align		4
.L_334:
        /*069c*/ 	.byte	0x04, 0x11
        /*069e*/ 	.short	(.L_336 - .L_335)
	.align		4
.L_335:
        /*06a0*/ 	.word	index@(_ZN2at4cuda57_GLOBAL__N__cd6b329d_24_DistributionBernoulli_cu_7537a20d21kernelPointwiseApply2IZNS_6native9templates4cuda28bernoulli_tensor_cuda_kernelIdfEEvRKNS_10TensorBaseES9_NS_15PhiloxCudaStateEEUliRdSB_SB_SB_RKfSD_SD_SD_E_dSC_jLi1ELi2ELi4ELi512ELi2EEEvNS0_6detail10TensorInfoIT0_T2_EENSG_IT1_SI_EESI_T_)
        /*06a4*/ 	.word	0x00000000


	//----- nvinfo : EIATTR_REGCOUNT
	.align		4
.L_336:
        /*06a8*/ 	.byte	0x04, 0x2f
        /*06aa*/ 	.short	(.L_338 - .L_337)
	.align		4
.L_337:
        /*06ac*/ 	.word	index@(_ZN2at4cuda57_GLOBAL__N__cd6b329d_24_DistributionBernoulli_cu_7537a20d21kernelPointwiseApply2IZNS_6native9templates4cuda28bernoulli_tensor_cuda_kernelIdfEEvRKNS_10TensorBaseES9_NS_15PhiloxCudaStateEEUliRdSB_SB_SB_RKfSD_SD_SD_E_dSC_jLi1ELin1ELi4ELi512ELi2EEEvNS0_6detail10TensorInfoIT0_T2_EENSG_IT1_SI_EESI_T_)
        /*06b0*/ 	.word	0x00000032


	//----- nvinfo : EIATTR_FRAME_SIZE
	.align		4
.L_338:
        /*06b4*/ 	.byte	0x04, 0x11
        /*06b6*/ 	.short	(.L_340 - .L_339)
	.align		4
.L_339:
        /*06b8*/ 	.word	index@(_ZN2at4cuda57_GLOBAL__N__cd6b329d_24_DistributionBernoulli_cu_7537a20d21kernelPointwiseApply2IZNS_6native9templates4cuda28bernoulli_tensor_cuda_kernelIdfEEvRKNS_10TensorBaseES9_NS_15PhiloxCudaStateEEUliRdSB_SB_SB_RKfSD_SD_SD_E_dSC_jLi1ELin1ELi4ELi512ELi2EEEvNS0_6detail10TensorInfoIT0_T2_EENSG_IT1_SI_EESI_T_)
        /*06bc*/ 	.word	0x00000000


	//----- nvinfo : EIATTR_REGCOUNT
	.align		4
.L_340:
        /*06c0*/ 	.byte	0x04, 0x2f
        /*06c2*/ 	.short	(.L_342 - .L_341)
	.align		4
.L_341:
        /*06c4*/ 	.word	index@(_ZN2at4cuda57_GLOBAL__N__cd6b329d_24_DistributionBernoulli_cu_7537a20d21kernelPointwiseApply2IZNS_6native9templates4cuda28bernoulli_tensor_cuda_kernelIdfEEvRKNS_10TensorBaseES9_NS_15PhiloxCudaStateEEUliRdSB_SB_SB_RKfSD_SD_SD_E_dSC_jLi2ELi1ELi4ELi512ELi2EEEvNS0_6detail10TensorInfoIT0_T2_EENSG_IT1_SI_EESI_T_)
        /*06c8*/ 	.word	0x00000028


	//----- nvinfo : EIATTR_FRAME_SIZE
	.align		4
.L_342:
        /*06cc*/ 	.byte	0x04, 0x11
        /*06ce*/ 	.short	(.L_344 - .L_343)
	.align		4
.L_343:
        /*06d0*/ 	.word	index@(_ZN2at4cuda57_GLOBAL__N__cd6b329d_24_DistributionBernoulli_cu_7537a20d21kernelPointwiseApply2IZNS_6native9templates4cuda28bernoulli_tensor_cuda_kernelIdfEEvRKNS_10TensorBaseES9_NS_15PhiloxCudaStateEEUliRdSB_SB_SB_RKfSD_SD_SD_E_dSC_jLi2ELi1ELi4ELi512ELi2EEEvNS0_6detail10TensorInfoIT0_T2_EENSG_IT1_SI_EESI_T_)
        /*06d4*/ 	.word	0x00000000


	//----- nvinfo : EIATTR_REGCOUNT
	.align		4
.L_344:
        /*06d8*/ 	.byte	0x04, 0x2f
        /*06da*/ 	.short	(.L_346 - .L_345)
	.align		4
.L_345:
        /*06dc*/ 	.word	index@(_ZN2at4cuda57_GLOBAL__N__cd6b329d_24_DistributionBernoulli_cu_7537a20d21kernelPointwiseApply2IZNS_6native9templates4cuda28bernoulli_tensor_cuda_kernelIdfEEvRKNS_10TensorBaseES9_NS_15PhiloxCudaStateEEUliRdSB_SB_SB_RKfSD_SD_SD_E_dSC_jLi2ELi2ELi4ELi512ELi2EEEvNS0_6detail10TensorInfoIT0_T2_EENSG_IT1_SI_EESI_T_)
        /*06e0*/ 	.word	0x0000002b


	//----- nvinfo : EIATTR_FRAME_SIZE
	.align		4
.L_346:
        /*06e4*/ 	.byte	0x04, 0x11
        /*06e6*/ 	.short	(.L_348 - .L_347)
	.align		4
.L_347:
        /*06e8*/ 	.word	index@(_ZN2at4cuda57_GLOBAL__N__cd6b329d_24_DistributionBernoulli_cu_7537a20d21kernelPointwiseApply2IZNS_6native9templates4cuda28bernoulli_tensor_cuda_kernelIdfEEvRKNS_10TensorBaseES9_NS_15PhiloxCudaStateEEUliRdSB_SB_SB_RKfSD_SD_SD_E_dSC_jLi2ELi2ELi4ELi512ELi2EEEvNS0_6detail10TensorInfoIT0_T2_EENSG_IT1_SI_EESI_T_)
        /*06ec*/ 	.word	0x00000000


	//----- nvinfo : EIATTR_REGCOUNT
	.align		4
.L_348:
        /*06f0*/ 	.byte	0x04, 0x2f
        /*06f2*/ 	.short	(.L_350 - .L_349)
	.align		4
.L_349:
        /*06f4*/ 	.word	index@(_ZN2at4cuda57_GLOBAL__N__cd6b329d_24_DistributionBernoulli_cu_7537a20d21kernelPointwiseApply2IZNS_6native9templates4cuda28bernoulli_tensor_cuda_kernelIdfEEvRKNS_10TensorBaseES9_NS_15PhiloxCudaStateEEUliRdSB_SB_SB_RKfSD_SD_SD_E_dSC_jLi2ELin1ELi4ELi512ELi2EEEvNS0_6detail10TensorInfoIT0_T2_EENSG_IT1_SI_EESI_T_)
        /*06f8*/ 	.word	0x00000038


	//----- nvinfo : EIATTR_FRAME_SIZE
	.align		4
.L_350:
        /*06fc*/ 	.byte	0x04, 0x11
        /*06fe*/ 	.short	(.L_352 - .L_351)
	.align		4
.L_351:
        /*0700*/ 	.word	index@(_ZN2at4cuda57_GLOBAL__N__cd6b329d_24_DistributionBernoulli_cu_7537a20d21kernelPointwiseApply2IZNS_6native9templates4cuda28bernoulli_tensor_cuda_kernelIdfEEvRKNS_10TensorBaseES9_NS_15PhiloxCudaStateEEUliRdSB_SB_SB_RKfSD_SD_SD_E_dSC_jLi2ELin1ELi4ELi512ELi2EEEvNS0_6detail10TensorInfoIT0_T2_EENSG_IT1_SI_EESI_T_)
        /*0704*/ 	.word	0x00000000


	//----- nvinfo : EIATTR_REGCOUNT
	.align		4
.L_352:
        /*0708*/ 	.byte	0x04, 0x2f
        /*070a*/ 	.short	(.L_354 - .L_353)
	.align		4
.L_353:
        /*070c*/ 	.word	index@(_ZN2at4cuda57_GLOBAL__N__cd6b329d_24_DistributionBernoulli_cu_7537a20d21kernelPointwiseApply2IZNS_6native9templates4cuda28bernoulli_tensor_cuda_kernelIdfEEvRKNS_10TensorBaseES9_NS_15PhiloxCudaStateEEUliRdSB_SB_SB_RKfSD_SD_SD_E_dSC_jLin1ELi1ELi4ELi512ELi2EEEvNS0_6detail10TensorInfoIT0_T2_EENSG_IT1_SI_EESI_T_)
        /*0710*/ 	.word	0x00000030


	//----- nvinfo : EIATTR_FRAME_SIZE
	.align		4
.L_354:
        /*0714*/ 	.byte	0x04, 0x11
        /*0716*/ 	.short	(.L_356 - .L_355)
	.align		4
.L_355:
        /*0718*/ 	.word	index@(_ZN2at4cuda57_GLOBAL__N__cd6b329d_24_DistributionBernoulli_cu_7537a20d21kernelPointwiseApply2IZNS_6native9templates4cuda28bernoulli_tensor_cuda_kernelIdfEEvRKNS_10TensorBaseES9_NS_15PhiloxCudaStateEEUliRdSB_SB_SB_RKfSD_SD_SD_E_dSC_jLin1ELi1ELi4ELi512ELi2EEEvNS0_6detail10TensorInfoIT0_T2_EENSG_IT1_SI_EESI_T_)
        /*071c*/ 	.word	0x00000000


	//----- nvinfo : EIATTR_REGCOUNT
	.align		4
.L_356:
        /*0720*/ 	.byte	0x04, 0x2f
        /*0722*/ 	.short	(.L_358 - .L_357)
	.align		4
.L_357:
        /*0724*/ 	.word	index@(_ZN2at4cuda57_GLOBAL__N__cd6b329d_24_DistributionBernoulli_cu_7537a20d21kernelPointwiseApply2IZNS_6native9templates4cuda28bernoulli_tensor_cuda_kernelIdfEEvRKNS_10TensorBaseES9_NS_15PhiloxCudaStateEEUliRdSB_SB_SB_RKfSD_SD_SD_E_dSC_jLin1ELi2ELi4ELi512ELi2EEEvNS0_6detail10TensorInfoIT0_T2_EENSG_IT1_SI_EESI_T_)
        /*0728*/ 	.word	0x00000038


	//----- nvinfo : EIATTR_FRAME_SIZE
	.align		4
.L_358:
        /*072c*/ 	.byte	0x04, 0x11
        /*072e*/ 	.short	(.L_360 - .L_359)
	.align		4
.L_359:
        /*0730*/ 	.word	index@(_ZN2at4cuda57_GLOBAL__N__cd6b329d_24_DistributionBernoulli_cu_7537a20d21kernelPointwiseApply2IZNS_6native9templates4cuda28bernoulli_tensor_cuda_kernelIdfEEvRKNS_10TensorBaseES9_NS_15PhiloxCudaStateEEUliRdSB_SB_SB_RKfSD_SD_SD_E_dSC_jLin1ELi2ELi4ELi512ELi2EEEvNS0_6detail10TensorInfoIT0_T2_EENSG_IT1_SI_EESI_T_)
        /*0734*/ 	.word	0x00000000


	//----- nvinfo : EIATTR_REGCOUNT
	.align		4
.L_360:
        /*0738*/ 	.byte	0x04, 0x2f
        /*073a*/ 	.short	(.L_362 - .L_361)
	.align		4
.L_361:
        /*073c*/ 	.word	index@(_ZN2at4cuda57_GLOBAL__N__cd6b329d_24_DistributionBernoulli_cu_7537a20d21kernelPointwiseApply2IZNS_6native9templates4cuda28bernoulli_tensor_cuda_kernelIdfEEvRKNS_10TensorBaseES9_NS_15PhiloxCudaStateEEUliRdSB_SB_SB_RKfSD_SD_SD_E_dSC_jLin1ELin1ELi4ELi512ELi2EEEvNS0_6detail10TensorInfoIT0_T2_EENSG_IT1_SI_EESI_T_)
        /*0740*/ 	.word	0x0000003f


	//----- nvinfo : EIATTR_FRAME_SIZE
	.align		4
.L_362:
        /*0744*/ 	.byte	0x04, 0x11
        /*0746*/ 	.short	(.L_364 - .L_363)
	.align		4
.L_363:
        /*0748*/ 	.word	index@(_ZN2at4cuda57_GLOBAL__N__cd6b329d_24_DistributionBernoulli_cu_7537a20d21kernelPointwiseApply2IZNS_6native9templates4cuda28bernoulli_tensor_cuda_kernelIdfEEvRKNS_10TensorBaseES9_NS_15PhiloxCudaStateEEUliRdSB_SB_SB_RKfSD_SD_SD_E_dSC_jLin1ELin1ELi4ELi512ELi2EEEvNS0_6detail10TensorInfoIT0_T2_EENSG_IT1_SI_EESI_T_)
        /*074c*/ 	.word	0x00000000


	//----- nvinfo : EIATTR_REGCOUNT
	.align		4
.L_364:
        /*0750*/ 	.byte	0x04, 0x2f
        /*0752*/ 	.short	(.L_366 - .L_365)
	.align		4
.L_365:
        /*0754*/ 	.word	index@(_ZN2at4cuda57_GLOBAL__N__cd6b329d_24_DistributionBernoulli_cu_7537a20d21kernelPointwiseApply2IZNS_6native9templates4cuda28bernoulli_tensor_cuda_kernelIdfEEvRKNS_10TensorBaseES9_NS_15PhiloxCudaStateEEUliRdSB_SB_SB_RKfSD_SD_SD_E_dSC_mLi1ELi1ELi4ELi512ELi2EEEvNS0_6detail10TensorInfoIT0_T2_EENSG_IT1_SI_EESI_T_)
        /*0758*/ 	.word	0x0000002d


	//----- nvinfo : EIATTR_FRAME_SIZE
	.align		4
.L_366:
        /*075c*/ 	.byte	0x04, 0x11
        /*075e*/ 	.short	(.L_368 - .L_367)
	.align		4
.L_367:
        /*0760*/ 	.word	index@(_ZN2at4cuda57_GLOBAL__N__cd6b329d_24_DistributionBernoulli_cu_7537a20d21kernelPointwiseApply2IZNS_6native9templates4cuda28bernoulli_tensor_cuda_kernelIdfEEvRKNS_10TensorBaseES9_NS_15PhiloxCudaStateEEUliRdSB_SB_SB_RKfSD_SD_SD_E_dSC_mLi1ELi1ELi4ELi512ELi2EEEvNS0_6detail10TensorInfoIT0_T2_EENSG_IT1_SI_EESI_T_)
        /*0764*/ 	.word	0x00000000


	//----- nvinfo : EIATTR_REGCOUNT
	.align		4
.L_368:
        /*0768*/ 	.byte	0x04, 0x2f
        /*076a*/ 	.short	(.L_370 - .L_369)
	.align		4
.L_369:
        /*076c*/ 	.word	index@(_ZN2at4cuda57_GLOBAL__N__cd6b329d_24_DistributionBernoulli_cu_7537a20d21kernelPointwiseApply2IZNS_6native9templates4cuda28bernoulli_tensor_cuda_kernelIdfEEvRKNS_10TensorBaseES9_NS_15PhiloxCudaStateEEUliRdSB_SB_SB_RKfSD_SD_SD_E_dSC_mLin1ELin1ELi4ELi512ELi2EEEvNS0_6detail10TensorInfoIT0_T2_EENSG_IT1_SI_EESI_T_)
        /*0770*/ 	.word	0x0000003b


	//----- nvinfo : EIATTR_FRAME_SIZE
	.align		4
.L_370:
        /*0774*/ 	.byte	0x04, 0x11
        /*0776*/ 	.short	(.L_372 - .L_371)
	.align		4
.L_371:
        /*0778*/ 	.word	index@($__internal_44_$__cuda_sm20_div_u64)
        /*077c*/ 	.word	0x00000000


	//----- nvinfo : EIATTR_FRAME_SIZE
	.align		4
.L_372:
        /*0780*/ 	.byte	0x04, 0x11
        /*0782*/ 	.short	(.L_374 - .L_373)
	.align		4
.L_373:
        /*0784*/ 	.word	index@(_ZN2at4cuda57_GLOBAL__N__cd6b329d_24_DistributionBernoulli_cu_7537a20d21kernelPointwiseApply2IZNS_6native9templates4cuda28bernoulli_tensor_cuda_kernelIdfEEvRKNS_10TensorBaseES9_NS_15PhiloxCudaStateEEUliRdSB_SB_SB_RKfSD_SD_SD_E_dSC_mLin1ELin1ELi4ELi512ELi2EEEvNS0_6detail10TensorInfoIT0_T2_EENSG_IT1_SI_EESI_T_)
        /*0788*/ 	.word	0x00000000


	//----- nvinfo : EIATTR_REGCOUNT
	.align		4
.L_374:
        /*078c*/ 	.byte	0x04, 0x2f
        /*078e*/ 	.short	(.L_376 - .L_375)
	.align		4
.L_375:
        /*0790*/ 	.word	index@(_ZN2at4cuda57_GLOBAL__N__cd6b329d_24_DistributionBernoulli_cu_7537a20d21kernelPointwiseApply2IZNS_6native9templates4cuda28bernoulli_tensor_cuda_kernelIffEEvRKNS_10TensorBaseES9_NS_15PhiloxCudaStateEEUliRfSB_SB_SB_RKfSD_SD_SD_E_fSC_jLi1ELi1ELi4ELi512ELi2EEEvNS0_6detail10TensorInfoIT0_T2_EENSG_IT1_SI_EESI_T_)
        /*0794*/ 	.word	0x00000025


	//----- nvinfo : EIATTR_FRAME_SIZE
	.align		4
.L_376:
        /*0798*/ 	.byte	0x04, 0x11
        /*079a*/ 	.short	(.L_378 - .L_377)
	.align		4
.L_377:
        /*079c*/ 	.word	index@(_ZN2at4cuda57_GLOBAL__N__cd6b329d_24_DistributionBernoulli_cu_7537a20d21kernelPointwiseApply2IZNS_6native9templates4cuda28bernoulli_tensor_cuda_kernelIffEEvRKNS_10TensorBaseES9_NS_15PhiloxCudaStateEEUliRfSB_SB_SB_RKfSD_SD_SD_E_fSC_jLi1ELi1ELi4ELi512ELi2EEEvNS0_6detail10TensorInfoIT0_T2_EENSG_IT1_SI_EESI_T_)
        /*07a0*/ 	.word	0x00000000


	//----- nvinfo : EIATTR_REGCOUNT
	.align		4
.L_378:
        /*07a4*/ 	.byte	0x04, 0x2f
        /*07a6*/ 	.short	(.L_380 - .L_379)
	.align		4
.L_379:
        /*07a8*/ 	.word	index@(_ZN2at4cuda57_GLOBAL__N__cd6b329d_24_DistributionBernoulli_cu_7537a20d21kernelPointwiseApply2IZNS_6native9templates4cuda28bernoulli_tensor_cuda_kernelIffEEvRKNS_10TensorBaseES9_NS_15PhiloxCudaStateEEUliRfSB_SB_SB_RKfSD_SD_SD_E_fSC_jLi1ELi2ELi4ELi512ELi2EEEvNS0_6detail10TensorInfoIT0_T2_EENSG_IT1_SI_EESI_T_)
        /*07ac*/ 	.word	0x00000026


	//----- nvinfo : EIATTR_FRAME_SIZE
	.align		4
.L_380:
        /*07b0*/ 	.byte	0x04, 0x11
        /*07b2*/ 	.short	(.L_382 - .L_381)
	.align		4
.L_381:
        /*07b4*/ 	.word	index@(_ZN2at4cuda57_GLOBAL__N__cd6b329d_24_DistributionBernoulli_cu_7537a20d21kernelPointwiseApply2IZNS_6native9templates4cuda28bernoulli_tensor_cuda_kernelIffEEvRKNS_10TensorBaseES9_NS_15PhiloxCudaStateEEUliRfSB_SB_SB_RKfSD_SD_SD_E_fSC_jLi1ELi2ELi4ELi512ELi2EEEvNS0_6detail10TensorInfoIT0_T2_EENSG_IT1_SI_EESI_T_)
        /*07b8*/ 	.word	0x00000000


	//----- nvinfo : EIATTR_REGCOUNT
	.align		4
.L_382:
        /*07bc*/ 	.byte	0x04, 0x2f
        /*07be*/ 	.short	(.L_384 - .L_383)
	.align		4
.L_383:
        /*07c0*/ 	.word	index@(_ZN2at4cuda57_GLOBAL__N__cd6b329d_24_DistributionBernoulli_cu_7537a20d21kernelPointwiseApply2IZNS_6native9templates4cuda28bernoulli_tensor_cuda_kernelIffEEvRKNS_10TensorBaseES9_NS_15PhiloxCudaStateEEUliRfSB_SB_SB_RKfSD_SD_SD_E_fSC_jLi1ELin1ELi4ELi512ELi2EEEvNS0_6detail10TensorInfoIT0_T2_EENSG_IT1_SI_EESI_T_)
        /*07c4*/ 	.word	0x00000032


	//----- nvinfo : EIATTR_FRAME_SIZE
	.align		4
.L_384:
        /*07c8*/ 	.byte	0x04, 0x11
        /*07ca*/ 	.short	(.L_386 - .L_385)
	.align		4
.L_385:
        /*07cc*/ 	.word	index@(_ZN2at4cuda57_GLOBAL__N__cd6b329d_24_DistributionBernoulli_cu_7537a20d21kernelPointwiseApply2IZNS_6native9templates4cuda28bernoulli_tensor_cuda_kernelIffEEvRKNS_10TensorBaseES9_NS_15PhiloxCudaStateEEUliRfSB_SB_SB_RKfSD_SD_SD_E_fSC_jLi1ELin1ELi4ELi512ELi2EEEvNS0_6detail10TensorInfoIT0_T2_EENSG_IT1_SI_EESI_T_)
        /*07d0*/ 	.word	0x00000000


	//----- nvinfo : EIATTR_REGCOUNT
	.align		4
.L_386:
        /*07d4*/ 	.byte	0x04, 0x2f
        /*07d6*/ 	.short	(.L_388 - .L_387)
	.align		4
.L_387:
        /*07d8*/ 	.word	index@(_ZN2at4cuda57_GLOBAL__N__cd6b329d_24_DistributionBernoulli_cu_7537a20d21kernelPointwiseApply2IZNS_6native9templates4cuda28bernoulli_tensor_cuda_kernelIffEEvRKNS_10TensorBaseES9_NS_15PhiloxCudaStateEEUliRfSB_SB_SB_RKfSD_SD_SD_E_fSC_jLi2ELi1ELi4ELi512ELi2EEEvNS0_6detail10TensorInfoIT0_T2_EENSG_IT1_SI_EESI_T_)
        /*07dc*/ 	.word	0x00000028


	//----- nvinfo : EIATTR_FRAME_SIZE
	.align		4
.L_388:
        /*07e0*/ 	.byte	0x04, 0x11
        /*07e2*/ 	.short	(.L_390 - .L_389)
	.align		4
.L_389:
        /*07e4*/ 	.word	index@(_ZN2at4cuda57_GLOBAL__N__cd6b329d_24_DistributionBernoulli_cu_7537a20d21kernelPointwiseApply2IZNS_6native9templates4cuda28bernoulli_tensor_cuda_kernelIffEEvRKNS_10TensorBaseES9_NS_15PhiloxCudaStateEEUliRfSB_SB_SB_RKfSD_SD_SD_E_fSC_jLi2ELi1ELi4ELi512ELi2EEEvNS0_6detail10TensorInfoIT0_T2_EENSG_IT1_SI_EESI_T_)
        /*07e8*/ 	.word	0x00000000


	//----- nvinfo : EIATTR_REGCOUNT
	.align		4
.L_390:
        /*07ec*/ 	.byte	0x04, 0x2f
        /*07ee*/ 	.short	(.L_392 - .L_391)
	.align		4
.L_391:
        /*07f0*/ 	.word	index@(_ZN2at4cuda57_GLOBAL__N__cd6b329d_24_DistributionBernoulli_cu_7537a20d21kernelPointwiseApply2IZNS_6native9templates4cuda28bernoulli_tensor_cuda_kernelIffEEvRKNS_10TensorBaseES9_NS_15PhiloxCudaStateEEUliRfSB_SB_SB_RKfSD_SD_SD_E_fSC_jLi2ELi2ELi4ELi512ELi2EEEvNS0_6detail10TensorInfoIT0_T2_EENSG_IT1_SI_EESI_T_)
        /*07f4*/ 	.word	0x0000002b


	//----- nvinfo : EIATTR_FRAME_SIZE
	.align		4
.L_392:
        /*07f8*/ 	.byte	0x04, 0x11
        /*07fa*/ 	.short	(.L_394 - .L_393)
	.align		4
.L_393:
        /*07fc*/ 	.word	index@(_ZN2at4cuda57_GLOBAL__N__cd6b329d_24_DistributionBernoulli_cu_7537a20d21kernelPointwiseApply2IZNS_6native9templates4cuda28bernoulli_tensor_cuda_kernelIffEEvRKNS_10TensorBaseES9_NS_15PhiloxCudaStateEEUliRfSB_SB_SB_RKfSD_SD_SD_E_fSC_jLi2ELi2ELi4ELi512ELi2EEEvNS0_6detail10TensorInfoIT0_T2_EENSG_IT1_SI_EESI_T_)
        /*0800*/ 	.word	0x00000000


	//----- nvinfo : EIATTR_REGCOUNT
	.align		4
.L_394:
        /*0804*/ 	.byte	0x04, 0x2f
        /*0806*/ 	.short	(.L_396 - .L_395)
	.align		4
.L_395:
        /*0808*/ 	.word	index@(_ZN2at4cuda57_GLOBAL__N__cd6b329d_24_DistributionBernoulli_cu_7537a20d21kernelPointwiseApply2IZNS_6native9templates4cuda28bernoulli_tensor_cuda_kernelIffEEvRKNS_10TensorBaseES9_NS_15PhiloxCudaStateEEUliRfSB_SB_SB_RKfSD_SD_SD_E_fSC_jLi2ELin1ELi4ELi512ELi2EEEvNS0_6detail10TensorInfoIT0_T2_EENSG_IT1_SI_EESI_T_)
        /*080c*/ 	.word	0x00000038


	//----- nvinfo : EIATTR_FRAME_SIZE
	.align		4
.L_396:
        /*0810*/ 	.byte	0x04, 0x11
        /*0812*/ 	.short	(.L_398 - .L_397)
	.align		4
.L_397:
        /*0814*/ 	.word	index@(_ZN2at4cuda57_GLOBAL__N__cd6b329d_24_DistributionBernoulli_cu_7537a20d21kernelPointwiseApply2IZNS_6native9templates4cuda28bernoulli_tensor_cuda_kernelIffEEvRKNS_10TensorBaseES9_NS_15PhiloxCudaStateEEUliRfSB_SB_SB_RKfSD_SD_SD_E_fSC_jLi2ELin1ELi4ELi512ELi2EEEvNS0_6detail10TensorInfoIT0_T2_EENSG_IT1_SI_EESI_T_)
        /*0818*/ 	.word	0x00000000


	//----- nvinfo : EIATTR_REGCOUNT
	.align		4
.L_398:
        /*081c*/ 	.byte	0x04, 0x2f
        /*081e*/ 	.short	(.L_400 - .L_399)
	.align		4
.L_399:
        /*0820*/ 	.word	index@(_ZN2at4cuda57_GLOBAL__N__cd6b329d_24_DistributionBernoulli_cu_7537a20d21kernelPointwiseApply2IZNS_6native9templates4cuda28bernoulli_tensor_cuda_kernelIffEEvRKNS_10TensorBaseES9_NS_15PhiloxCudaStateEEUliRfSB_SB_SB_RKfSD_SD_SD_E_fSC_jLin1ELi1ELi4ELi512ELi2EEEvNS0_6detail10TensorInfoIT0_T2_EENSG_IT1_SI_EESI_T_)
        /*0824*/ 	.word	0x00000030


	//----- nvinfo : EIATTR_FRAME_SIZE
	.align		4
.L_400:
        /*0828*/ 	.byte	0x04, 0x11
        /*082a*/ 	.short	(.L_402 - .L_401)
	.align		4
.L_401:
        /*082c*/ 	.word	index@(_ZN2at4cuda57_GLOBAL__N__cd6b329d_24_DistributionBernoulli_cu_7537a20d21kernelPointwiseApply2IZNS_6native9templates4cuda28bernoulli_tensor_cuda_kernelIffEEvRKNS_10TensorBaseES9_NS_15PhiloxCudaStateEEUliRfSB_SB_SB_RKfSD_SD_SD_E_fSC_jLin1ELi1ELi4ELi512ELi2EEEvNS0_6detail10TensorInfoIT0_T2_EENSG_IT1_SI_EESI_T_)
        /*0830*/ 	.word	0x00000000


	//----- nvinfo : EIATTR_REGCOUNT
	.align		4
.L_402:
        /*0834*/ 	.byte	0x04, 0x2f
        /*0836*/ 	.short	(.L_404 - .L_403)
	.align		4
.L_403:
        /*0838*/ 	.word	index@(_ZN2at4cuda57_GLOBAL__N__cd6b329d_24_DistributionBernoulli_cu_7537a20d21kernelPointwiseApply2IZNS_6native9templates4cuda28bernoulli_tensor_cuda_kernelIffEEvRKNS_10TensorBaseES9_NS_15PhiloxCudaStateEEUliRfSB_SB_SB_RKfSD_SD_SD_E_fSC_jLin1ELi2ELi4ELi512ELi2EEEvNS0_6detail10TensorInfoIT0_T2_EENSG_IT1_SI_EESI_T_)
        /*083c*/ 	.word	0x00000038


	//----- nvinfo : EIATTR_FRAME_SIZE
	.align		4
.L_404:
        /*0840*/ 	.byte	0x04, 0x11
        /*0842*/ 	.short	(.L_406 - .L_405)
	.align		4
.L_405:
        /*0844*/ 	.word	index@(_ZN2at4cuda57_GLOBAL__N__cd6b329d_24_DistributionBernoulli_cu_7537a20d21kernelPointwiseApply2IZNS_6native9templates4cuda28bernoulli_tensor_cuda_kernelIffEEvRKNS_10TensorBaseES9_NS_15PhiloxCudaStateEEUliRfSB_SB_SB_RKfSD_SD_SD_E_fSC_jLin1ELi2ELi4ELi512ELi2EEEvNS0_6detail10TensorInfoIT0_T2_EENSG_IT1_SI_EESI_T_)
        /*0848*/ 	.word	0x00000000


	//----- nvinfo : EIATTR_REGCOUNT
	.align		4
.L_406:
        /*084c*/ 	.byte	0x04, 0x2f
        /*084e*/ 	.short	(.L_408 - .L_407)
	.align		4
.L_407:
        /*0850*/ 	.word	index@(_ZN2at4cuda57_GLOBAL__N__cd6b329d_24_DistributionBernoulli_cu_7537a20d21kernelPointwiseApply2IZNS_6native9templates4cuda28bernoulli_tensor_cuda_kernelIffEEvRKNS_10TensorBaseES9_NS_15PhiloxCudaStateEEUliRfSB_SB_SB_RKfSD_SD_SD_E_fSC_jLin1ELin1ELi4ELi512ELi2EEEvNS0_6detail10TensorInfoIT0_T2_EENSG_IT1_SI_EESI_T_)
        /*0854*/ 	.word	0x0000003f


	//----- nvinfo : EIATTR_FRAME_SIZE
	.align		4
.L_408:
        /*0858*/ 	.byte	0x04, 0x11
        /*085a*/ 	.short	(.L_410 - .L_409)
	.align		4
.L_409:
        /*085c*/ 	.word	index@(_ZN2at4cuda57_GLOBAL__N__cd6b329d_24_DistributionBernoulli_cu_7537a20d21kernelPointwiseApply2IZNS_6native9templates4cuda28bernoulli_tensor_cuda_kernelIffEEvRKNS_10TensorBaseES9_NS_15PhiloxCudaStateEEUliRfSB_SB_SB_RKfSD_SD_SD_E_fSC_jLin1ELin1ELi4ELi512ELi2EEEvNS0_6detail10TensorInfoIT0_T2_EENSG_IT1_SI_EESI_T_)
        /*0860*/ 	.word	0x00000000


	//----- nvinfo : EIATTR_REGCOUNT
	.align		4
.L_410:
        /*0864*/ 	.byte	0x04, 0x2f
        /*0866*/ 	.short	(.L_412 - .L_411)
	.align		4
.L_411:
        /*0868*/ 	.word	index@(_ZN2at4cuda57_GLOBAL__N__cd6b329d_24_DistributionBernoulli_cu_7537a20d21kernelPointwiseApply2IZNS_6native9templates4cuda28bernoulli_tensor_cuda_kernelIffEEvRKNS_10TensorBaseES9_NS_15PhiloxCudaStateEEUliRfSB_SB_SB_RKfSD_SD_SD_E_fSC_mLi1ELi1ELi4ELi512ELi2EEEvNS0_6detail10TensorInfoIT0_T2_EENSG_IT1_SI_EESI_T_)
        /*086c*/ 	.word	0x0000002d


	//----- nvinfo : EIATTR_FRAME_SIZE
	.align		4
.L_412:
        /*0870*/ 	.byte	0x04, 0x11
        /*0872*/ 	.short	(.L_414 - .L_413)
	.align		4
.L_413:
        /*0874*/ 	.word	index@(_ZN2at4cuda57_GLOBAL__N__cd6b329d_24_DistributionBernoulli_cu_7537a20d21kernelPointwiseApply2IZNS_6native9templates4cuda28bernoulli_tensor_cuda_kernelIffEEvRKNS_10TensorBaseES9_NS_15PhiloxCudaStateEEUliRfSB_SB_SB_RKfSD_SD_SD_E_fSC_mLi1ELi1ELi4ELi512ELi2EEEvNS0_6detail10TensorInfoIT0_T2_EENSG_IT1_SI_EESI_T_)
        /*0878*/ 	.word	0x00000000


	//----- nvinfo : EIATTR_REGCOUNT
	.align		4
.L_414:
        /*087c*/ 	.byte	0x04, 0x2f
        /*087e*/ 	.short	(.L_416 - .L_415)
	.align		4
.L_415:
        /*0880*/ 	.word	index@(_ZN2at4cuda57_GLOBAL__N__cd6b329d_24_DistributionBernoulli_cu_7537a20d21kernelPointwiseApply2IZNS_6native9templates4cuda28bernoulli_tensor_cuda_kernelIffEEvRKNS_10TensorBaseES9_NS_15PhiloxCudaStateEEUliRfSB_SB_SB_RKfSD_SD_SD_E_fSC_mLin1ELin1ELi4ELi512ELi2EEEvNS0_6detail10TensorInfoIT0_T2_EENSG_IT1_SI_EESI_T_)
        /*0884*/ 	.word	0x0000003b


	//----- nvinfo : EIATTR_FRAME_SIZE
	.align		4
.L_416:
        /*0888*/ 	.byte	0x04, 0x11
        /*088a*/ 	.short	(.L_418 - .L_417)
	.align		4
.L_417:
        /*088c*/ 	.word	index@($__internal_43_$__cuda_sm20_div_u64)
        /*0890*/ 	.word	0x00000000


	//----- nvinfo : EIATTR_FRAME_SIZE
	.align		4
.L_418:
        /*0894*/ 	.byte	0x04, 0x11
        /*0896*/ 	.short	(.L_420 - .L_419)
	.align		4
.L_419:
        /*0898*/ 	.word	index@(_ZN2at4cuda57_GLOBAL__N__cd6b329d_24_DistributionBernoulli_cu_7537a20d21kernelPointwiseApply2IZNS_6native9templates4cuda28bernoulli_tensor_cuda_kernelIffEEvRKNS_10TensorBaseES9_NS_15PhiloxCudaStateEEUliRfSB_SB_SB_RKfSD_SD_SD_E_fSC_mLin1ELin1ELi4ELi512ELi2EEEvNS0_6detail10TensorInfoIT0_T2_EENSG_IT1_SI_EESI_T_)
        /*089c*/ 	.word	0x00000000


	//----- nvinfo : EIATTR_REGCOUNT
	.align		4
.L_420:
        /*08a0*/ 	.byte	0x04, 0x2f
        /*08a2*/ 	.short	(.L_422 - .L_421)
	.align		4
.L_421:
        /*08a4*/ 	.word	index@(_ZN2at4cuda57_GLOBAL__N__cd6b329d_24_DistributionBernoulli_cu_7537a20d21kernelPointwiseApply2IZNS_6native9templates4cuda28bernoulli_tensor_cuda_kernelIN3c104HalfEfEEvRKNS_10TensorBaseESB_NS_15PhiloxCudaStateEEUliRS8_SD_SD_SD_RKfSF_SF_SF_E_S8_SE_jLi1ELi1ELi4ELi512ELi2EEEvNS0_6detail10TensorInfoIT0_T2_EENSI_IT1_SK_EESK_T_)
        /*08a8*/ 	.word	0x00000025


	//----- nvinfo : EIATTR_FRAME_SIZE
	.align		4
.L_422:
        /*08ac*/ 	.byte	0x04, 0x11
        /*08ae*/ 	.short	(.L_424 - .L_423)
	.align		4
.L_423:
        /*08b0*/ 	.word	index@(_ZN2at4cuda57_GLOBAL__N__cd6b329d_24_DistributionBernoulli_cu_7537a20d21kernelPointwiseApply2IZNS_6native9templates4cuda28bernoulli_tensor_cuda_kernelIN3c104HalfEfEEvRKNS_10TensorBaseESB_NS_15PhiloxCudaStateEEUliRS8_SD_SD_SD_RKfSF_SF_SF_E_S8_SE_jLi1ELi1ELi4ELi512ELi2EEEvNS0_6detail10TensorInfoIT0_T2_EENSI_IT1_SK_EESK_T_)
        /*08b4*/ 	.word	0x00000000


	//----- nvinfo : EIATTR_REGCOUNT
	.align		4
.L_424:
        /*08b8*/ 	.byte	0x04, 0x2f
        /*08ba*/ 	.short	(.L_426 - .L_425)
	.align		4
.L_425:
        /*08bc*/ 	.word	index@(_ZN2at4cuda57_GLOBAL__N__cd6b329d_24_DistributionBernoulli_cu_7537a20d21kernelPointwiseApply2IZNS_6native9templates4cuda28bernoulli_tensor_cuda_kernelIN3c104HalfEfEEvRKNS_10TensorBaseESB_NS_15PhiloxCudaStateEEUliRS8_SD_SD_SD_RKfSF_SF_SF_E_S8_SE_jLi1ELi2ELi4ELi512ELi2EEEvNS0_6detail10TensorInfoIT0_T2_EENSI_IT1_SK_EESK_T_)
        /*08c0*/ 	.word	0x00000026


	//----- nvinfo : EIATTR_FRAME_SIZE
	.align		4
.L_426:
        /*08c4*/ 	.byte	0x04, 0x11
        /*08c6*/ 	.short	(.L_428 - .L_427)
	.align		4
.L_427:
        /*08c8*/ 	.word	index@(_ZN2at4cuda57_GLOBAL__N__cd6b329d_24_DistributionBernoulli_cu_7537a20d21kernelPointwiseApply2IZNS_6native9templates4cuda28bernoulli_tensor_cuda_kernelIN3c104HalfEfEEvRKNS_10TensorBaseESB_NS_15PhiloxCudaStateEEUliRS8_SD_SD_SD_RKfSF_SF_SF_E_S8_SE_jLi1ELi2ELi4ELi512ELi2EEEvNS0_6detail10TensorInfoIT0_T2_EENSI_IT1_SK_EESK_T_)
        /*08cc*/ 	.word	0x00000000


	//----- nvinfo : EIATTR_REGCOUNT
	.align		4
.L_428:
        /*08d0*/ 	.byte	0x04, 0x2f
        /*08d2*/ 	.short	(.L_430 - .L_429)
	.align		4
.L_429:
        /*08d4*/ 	.word	index@(_ZN2at4cuda57_GLOBAL__N__cd6b329d_24_DistributionBernoulli_cu_7537a20d21kernelPointwiseApply2IZNS_6native9templates4cuda28bernoulli_tensor_cuda_kernelIN3c104HalfEfEEvRKNS_10TensorBaseESB_NS_15PhiloxCudaStateEEUliRS8_SD_SD_SD_RKfSF_SF_SF_E_S8_SE_jLi1ELin1ELi4ELi512ELi2EEEvNS0_6detail10TensorInfoIT0_T2_EENSI_IT1_SK_EESK_T_)
        /*08d8*/ 	.word	0x00000032


	//----- nvinfo : EIATTR_FRAME_SIZE
	.align		4
.L_430:
        /*08dc*/ 	.byte	0x04, 0x11
        /*08de*/ 	.short	(.L_432 - .L_431)
	.align		4
.L_431:
        /*08e0*/ 	.word	index@(_ZN2at4cuda57_GLOBAL__N__cd6b329d_24_DistributionBernoulli_cu_7537a20d21kernelPointwiseApply2IZNS_6native9templates4cuda28bernoulli_tensor_cuda_kernelIN3c104HalfEfEEvRKNS_10TensorBaseESB_NS_15PhiloxCudaStateEEUliRS8_SD_SD_SD_RKfSF_SF_SF_E_S8_SE_jLi1ELin1ELi4ELi512ELi2EEEvNS0_6detail10TensorInfoIT0_T2_EENSI_IT1_SK_EESK_T_)
        /*08e4*/ 	.word	0x00000000


	//----- nvinfo : EIATTR_REGCOUNT
	.align		4
.L_432:
        /*08e8*/ 	.byte	0x04, 0x2f
        /*08ea*/ 	.short	(.L_434 - .L_433)
	.align		4
.L_433:
        /*08ec*/ 	.word	index@(_ZN2at4cuda57_GLOBAL__N__cd6b329d_24_DistributionBernoulli_cu_7537a20d21kernelPointwiseApply2IZNS_6native9templates4cuda28bernoulli_tensor_cuda_kernelIN3c104HalfEfEEvRKNS_10TensorBaseESB_NS_15PhiloxCudaStateEEUliRS8_SD_SD_SD_RKfSF_SF_SF_E_S8_SE_jLi2ELi1ELi4ELi512ELi2EEEvNS0_6detail10TensorInfoIT0_T2_EENSI_IT1_SK_EESK_T_)
        /*08f0*/ 	.word	0x00000028


	//----- nvinfo : EIATTR_FRAME_SIZE
	.align		4
.L_434:
        /*08f4*/ 	.byte	0x04, 0x11
        /*08f6*/ 	.short	(.L_436 - .L_435)
	.align		4
.L_435:
        /*08f8*/ 	.word	index@(_ZN2at4cuda57_GLOBAL__N__cd6b329d_24_DistributionBernoulli_cu_7537a20d21kernelPointwiseApply2IZNS_6native9templates4cuda28bernoulli_tensor_cuda_kernelIN3c104HalfEfEEvRKNS_10TensorBaseESB_NS_15PhiloxCudaStateEEUliRS8_SD_SD_SD_RKfSF_SF_SF_E_S8_SE_jLi2ELi1ELi4ELi512ELi2EEEvNS0_6detail10TensorInfoIT0_T2_EENSI_IT1_SK_EESK_T_)
        /*08fc*/ 	.word	0x00000000


	//----- nvinfo : EIATTR_REGCOUNT
	.align		4
.L_436:
        /*0900*/ 	.byte	0x04, 0x2f
        /*0902*/ 	.short	(.L_438 - .L_437)
	.align		4
.L_437:
        /*0904*/ 	.word	index@(_ZN2at4cuda57_GLOBAL__N__cd6b329d_24_DistributionBernoulli_cu_7537a20d21kernelPointwiseApply2IZNS_6native9templates4cuda28bernoulli_tensor_cuda_kernelIN3c104HalfEfEEvRKNS_10TensorBaseESB_NS_15PhiloxCudaStateEEUliRS8_SD_SD_SD_RKfSF_SF_SF_E_S8_SE_jLi2ELi2ELi4ELi512ELi2EEEvNS0_6detail10TensorInfoIT0_T2_EENSI_IT1_SK_EESK_T_)
        /*0908*/ 	.word	0x0000002b


	//----- nvinfo : EIATTR_FRAME_SIZE
	.align		4
.L_438:
        /*090c*/ 	.byte	0x04, 0x11
        /*090e*/ 	.short	(.L_440 - .L_439)
	.align		4
.L_439:
        /*0910*/ 	.word	index@(_ZN2at4cuda57_GLOBAL__N__cd6b329d_24_DistributionBernoulli_cu_7537a20d21kernelPointwiseApply2IZNS_6native9templates4cuda28bernoulli_tensor_cuda_kernelIN3c104HalfEfEEvRKNS_10TensorBaseESB_NS_15PhiloxCudaStateEEUliRS8_SD_SD_SD_RKfSF_SF_SF_E_S8_SE_jLi2ELi2ELi4ELi512ELi2EEEvNS0_6detail10TensorInfoIT0_T2_EENSI_IT1_SK_EESK_T_)
        /*0914*/ 	.word	0x00000000


	//----- nvinfo : EIATTR_REGCOUNT
	.align		4
.L_440:
        /*0918*/ 	.byte	0x04, 0x2f
        /*091a*/ 	.short	(.L_442 - .L_441)
	.align		4
.L_441:
        /*091c*/ 	.word	index@(_ZN2at4cuda57_GLOBAL__N__cd6b329d_24_DistributionBernoulli_cu_7537a20d21kernelPointwiseApply2IZNS_6native9templates4cuda28bernoulli_tensor_cuda_kernelIN3c104HalfEfEEvRKNS_10TensorBaseESB_NS_15PhiloxCudaStateEEUliRS8_SD_SD_SD_RKfSF_SF_SF_E_S8_SE_jLi2ELin1ELi4ELi512ELi2EEEvNS0_6detail10TensorInfoIT0_T2_EENSI_IT1_SK_EESK_T_)
        /*0920*/ 	.word	0x00000038


	//----- nvinfo : EIATTR_FRAME_SIZE
	.align		4
.L_442:
        /*0924*/ 	.byte	0x04, 0x11
        /*0926*/ 	.short	(.L_444 - .L_443)
	.align		4
.L_443:
        /*0928*/ 	.word	index@(_ZN2at4cuda57_GLOBAL__N__cd6b329d_24_DistributionBernoulli_cu_7537a20d21kernelPointwiseApply2IZNS_6native9templates4cuda28bernoulli_tensor_cuda_kernelIN3c104HalfEfEEvRKNS_10TensorBaseESB_NS_15PhiloxCudaStateEEUliRS8_SD_SD_SD_RKfSF_SF_SF_E_S8_SE_jLi2ELin1ELi4ELi512ELi2EEEvNS0_6detail10TensorInfoIT0_T2_EENSI_IT1_SK_EESK_T_)
        /*092c*/ 	.word	0x00000000


	//----- nvinfo : EIATTR_REGCOUNT
	.align		4
.L_444:
        /*0930*/ 	.byte	0x04, 0x2f
        /*0932*/ 	.short	(.L_446 - .L_445)
	.align		4
.L_445:
        /*0934*/ 	.word	index@(_ZN2at4cuda57_GLOBAL__N__cd6b329d_24_DistributionBernoulli_cu_7537a20d21kernelPointwiseApply2IZNS_6native9templates4cuda28bernoulli_tensor_cuda_kernelIN3c104HalfEfEEvRKNS_10TensorBaseESB_NS_15PhiloxCudaStateEEUliRS8_SD_SD_SD_RKfSF_SF_SF_E_S8_SE_jLin1ELi1ELi4ELi512ELi2EEEvNS0_6detail10TensorInfoIT0_T2_EENSI_IT1_SK_EESK_T_)
        /*0938*/ 	.word	0x00000030


	//----- nvinfo : EIATTR_FRAME_SIZE
	.align		4
.L_446:
        /*093c*/ 	.byte	0x04, 0x11
        /*093e*/ 	.short	(.L_448 - .L_447)
	.align		4
.L_447:
        /*0940*/ 	.word	index@(_ZN2at4cuda57_GLOBAL__N__cd6b329d_24_DistributionBernoulli_cu_7537a20d21kernelPointwiseApply2IZNS_6native9templates4cuda28bernoulli_tensor_cuda_kernelIN3c104HalfEfEEvRKNS_10TensorBaseESB_NS_15PhiloxCudaStateEEUliRS8_SD_SD_SD_RKfSF_SF_SF_E_S8_SE_jLin1ELi1ELi4ELi512ELi2EEEvNS0_6detail10TensorInfoIT0_T2_EENSI_IT1_SK_EESK_T_)
        /*0944*/ 	.word	0x00000000


	//----- nvinfo : EIATTR_REGCOUNT
	.align		4
.L_448:
        /*0948*/ 	.byte	0x04, 0x2f
        /*094a*/ 	.short	(.L_450 - .L_449)
	.align		4
.L_449:
        /*094c*/ 	.word	index@(_ZN2at4cuda57_GLOBAL__N__cd6b329d_24_DistributionBernoulli_cu_7537a20d21kernelPointwiseApply2IZNS_6native9templates4cuda28bernoulli_tensor_cuda_kernelIN3c104HalfEfEEvRKNS_10TensorBaseESB_NS_15PhiloxCudaStateEEUliRS8_SD_SD_SD_RKfSF_SF_SF_E_S8_SE_jLin1ELi2ELi4ELi512ELi2EEEvNS0_6detail10TensorInfoIT0_T2_EENSI_IT1_SK_EESK_T_)
        /*0950*/ 	.word	0x00000038


	//----- nvinfo : EIATTR_FRAME_SIZE
	.align		4
.L_450:
        /*0954*/ 	.byte	0x04, 0x11
        /*0956*/ 	.short	(.L_452 - .L_451)
	.align		4
.L_451:
        /*0958*/ 	.word	index@(_ZN2at4cuda57_GLOBAL__N__cd6b329d_24_DistributionBernoulli_cu_7537a20d21kernelPointwiseApply2IZNS_6native9templates4cuda28bernoulli_tensor_cuda_kernelIN3c104HalfEfEEvRKNS_10TensorBaseESB_NS_15PhiloxCudaStateEEUliRS8_SD_SD_SD_RKfSF_SF_SF_E_S8_SE_jLin1ELi2ELi4ELi512ELi2EEEvNS0_6detail10TensorInfoIT0_T2_EENSI_IT1_SK_EESK_T_)
        /*095c*/ 	.word	0x00000000


	//----- nvinfo : EIATTR_REGCOUNT
	.align		4
.L_452:
        /*0960*/ 	.byte	0x04, 0x2f
        /*0962*/ 	.short	(.L_454 - .L_453)
	.align		4
.L_453:
        /*0964*/ 	.word	index@(_ZN2at4cuda57_GLOBAL__N__cd6b329d_24_DistributionBernoulli_cu_7537a20d21kernelPointwiseApply2IZNS_6native9templates4cuda28bernoulli_tensor_cuda_kernelIN3c104HalfEfEEvRKNS_10TensorBaseESB_NS_15PhiloxCudaStateEEUliRS8_SD_SD_SD_RKfSF_SF_SF_E_S8_SE_jLin1ELin1ELi4ELi512ELi2EEEvNS0_6detail10TensorInfoIT0_T2_EENSI_IT1_SK_EESK_T_)
        /*0968*/ 	.word	0x0000003f


	//----- nvinfo : EIATTR_FRAME_SIZE
	.align		4
.L_454:
        /*096c*/ 	.byte	0x04, 0x11
        /*096e*/ 	.short	(.L_456 - .L_455)
	.align		4
.L_455:
        /*0970*/ 	.word	index@(_ZN2at4cuda57_GLOBAL__N__cd6b329d_24_DistributionBernoulli_cu_7537a20d21kernelPointwiseApply2IZNS_6native9templates4cuda28bernoulli_tensor_cuda_kernelIN3c104HalfEfEEvRKNS_10TensorBaseESB_NS_15PhiloxCudaStateEEUliRS8_SD_SD_SD_RKfSF_SF_SF_E_S8_SE_jLin1ELin1ELi4ELi512ELi2EEEvNS0_6detail10TensorInfoIT0_T2_EENSI_IT1_SK_EESK_T_)
        /*0974*/ 	.word	0x00000000


	//----- nvinfo : EIATTR_REGCOUNT
	.align		4
.L_456:
        /*0978*/ 	.byte	0x04, 0x2f
        /*097a*/ 	.short	(.L_458 - .L_457)
	.align		4
.L_457:
        /*097c*/ 	.word	index@(_ZN2at4cuda57_GLOBAL__N__cd6b329d_24_DistributionBernoulli_cu_7537a20d21kernelPointwiseApply2IZNS_6native9templates4cuda28bernoulli_tensor_cuda_kernelIN3c104HalfEfEEvRKNS_10TensorBaseESB_NS_15PhiloxCudaStateEEUliRS8_SD_SD_SD_RKfSF_SF_SF_E_S8_SE_mLi1ELi1ELi4ELi512ELi2EEEvNS0_6detail10TensorInfoIT0_T2_EENSI_IT1_SK_EESK_T_)
        /*0980*/ 	.word	0x0000002d


	//----- nvinfo : EIATTR_FRAME_SIZE
	.align		4
.L_458:
        /*0984*/ 	.byte	0x04, 0x11
        /*0986*/ 	.short	(.L_460 - .L_459)
	.align		4
.L_459:
        /*0988*/ 	.word	index@(_ZN2at4cuda57_GLOBAL__N__cd6b329d_24_DistributionBernoulli_cu_7537a20d21kernelPointwiseApply2IZNS_6native9templates4cuda28bernoulli_tensor_cuda_kernelIN3c104HalfEfEEvRKNS_10TensorBaseESB_NS_15PhiloxCudaStateEEUliRS8_SD_SD_SD_RKfSF_SF_SF_E_S8_SE_mLi1ELi1ELi4ELi512ELi2EEEvNS0_6detail10TensorInfoIT0_T2_EENSI_IT1_SK_EESK_T_)
        /*098c*/ 	.word	0x00000000


	//----- nvinfo : EIATTR_REGCOUNT
	.align		4
.L_460:
        /*0990*/ 	.byte	0x04, 0x2f
        /*0992*/ 	.short	(.L_462 - .L_461)
	.align		4
.L_461:
        /*0994*/ 	.word	index@(_ZN2at4cuda57_GLOBAL__N__cd6b329d_24_DistributionBernoulli_cu_7537a20d21kernelPointwiseApply2IZNS_6native9templates4cuda28bernoulli_tensor_cuda_kernelIN3c104HalfEfEEvRKNS_10TensorBaseESB_NS_15PhiloxCudaStateEEUliRS8_SD_SD_SD_RKfSF_SF_SF_E_S8_SE_mLin1ELin1ELi4ELi512ELi2EEEvNS0_6detail10TensorInfoIT0_T2_EENSI_IT1_SK_EESK_T_)
        /*0998*/ 	.word	0x0000003b


	//----- nvinfo : EIATTR_FRAME_SIZE
	.align		4
.L_462:
        /*099c*/ 	.byte	0x04, 0x11
        /*099e*/ 	.short	(.L_464 - .L_463)
	.align		4
.L_463:
        /*09a0*/ 	.word	index@($__internal_42_$__cuda_sm20_div_u64)
        /*09a4*/ 	.word	0x00000000


	//----- nvinfo : EIATTR_FRAME_SIZE
	.align		4
.L_464:
        /*09a8*/ 	.byte	0x04, 0x11
        /*09aa*/ 	.short	(.L_466 - .L_465)
	.align		4
.L_465:
        /*09ac*/ 	.word	index@(_ZN2at4cuda57_GLOBAL__N__cd6b329d_24_DistributionBernoulli_cu_7537a20d21kernelPointwiseApply2IZNS_6native9templates4cuda28bernoulli_tensor_cuda_kernelIN3c104HalfEfEEvRKNS_10TensorBaseESB_NS_15PhiloxCudaStateEEUliRS8_SD_SD_SD_RKfSF_SF_SF_E_S8_SE_mLin1ELin1ELi4ELi512ELi2EEEvNS0_6detail10TensorInfoIT0_T2_EENSI_IT1_SK_EESK_T_)
        /*09b0*/ 	.word	0x00000000


	//----- nvinfo : EIATTR_REGCOUNT
	.align		4
.L_466:
        /*09b4*/ 	.byte	0x04, 0x2f
        /*09b6*/ 	.short	(.L_468 - .L_467)
	.align		4
.L_467:
        /*09b8*/ 	.word	index@(_ZN2at4cuda57_GLOBAL__N__cd6b329d_24_DistributionBernoulli_cu_7537a20d21kernelPointwiseApply2IZNS_6native9templates4cuda28bernoulli_tensor_cuda_kernelIN3c108BFloat16EfEEvRKNS_10TensorBaseESB_NS_15PhiloxCudaStateEEUliRS8_SD_SD_SD_RKfSF_SF_SF_E_S8_SE_jLi1ELi1ELi4ELi512ELi2EEEvNS0_6detail10TensorInfoIT0_T2_EENSI_IT1_SK_EESK_T_)
        /*09bc*/ 	.word	0x00000025


	//----- nvinfo : EIATTR_FRAME_SIZE
	.align		4
.L_468:
        /*09c0*/ 	.byte	0x04, 0x11
        /*09c2*/ 	.short	(.L_470 - .L_469)
	.align		4
.L_469:
        /*09c4*/ 	.word	index@(_ZN2at4cuda57_GLOBAL__N__cd6b329d_24_DistributionBernoulli_cu_7537a20d21kernelPointwiseApply2IZNS_6native9templates4cuda28bernoulli_tensor_cuda_kernelIN3c108BFloat16EfEEvRKNS_10TensorBaseESB_NS_15PhiloxCudaStateEEUliRS8_SD_SD_SD_RKfSF_SF_SF_E_S8_SE_jLi1ELi1ELi4ELi512ELi2EEEvNS0_6detail10TensorInfoIT0_T2_EENSI_IT1_SK_EESK_T_)
        /*09c8*/ 	.word	0x00000000


	//----- nvinfo : EIATTR_REGCOUNT
	.align		4
.L_470:
        /*09cc*/ 	.byte	0x04, 0x2f
        /*09ce*/ 	.short	(.L_472 - .L_471)
	.align		4
.L_471:
        /*09d0*/ 	.word	index@(_ZN2at4cuda57_GLOBAL__N__cd6b329d_24_DistributionBernoulli_cu_7537a20d21kernelPointwiseApply2IZNS_6native9templates4cuda28bernoulli_tensor_cuda_kernelIN3c108BFloat16EfEEvRKNS_10TensorBaseESB_NS_15PhiloxCudaStateEEUliRS8_SD_SD_SD_RKfSF_SF_SF_E_S8_SE_jLi1ELi2ELi4ELi512ELi2EEEvNS0_6detail10TensorInfoIT0_T2_EENSI_IT1_SK_EESK_T_)
        /*09d4*/ 	.word	0x00000026


	//----- nvinfo : EIATTR_FRAME_SIZE
	.align		4
.L_472:
        /*09d8*/ 	.byte	0x04, 0x11
        /*09da*/ 	.short	(.L_474 - .L_473)
	.align		4
.L_473:
        /*09dc*/ 	.word	index@(_ZN2at4cuda57_GLOBAL__N__cd6b329d_24_DistributionBernoulli_cu_7537a20d21kernelPointwiseApply2IZNS_6native9templates4cuda28bernoulli_tensor_cuda_kernelIN3c108BFloat16EfEEvRKNS_10TensorBaseESB_NS_15PhiloxCudaStateEEUliRS8_SD_SD_SD_RKfSF_SF_SF_E_S8_SE_jLi1ELi2ELi4ELi512ELi2EEEvNS0_6detail10TensorInfoIT0_T2_EENSI_IT1_SK_EESK_T_)
        /*09e0*/ 	.word	0x00000000


	//----- nvinfo : EIATTR_REGCOUNT
	.align		4
.L_474:
        /*09e4*/ 	.byte	0x04, 0x2f
        /*09e6*/ 	.short	(.L_476 - .L_475)
	.align		4
.L_475:
        /*09e8*/ 	.word	index@(_ZN2at4cuda57_GLOBAL__N__cd6b329d_24_DistributionBernoulli_cu_7537a20d21kernelPointwiseApply2IZNS_6native9templates4cuda28bernoulli_tensor_cuda_kernelIN3c108BFloat16EfEEvRKNS_10TensorBaseESB_NS_15PhiloxCudaStateEEUliRS8_SD_SD_SD_RKfSF_SF_SF_E_S8_SE_jLi1ELin1ELi4ELi512ELi2EEEvNS0_6detail10TensorInfoIT0_T2_EENSI_IT1_SK_EESK_T_)
        /*09ec*/ 	.word	0x00000032


	//----- nvinfo : EIATTR_FRAME_SIZE
	.align		4
.L_476:
        /*09f0*/ 	.byte	0x04, 0x11
        /*09f2*/ 	.short	(.L_478 - .L_477)
	.align		4
.L_477:
        /*09f4*/ 	.word	index@(_ZN2at4cuda57_GLOBAL__N__cd6b329d_24_DistributionBernoulli_cu_7537a20d21kernelPointwiseApply2IZNS_6native9templates4cuda28bernoulli_tensor_cuda_kernelIN3c108BFloat16EfEEvRKNS_10TensorBaseESB_NS_15PhiloxCudaStateEEUliRS8_SD_SD_SD_RKfSF_SF_SF_E_S8_SE_jLi1ELin1ELi4ELi512ELi2EEEvNS0_6detail10TensorInfoIT0_T2_EENSI_IT1_SK_EESK_T_)
        /*09f8*/ 	.word	0x00000000


	//----- nvinfo : EIATTR_REGCOUNT
	.align		4
.L_478:
        /*09fc*/ 	.byte	0x04, 0x2f
        /*09fe*/ 	.short	(.L_480 - .L_479)
	.align		4
.L_479:
        /*0a00*/ 	.word	index@(_ZN2at4cuda57_GLOBAL__N__cd6b329d_24_DistributionBernoulli_cu_7537a20d21kernelPointwiseApply2IZNS_6native9templates4cuda28bernoulli_tensor_cuda_kernelIN3c108BFloat16EfEEvRKNS_10TensorBaseESB_NS_15PhiloxCudaStateEEUliRS8_SD_SD_SD_RKfSF_SF_SF_E_S8_SE_jLi2ELi1ELi4ELi512ELi2EEEvNS0_6detail10TensorInfoIT0_T2_EENSI_IT1_SK_EESK_T_)
        /*0a04*/ 	.word	0x00000028


	//----- nvinfo : EIATTR_FRAME_SIZE
	.align		4
.L_480:
        /*0a08*/ 	.byte	0x04, 0x11
        /*0a0a*/ 	.short	(.L_482 - .L_481)
	.align		4
.L_481:
        /*0a0c*/ 	.word	index@(_ZN2at4cuda57_GLOBAL__N__cd6b329d_24_DistributionBernoulli_cu_7537a20d21kernelPointwiseApply2IZNS_6native9templates4cuda28bernoulli_tensor_cuda_kernelIN3c108BFloat16EfEEvRKNS_10TensorBaseESB_NS_15PhiloxCudaStateEEUliRS8_SD_SD_SD_RKfSF_SF_SF_E_S8_SE_jLi2ELi1ELi4ELi512ELi2EEEvNS0_6detail10TensorInfoIT0_T2_EENSI_IT1_SK_EESK_T_)
        /*0a10*/ 	.word	0x00000000


	//----- nvinfo : EIATTR_REGCOUNT
	.align		4
.L_482:
        /*0a14*/ 	.byte	0x04, 0x2f
        /*0a16*/ 	.short	(.L_484 - .L_483)
	.align		4
.L_483:
        /*0a18*/ 	.word	index@(_ZN2at4cuda57_GLOBAL__N__cd6b329d_24_DistributionBernoulli_cu_7537a20d21kernelPointwiseApply2IZNS_6native9templates4cuda28bernoulli_tensor_cuda_kernelIN3c108BFloat16EfEEvRKNS_10TensorBaseESB_NS_15PhiloxCudaStateEEUliRS8_SD_SD_SD_RKfSF_SF_SF_E_S8_SE_jLi2ELi2ELi4ELi512ELi2EEEvNS0_6detail10TensorInfoIT0_T2_EENSI_IT1_SK_EESK_T_)
        /*0a1c*/ 	.word	0x0000002b


	//----- nvinfo : EIATTR_FRAME_SIZE
	.align		4
.L_484:
        /*0a20*/ 	.byte	0x04, 0x11
        /*0a22*/ 	.short	(.L_486 - .L_485)
	.align		4
.L_485:
        /*0a24*/ 	.word	index@(_ZN2at4cuda57_GLOBAL__N__cd6b329d_24_DistributionBernoulli_cu_7537a20d21kernelPointwiseApply2IZNS_6native9templates4cuda28bernoulli_tensor_cuda_kernelIN3c108BFloat16EfEEvRKNS_10TensorBaseESB_NS_15PhiloxCudaStateEEUliRS8_SD_SD_SD_RKfSF_SF_SF_E_S8_SE_jLi2ELi2ELi4ELi512ELi2EEEvNS0_6detail10TensorInfoIT0_T2_EENSI_IT1_SK_EESK_T_)
        /*0a28*/ 	.word	0x00000000


	//----- nvinfo : EIATTR_REGCOUNT
	.align		4
.L_486:
        /*0a2c*/ 	.byte	0x04, 0x2f
        /*0a2e*/ 	.short	(.L_488 - .L_487)
	.align		4
.L_487:
        /*0a30*/ 	.word	index@(_ZN2at4cuda57_GLOBAL__N__cd6b329d_24_DistributionBernoulli_cu_7537a20d21kernelPointwiseApply2IZNS_6native9templates4cuda28bernoulli_tensor_cuda_kernelIN3c108BFloat16EfEEvRKNS_10TensorBaseESB_NS_15PhiloxCudaStateEEUliRS8_SD_SD_SD_RKfSF_SF_SF_E_S8_SE_jLi2ELin1ELi4ELi512ELi2EEEvNS0_6detail10TensorInfoIT0_T2_EENSI_IT1_SK_EESK_T_)
        /*0a34*/ 	.word	0x00000038


	//----- nvinfo : EIATTR_FRAME_SIZE
	.align		4
.L_488:
        /*0a38*/ 	.byte	0x04, 0x11
        /*0a3a*/ 	.short	(.L_490 - .L_489)
	.align		4
.L_489:
        /*0a3c*/ 	.word	index@(_ZN2at4cuda57_GLOBAL__N__cd6b329d_24_DistributionBernoulli_cu_7537a20d21kernelPointwiseApply2IZNS_6native9templates4cuda28bernoulli_tensor_cuda_kernelIN3c108BFloat16EfEEvRKNS_10TensorBaseESB_NS_15PhiloxCudaStateEEUliRS8_SD_SD_SD_RKfSF_SF_SF_E_S8_SE_jLi2ELin1ELi4ELi512ELi2EEEvNS0_6detail10TensorInfoIT0_T2_EENSI_IT1_SK_EESK_T_)
        /*0a40*/ 	.word	0x00000000


	//----- nvinfo : EIATTR_REGCOUNT
	.align		4
.L_490:
        /*0a44*/ 	.byte	0x04, 0x2f
        /*0a46*/ 	.short	(.L_492 - .L_491)
	.align		4
.L_491:
        /*0a48*/ 	.word	index@(_ZN2at4cuda57_GLOBAL__N__cd6b329d_24_DistributionBernoulli_cu_7537a20d21kernelPointwiseApply2IZNS_6native9templates4cuda28bernoulli_tensor_cuda_kernelIN3c108BFloat16EfEEvRKNS_10TensorBaseESB_NS_15PhiloxCudaStateEEUliRS8_SD_SD_SD_RKfSF_SF_SF_E_S8_SE_jLin1ELi1ELi4ELi512ELi2EEEvNS0_6detail10TensorInfoIT0_T2_EENSI_IT1_SK_EESK_T_)
        /*0a4c*/ 	.word	0x00000030


	//----- nvinfo : EIATTR_FRAME_SIZE
	.align		4
.L_492:
        /*0a50*/ 	.byte	0x04, 0x11
        /*0a52*/ 	.short	(.L_494 - .L_493)
	.align		4
.L_493:
        /*0a54*/ 	.word	index@(_ZN2at4cuda57_GLOBAL__N__cd6b329d_24_DistributionBernoulli_cu_7537a20d21kernelPointwiseApply2IZNS_6native9templates4cuda28bernoulli_tensor_cuda_kernelIN3c108BFloat16EfEEvRKNS_10TensorBaseESB_NS_15PhiloxCudaStateEEUliRS8_SD_SD_SD_RKfSF_SF_SF_E_S8_SE_jLin1ELi1ELi4ELi512ELi2EEEvNS0_6detail10TensorInfoIT0_T2_EENSI_IT1_SK_EESK_T_)
        /*0a58*/ 	.word	0x00000000


	//----- nvinfo : EIATTR_REGCOUNT
	.align		4
.L_494:
        /*0a5c*/ 	.byte	0x04, 0x2f
        /*0a5e*/ 	.short	(.L_496 - .L_495)
	.align		4
.L_495:
        /*0a60*/ 	.word	index@(_ZN2at4cuda57_GLOBAL__N__cd6b329d_24_DistributionBernoulli_cu_7537a20d21kernelPointwiseApply2IZNS_6native9templates4cuda28bernoulli_tensor_cuda_kernelIN3c108BFloat16EfEEvRKNS_10TensorBaseESB_NS_15PhiloxCudaStateEEUliRS8_SD_SD_SD_RKfSF_SF_SF_E_S8_SE_jLin1ELi2ELi4ELi512ELi2EEEvNS0_6detail10TensorInfoIT0_T2_EENSI_IT1_SK_EESK_T_)
        /*0a64*/ 	.word	0x00000038


	//----- nvinfo : EIATTR_FRAME_SIZE
	.align		4
.L_496:
        /*0a68*/ 	.byte	0x04, 0x11
        /*0a6a*/ 	.short	(.L_498 - .L_497)
	.align		4
.L_497:
        /*0a6c*/ 	.word	index@(_ZN2at4cuda57_GLOBAL__N__cd6b329d_24_DistributionBernoulli_cu_7537a20d21kernelPointwiseApply2IZNS_6native9templates4cuda28bernoulli_tensor_cuda_kernelIN3c108BFloat16EfEEvRKNS_10TensorBaseESB_NS_15PhiloxCudaStateEEUliRS8_SD_SD_SD_RKfSF_SF_SF_E_S8_SE_jLin1ELi2ELi4ELi512ELi2EEEvNS0_6detail10TensorInfoIT0_T2_EENSI_IT1_SK_EESK_T_)
        /*0a70*/ 	.word	0x00000000


	//----- nvinfo : EIATTR_REGCOUNT
	.align		4
.L_498:
        /*0a74*/ 	.byte	0x04, 0x2f
        /*0a76*/ 	.short	(.L_500 - .L_499)
	.align		4
.L_499:
        /*0a78*/ 	.word	index@(_ZN2at4cuda57_GLOBAL__N__cd6b329d_24_DistributionBernoulli_cu_7537a20d21kernelPointwiseApply2IZNS_6native9templates4cuda28bernoulli_tensor_cuda_kernelIN3c108BFloat16EfEEvRKNS_10TensorBaseESB_NS_15PhiloxCudaStateEEUliRS8_SD_SD_SD_RKfSF_SF_SF_E_S8_SE_jLin1ELin1ELi4ELi512ELi2EEEvNS0_6detail10TensorInfoIT0_T2_EENSI_IT1_SK_EESK_T_)
        /*0a7c*/ 	.word	0x0000003f


	//----- nvinfo : EIATTR_FRAME_SIZE
	.align		4
.L_500:
        /*0a80*/ 	.byte	0x04, 0x11
        /*0a82*/ 	.short	(.L_502 - .L_501)
	.align		4
.L_501:
        /*0a84*/ 	.word	index@(_ZN2at4cuda57_GLOBAL__N__cd6b329d_24_DistributionBernoulli_cu_7537a20d21kernelPointwiseApply2IZNS_6native9templates4cuda28bernoulli_tensor_cuda_kernelIN3c108BFloat16EfEEvRKNS_10TensorBaseESB_NS_15PhiloxCudaStateEEUliRS8_SD_SD_SD_RKfSF_SF_SF_E_S8_SE_jLin1ELin1ELi4ELi512ELi2EEEvNS0_6detail10TensorInfoIT0_T2_EENSI_IT1_SK_EESK_T_)
        /*0a88*/ 	.word	0x00000000


	//----- nvinfo : EIATTR_REGCOUNT
	.align		4
.L_502:
        /*0a8c*/ 	.byte	0x04, 0x2f
        /*0a8e*/ 	.short	(.L_504 - .L_503)
	.align		4
.L_503:
        /*0a90*/ 	.word	index@(_ZN2at4cuda57_GLOBAL__N__cd6b329d_24_DistributionBernoulli_cu_7537a20d21kernelPointwiseApply2IZNS_6native9templates4cuda28bernoulli_tensor_cuda_kernelIN3c108BFloat16EfEEvRKNS_10TensorBaseESB_NS_15PhiloxCudaStateEEUliRS8_SD_SD_SD_RKfSF_SF_SF_E_S8_SE_mLi1ELi1ELi4ELi512ELi2EEEvNS0_6detail10TensorInfoIT0_T2_EENSI_IT1_SK_EESK_T_)
        /*0a94*/ 	.word	0x0000002d


	//----- nvinfo : EIATTR_FRAME_SIZE
	.align		4
.L_504:
        /*0a98*/ 	.byte	0x04, 0x11
        /*0a9a*/ 	.short	(.L_506 - .L_505)
	.align		4
.L_505:
        /*0a9c*/ 	.word	index@(_ZN2at4cuda57_GLOBAL__N__cd6b329d_24_DistributionBernoulli_cu_7537a20d21kernelPointwiseApply2IZNS_6native9templates4cuda28bernoulli_tensor_cuda_kernelIN3c108BFloat16EfEEvRKNS_10TensorBaseESB_NS_15PhiloxCudaStateEEUliRS8_SD_SD_SD_RKfSF_SF_SF_E_S8_SE_mLi1ELi1ELi4ELi512ELi2EEEvNS0_6detail10TensorInfoIT0_T2_EENSI_IT1_SK_EESK_T_)
        /*0aa0*/ 	.word	0x00000000


	//----- nvinfo : EIATTR_REGCOUNT
	.align		4
.L_506:
        /*0aa4*/ 	.byte	0x04, 0x2f
        /*0aa6*/ 	.short	(.L_508 - .L_507)
	.align		4
.L_507:
        /*0aa8*/ 	.word	index@(_ZN2at4cuda57_GLOBAL__N__cd6b329d_24_DistributionBernoulli_cu_7537a20d21kernelPointwiseApply2IZNS_6native9templates4cuda28bernoulli_tensor_cuda_kernelIN3c108BFloat16EfEEvRKNS_10TensorBaseESB_NS_15PhiloxCudaStateEEUliRS8_SD_SD_SD_RKfSF_SF_SF_E_S8_SE_mLin1ELin1ELi4ELi512ELi2EEEvNS0_6detail10TensorInfoIT0_T2_EENSI_IT1_SK_EESK_T_)
        /*0aac*/ 	.word	0x0000003b


	//----- nvinfo : EIATTR_FRAME_SIZE
	.align		4
.L_508:
        /*0ab0*/ 	.byte	0x04, 0x11
        /*0ab2*/ 	.short	(.L_510 - .L_509)
	.align		4
.L_509:
        /*0ab4*/ 	.word	index@($__internal_41_$__cuda_sm20_div_u64)
        /*0ab8*/ 	.word	0x00000000


	//----- nvinfo : EIATTR_FRAME_SIZE
	.align		4
.L_510:
        /*0abc*/ 	.byte	0x04, 0x11
        /*0abe*/ 	.short	(.L_512 - .L_511)
	.align		4
.L_511:
        /*0ac0*/ 	.word	index@(_ZN2at4cuda57_GLOBAL__N__cd6b329d_24_DistributionBernoulli_cu_7537a20d21kernelPointwiseApply2IZNS_6native9templates4cuda28bernoulli_tensor_cuda_kernelIN3c108BFloat16EfEEvRKNS_10TensorBaseESB_NS_15PhiloxCudaStateEEUliRS8_SD_SD_SD_RKfSF_SF_SF_E_S8_SE_mLin1ELin1ELi4ELi512ELi2EEEvNS0_6detail10TensorInfoIT0_T2_EENSI_IT1_SK_EESK_T_)
        /*0ac4*/ 	.word	0x00000000


	//----- nvinfo : EIATTR_REGCOUNT
	.align		4
.L_512:
        /*0ac8*/ 	.byte	0x04, 0x2f
        /*0aca*/ 	.short	(.L_514 - .L_513)
	.align		4
.L_513:
        /*0acc*/ 	.word	index@(_ZN2at4cuda57_GLOBAL__N__cd6b329d_24_DistributionBernoulli_cu_7537a20d21kernelPointwiseApply2IZNS_6native9templates4cuda28bernoulli_tensor_cuda_kernelIbfEEvRKNS_10TensorBaseES9_NS_15PhiloxCudaStateEEUliRbSB_SB_SB_RKfSD_SD_SD_E_bSC_jLi1ELi1ELi4ELi512ELi2EEEvNS0_6detail10TensorInfoIT0_T2_EENSG_IT1_SI_EESI_T_)
        /*0ad0*/ 	.word	0x00000026


	//----- nvinfo : EIATTR_FRAME_SIZE
	.align		4
.L_514:
        /*0ad4*/ 	.byte	0x04, 0x11
        /*0ad6*/ 	.short	(.L_516 - .L_515)
	.align		4
.L_515:
        /*0ad8*/ 	.word	index@(_ZN2at4cuda57_GLOBAL__N__cd6b329d_24_DistributionBernoulli_cu_7537a20d21kernelPointwiseApply2IZNS_6native9templates4cuda28bernoulli_tensor_cuda_kernelIbfEEvRKNS_10TensorBaseES9_NS_15PhiloxCudaStateEEUliRbSB_SB_SB_RKfSD_SD_SD_E_bSC_jLi1ELi1ELi4ELi512ELi2EEEvNS0_6detail10TensorInfoIT0_T2_EENSG_IT1_SI_EESI_T_)
        /*0adc*/ 	.word	0x00000000


	//----- nvinfo : EIATTR_REGCOUNT
	.align		4
.L_516:
        /*0ae0*/ 	.byte	0x04, 0x2f
        /*0ae2*/ 	.short	(.L_518 - .L_517)
	.align		4
.L_517:
        /*0ae4*/ 	.word	index@(_ZN2at4cuda57_GLOBAL__N__cd6b329d_24_DistributionBernoulli_cu_7537a20d21kernelPointwiseApply2IZNS_6native9templates4cuda28bernoulli_tensor_cuda_kernelIbfEEvRKNS_10TensorBaseES9_NS_15PhiloxCudaStateEEUliRbSB_SB_SB_RKfSD_SD_SD_E_bSC_jLi1ELi2ELi4ELi512ELi2EEEvNS0_6detail10TensorInfoIT0_T2_EENSG_IT1_SI_EESI_T_)
        /*0ae8*/ 	.word	0x00000026


	//----- nvinfo : EIATTR_FRAME_SIZE
	.align		4
.L_518:
        /*0aec*/ 	.byte	0x04, 0x11
        /*0aee*/ 	.short	(.L_520 - .L_519)
	.align		4
.L_519:
        /*0af0*/ 	.word	index@(_ZN2at4cuda57_GLOBAL__N__cd6b329d_24_DistributionBernoulli_cu_7537a20d21kernelPointwiseApply2IZNS_6native9templates4cuda28bernoulli_tensor_cuda_kernelIbfEEvRKNS_10TensorBaseES9_NS_15PhiloxCudaStateEEUliRbSB_SB_SB_RKfSD_SD_SD_E_bSC_jLi1ELi2ELi4ELi512ELi2EEEvNS0_6detail10TensorInfoIT0_T2_EENSG_IT1_SI_EESI_T_)
        /*0af4*/ 	.word	0x00000000


	//----- nvinfo : EIATTR_REGCOUNT
	.align		4
.L_520:
        /*0af8*/ 	.byte	0x04, 0x2f
        /*0afa*/ 	.short	(.L_522 - .L_521)
	.align		4
.L_521:
        /*0afc*/ 	.word	index@(_ZN2at4cuda57_GLOBAL__N__cd6b329d_24_DistributionBernoulli_cu_7537a20d21kernelPointwiseApply2IZNS_6native9templates4cuda28bernoulli_tensor_cuda_kernelIbfEEvRKNS_10TensorBaseES9_NS_15PhiloxCudaStateEEUliRbSB_SB_SB_RKfSD_SD_SD_E_bSC_jLi1ELin1ELi4ELi512ELi2EEEvNS0_6detail10TensorInfoIT0_T2_EENSG_IT1_SI_EESI_T_)
        /*0b00*/ 	.word	0x00000032


	//----- nvinfo : EIATTR_FRAME_SIZE
	.align		4
.L_522:
        /*0b04*/ 	.byte	0x04, 0x11
        /*0b06*/ 	.short	(.L_524 - .L_523)
	.align		4
.L_523:
        /*0b08*/ 	.word	index@(_ZN2at4cuda57_GLOBAL__N__cd6b329d_24_DistributionBernoulli_cu_7537a20d21kernelPointwiseApply2IZNS_6native9templates4cuda28bernoulli_tensor_cuda_kernelIbfEEvRKNS_10TensorBaseES9_NS_15PhiloxCudaStateEEUliRbSB_SB_SB_RKfSD_SD_SD_E_bSC_jLi1ELin1ELi4ELi512ELi2EEEvNS0_6detail10TensorInfoIT0_T2_EENSG_IT1_SI_EESI_T_)
        /*0b0c*/ 	.word	0x00000000


	//----- nvinfo : EIATTR_REGCOUNT
	.align		4
.L_524:
        /*0b10*/ 	.byte	0x04, 0x2f
        /*0b12*/ 	.short	(.L_526 - .L_525)
	.align		4
.L_525:
        /*0b14*/ 	.word	index@(_ZN2at4cuda57_GLOBAL__N__cd6b329d_24_DistributionBernoulli_cu_7537a20d21kernelPointwiseApply2IZNS_6native9templates4cuda28bernoulli_tensor_cuda_kernelIbfEEvRKNS_10TensorBaseES9_NS_15PhiloxCudaStateEEUliRbSB_SB_SB_RKfSD_SD_SD_E_bSC_jLi2ELi1ELi4ELi512ELi2EEEvNS0_6detail10TensorInfoIT0_T2_EENSG_IT1_SI_EESI_T_)
        /*0b18*/ 	.word	0x00000028


	//----- nvinfo : EIATTR_FRAME_SIZE
	.align		4
.L_526:
        /*0b1c*/ 	.byte	0x04, 0x11
        /*0b1e*/ 	.short	(.L_528 - .L_527)
	.align		4
.L_527:
        /*0b20*/ 	.word	index@(_ZN2at4cuda57_GLOBAL__N__cd6b329d_24_DistributionBernoulli_cu_7537a20d21kernelPointwiseApply2IZNS_6native9templates4cuda28bernoulli_tensor_cuda_kernelIbfEEvRKNS_10TensorBaseES9_NS_15PhiloxCudaStateEEUliRbSB_SB_SB_RKfSD_SD_SD_E_bSC_jLi2ELi1ELi4ELi512ELi2EEEvNS0_6detail10TensorInfoIT0_T2_EENSG_IT1_SI_EESI_T_)
        /*0b24*/ 	.word	0x00000000


	//----- nvinfo : EIATTR_REGCOUNT
	.align		4
.L_528:
        /*0b28*/ 	.byte	0x04, 0x2f
        /*0b2a*/ 	.short	(.L_530 - .L_529)
	.align		4
.L_529:
        /*0b2c*/ 	.word	index@(_ZN2at4cuda57_GLOBAL__N__cd6b329d_24_DistributionBernoulli_cu_7537a20d21kernelPointwiseApply2IZNS_6native9templates4cuda28bernoulli_tensor_cuda_kernelIbfEEvRKNS_10TensorBaseES9_NS_15PhiloxCudaStateEEUliRbSB_SB_SB_RKfSD_SD_SD_E_bSC_jLi2ELi2ELi4ELi512ELi2EEEvNS0_6detail10TensorInfoIT0_T2_EENSG_IT1_SI_EESI_T_)
        /*0b30*/ 	.word	0x0000002b


	//----- nvinfo : EIATTR_FRAME_SIZE
	.align		4
.L_530:
        /*0b34*/ 	.byte	0x04, 0x11
        /*0b36*/ 	.short	(.L_532 - .L_531)
	.align		4
.L_531:
        /*0b38*/ 	.word	index@(_ZN2at4cuda57_GLOBAL__N__cd6b329d_24_DistributionBernoulli_cu_7537a20d21kernelPointwiseApply2IZNS_6native9templates4cuda28bernoulli_tensor_cuda_kernelIbfEEvRKNS_10TensorBaseES9_NS_15PhiloxCudaStateEEUliRbSB_SB_SB_RKfSD_SD_SD_E_bSC_jLi2ELi2ELi4ELi512ELi2EEEvNS0_6detail10TensorInfoIT0_T2_EENSG_IT1_SI_EESI_T_)
        /*0b3c*/ 	.word	0x00000000


	//----- nvinfo : EIATTR_REGCOUNT
	.align		4
.L_532:
        /*0b40*/ 	.byte	0x04, 0x2f
        /*0b42*/ 	.short	(.L_534 - .L_533)
	.align		4
.L_533:
        /*0b44*/ 	.word	index@(_ZN2at4cuda57_GLOBAL__N__cd6b329d_24_DistributionBernoulli_cu_7537a20d21kernelPointwiseApply2IZNS_6native9templates4cuda28bernoulli_tensor_cuda_kernelIbfEEvRKNS_10TensorBaseES9_NS_15PhiloxCudaStateEEUliRbSB_SB_SB_RKfSD_SD_SD_E_bSC_jLi2ELin1ELi4ELi512ELi2EEEvNS0_6detail10TensorInfoIT0_T2_EENSG_IT1_SI_EESI_T_)
        /*0b48*/ 	.word	0x00000038


	//----- nvinfo : EIATTR_FRAME_SIZE
	.align		4
.L_534:
        /*0b4c*/ 	.byte	0x04, 0x11
        /*0b4e*/ 	.short	(.L_536 - .L_535)
	.align		4
.L_535:
        /*0b50*/ 	.word	index@(_ZN2at4cuda57_GLOBAL__N__cd6b329d_24_DistributionBernoulli_cu_7537a20d21kernelPointwiseApply2IZNS_6native9templates4cuda28bernoulli_tensor_cuda_kernelIbfEEvRKNS_10TensorBaseES9_NS_15PhiloxCudaStateEEUliRbSB_SB_SB_RKfSD_SD_SD_E_bSC_jLi2ELin1ELi4ELi512ELi2EEEvNS0_6detail10TensorInfoIT0_T2_EENSG_IT1_SI_EESI_T_)
        /*0b54*/ 	.word	0x00000000


	//----- nvinfo : EIATTR_REGCOUNT
	.align		4
.L_536:
        /*0b58*/ 	.byte	0x04, 0x2f
        /*0b5a*/ 	.short	(.L_538 - .L_537)
	.align		4
.L_537:
        /*0b5c*/ 	.word	index@(_ZN2at4cuda57_GLOBAL__N__cd6b329d_24_DistributionBernoulli_cu_7537a20d21kernelPointwiseApply2IZNS_6native9templates4cuda28bernoulli_tensor_cuda_kernelIbfEEvRKNS_10TensorBaseES9_NS_15PhiloxCudaStateEEUliRbSB_SB_SB_RKfSD_SD_SD_E_bSC_jLin1ELi1ELi4ELi512ELi2EEEvNS0_6detail10TensorInfoIT0_T2_EENSG_IT1_SI_EESI_T_)
        /*0b60*/ 	.word	0x00000030


	//----- nvinfo : EIATTR_FRAME_SIZE
	.align		4
.L_538:
        /*0b64*/ 	.byte	0x04, 0x11
        /*0b66*/ 	.short	(.L_540 - .L_539)
	.align		4
.L_539:
        /*0b68*/ 	.word	index@(_ZN2at4cuda57_GLOBAL__N__cd6b329d_24_DistributionBernoulli_cu_7537a20d21kernelPointwiseApply2IZNS_6native9templates4cuda28bernoulli_tensor_cuda_kernelIbfEEvRKNS_10TensorBaseES9_NS_15PhiloxCudaStateEEUliRbSB_SB_SB_RKfSD_SD_SD_E_bSC_jLin1ELi1ELi4ELi512ELi2EEEvNS0_6detail10TensorInfoIT0_T2_EENSG_IT1_SI_EESI_T_)
        /*0b6c*/ 	.word	0x00000000


	//----- nvinfo : EIATTR_REGCOUNT
	.align		4
.L_540:
        /*0b70*/ 	.byte	0x04, 0x2f
        /*0b72*/ 	.short	(.L_542 - .L_541)
	.align		4
.L_541:
        /*0b74*/ 	.word	index@(_ZN2at4cuda57_GLOBAL__N__cd6b329d_24_DistributionBernoulli_cu_7537a20d21kernelPointwiseApply2IZNS_6native9templates4cuda28bernoulli_tensor_cuda_kernelIbfEEvRKNS_10TensorBaseES9_NS_15PhiloxCudaStateEEUliRbSB_SB_SB_RKfSD_SD_SD_E_bSC_jLin1ELi2ELi4ELi512ELi2EEEvNS0_6detail10TensorInfoIT0_T2_EENSG_IT1_SI_EESI_T_)
        /*0b78*/ 	.word	0x00000038


	//----- nvinfo : EIATTR_FRAME_SIZE
	.align		4
.L_542:
        /*0b7c*/ 	.byte	0x04, 0x11
        /*0b7e*/ 	.short	(.L_544 - .L_543)
	.align		4
.L_543:
        /*0b80*/ 	.word	index@(_ZN2at4cuda57_GLOBAL__N__cd6b329d_24_DistributionBernoulli_cu_7537a20d21kernelPointwiseApply2IZNS_6native9templates4cuda28bernoulli_tensor_cuda_kernelIbfEEvRKNS_10TensorBaseES9_NS_15PhiloxCudaStateEEUliRbSB_SB_SB_RKfSD_SD_SD_E_bSC_jLin1ELi2ELi4ELi512ELi2EEEvNS0_6detail10TensorInfoIT0_T2_EENSG_IT1_SI_EESI_T_)
        /*0b84*/ 	.word	0x00000000


	//----- nvinfo : EIATTR_REGCOUNT
	.align		4
.L_544:
        /*0b88*/ 	.byte	0x04, 0x2f
        /*0b8a*/ 	.short	(.L_546 - .L_545)
	.align		4
.L_545:
        /*0b8c*/ 	.word	index@(_ZN2at4cuda57_GLOBAL__N__cd6b329d_24_DistributionBernoulli_cu_7537a20d21kernelPointwiseApply2IZNS_6native9templates4cuda28bernoulli_tensor_cuda_kernelIbfEEvRKNS_10TensorBaseES9_NS_15PhiloxCudaStateEEUliRbSB_SB_SB_RKfSD_SD_SD_E_bSC_jLin1ELin1ELi4ELi512ELi2EEEvNS0_6detail10TensorInfoIT0_T2_EENSG_IT1_SI_EESI_T_)
        /*0b90*/ 	.word	0x0000003f


	//----- nvinfo : EIATTR_FRAME_SIZE
	.align		4
.L_546:
        /*0b94*/ 	.byte	0x04, 0x11
        /*0b96*/ 	.short	(.L_548 - .L_547)
	.align		4
.L_547:
        /*0b98*/ 	.word	index@(_ZN2at4cuda57_GLOBAL__N__cd6b329d_24_DistributionBernoulli_cu_7537a20d21kernelPointwiseApply2IZNS_6native9templates4cuda28bernoulli_tensor_cuda_kernelIbfEEvRKNS_10TensorBaseES9_NS_15PhiloxCudaStateEEUliRbSB_SB_SB_RKfSD_SD_SD_E_bSC_jLin1ELin1ELi4ELi512ELi2EEEvNS0_6detail10TensorInfoIT0_T2_EENSG_IT1_SI_EESI_T_)
        /*0b9c*/ 	.word	0x00000000


	//----- nvinfo : EIATTR_REGCOUNT
	.align		4
.L_548:
        /*0ba0*/ 	.byte	0x04, 0x2f
        /*0ba2*/ 	.short	(.L_550 - .L_549)
	.align		4
.L_549:
        /*0ba4*/ 	.word	index@(_ZN2at4cuda57_GLOBAL__N__cd6b329d_24_DistributionBernoulli_cu_7537a20d21kernelPointwiseApply2IZNS_6native9templates4cuda28bernoulli_tensor_cuda_kernelIbfEEvRKNS_10TensorBaseES9_NS_15PhiloxCudaStateEEUliRbSB_SB_SB_RKfSD_SD_SD_E_bSC_mLi1ELi1ELi4ELi512ELi2EEEvNS0_6detail10TensorInfoIT0_T2_EENSG_IT1_SI_EESI_T_)
        /*0ba8*/ 	.word	0x0000002e


	//----- nvinfo : EIATTR_FRAME_SIZE
	.align		4
.L_550:
        /*0bac*/ 	.byte	0x04, 0x11
        /*0bae*/ 	.short	(.L_552 - .L_551)
	.align		4
.L_551:
        /*0bb0*/ 	.word	index@(_ZN2at4cuda57_GLOBAL__N__cd6b329d_24_DistributionBernoulli_cu_7537a20d21kernelPointwiseApply2IZNS_6native9templates4cuda28bernoulli_tensor_cuda_kernelIbfEEvRKNS_10TensorBaseES9_NS_15PhiloxCudaStateEEUliRbSB_SB_SB_RKfSD_SD_SD_E_bSC_mLi1ELi1ELi4ELi512ELi2EEEvNS0_6detail10TensorInfoIT0_T2_EENSG_IT1_SI_EESI_T_)
        /*0bb4*/ 	.word	0x00000000


	//----- nvinfo : EIATTR_REGCOUNT
	.align		4
.L_552:
        /*0bb8*/ 	.byte	0x04, 0x2f
        /*0bba*/ 	.short	(.L_554 - .L_553)
	.align		4
.L_553:
        /*0bbc*/ 	.word	index@(_ZN2at4cuda57_GLOBAL__N__cd6b329d_24_DistributionBernoulli_cu_7537a20d21kernelPointwiseApply2IZNS_6native9templates4cuda28bernoulli_tensor_cuda_kernelIbfEEvRKNS_10TensorBaseES9_NS_15PhiloxCudaStateEEUliRbSB_SB_SB_RKfSD_SD_SD_E_bSC_mLin1ELin1ELi4ELi512ELi2EEEvNS0_6detail10TensorInfoIT0_T2_EENSG_IT1_SI_EESI_T_)
        /*0bc0*/ 	.word	0x0000003b


	//----- nvinfo : EIATTR_FRAME_SIZE
	.align		4
.L_554:
        /*0bc4*/ 	.byte	0x04, 0x11
        /*0bc6*/ 	.short	(.L_556 - .L_555)
	.align		4
.L_555:
        /*0bc8*/ 	.word	index@($__internal_40_$__cuda_sm20_div_u64)
        /*0bcc*/ 	.word	0x00000000


	//----- nvinfo : EIATTR_FRAME_SIZE
	.align		4
.L_556:
        /*0bd0*/ 	.byte	0x04, 0x11
        /*0bd2*/ 	.short	(.L_558 - .L_557)
	.align		4
.L_557:
        /*0bd4*/ 	.word	index@(_ZN2at4cuda57_GLOBAL__N__cd6b329d_24_DistributionBernoulli_cu_7537a20d21kernelPointwiseApply2IZNS_6native9templates4cuda28bernoulli_tensor_cuda_kernelIbfEEvRKNS_10TensorBaseES9_NS_15PhiloxCudaStateEEUliRbSB_SB_SB_RKfSD_SD_SD_E_bSC_mLin1ELin1ELi4ELi512ELi2EEEvNS0_6detail10TensorInfoIT0_T2_EENSG_IT1_SI_EESI_T_)
        /*0bd8*/ 	.word	0x00000000


	//----- nvinfo : EIATTR_REGCOUNT
	.align		4
.L_558:
        /*0bdc*/ 	.byte	0x04, 0x2f
        /*0bde*/ 	.short	(.L_560 - .L_559)
	.align		4
.L_559:
        /*0be0*/ 	.word	index@(_ZN2at6native57_GLOBAL__N__cd6b329d_24_DistributionBernoulli_cu_7537a20d43distribution_elementwise_grid_stride_kernelIfLi4EZNS0_9templates4cuda21uniform_and_transformIhfPNS_17CUDAGeneratorImplEZZZNS4_16bernoulli_kernelIS7_EEvRNS_18TensorIteratorBaseEdT_ENKUlvE_clEvENKUlvE_clEvEUlfE_EEvSA_T1_T2_EUlP24curandStatePhilox4_32_10E_ZNS1_27distribution_nullary_kernelIhf7double2S7_SJ_SE_EEvSA_SG_RKT3_T4_EUlifE_EEvlNS_15PhiloxCudaStateESF_SG_)
        /*0be4*/ 	.word	0x00000038


	//----- nvinfo : EIATTR_FRAME_SIZE
	.align		4
.L_560:
        /*0be8*/ 	.byte	0x04, 0x11
        /*0bea*/ 	.short	(.L_562 - .L_561)
	.align		4
.L_561:
        /*0bec*/ 	.word	index@($__internal_39_$__cuda_sm20_div_s64)
        /*0bf0*/ 	.word	0x00000000


	//----- nvinfo : EIATTR_FRAME_SIZE
	.align		4
.L_562:
        /*0bf4*/ 	.byte	0x04, 0x11
        /*0bf6*/ 	.short	(.L_564 - .L_563)
	.align		4
.L_563:
        /*0bf8*/ 	.word	index@(_ZN2at6native57_GLOBAL__N__cd6b329d_24_DistributionBernoulli_cu_7537a20d43distribution_elementwise_grid_stride_kernelIfLi4EZNS0_9templates4cuda21uniform_and_transformIhfPNS_17CUDAGeneratorImplEZZZNS4_16bernoulli_kernelIS7_EEvRNS_18TensorIteratorBaseEdT_ENKUlvE_clEvENKUlvE_clEvEUlfE_EEvSA_T1_T2_EUlP24curandStatePhilox4_32_10E_ZNS1_27distribution_nullary_kernelIhf7double2S7_SJ_SE_EEvSA_SG_RKT3_T4_EUlifE_EEvlNS_15PhiloxCudaStateESF_SG_)
        /*0bfc*/ 	.word	0x00000000


	//----- nvinfo : EIATTR_REGCOUNT
	.align		4
.L_564:
        /*0c00*/ 	.byte	0x04, 0x2f
        /*0c02*/ 	.short	(.L_566 - .L_565)
	.align		4
.L_565:
        /*0c04*/ 	.word	index@(_ZN2at6native57_GLOBAL__N__cd6b329d_24_DistributionBernoulli_cu_7537a20d43distribution_elementwise_grid_stride_kernelIfLi4EZNS0_9templates4cuda21uniform_and_transformIhfPNS_17CUDAGeneratorImplEZZZNS4_16bernoulli_kernelIS7_EEvRNS_18TensorIteratorBaseEdT_ENKUlvE_clEvENKUlvE_clEvEUlfE_EEvSA_T1_T2_EUlP24curandStatePhilox4_32_10E_ZNS1_27distribution_nullary_kernelIhf7double2S7_SJ_SE_EEvSA_SG_RKT3_T4_EUlifE0_EEvlNS_15PhiloxCudaStateESF_SG_)
        /*0c08*/ 	.word	0x0000002f


	//----- nvinfo : EIATTR_FRAME_SIZE
	.align		4
.L_566:
        /*0c0c*/ 	.byte	0x04, 0x11
        /*0c0e*/ 	.short	(.L_568 - .L_567)
	.align		4
.L_567:
        /*0c10*/ 	.word	index@($__internal_38_$__cuda_sm20_div_s64)
        /*0c14*/ 	.word	0x00000000


	//----- nvinfo : EIATTR_FRAME_SIZE
	.align		4
.L_568:
        /*0c18*/ 	.byte	0x04, 0x11
        /*0c1a*/ 	.short	(.L_570 - .L_569)
	.align		4
.L_569:
        /*0c1c*/ 	.word	index@(_ZN2at6native57_GLOBAL__N__cd6b329d_24_DistributionBernoulli_cu_7537a20d43distribution_elementwise_grid_stride_kernelIfLi4EZNS0_9templates4cuda21uniform_and_transformIhfPNS_17CUDAGeneratorImplEZZZNS4_16bernoulli_kernelIS7_EEvRNS_18TensorIteratorBaseEdT_ENKUlvE_clEvENKUlvE_clEvEUlfE_EEvSA_T1_T2_EUlP24curandStatePhilox4_32_10E_ZNS1_27distribution_nullary_kernelIhf7double2S7_SJ_SE_EEvSA_SG_RKT3_T4_EUlifE0_EEvlNS_15PhiloxCudaStateESF_SG_)
        /*0c20*/ 	.word	0x00000000


	//----- nvinfo : EIATTR_REGCOUNT
	.align		4
.L_570:
        /*0c24*/ 	.byte	0x04, 0x2f
        /*0c26*/ 	.short	(.L_572 - .L_571)
	.align		4
.L_571:
        /*0c28*/ 	.word	index@(_ZN2at6native57_GLOBAL__N__cd6b329d_24_DistributionBernoulli_cu_7537a20d43distribution_elementwise_grid_stride_kernelIfLi4EZNS0_9templates4cuda21uniform_and_transformIhfPNS_17CUDAGeneratorImplEZZZNS4_16bernoulli_kernelIS7_EEvRNS_18TensorIteratorBaseEdT_ENKUlvE_clEvENKUlvE_clEvEUlfE_EEvSA_T1_T2_EUlP24curandStatePhilox4_32_10E0_ZNS1_27distribution_nullary_kernelIhf6float4S7_SJ_SE_EEvSA_SG_RKT3_T4_EUlifE_EEvlNS_15PhiloxCudaStateESF_SG_)
        /*0c2c*/ 	.word	0x00000038


	//----- nvinfo : EIATTR_FRAME_SIZE
	.align		4
.L_572:
        /*0c30*/ 	.byte	0x04, 0x11
        /*0c32*/ 	.short	(.L_574 - .L_573)
	.align		4
.L_573:
        /*0c34*/ 	.word	index@($__internal_37_$__cuda_sm20_div_s64)
        /*0c38*/ 	.word	0x00000000


	//----- nvinfo : EIATTR_FRAME_SIZE
	.align		4
.L_574:
        /*0c3c*/ 	.byte	0x04, 0x11
        /*0c3e*/ 	.short	(.L_576 - .L_575)
	.align		4
.L_575:
        /*0c40*/ 	.word	index@(_ZN2at6native57_GLOBAL__N__cd6b329d_24_DistributionBernoulli_cu_7537a20d43distribution_elementwise_grid_stride_kernelIfLi4EZNS0_9templates4cuda21uniform_and_transformIhfPNS_17CUDAGeneratorImplEZZZNS4_16bernoulli_kernelIS7_EEvRNS_18TensorIteratorBaseEdT_ENKUlvE_clEvENKUlvE_clEvEUlfE_EEvSA_T1_T2_EUlP24curandStatePhilox4_32_10E0_ZNS1_27distribution_nullary_kernelIhf6float4S7_SJ_SE_EEvSA_SG_RKT3_T4_EUlifE_EEvlNS_15PhiloxCudaStateESF_SG_)
        /*0c44*/ 	.word	0x00000000


	//----- nvinfo : EIATTR_REGCOUNT
	.align		4
.L_576:
        /*0c48*/ 	.byte	0x04, 0x2f
        /*0c4a*/ 	.short	(.L_578 - .L_577)
	.align		4
.L_577:
        /*0c4c*/ 	.word	index@(_ZN2at6native57_GLOBAL__N__cd6b329d_24_DistributionBernoulli_cu_7537a20d43distribution_elementwise_grid_stride_kernelIfLi4EZNS0_9templates4cuda21uniform_and_transformIhfPNS_17CUDAGeneratorImplEZZZNS4_16bernoulli_kernelIS7_EEvRNS_18TensorIteratorBaseEdT_ENKUlvE_clEvENKUlvE_clEvEUlfE_EEvSA_T1_T2_EUlP24curandStatePhilox4_32_10E0_ZNS1_27distribution_nullary_kernelIhf6float4S7_SJ_SE_EEvSA_SG_RKT3_T4_EUlifE0_EEvlNS_15PhiloxCudaStateESF_SG_)
        /*0c50*/ 	.word	0x00000030


	//----- nvinfo : EIATTR_FRAME_SIZE
	.align		4
.L_578:
        /*0c54*/ 	.byte	0x04, 0x11
        /*0c56*/ 	.short	(.L_580 - .L_579)
	.align		4
.L_579:
        /*0c58*/ 	.word	index@($__internal_36_$__cuda_sm20_div_s64)
        /*0c5c*/ 	.word	0x00000000


	//----- nvinfo : EIATTR_FRAME_SIZE
	.align		4
.L_580:
        /*0c60*/ 	.byte	0x04, 0x11
        /*0c62*/ 	.short	(.L_582 - .L_581)
	.align		4
.L_581:
        /*0c64*/ 	.word	index@(_ZN2at6native57_GLOBAL__N__cd6b329d_24_DistributionBernoulli_cu_7537a20d43distribution_elementwise_grid_stride_kernelIfLi4EZNS0_9templates4cuda21uniform_and_transformIhfPNS_17CUDAGeneratorImplEZZZNS4_16bernoulli_kernelIS7_EEvRNS_18TensorIteratorBaseEdT_ENKUlvE_clEvENKUlvE_clEvEUlfE_EEvSA_T1_T2_EUlP24curandStatePhilox4_32_10E0_ZNS1_27distribution_nullary_kernelIhf6float4S7_SJ_SE_EEvSA_SG_RKT3_T4_EUlifE0_EEvlNS_15PhiloxCudaStateESF_SG_)
        /*0c68*/ 	.word	0x00000000


	//----- nvinfo : EIATTR_REGCOUNT
	.align		4
.L_582:
        /*0c6c*/ 	.byte	0x04, 0x2f
        /*0c6e*/ 	.short	(.L_584 - .L_583)
	.align		4
.L_583:
        /*0c70*/ 	.word	index@(_ZN2at6native57_GLOBAL__N__cd6b329d_24_DistributionBernoulli_cu_7537a20d43distribution_elementwise_grid_stride_kernelIfLi4EZNS0_9templates4cuda21uniform_and_transformIafPNS_17CUDAGeneratorImplEZZZNS4_16bernoulli_kernelIS7_EEvRNS_18TensorIteratorBaseEdT_ENKUlvE_clEvENKUlvE0_clEvEUlfE_EEvSA_T1_T2_EUlP24curandStatePhilox4_32_10E_ZNS1_27distribution_nullary_kernelIaf7double2S7_SJ_SE_EEvSA_SG_RKT3_T4_EUlifE_EEvlNS_15PhiloxCudaStateESF_SG_)
        /*0c74*/ 	.word	0x00000038


	//----- nvinfo : EIATTR_FRAME_SIZE
	.align		4
.L_584:
        /*0c78*/ 	.byte	0x04, 0x11
        /*0c7a*/ 	.short	(.L_586 - .L_585)
	.align		4
.L_585:
        /*0c7c*/ 	.word	index@($__internal_35_$__cuda_sm20_div_s64)
        /*0c80*/ 	.word	0x00000000


	//----- nvinfo : EIATTR_FRAME_SIZE
	.align		4
.L_586:
        /*0c84*/ 	.byte	0x04, 0x11
        /*0c86*/ 	.short	(.L_588 - .L_587)
	.align		4
.L_587:
        /*0c88*/ 	.word	index@(_ZN2at6native57_GLOBAL__N__cd6b329d_24_DistributionBernoulli_cu_7537a20d43distribution_elementwise_grid_stride_kernelIfLi4EZNS0_9templates4cuda21uniform_and_transformIafPNS_17CUDAGeneratorImplEZZZNS4_16bernoulli_kernelIS7_EEvRNS_18TensorIteratorBaseEdT_ENKUlvE_clEvENKUlvE0_clEvEUlfE_EEvSA_T1_T2_EUlP24curandStatePhilox4_32_10E_ZNS1_27distribution_nullary_kernelIaf7double2S7_SJ_SE_EEvSA_SG_RKT3_T4_EUlifE_EEvlNS_15PhiloxCudaStateESF_SG_)
        /*0c8c*/ 	.word	0x00000000


	//----- nvinfo : EIATTR_REGCOUNT
	.align		4
.L_588:
        /*0c90*/ 	.byte	0x04, 0x2f
        /*0c92*/ 	.short	(.L_590 - .L_589)
	.align		4
.L_589:
        /*0c94*/ 	.word	index@(_ZN2at6native57_GLOBAL__N__cd6b329d_24_DistributionBernoulli_cu_7537a20d43distribution_elementwise_grid_stride_kernelIfLi4EZNS0_9templates4cuda21uniform_and_transformIafPNS_17CUDAGeneratorImplEZZZNS4_16bernoulli_kernelIS7_EEvRNS_18TensorIteratorBaseEdT_ENKUlvE_clEvENKUlvE0_clEvEUlfE_EEvSA_T1_T2_EUlP24curandStatePhilox4_32_10E_ZNS1_27distribution_nullary_kernelIaf7double2S7_SJ_SE_EEvSA_SG_RKT3_T4_EUlifE0_EEvlNS_15PhiloxCudaStateESF_SG_)
        /*0c98*/ 	.word	0x0000002f


	//----- nvinfo : EIATTR_FRAME_SIZE
	.align		4
.L_590:
        /*0c9c*/ 	.byte	0x04, 0x11
        /*0c9e*/ 	.short	(.L_592 - .L_591)
	.align		4
.L_591:
        /*0ca0*/ 	.word	index@($__internal_34_$__cuda_sm20_div_s64)
        /*0ca4*/ 	.word	0x00000000


	//----- nvinfo : EIATTR_FRAME_SIZE
	.align		4
.L_592:
        /*0ca8*/ 	.byte	0x04, 0x11
        /*0caa*/ 	.short	(.L_594 - .L_593)
	.align		4
.L_593:
        /*0cac*/ 	.word	index@(_ZN2at6native57_GLOBAL__N__cd6b329d_24_DistributionBernoulli_cu_7537a20d43distribution_elementwise_grid_stride_kernelIfLi4EZNS0_9templates4cuda21uniform_and_transformIafPNS_17CUDAGeneratorImplEZZZNS4_16bernoulli_kernelIS7_EEvRNS_18TensorIteratorBaseEdT_ENKUlvE_clEvENKUlvE0_clEvEUlfE_EEvSA_T1_T2_EUlP24curandStatePhilox4_32_10E_ZNS1_27distribution_nullary_kernelIaf7double2S7_SJ_SE_EEvSA_SG_RKT3_T4_EUlifE0_EEvlNS_15PhiloxCudaStateESF_SG_)
        /*0cb0*/ 	.word	0x00000000


	//----- nvinfo : EIATTR_REGCOUNT
	.align		4
.L_594:
        /*0cb4*/ 	.byte	0x04, 0x2f
        /*0cb6*/ 	.short	(.L_596 - .L_595)
	.align		4
.L_595:
        /*0cb8*/ 	.word	index@(_ZN2at6native57_GLOBAL__N__cd6b329d_24_DistributionBernoulli_cu_7537a20d43distribution_elementwise_grid_stride_kernelIfLi4EZNS0_9templates4cuda21uniform_and_transformIafPNS_17CUDAGeneratorImplEZZZNS4_16bernoulli_kernelIS7_EEvRNS_18TensorIteratorBaseEdT_ENKUlvE_clEvENKUlvE0_clEvEUlfE_EEvSA_T1_T2_EUlP24curandStatePhilox4_32_10E0_ZNS1_27distribution_nullary_kernelIaf6float4S7_SJ_SE_EEvSA_SG_RKT3_T4_EUlifE_EEvlNS_15PhiloxCudaStateESF_SG_)
        /*0cbc*/ 	.word	0x00000038


	//----- nvinfo : EIATTR_FRAME_SIZE
	.align		4
.L_596:
        /*0cc0*/ 	.byte	0x04, 0x11
        /*0cc2*/ 	.short	(.L_598 - .L_597)
	.align		4
.L_597:
        /*0cc4*/ 	.word	index@($__internal_33_$__cuda_sm20_div_s64)
        /*0cc8*/ 	.word	0x00000000


	//----- nvinfo : EIATTR_FRAME_SIZE
	.align		4
.L_598:
        /*0ccc*/ 	.byte	0x04, 0x11
        /*0cce*/ 	.short	(.L_600 - .L_599)
	.align		4
.L_599:
        /*0cd0*/ 	.word	index@(_ZN2at6native57_GLOBAL__N__cd6b329d_24_DistributionBernoulli_cu_7537a20d43distribution_elementwise_grid_stride_kernelIfLi4EZNS0_9templates4cuda21uniform_and_transformIafPNS_17CUDAGeneratorImplEZZZNS4_16bernoulli_kernelIS7_EEvRNS_18TensorIteratorBaseEdT_ENKUlvE_clEvENKUlvE0_clEvEUlfE_EEvSA_T1_T2_EUlP24curandStatePhilox4_32_10E0_ZNS1_27distribution_nullary_kernelIaf6float4S7_SJ_SE_EEvSA_SG_RKT3_T4_EUlifE_EEvlNS_15PhiloxCudaStateESF_SG_)
        /*0cd4*/ 	.word	0x00000000


	//----- nvinfo : EIATTR_REGCOUNT
	.align		4
.L_600:
        /*0cd8*/ 	.byte	0x04, 0x2f
        /*0cda*/ 	.short	(.L_602 - .L_601)
	.align		4
.L_601:
        /*0cdc*/ 	.word	index@(_ZN2at6native57_GLOBAL__N__cd6b329d_24_DistributionBernoulli_cu_7537a20d43distribution_elementwise_grid_stride_kernelIfLi4EZNS0_9templates4cuda21uniform_and_transformIafPNS_17CUDAGeneratorImplEZZZNS4_16bernoulli_kernelIS7_EEvRNS_18TensorIteratorBaseEdT_ENKUlvE_clEvENKUlvE0_clEvEUlfE_EEvSA_T1_T2_EUlP24curandStatePhilox4_32_10E0_ZNS1_27distribution_nullary_kernelIaf6float4S7_SJ_SE_EEvSA_SG_RKT3_T4_EUlifE0_EEvlNS_15PhiloxCudaStateESF_SG_)
        /*0ce0*/ 	.word	0x00000030


	//----- nvinfo : EIATTR_FRAME_SIZE
	.align		4
.L_602:
        /*0ce4*/ 	.byte	0x04, 0x11
        /*0ce6*/ 	.short	(.L_604 - .L_603)
	.align		4
.L_603:
        /*0ce8*/ 	.word	index@($__internal_32_$__cuda_sm20_div_s64)
        /*0cec*/ 	.word	0x00000000


	//----- nvinfo : EIATTR_FRAME_SIZE
	.align		4
.L_604:
        /*0cf0*/ 	.byte	0x04, 0x11
        /*0cf2*/ 	.short	(.L_606 - .L_605)
	.align		4
.L_605:
        /*0cf4*/ 	.word	index@(_ZN2at6native57_GLOBAL__N__cd6b329d_24_DistributionBernoulli_cu_7537a20d43distribution_elementwise_grid_stride_kernelIfLi4EZNS0_9templates4cuda21uniform_and_transformIafPNS_17CUDAGeneratorImplEZZZNS4_16bernoulli_kernelIS7_EEvRNS_18TensorIteratorBaseEdT_ENKUlvE_clEvENKUlvE0_clEvEUlfE_EEvSA_T1_T2_EUlP24curandStatePhilox4_32_10E0_ZNS1_27distribution_nullary_kernelIaf6float4S7_SJ_SE_EEvSA_SG_RKT3_T4_EUlifE0_EEvlNS_15PhiloxCudaStateESF_SG_)
        /*0cf8*/ 	.word	0x00000000


	//----- nvinfo : EIATTR_REGCOUNT
	.align		4
.L_606:
        /*0cfc*/ 	.byte	0x04, 0x2f
        /*0cfe*/ 	.short	(.L_608 - .L_607)
	.align		4
.L_607:
        /*0d00*/ 	.word	index@(_ZN2at6native57_GLOBAL__N__cd6b329d_24_DistributionBernoulli_cu_7537a20d43distribution_elementwise_grid_stride_kernelIfLi4EZNS0_9templates4cuda21uniform_and_transformIifPNS_17CUDAGeneratorImplEZZZNS4_16bernoulli_kernelIS7_EEvRNS_18TensorIteratorBaseEdT_ENKUlvE_clEvENKUlvE1_clEvEUlfE_EEvSA_T1_T2_EUlP24curandStatePhilox4_32_10E_ZNS1_27distribution_nullary_kernelIif7double2S7_SJ_SE_EEvSA_SG_RKT3_T4_EUlifE_EEvlNS_15PhiloxCudaStateESF_SG_)
        /*0d04*/ 	.word	0x00000038


	//----- nvinfo : EIATTR_FRAME_SIZE
	.align		4
.L_608:
        /*0d08*/ 	.byte	0x04, 0x11
        /*0d0a*/ 	.short	(.L_610 - .L_609)
	.align		4
.L_609:
        /*0d0c*/ 	.word	index@($__internal_31_$__cuda_sm20_div_s64)
        /*0d10*/ 	.word	0x00000000


	//----- nvinfo : EIATTR_FRAME_SIZE
	.align		4
.L_610:
        /*0d14*/ 	.byte	0x04, 0x11
        /*0d16*/ 	.short	(.L_612 - .L_611)
	.align		4
.L_611:
        /*0d18*/ 	.word	index@(_ZN2at6native57_GLOBAL__N__cd6b329d_24_DistributionBernoulli_cu_7537a20d43distribution_elementwise_grid_stride_kernelIfLi4EZNS0_9templates4cuda21uniform_and_transformIifPNS_17CUDAGeneratorImplEZZZNS4_16bernoulli_kernelIS7_EEvRNS_18TensorIteratorBaseEdT_ENKUlvE_clEvENKUlvE1_clEvEUlfE_EEvSA_T1_T2_EUlP24curandStatePhilox4_32_10E_ZNS1_27distribution_nullary_kernelIif7double2S7_SJ_SE_EEvSA_SG_RKT3_T4_EUlifE_EEvlNS_15PhiloxCudaStateESF_SG_)
        /*0d1c*/ 	.word	0x00000000


	//----- nvinfo : EIATTR_REGCOUNT
	.align		4
.L_612:
        /*0d20*/ 	.byte	0x04, 0x2f
        /*0d22*/ 	.short	(.L_614 - .L_613)
	.align		4
.L_613:
        /*0d24*/ 	.word	index@(_ZN2at6native57_GLOBAL__N__cd6b329d_24_DistributionBernoulli_cu_7537a20d43distribution_elementwise_grid_stride_kernelIfLi4EZNS0_9templates4cuda21uniform_and_transformIifPNS_17CUDAGeneratorImplEZZZNS4_16bernoulli_kernelIS7_EEvRNS_18TensorIteratorBaseEdT_ENKUlvE_clEvENKUlvE1_clEvEUlfE_EEvSA_T1_T2_EUlP24curandStatePhilox4_32_10E_ZNS1_27distribution_nullary_kernelIif7double2S7_SJ_SE_EEvSA_SG_RKT3_T4_EUlifE0_EEvlNS_15PhiloxCudaStateESF_SG_)
        /*0d28*/ 	.word	0x0000002f


	//----- nvinfo : EIATTR_FRAME_SIZE
	.align		4
.L_614:
        /*0d2c*/ 	.byte	0x04, 0x11
        /*0d2e*/ 	.short	(.L_616 - .L_615)
	.align		4
.L_615:
        /*0d30*/ 	.word	index@($__internal_30_$__cuda_sm20_div_s64)
        /*0d34*/ 	.word	0x00000000


	//----- nvinfo : EIATTR_FRAME_SIZE
	.align		4
.L_616:
        /*0d38*/ 	.byte	0x04, 0x11
        /*0d3a*/ 	.short	(.L_618 - .L_617)
	.align		4
.L_617:
        /*0d3c*/ 	.word	index@(_ZN2at6native57_GLOBAL__N__cd6b329d_24_DistributionBernoulli_cu_7537a20d43distribution_elementwise_grid_stride_kernelIfLi4EZNS0_9templates4cuda21uniform_and_transformIifPNS_17CUDAGeneratorImplEZZZNS4_16bernoulli_kernelIS7_EEvRNS_18TensorIteratorBaseEdT_ENKUlvE_clEvENKUlvE1_clEvEUlfE_EEvSA_T1_T2_EUlP24curandStatePhilox4_32_10E_ZNS1_27distribution_nullary_kernelIif7double2S7_SJ_SE_EEvSA_SG_RKT3_T4_EUlifE0_EEvlNS_15PhiloxCudaStateESF_SG_)
        /*0d40*/ 	.word	0x00000000


	//----- nvinfo : EIATTR_REGCOUNT
	.align		4
.L_618:
        /*0d44*/ 	.byte	0x04, 0x2f
        /*0d46*/ 	.short	(.L_620 - .L_619)
	.align		4
.L_619:
        /*0d48*/ 	.word	index@(_ZN2at6native57_GLOBAL__N__cd6b329d_24_DistributionBernoulli_cu_7537a20d43distribution_elementwise_grid_stride_kernelIfLi4EZNS0_9templates4cuda21uniform_and_transformIifPNS_17CUDAGeneratorImplEZZZNS4_16bernoulli_kernelIS7_EEvRNS_18TensorIteratorBaseEdT_ENKUlvE_clEvENKUlvE1_clEvEUlfE_EEvSA_T1_T2_EUlP24curandStatePhilox4_32_10E0_ZNS1_27distribution_nullary_kernelIif6float4S7_SJ_SE_EEvSA_SG_RKT3_T4_EUlifE_EEvlNS_15PhiloxCudaStateESF_SG_)
        /*0d4c*/ 	.word	0x00000038


	//----- nvinfo : EIATTR_FRAME_SIZE
	.align		4
.L_620:
        /*0d50*/ 	.byte	0x04, 0x11
        /*0d52*/ 	.short	(.L_622 - .L_621)
	.align		4
.L_621:
        /*0d54*/ 	.word	index@($__internal_29_$__cuda_sm20_div_s64)
        /*0d58*/ 	.word	0x00000000


	//----- nvinfo : EIATTR_FRAME_SIZE
	.align		4
.L_622:
        /*0d5c*/ 	.byte	0x04, 0x11
        /*0d5e*/ 	.short	(.L_624 - .L_623)
	.align		4
.L_623:
        /*0d60*/ 	.word	index@(_ZN2at6native57_GLOBAL__N__cd6b329d_24_DistributionBernoulli_cu_7537a20d43distribution_elementwise_grid_stride_kernelIfLi4EZNS0_9templates4cuda21uniform_and_transformIifPNS_17CUDAGeneratorImplEZZZNS4_16bernoulli_kernelIS7_EEvRNS_18TensorIteratorBaseEdT_ENKUlvE_clEvENKUlvE1_clEvEUlfE_EEvSA_T1_T2_EUlP24curandStatePhilox4_32_10E0_ZNS1_27distribution_nullary_kernelIif6float4S7_SJ_SE_EEvSA_SG_RKT3_T4_EUlifE_EEvlNS_15PhiloxCudaStateESF_SG_)
        /*0d64*/ 	.word	0x00000000


	//----- nvinfo : EIATTR_REGCOUNT
	.align		4
.L_624:
        /*0d68*/ 	.byte	0x04, 0x2f
        /*0d6a*/ 	.short	(.L_626 - .L_625)
	.align		4
.L_625:
        /*0d6c*/ 	.word	index@(_ZN2at6native57_GLOBAL__N__cd6b329d_24_DistributionBernoulli_cu_7537a20d43distribution_elementwise_grid_stride_kernelIfLi4EZNS0_9templates4cuda21uniform_and_transformIifPNS_17CUDAGeneratorImplEZZZNS4_16bernoulli_kernelIS7_EEvRNS_18TensorIteratorBaseEdT_ENKUlvE_clEvENKUlvE1_clEvEUlfE_EEvSA_T1_T2_EUlP24curandStatePhilox4_32_10E0_ZNS1_27distribution_nullary_kernelIif6float4S7_SJ_SE_EEvSA_SG_RKT3_T4_EUlifE0_EEvlNS_15PhiloxCudaStateESF_SG_)
        /*0d70*/ 	.word	0x00000030


	//----- nvinfo : EIATTR_FRAME_SIZE
	.align		4
.L_626:
        /*0d74*/ 	.byte	0x04, 0x11
        /*0d76*/ 	.short	(.L_628 - .L_627)
	.align		4
.L_627:
        /*0d78*/ 	.word	index@($__internal_28_$__cuda_sm20_div_s64)
        /*0d7c*/ 	.word	0x00000000


	//----- nvinfo : EIATTR_FRAME_SIZE
	.align		4
.L_628:
        /*0d80*/ 	.byte	0x04, 0x11
        /*0d82*/ 	.short	(.L_630 - .L_629)
	.align		4
.L_629:
        /*0d84*/ 	.word	index@(_ZN2at6native57_GLOBAL__N__cd6b329d_24_DistributionBernoulli_cu_7537a20d43distribution_elementwise_grid_stride_kernelIfLi4EZNS0_9templates4cuda21uniform_and_transformIifPNS_17CUDAGeneratorImplEZZZNS4_16bernoulli_kernelIS7_EEvRNS_18TensorIteratorBaseEdT_ENKUlvE_clEvENKUlvE1_clEvEUlfE_EEvSA_T1_T2_EUlP24curandStatePhilox4_32_10E0_ZNS1_27distribution_nullary_kernelIif6float4S7_SJ_SE_EEvSA_SG_RKT3_T4_EUlifE0_EEvlNS_15PhiloxCudaStateESF_SG_)
        /*0d88*/ 	.word	0x00000000


	//----- nvinfo : EIATTR_REGCOUNT
	.align		4
.L_630:
        /*0d8c*/ 	.byte	0x04, 0x2f
        /*0d8e*/ 	.short	(.L_632 - .L_631)
	.align		4
.L_631:
        /*0d90*/ 	.word	index@(_ZN2at6native57_GLOBAL__N__cd6b329d_24_DistributionBernoulli_cu_7537a20d43distribution_elementwise_grid_stride_kernelIfLi4EZNS0_9templates4cuda21uniform_and_transformIlfPNS_17CUDAGeneratorImplEZZZNS4_16bernoulli_kernelIS7_EEvRNS_18TensorIteratorBaseEdT_ENKUlvE_clEvENKUlvE2_clEvEUlfE_EEvSA_T1_T2_EUlP24curandStatePhilox4_32_10E_ZNS1_27distribution_nullary_kernelIlf7double2S7_SJ_SE_EEvSA_SG_RKT3_T4_EUlifE_EEvlNS_15PhiloxCudaStateESF_SG_)
        /*0d94*/ 	.word	0x00000038


	//----- nvinfo : EIATTR_FRAME_SIZE
	.align		4
.L_632:
        /*0d98*/ 	.byte	0x04, 0x11
        /*0d9a*/ 	.short	(.L_634 - .L_633)
	.align		4
.L_633:
        /*0d9c*/ 	.word	index@($__internal_27_$__cuda_sm20_div_s64)
        /*0da0*/ 	.word	0x00000000


	//----- nvinfo : EIATTR_FRAME_SIZE
	.align		4
.L_634:
        /*0da4*/ 	.byte	0x04, 0x11
        /*0da6*/ 	.short	(.L_636 - .L_635)
	.align		4
.L_635:
        /*0da8*/ 	.word	index@(_ZN2at6native57_GLOBAL__N__cd6b329d_24_DistributionBernoulli_cu_7537a20d43distribution_elementwise_grid_stride_kernelIfLi4EZNS0_9templates4cuda21uniform_and_transformIlfPNS_17CUDAGeneratorImplEZZZNS4_16bernoulli_kernelIS7_EEvRNS_18TensorIteratorBaseEdT_ENKUlvE_clEvENKUlvE2_clEvEUlfE_EEvSA_T1_T2_EUlP24curandStatePhilox4_32_10E_ZNS1_27distribution_nullary_kernelIlf7double2S7_SJ_SE_EEvSA_SG_RKT3_T4_EUlifE_EEvlNS_15PhiloxCudaStateESF_SG_)
        /*0dac*/ 	.word	0x00000000


	//----- nvinfo : EIATTR_REGCOUNT
	.align		4
.L_636:
        /*0db0*/ 	.byte	0x04, 0x2f
        /*0db2*/ 	.short	(.L_638 - .L_637)
	.align		4
.L_637:
        /*0db4*/ 	.word	index@(_ZN2at6native57_GLOBAL__N__cd6b329d_24_DistributionBernoulli_cu_7537a20d43distribution_elementwise_grid_stride_kernelIfLi4EZNS0_9templates4cuda21uniform_and_transformIlfPNS_17CUDAGeneratorImplEZZZNS4_16bernoulli_kernelIS7_EEvRNS_18TensorIteratorBaseEdT_ENKUlvE_clEvENKUlvE2_clEvEUlfE_EEvSA_T1_T2_EUlP24curandStatePhilox4_32_10E_ZNS1_27distribution_nullary_kernelIlf7double2S7_SJ_SE_EEvSA_SG_RKT3_T4_EUlifE0_EEvlNS_15PhiloxCudaStateESF_SG_)
        /*0db8*/ 	.word	0x00000030


	//----- nvinfo : EIATTR_FRAME_SIZE
	.align		4
.L_638:
        /*0dbc*/ 	.byte	0x04, 0x11
        /*0dbe*/ 	.short	(.L_640 - .L_639)
	.align		4
.L_639:
        /*0dc0*/ 	.word	index@($__internal_26_$__cuda_sm20_div_s64)
        /*0dc4*/ 	.word	0x00000000


	//----- nvinfo : EIATTR_FRAME_SIZE
	.align		4
.L_640:
        /*0dc8*/ 	.byte	0x04, 0x11
        /*0dca*/ 	.short	(.L_642 - .L_641)
	.align		4
.L_641:
        /*0dcc*/ 	.word	index@(_ZN2at6native57_GLOBAL__N__cd6b329d_24_DistributionBernoulli_cu_7537a20d43distribution_elementwise_grid_stride_kernelIfLi4EZNS0_9templates4cuda21uniform_and_transformIlfPNS_17CUDAGeneratorImplEZZZNS4_16bernoulli_kernelIS7_EEvRNS_18TensorIteratorBaseEdT_ENKUlvE_clEvENKUlvE2_clEvEUlfE_EEvSA_T1_T2_EUlP24curandStatePhilox4_32_10E_ZNS1_27distribution_nullary_kernelIlf7double2S7_SJ_SE_EEvSA_SG_RKT3_T4_EUlifE0_EEvlNS_15PhiloxCudaStateESF_SG_)
        /*0dd0*/ 	.word	0x00000000


	//----- nvinfo : EIATTR_REGCOUNT
	.align		4
.L_642:
        /*0dd4*/ 	.byte	0x04, 0x2f
        /*0dd6*/ 	.short	(.L_644 - .L_643)
	.align		4
.L_643:
        /*0dd8*/ 	.word	index@(_ZN2at6native57_GLOBAL__N__cd6b329d_24_DistributionBernoulli_cu_7537a20d43distribution_elementwise_grid_stride_kernelIfLi4EZNS0_9templates4cuda21uniform_and_transformIlfPNS_17CUDAGeneratorImplEZZZNS4_16bernoulli_kernelIS7_EEvRNS_18TensorIteratorBaseEdT_ENKUlvE_clEvENKUlvE2_clEvEUlfE_EEvSA_T1_T2_EUlP24curandStatePhilox4_32_10E0_ZNS1_27distribution_nullary_kernelIlf6float4S7_SJ_SE_EEvSA_SG_RKT3_T4_EUlifE_EEvlNS_15PhiloxCudaStateESF_SG_)
        /*0ddc*/ 	.word	0x00000038


	//----- nvinfo : EIATTR_FRAME_SIZE
	.align		4
.L_644:
        /*0de0*/ 	.byte	0x04, 0x11
        /*0de2*/ 	.short	(.L_646 - .L_645)
	.align		4
.L_645:
        /*0de4*/ 	.word	index@($__internal_25_$__cuda_sm20_div_s64)
        /*0de8*/ 	.word	0x00000000


	//----- nvinfo : EIATTR_FRAME_SIZE
	.align		4
.L_646:
        /*0dec*/ 	.byte	0x04, 0x11
        /*0dee*/ 	.short	(.L_648 - .L_647)
	.align		4
.L_647:
        /*0df0*/ 	.word	index@(_ZN2at6native57_GLOBAL__N__cd6b329d_24_DistributionBernoulli_cu_7537a20d43distribution_elementwise_grid_stride_kernelIfLi4EZNS0_9templates4cuda21uniform_and_transformIlfPNS_17CUDAGeneratorImplEZZZNS4_16bernoulli_kernelIS7_EEvRNS_18TensorIteratorBaseEdT_ENKUlvE_clEvENKUlvE2_clEvEUlfE_EEvSA_T1_T2_EUlP24curandStatePhilox4_32_10E0_ZNS1_27distribution_nullary_kernelIlf6float4S7_SJ_SE_EEvSA_SG_RKT3_T4_EUlifE_EEvlNS_15PhiloxCudaStateESF_SG_)
        /*0df4*/ 	.word	0x00000000


	//----- nvinfo : EIATTR_REGCOUNT
	.align		4
.L_648:
        /*0df8*/ 	.byte	0x04, 0x2f
        /*0dfa*/ 	.short	(.L_650 - .L_649)
	.align		4
.L_649:
        /*0dfc*/ 	.word	index@(_ZN2at6native57_GLOBAL__N__cd6b329d_24_DistributionBernoulli_cu_7537a20d43distribution_elementwise_grid_stride_kernelIfLi4EZNS0_9templates4cuda21uniform_and_transformIlfPNS_17CUDAGeneratorImplEZZZNS4_16bernoulli_kernelIS7_EEvRNS_18TensorIteratorBaseEdT_ENKUlvE_clEvENKUlvE2_clEvEUlfE_EEvSA_T1_T2_EUlP24curandStatePhilox4_32_10E0_ZNS1_27distribution_nullary_kernelIlf6float4S7_SJ_SE_EEvSA_SG_RKT3_T4_EUlifE0_EEvlNS_15PhiloxCudaStateESF_SG_)
        /*0e00*/ 	.word	0x00000030


	//----- nvinfo : EIATTR_FRAME_SIZE
	.align		4
.L_650:
        /*0e04*/ 	.byte	0x04, 0x11
        /*0e06*/ 	.short	(.L_652 - .L_651)
	.align		4
.L_651:
        /*0e08*/ 	.word	index@($__internal_24_$__cuda_sm20_div_s64)
        /*0e0c*/ 	.word	0x00000000


	//----- nvinfo : EIATTR_FRAME_SIZE
	.align		4
.L_652:
        /*0e10*/ 	.byte	0x04, 0x11
        /*0e12*/ 	.short	(.L_654 - .L_653)
	.align		4
.L_653:
        /*0e14*/ 	.word	index@(_ZN2at6native57_GLOBAL__N__cd6b329d_24_DistributionBernoulli_cu_7537a20d43distribution_elementwise_grid_stride_kernelIfLi4EZNS0_9templates4cuda21uniform_and_transformIlfPNS_17CUDAGeneratorImplEZZZNS4_16bernoulli_kernelIS7_EEvRNS_18TensorIteratorBaseEdT_ENKUlvE_clEvENKUlvE2_clEvEUlfE_EEvSA_T1_T2_EUlP24curandStatePhilox4_32_10E0_ZNS1_27distribution_nullary_kernelIlf6float4S7_SJ_SE_EEvSA_SG_RKT3_T4_EUlifE0_EEvlNS_15PhiloxCudaStateESF_SG_)
        /*0e18*/ 	.word	0x00000000


	//----- nvinfo : EIATTR_REGCOUNT
	.align		4
.L_654:
        /*0e1c*/ 	.byte	0x04, 0x2f
        /*0e1e*/ 	.short	(.L_656 - .L_655)
	.align		4
.L_655:
        /*0e20*/ 	.word	index@(_ZN2at6native57_GLOBAL__N__cd6b329d_24_DistributionBernoulli_cu_7537a20d43distribution_elementwise_grid_stride_kernelIfLi4EZNS0_9templates4cuda21uniform_and_transformIsfPNS_17CUDAGeneratorImplEZZZNS4_16bernoulli_kernelIS7_EEvRNS_18TensorIteratorBaseEdT_ENKUlvE_clEvENKUlvE3_clEvEUlfE_EEvSA_T1_T2_EUlP24curandStatePhilox4_32_10E_ZNS1_27distribution_nullary_kernelIsf7double2S7_SJ_SE_EEvSA_SG_RKT3_T4_EUlifE_EEvlNS_15PhiloxCudaStateESF_SG_)
        /*0e24*/ 	.word	0x00000038


	//----- nvinfo : EIATTR_FRAME_SIZE
	.align		4
.L_656:
        /*0e28*/ 	.byte	0x04, 0x11
        /*0e2a*/ 	.short	(.L_658 - .L_657)
	.align		4
.L_657:
        /*0e2c*/ 	.word	index@($__internal_23_$__cuda_sm20_div_s64)
        /*0e30*/ 	.word	0x00000000


	//----- nvinfo : EIATTR_FRAME_SIZE
	.align		4
.L_658:
        /*0e34*/ 	.byte	0x04, 0x11
        /*0e36*/ 	.short	(.L_660 - .L_659)
	.align		4
.L_659:
        /*0e38*/ 	.word	index@(_ZN2at6native57_GLOBAL__N__cd6b329d_24_DistributionBernoulli_cu_7537a20d43distribution_elementwise_grid_stride_kernelIfLi4EZNS0_9templates4cuda21uniform_and_transformIsfPNS_17CUDAGeneratorImplEZZZNS4_16bernoulli_kernelIS7_EEvRNS_18TensorIteratorBaseEdT_ENKUlvE_clEvENKUlvE3_clEvEUlfE_EEvSA_T1_T2_EUlP24curandStatePhilox4_32_10E_ZNS1_27distribution_nullary_kernelIsf7double2S7_SJ_SE_EEvSA_SG_RKT3_T4_EUlifE_EEvlNS_15PhiloxCudaStateESF_SG_)
        /*0e3c*/ 	.word	0x00000000


	//----- nvinfo : EIATTR_REGCOUNT
	.align		4
.L_660:
        /*0e40*/ 	.byte	0x04, 0x2f
        /*0e42*/ 	.short	(.L_662 - .L_661)
	.align		4
.L_661:
        /*0e44*/ 	.word	index@(_ZN2at6native57_GLOBAL__N__cd6b329d_24_DistributionBernoulli_cu_7537a20d43distribution_elementwise_grid_stride_kernelIfLi4EZNS0_9templates4cuda21uniform_and_transformIsfPNS_17CUDAGeneratorImplEZZZNS4_16bernoulli_kernelIS7_EEvRNS_18TensorIteratorBaseEdT_ENKUlvE_clEvENKUlvE3_clEvEUlfE_EEvSA_T1_T2_EUlP24curandStatePhilox4_32_10E_ZNS1_27distribution_nullary_kernelIsf7double2S7_SJ_SE_EEvSA_SG_RKT3_T4_EUlifE0_EEvlNS_15PhiloxCudaStateESF_SG_)
        /*0e48*/ 	.word	0x0000002f


	//----- nvinfo : EIATTR_FRAME_SIZE
	.align		4
.L_662:
        /*0e4c*/ 	.byte	0x04, 0x11
        /*0e4e*/ 	.short	(.L_664 - .L_663)
	.align		4
.L_663:
        /*0e50*/ 	.word	index@($__internal_22_$__cuda_sm20_div_s64)
        /*0e54*/ 	.word	0x00000000


	//----- nvinfo : EIATTR_FRAME_SIZE
	.align		4
.L_664:
        /*0e58*/ 	.byte	0x04, 0x11
        /*0e5a*/ 	.short	(.L_666 - .L_665)
	.align		4
.L_665:
        /*0e5c*/ 	.word	index@(_ZN2at6native57_GLOBAL__N__cd6b329d_24_DistributionBernoulli_cu_7537a20d43distribution_elementwise_grid_stride_kernelIfLi4EZNS0_9templates4cuda21uniform_and_transformIsfPNS_17CUDAGeneratorImplEZZZNS4_16bernoulli_kernelIS7_EEvRNS_18TensorIteratorBaseEdT_ENKUlvE_clEvENKUlvE3_clEvEUlfE_EEvSA_T1_T2_EUlP24curandStatePhilox4_32_10E_ZNS1_27distribution_nullary_kernelIsf7double2S7_SJ_SE_EEvSA_SG_RKT3_T4_EUlifE0_EEvlNS_15PhiloxCudaStateESF_SG_)
        /*0e60*/ 	.word	0x00000000


	//----- nvinfo : EIATTR_REGCOUNT
	.align		4
.L_666:
        /*0e64*/ 	.byte	0x04, 0x2f
        /*0e66*/ 	.short	(.L_668 - .L_667)
	.align		4
.L_667:
        /*0e68*/ 	.word	index@(_ZN2at6native57_GLOBAL__N__cd6b329d_24_DistributionBernoulli_cu_7537a20d43distribution_elementwise_grid_stride_kernelIfLi4EZNS0_9templates4cuda21uniform_and_transformIsfPNS_17CUDAGeneratorImplEZZZNS4_16bernoulli_kernelIS7_EEvRNS_18TensorIteratorBaseEdT_ENKUlvE_clEvENKUlvE3_clEvEUlfE_EEvSA_T1_T2_EUlP24curandStatePhilox4_32_10E0_ZNS1_27distribution_nullary_kernelIsf6float4S7_SJ_SE_EEvSA_SG_RKT3_T4_EUlifE_EEvlNS_15PhiloxCudaStateESF_SG_)
        /*0e6c*/ 	.word	0x00000038


	//----- nvinfo : EIATTR_FRAME_SIZE
	.align		4
.L_668:
        /*0e70*/ 	.byte	0x04, 0x11
        /*0e72*/ 	.short	(.L_670 - .L_669)
	.align		4
.L_669:
        /*0e74*/ 	.word	index@($__internal_21_$__cuda_sm20_div_s64)
        /*0e78*/ 	.word	0x00000000


	//----- nvinfo : EIATTR_FRAME_SIZE
	.align		4
.L_670:
        /*0e7c*/ 	.byte	0x04, 0x11
        /*0e7e*/ 	.short	(.L_672 - .L_671)
	.align		4
.L_671:
        /*0e80*/ 	.word	index@(_ZN2at6native57_GLOBAL__N__cd6b329d_24_DistributionBernoulli_cu_7537a20d43distribution_elementwise_grid_stride_kernelIfLi4EZNS0_9templates4cuda21uniform_and_transformIsfPNS_17CUDAGeneratorImplEZZZNS4_16bernoulli_kernelIS7_EEvRNS_18TensorIteratorBaseEdT_ENKUlvE_clEvENKUlvE3_clEvEUlfE_EEvSA_T1_T2_EUlP24curandStatePhilox4_32_10E0_ZNS1_27distribution_nullary_kernelIsf6float4S7_SJ_SE_EEvSA_SG_RKT3_T4_EUlifE_EEvlNS_15PhiloxCudaStateESF_SG_)
        /*0e84*/ 	.word	0x00000000


	//----- nvinfo : EIATTR_REGCOUNT
	.align		4
.L_672:
        /*0e88*/ 	.byte	0x04, 0x2f
        /*0e8a*/ 	.short	(.L_674 - .L_673)
	.align		4
.L_673:
        /*0e8c*/ 	.word	index@(_ZN2at6native57_GLOBAL__N__cd6b329d_24_DistributionBernoulli_cu_7537a20d43distribution_elementwise_grid_stride_kernelIfLi4EZNS0_9templates4cuda21uniform_and_transformIsfPNS_17CUDAGeneratorImplEZZZNS4_16bernoulli_kernelIS7_EEvRNS_18TensorIteratorBaseEdT_ENKUlvE_clEvENKUlvE3_clEvEUlfE_EEvSA_T1_T2_EUlP24curandStatePhilox4_32_10E0_ZNS1_27distribution_nullary_kernelIsf6float4S7_SJ_SE_EEvSA_SG_RKT3_T4_EUlifE0_EEvlNS_15PhiloxCudaStateESF_SG_)
        /*0e90*/ 	.word	0x00000030


	//----- nvinfo : EIATTR_FRAME_SIZE
	.align		4
.L_674:
        /*0e94*/ 	.byte	0x04, 0x11
        /*0e96*/ 	.short	(.L_676 - .L_675)
	.align		4
.L_675:
        /*0e98*/ 	.word	index@($__internal_20_$__cuda_sm20_div_s64)
        /*0e9c*/ 	.word	0x00000000


	//----- nvinfo : EIATTR_FRAME_SIZE
	.align		4
.L_676:
        /*0ea0*/ 	.byte	0x04, 0x11
        /*0ea2*/ 	.short	(.L_678 - .L_677)
	.align		4
.L_677:
        /*0ea4*/ 	.word	index@(_ZN2at6native57_GLOBAL__N__cd6b329d_24_DistributionBernoulli_cu_7537a20d43distribution_elementwise_grid_stride_kernelIfLi4EZNS0_9templates4cuda21uniform_and_transformIsfPNS_17CUDAGeneratorImplEZZZNS4_16bernoulli_kernelIS7_EEvRNS_18TensorIteratorBaseEdT_ENKUlvE_clEvENKUlvE3_clEvEUlfE_EEvSA_T1_T2_EUlP24curandStatePhilox4_32_10E0_ZNS1_27distribution_nullary_kernelIsf6float4S7_SJ_SE_EEvSA_SG_RKT3_T4_EUlifE0_EEvlNS_15PhiloxCudaStateESF_SG_)
        /*0ea8*/ 	.word	0x00000000


	//----- nvinfo : EIATTR_REGCOUNT
	.align		4
.L_678:
        /*0eac*/ 	.byte	0x04, 0x2f
        /*0eae*/ 	.short	(.L_680 - .L_679)
	.align		4
.L_679:
        /*0eb0*/ 	.word	index@(_ZN2at6native57_GLOBAL__N__cd6b329d_24_DistributionBernoulli_cu_7537a20d43distribution_elementwise_grid_stride_kernelIdLi2EZNS0_9templates4cuda21uniform_and_transformIddPNS_17CUDAGeneratorImplEZZZNS4_16bernoulli_kernelIS7_EEvRNS_18TensorIteratorBaseEdT_ENKUlvE_clEvENKUlvE4_clEvEUldE_EEvSA_T1_T2_EUlP24curandStatePhilox4_32_10E_ZNS1_27distribution_nullary_kernelIdd7double2S7_SJ_SE_EEvSA_SG_RKT3_T4_EUlidE_EEvlNS_15PhiloxCudaStateESF_SG_)
        /*0eb4*/ 	.word	0x00000036


	//----- nvinfo : EIATTR_FRAME_SIZE
	.align		4
.L_680:
        /*0eb8*/ 	.byte	0x04, 0x11
        /*0eba*/ 	.short	(.L_682 - .L_681)
	.align		4
.L_681:
        /*0ebc*/ 	.word	index@($__internal_19_$__cuda_sm20_div_s64)
        /*0ec0*/ 	.word	0x00000000


	//----- nvinfo : EIATTR_FRAME_SIZE
	.align		4
.L_682:
        /*0ec4*/ 	.byte	0x04, 0x11
        /*0ec6*/ 	.short	(.L_684 - .L_683)
	.align		4
.L_683:
        /*0ec8*/ 	.word	index@(_ZN2at6native57_GLOBAL__N__cd6b329d_24_DistributionBernoulli_cu_7537a20d43distribution_elementwise_grid_stride_kernelIdLi2EZNS0_9templates4cuda21uniform_and_transformIddPNS_17CUDAGeneratorImplEZZZNS4_16bernoulli_kernelIS7_EEvRNS_18TensorIteratorBaseEdT_ENKUlvE_clEvENKUlvE4_clEvEUldE_EEvSA_T1_T2_EUlP24curandStatePhilox4_32_10E_ZNS1_27distribution_nullary_kernelIdd7double2S7_SJ_SE_EEvSA_SG_RKT3_T4_EUlidE_EEvlNS_15PhiloxCudaStateESF_SG_)
        /*0ecc*/ 	.word	0x00000000


	//----- nvinfo : EIATTR_REGCOUNT
	.align		4
.L_684:
        /*0ed0*/ 	.byte	0x04, 0x2f
        /*0ed2*/ 	.short	(.L_686 - .L_685)
	.align		4
.L_685:
        /*0ed4*/ 	.word	index@(_ZN2at6native57_GLOBAL__N__cd6b329d_24_DistributionBernoulli_cu_7537a20d43distribution_elementwise_grid_stride_kernelIdLi2EZNS0_9templates4cuda21uniform_and_transformIddPNS_17CUDAGeneratorImplEZZZNS4_16bernoulli_kernelIS7_EEvRNS_18TensorIteratorBaseEdT_ENKUlvE_clEvENKUlvE4_clEvEUldE_EEvSA_T1_T2_EUlP24curandStatePhilox4_32_10E_ZNS1_27distribution_nullary_kernelIdd7double2S7_SJ_SE_EEvSA_SG_RKT3_T4_EUlidE0_EEvlNS_15PhiloxCudaStateESF_SG_)
        /*0ed8*/ 	.word	0x00000032


	//----- nvinfo : EIATTR_FRAME_SIZE
	.align		4
.L_686:
        /*0edc*/ 	.byte	0x04, 0x11
        /*0ede*/ 	.short	(.L_688 - .L_687)
	.align		4
.L_687:
        /*0ee0*/ 	.word	index@($__internal_18_$__cuda_sm20_div_s64)
        /*0ee4*/ 	.word	0x00000000


	//----- nvinfo : EIATTR_FRAME_SIZE
	.align		4
.L_688:
        /*0ee8*/ 	.byte	0x04, 0x11
        /*0eea*/ 	.short	(.L_690 - .L_689)
	.align		4
.L_689:
        /*0eec*/ 	.word	index@(_ZN2at6native57_GLOBAL__N__cd6b329d_24_DistributionBernoulli_cu_7537a20d43distribution_elementwise_grid_stride_kernelIdLi2EZNS0_9templates4cuda21uniform_and_transformIddPNS_17CUDAGeneratorImplEZZZNS4_16bernoulli_kernelIS7_EEvRNS_18TensorIteratorBaseEdT_ENKUlvE_clEvENKUlvE4_clEvEUldE_EEvSA_T1_T2_EUlP24curandStatePhilox4_32_10E_ZNS1_27distribution_nullary_kernelIdd7double2S7_SJ_SE_EEvSA_SG_RKT3_T4_EUlidE0_EEvlNS_15PhiloxCudaStateESF_SG_)
        /*0ef0*/ 	.word	0x00000000


	//----- nvinfo : EIATTR_REGCOUNT
	.align		4
.L_690:
        /*0ef4*/ 	.byte	0x04, 0x2f
        /*0ef6*/ 	.short	(.L_692 - .L_691)
	.align		4
.L_691:
        /*0ef8*/ 	.word	index@(_ZN2at6native57_GLOBAL__N__cd6b329d_24_DistributionBernoulli_cu_7537a20d43distribution_elementwise_grid_stride_kernelIdLi2EZNS0_9templates4cuda21uniform_and_transformIddPNS_17CUDAGeneratorImplEZZZNS4_16bernoulli_kernelIS7_EEvRNS_18TensorIteratorBaseEdT_ENKUlvE_clEvENKUlvE4_clEvEUldE_EEvSA_T1_T2_EUlP24curandStatePhilox4_32_10E0_ZNS1_27distribution_nullary_kernelIdd6float4S7_SJ_SE_EEvSA_SG_RKT3_T4_EUlidE_EEvlNS_15PhiloxCudaStateESF_SG_)
        /*0efc*/ 	.word	0x00000032


	//----- nvinfo : EIATTR_FRAME_SIZE
	.align		4
.L_692:
        /*0f00*/ 	.byte	0x04, 0x11
        /*0f02*/ 	.short	(.L_694 - .L_693)
	.align		4
.L_693:
        /*0f04*/ 	.word	index@($__internal_17_$__cuda_sm20_div_s64)
        /*0f08*/ 	.word	0x00000000


	//----- nvinfo : EIATTR_FRAME_SIZE
	.align		4
.L_694:
        /*0f0c*/ 	.byte	0x04, 0x11
        /*0f0e*/ 	.short	(.L_696 - .L_695)
	.align		4
.L_695:
        /*0f10*/ 	.word	index@(_ZN2at6native57_GLOBAL__N__cd6b329d_24_DistributionBernoulli_cu_7537a20d43distribution_elementwise_grid_stride_kernelIdLi2EZNS0_9templates4cuda21uniform_and_transformIddPNS_17CUDAGeneratorImplEZZZNS4_16bernoulli_kernelIS7_EEvRNS_18TensorIteratorBaseEdT_ENKUlvE_clEvENKUlvE4_clEvEUldE_EEvSA_T1_T2_EUlP24curandStatePhilox4_32_10E0_ZNS1_27distribution_nullary_kernelIdd6float4S7_SJ_SE_EEvSA_SG_RKT3_T4_EUlidE_EEvlNS_15PhiloxCudaStateESF_SG_)
        /*0f14*/ 	.word	0x00000000


	//----- nvinfo : EIATTR_REGCOUNT
	.align		4
.L_696:
        /*0f18*/ 	.byte	0x04, 0x2f
        /*0f1a*/ 	.short	(.L_698 - .L_697)
	.align		4
.L_697:
        /*0f1c*/ 	.word	index@(_ZN2at6native57_GLOBAL__N__cd6b329d_24_DistributionBernoulli_cu_7537a20d43distribution_elementwise_grid_stride_kernelIdLi2EZNS0_9templates4cuda21uniform_and_transformIddPNS_17CUDAGeneratorImplEZZZNS4_16bernoulli_kernelIS7_EEvRNS_18TensorIteratorBaseEdT_ENKUlvE_clEvENKUlvE4_clEvEUldE_EEvSA_T1_T2_EUlP24curandStatePhilox4_32_10E0_ZNS1_27distribution_nullary_kernelIdd6float4S7_SJ_SE_EEvSA_SG_RKT3_T4_EUlidE0_EEvlNS_15PhiloxCudaStateESF_SG_)
        /*0f20*/ 	.word	0x00000032


	//----- nvinfo : EIATTR_FRAME_SIZE
	.align		4
.L_698:
        /*0f24*/ 	.byte	0x04, 0x11
        /*0f26*/ 	.short	(.L_700 - .L_699)
	.align		4
.L_699:
        /*0f28*/ 	.word	index@($__internal_16_$__cuda_sm20_div_s64)
        /*0f2c*/ 	.word	0x00000000


	//----- nvinfo : EIATTR_FRAME_SIZE
	.align		4
.L_700:
        /*0f30*/ 	.byte	0x04, 0x11
        /*0f32*/ 	.short	(.L_702 - .L_701)
	.align		4
.L_701:
        /*0f34*/ 	.word	index@(_ZN2at6native57_GLOBAL__N__cd6b329d_24_DistributionBernoulli_cu_7537a20d43distribution_elementwise_grid_stride_kernelIdLi2EZNS0_9templates4cuda21uniform_and_transformIddPNS_17CUDAGeneratorImplEZZZNS4_16bernoulli_kernelIS7_EEvRNS_18TensorIteratorBaseEdT_ENKUlvE_clEvENKUlvE4_clEvEUldE_EEvSA_T1_T2_EUlP24curandStatePhilox4_32_10E0_ZNS1_27distribution_nullary_kernelIdd6float4S7_SJ_SE_EEvSA_SG_RKT3_T4_EUlidE0_EEvlNS_15PhiloxCudaStateESF_SG_)
        /*0f38*/ 	.word	0x00000000


	//----- nvinfo : EIATTR_REGCOUNT
	.align		4
.L_702:
        /*0f3c*/ 	.byte	0x04, 0x2f
        /*0f3e*/ 	.short	(.L_704 - .L_703)
	.align		4
.L_703:
        /*0f40*/ 	.word	index@(_ZN2at6native57_GLOBAL__N__cd6b329d_24_DistributionBernoulli_cu_7537a20d43distribution_elementwise_grid_stride_kernelIfLi4EZNS0_9templates4cuda21uniform_and_transformIffPNS_17CUDAGeneratorImplEZZZNS4_16bernoulli_kernelIS7_EEvRNS_18TensorIteratorBaseEdT_ENKUlvE_clEvENKUlvE5_clEvEUlfE_EEvSA_T1_T2_EUlP24curandStatePhilox4_32_10E_ZNS1_27distribution_nullary_kernelIff7double2S7_SJ_SE_EEvSA_SG_RKT3_T4_EUlifE_EEvlNS_15PhiloxCudaStateESF_SG_)
        /*0f44*/ 	.word	0x00000038


	//----- nvinfo : EIATTR_FRAME_SIZE
	.align		4
.L_704:
        /*0f48*/ 	.byte	0x04, 0x11
        /*0f4a*/ 	.short	(.L_706 - .L_705)
	.align		4
.L_705:
        /*0f4c*/ 	.word	index@($__internal_15_$__cuda_sm20_div_s64)
        /*0f50*/ 	.word	0x00000000


	//----- nvinfo : EIATTR_FRAME_SIZE
	.align		4
.L_706:
        /*0f54*/ 	.byte	0x04, 0x11
        /*0f56*/ 	.short	(.L_708 - .L_707)
	.align		4
.L_707:
        /*0f58*/ 	.word	index@(_ZN2at6native57_GLOBAL__N__cd6b329d_24_DistributionBernoulli_cu_7537a20d43distribution_elementwise_grid_stride_kernelIfLi4EZNS0_9templates4cuda21uniform_and_transformIffPNS_17CUDAGeneratorImplEZZZNS4_16bernoulli_kernelIS7_EEvRNS_18TensorIteratorBaseEdT_ENKUlvE_clEvENKUlvE5_clEvEUlfE_EEvSA_T1_T2_EUlP24curandStatePhilox4_32_10E_ZNS1_27distribution_nullary_kernelIff7double2S7_SJ_SE_EEvSA_SG_RKT3_T4_EUlifE_EEvlNS_15PhiloxCudaStateESF_SG_)
        /*0f5c*/ 	.word	0x00000000


	//----- nvinfo : EIATTR_REGCOUNT
	.align		4
.L_708:
        /*0f60*/ 	.byte	0x04, 0x2f
        /*0f62*/ 	.short	(.L_710 - .L_709)
	.align		4
.L_709:
        /*0f64*/ 	.word	index@(_ZN2at6native57_GLOBAL__N__cd6b329d_24_DistributionBernoulli_cu_7537a20d43distribution_elementwise_grid_stride_kernelIfLi4EZNS0_9templates4cuda21uniform_and_transformIffPNS_17CUDAGeneratorImplEZZZNS4_16bernoulli_kernelIS7_EEvRNS_18TensorIteratorBaseEdT_ENKUlvE_clEvENKUlvE5_clEvEUlfE_EEvSA_T1_T2_EUlP24curandStatePhilox4_32_10E_ZNS1_27distribution_nullary_kernelIff7double2S7_SJ_SE_EEvSA_SG_RKT3_T4_EUlifE0_EEvlNS_15PhiloxCudaStateESF_SG_)
        /*0f68*/ 	.word	0x00000034


	//----- nvinfo : EIATTR_FRAME_SIZE
	.align		4
.L_710:
        /*0f6c*/ 	.byte	0x04, 0x11
        /*0f6e*/ 	.short	(.L_712 - .L_711)
	.align		4
.L_711:
        /*0f70*/ 	.word	index@($__internal_14_$__cuda_sm20_div_s64)
        /*0f74*/ 	.word	0x00000000


	//----- nvinfo : EIATTR_FRAME_SIZE
	.align		4
.L_712:
        /*0f78*/ 	.byte	0x04, 0x11
        /*0f7a*/ 	.short	(.L_714 - .L_713)
	.align		4
.L_713:
        /*0f7c*/ 	.word	index@(_ZN2at6native57_GLOBAL__N__cd6b329d_24_DistributionBernoulli_cu_7537a20d43distribution_elementwise_grid_stride_kernelIfLi4EZNS0_9templates4cuda21uniform_and_transformIffPNS_17CUDAGeneratorImplEZZZNS4_16bernoulli_kernelIS7_EEvRNS_18TensorIteratorBaseEdT_ENKUlvE_clEvENKUlvE5_clEvEUlfE_EEvSA_T1_T2_EUlP24curandStatePhilox4_32_10E_ZNS1_27distribution_nullary_kernelIff7double2S7_SJ_SE_EEvSA_SG_RKT3_T4_EUlifE0_EEvlNS_15PhiloxCudaStateESF_SG_)
        /*0f80*/ 	.word	0x00000000


	//----- nvinfo : EIATTR_REGCOUNT
	.align		4
.L_714:
        /*0f84*/ 	.byte	0x04, 0x2f
        /*0f86*/ 	.short	(.L_716 - .L_715)
	.align		4
.L_715:
        /*0f88*/ 	.word	index@(_ZN2at6native57_GLOBAL__N__cd6b329d_24_DistributionBernoulli_cu_7537a20d43distribution_elementwise_grid_stride_kernelIfLi4EZNS0_9templates4cuda21uniform_and_transformIffPNS_17CUDAGeneratorImplEZZZNS4_16bernoulli_kernelIS7_EEvRNS_18TensorIteratorBaseEdT_ENKUlvE_clEvENKUlvE5_clEvEUlfE_EEvSA_T1_T2_EUlP24curandStatePhilox4_32_10E0_ZNS1_27distribution_nullary_kernelIff6float4S7_SJ_SE_EEvSA_SG_RKT3_T4_EUlifE_EEvlNS_15PhiloxCudaStateESF_SG_)
        /*0f8c*/ 	.word	0x0000003a


	//----- nvinfo : EIATTR_FRAME_SIZE
	.align		4
.L_716:
        /*0f90*/ 	.byte	0x04, 0x11
        /*0f92*/ 	.short	(.L_718 - .L_717)
	.align		4
.L_717:
        /*0f94*/ 	.word	index@($__internal_13_$__cuda_sm20_div_s64)
        /*0f98*/ 	.word	0x00000000


	//----- nvinfo : EIATTR_FRAME_SIZE
	.align		4
.L_718:
        /*0f9c*/ 	.byte	0x04, 0x11
        /*0f9e*/ 	.short	(.L_720 - .L_719)
	.align		4
.L_719:
        /*0fa0*/ 	.word	index@(_ZN2at6native57_GLOBAL__N__cd6b329d_24_DistributionBernoulli_cu_7537a20d43distribution_elementwise_grid_stride_kernelIfLi4EZNS0_9templates4cuda21uniform_and_transformIffPNS_17CUDAGeneratorImplEZZZNS4_16bernoulli_kernelIS7_EEvRNS_18TensorIteratorBaseEdT_ENKUlvE_clEvENKUlvE5_clEvEUlfE_EEvSA_T1_T2_EUlP24curandStatePhilox4_32_10E0_ZNS1_27distribution_nullary_kernelIff6float4S7_SJ_SE_EEvSA_SG_RKT3_T4_EUlifE_EEvlNS_15PhiloxCudaStateESF_SG_)
        /*0fa4*/ 	.word	0x00000000


	//----- nvinfo : EIATTR_REGCOUNT
	.align		4
.L_720:
        /*0fa8*/ 	.byte	0x04, 0x2f
        /*0faa*/ 	.short	(.L_722 - .L_721)
	.align		4
.L_721:
        /*0fac*/ 	.word	index@(_ZN2at6native57_GLOBAL__N__cd6b329d_24_DistributionBernoulli_cu_7537a20d43distribution_elementwise_grid_stride_kernelIfLi4EZNS0_9templates4cuda21uniform_and_transformIffPNS_17CUDAGeneratorImplEZZZNS4_16bernoulli_kernelIS7_EEvRNS_18TensorIteratorBaseEdT_ENKUlvE_clEvENKUlvE5_clEvEUlfE_EEvSA_T1_T2_EUlP24curandStatePhilox4_32_10E0_ZNS1_27distribution_nullary_kernelIff6float4S7_SJ_SE_EEvSA_SG_RKT3_T4_EUlifE0_EEvlNS_15PhiloxCudaStateESF_SG_)
        /*0fb0*/ 	.word	0x00000030


	//----- nvinfo : EIATTR_FRAME_SIZE
	.align		4
.L_722:
        /*0fb4*/ 	.byte	0x04, 0x11
        /*0fb6*/ 	.short	(.L_724 - .L_723)
	.align		4
.L_723:
        /*0fb8*/ 	.word	index@($__internal_12_$__cuda_sm20_div_s64)
        /*0fbc*/ 	.word	0x00000000


	//----- nvinfo : EIATTR_FRAME_SIZE
	.align		4
.L_724:
        /*0fc0*/ 	.byte	0x04, 0x11
        /*0fc2*/ 	.short	(.L_726 - .L_725)
	.align		4
.L_725:
        /*0fc4*/ 	.word	index@(_ZN2at6native57_GLOBAL__N__cd6b329d_24_DistributionBernoulli_cu_7537a20d43distribution_elementwise_grid_stride_kernelIfLi4EZNS0_9templates4cuda21uniform_and_transformIffPNS_17CUDAGeneratorImplEZZZNS4_16bernoulli_kernelIS7_EEvRNS_18TensorIteratorBaseEdT_ENKUlvE_clEvENKUlvE5_clEvEUlfE_EEvSA_T1_T2_EUlP24curandStatePhilox4_32_10E0_ZNS1_27distribution_nullary_kernelIff6float4S7_SJ_SE_EEvSA_SG_RKT3_T4_EUlifE0_EEvlNS_15PhiloxCudaStateESF_SG_)
        /*0fc8*/ 	.word	0x00000000


	//----- nvinfo : EIATTR_REGCOUNT
	.align		4
.L_726:
        /*0fcc*/ 	.byte	0x04, 0x2f
        /*0fce*/ 	.short	(.L_728 - .L_727)
	.align		4
.L_727:
        /*0fd0*/ 	.word	index@(_ZN2at6native57_GLOBAL__N__cd6b329d_24_DistributionBernoulli_cu_7537a20d43distribution_elementwise_grid_stride_kernelIfLi4EZNS0_9templates4cuda21uniform_and_transformIN3c104HalfEfPNS_17CUDAGeneratorImplEZZZNS4_16bernoulli_kernelIS9_EEvRNS_18TensorIteratorBaseEdT_ENKUlvE_clEvENKUlvE6_clEvEUlfE_EEvSC_T1_T2_EUlP24curandStatePhilox4_32_10E_ZNS1_27distribution_nullary_kernelIS7_f7double2S9_SL_SG_EEvSC_SI_RKT3_T4_EUlifE_EEvlNS_15PhiloxCudaStateESH_SI_)
        /*0fd4*/ 	.word	0x00000038


	//----- nvinfo : EIATTR_FRAME_SIZE
	.align		4
.L_728:
        /*0fd8*/ 	.byte	0x04, 0x11
        /*0fda*/ 	.short	(.L_730 - .L_729)
	.align		4
.L_729:
        /*0fdc*/ 	.word	index@($__internal_11_$__cuda_sm20_div_s64)
        /*0fe0*/ 	.word	0x00000000


	//----- nvinfo : EIATTR_FRAME_SIZE
	.align		4
.L_730:
        /*0fe4*/ 	.byte	0x04, 0x11
        /*0fe6*/ 	.short	(.L_732 - .L_731)
	.align		4
.L_731:
        /*0fe8*/ 	.word	index@(_ZN2at6native57_GLOBAL__N__cd6b329d_24_DistributionBernoulli_cu_7537a20d43distribution_elementwise_grid_stride_kernelIfLi4EZNS0_9templates4cuda21uniform_and_transformIN3c104HalfEfPNS_17CUDAGeneratorImplEZZZNS4_16bernoulli_kernelIS9_EEvRNS_18TensorIteratorBaseEdT_ENKUlvE_clEvENKUlvE6_clEvEUlfE_EEvSC_T1_T2_EUlP24curandStatePhilox4_32_10E_ZNS1_27distribution_nullary_kernelIS7_f7double2S9_SL_SG_EEvSC_SI_RKT3_T4_EUlifE_EEvlNS_15PhiloxCudaStateESH_SI_)
        /*0fec*/ 	.word	0x00000000


	//----- nvinfo : EIATTR_REGCOUNT
	.align		4
.L_732:
        /*0ff0*/ 	.byte	0x04, 0x2f
        /*0ff2*/ 	.short	(.L_734 - .L_733)
	.align		4
.L_733:
        /*0ff4*/ 	.word	index@(_ZN2at6native57_GLOBAL__N__cd6b329d_24_DistributionBernoulli_cu_7537a20d43distribution_elementwise_grid_stride_kernelIfLi4EZNS0_9templates4cuda21uniform_and_transformIN3c104HalfEfPNS_17CUDAGeneratorImplEZZZNS4_16bernoulli_kernelIS9_EEvRNS_18TensorIteratorBaseEdT_ENKUlvE_clEvENKUlvE6_clEvEUlfE_EEvSC_T1_T2_EUlP24curandStatePhilox4_32_10E_ZNS1_27distribution_nullary_kernelIS7_f7double2S9_SL_SG_EEvSC_SI_RKT3_T4_EUlifE0_EEvlNS_15PhiloxCudaStateESH_SI_)
        /*0ff8*/ 	.word	0x0000002d


	//----- nvinfo : EIATTR_FRAME_SIZE
	.align		4
.L_734:
        /*0ffc*/ 	.byte	0x04, 0x11
        /*0ffe*/ 	.short	(.L_736 - .L_735)
	.align		4
.L_735:
        /*1000*/ 	.word	index@($__internal_10_$__cuda_sm20_div_s64)
        /*1004*/ 	.word	0x00000000


	//----- nvinfo : EIATTR_FRAME_SIZE
	.align		4
.L_736:
        /*1008*/ 	.byte	0x04, 0x11
        /*100a*/ 	.short	(.L_738 - .L_737)
	.align		4
.L_737:
        /*100c*/ 	.word	index@(_ZN2at6native57_GLOBAL__N__cd6b329d_24_DistributionBernoulli_cu_7537a20d43distribution_elementwise_grid_stride_kernelIfLi4EZNS0_9templates4cuda21uniform_and_transformIN3c104HalfEfPNS_17CUDAGeneratorImplEZZZNS4_16bernoulli_kernelIS9_EEvRNS_18TensorIteratorBaseEdT_ENKUlvE_clEvENKUlvE6_clEvEUlfE_EEvSC_T1_T2_EUlP24curandStatePhilox4_32_10E_ZNS1_27distribution_nullary_kernelIS7_f7double2S9_SL_SG_EEvSC_SI_RKT3_T4_EUlifE0_EEvlNS_15PhiloxCudaStateESH_SI_)
        /*1010*/ 	.word	0x00000000


	//----- nvinfo : EIATTR_REGCOUNT
	.align		4
.L_738:
        /*1014*/ 	.byte	0x04, 0x2f
        /*1016*/ 	.short	(.L_740 - .L_739)
	.align		4
.L_739:
        /*1018*/ 	.word	index@(_ZN2at6native57_GLOBAL__N__cd6b329d_24_DistributionBernoulli_cu_7537a20d43distribution_elementwise_grid_stride_kernelIfLi4EZNS0_9templates4cuda21uniform_and_transformIN3c104HalfEfPNS_17CUDAGeneratorImplEZZZNS4_16bernoulli_kernelIS9_EEvRNS_18TensorIteratorBaseEdT_ENKUlvE_clEvENKUlvE6_clEvEUlfE_EEvSC_T1_T2_EUlP24curandStatePhilox4_32_10E0_ZNS1_27distribution_nullary_kernelIS7_f6float4S9_SL_SG_EEvSC_SI_RKT3_T4_EUlifE_EEvlNS_15PhiloxCudaStateESH_SI_)
        /*101c*/ 	.word	0x00000037


	//----- nvinfo : EIATTR_FRAME_SIZE
	.align		4
.L_740:
        /*1020*/ 	.byte	0x04, 0x11
        /*1022*/ 	.short	(.L_742 - .L_741)
	.align		4
.L_741:
        /*1024*/ 	.word	index@($__internal_9_$__cuda_sm20_div_s64)
        /*1028*/ 	.word	0x00000000


	//----- nvinfo : EIATTR_FRAME_SIZE
	.align		4
.L_742:
        /*102c*/ 	.byte	0x04, 0x11
        /*102e*/ 	.short	(.L_744 - .L_743)
	.align		4
.L_743:
        /*1030*/ 	.word	index@(_ZN2at6native57_GLOBAL__N__cd6b329d_24_DistributionBernoulli_cu_7537a20d43distribution_elementwise_grid_stride_kernelIfLi4EZNS0_9templates4cuda21uniform_and_transformIN3c104HalfEfPNS_17CUDAGeneratorImplEZZZNS4_16bernoulli_kernelIS9_EEvRNS_18TensorIteratorBaseEdT_ENKUlvE_clEvENKUlvE6_clEvEUlfE_EEvSC_T1_T2_EUlP24curandStatePhilox4_32_10E0_ZNS1_27distribution_nullary_kernelIS7_f6float4S9_SL_SG_EEvSC_SI_RKT3_T4_EUlifE_EEvlNS_15PhiloxCudaStateESH_SI_)
        /*1034*/ 	.word	0x00000000


	//----- nvinfo : EIATTR_REGCOUNT
	.align		4
.L_744:
        /*1038*/ 	.byte	0x04, 0x2f
        /*103a*/ 	.short	(.L_746 - .L_745)
	.align		4
.L_745:
        /*103c*/ 	.word	index@(_ZN2at6native57_GLOBAL__N__cd6b329d_24_DistributionBernoulli_cu_7537a20d43distribution_elementwise_grid_stride_kernelIfLi4EZNS0_9templates4cuda21uniform_and_transformIN3c104HalfEfPNS_17CUDAGeneratorImplEZZZNS4_16bernoulli_kernelIS9_EEvRNS_18TensorIteratorBaseEdT_ENKUlvE_clEvENKUlvE6_clEvEUlfE_EEvSC_T1_T2_EUlP24curandStatePhilox4_32_10E0_ZNS1_27distribution_nullary_kernelIS7_f6float4S9_SL_SG_EEvSC_SI_RKT3_T4_EUlifE0_EEvlNS_15PhiloxCudaStateESH_SI_)
        /*1040*/ 	.word	0x00000030


	//----- nvinfo : EIATTR_FRAME_SIZE
	.align		4
.L_746:
        /*1044*/ 	.byte	0x04, 0x11
        /*1046*/ 	.short	(.L_748 - .L_747)
	.align		4
.L_747:
        /*1048*/ 	.word	index@($__internal_8_$__cuda_sm20_div_s64)
        /*104c*/ 	.word	0x00000000


	//----- nvinfo : EIATTR_FRAME_SIZE
	.align		4
.L_748:
        /*1050*/ 	.byte	0x04, 0x11
        /*1052*/ 	.short	(.L_750 - .L_749)
	.align		4
.L_749:
        /*1054*/ 	.word	index@(_ZN2at6native57_GLOBAL__N__cd6b329d_24_DistributionBernoulli_cu_7537a20d43distribution_elementwise_grid_stride_kernelIfLi4EZNS0_9templates4cuda21uniform_and_transformIN3c104HalfEfPNS_17CUDAGeneratorImplEZZZNS4_16bernoulli_kernelIS9_EEvRNS_18TensorIteratorBaseEdT_ENKUlvE_clEvENKUlvE6_clEvEUlfE_EEvSC_T1_T2_EUlP24curandStatePhilox4_32_10E0_ZNS1_27distribution_nullary_kernelIS7_f6float4S9_SL_SG_EEvSC_SI_RKT3_T4_EUlifE0_EEvlNS_15PhiloxCudaStateESH_SI_)
        /*1058*/ 	.word	0x00000000


	//----- nvinfo : EIATTR_REGCOUNT
	.align		4
.L_750:
        /*105c*/ 	.byte	0x04, 0x2f
        /*105e*/ 	.short	(.L_752 - .L_751)
	.align		4
.L_751:
        /*1060*/ 	.word	index@(_ZN2at6native57_GLOBAL__N__cd6b329d_24_DistributionBernoulli_cu_7537a20d43distribution_elementwise_grid_stride_kernelIfLi4EZNS0_9templates4cuda21uniform_and_transformIN3c108BFloat16EfPNS_17CUDAGeneratorImplEZZZNS4_16bernoulli_kernelIS9_EEvRNS_18TensorIteratorBaseEdT_ENKUlvE_clEvENKUlvE7_clEvEUlfE_EEvSC_T1_T2_EUlP24curandStatePhilox4_32_10E_ZNS1_27distribution_nullary_kernelIS7_f7double2S9_SL_SG_EEvSC_SI_RKT3_T4_EUlifE_EEvlNS_15PhiloxCudaStateESH_SI_)
        /*1064*/ 	.word	0x00000038


	//----- nvinfo : EIATTR_FRAME_SIZE
	.align		4
.L_752:
        /*1068*/ 	.byte	0x04, 0x11
        /*106a*/ 	.short	(.L_754 - .L_753)
	.align		4
.L_753:
        /*106c*/ 	.word	index@($__internal_7_$__cuda_sm20_div_s64)
        /*1070*/ 	.word	0x00000000


	//----- nvinfo : EIATTR_FRAME_SIZE
	.align		4
.L_754:
        /*1074*/ 	.byte	0x04, 0x11
        /*1076*/ 	.short	(.L_756 - .L_755)
	.align		4
.L_755:
        /*1078*/ 	.word	index@(_ZN2at6native57_GLOBAL__N__cd6b329d_24_DistributionBernoulli_cu_7537a20d43distribution_elementwise_grid_stride_kernelIfLi4EZNS0_9templates4cuda21uniform_and_transformIN3c108BFloat16EfPNS_17CUDAGeneratorImplEZZZNS4_16bernoulli_kernelIS9_EEvRNS_18TensorIteratorBaseEdT_ENKUlvE_clEvENKUlvE7_clEvEUlfE_EEvSC_T1_T2_EUlP24curandStatePhilox4_32_10E_ZNS1_27distribution_nullary_kernelIS7_f7double2S9_SL_SG_EEvSC_SI_RKT3_T4_EUlifE_EEvlNS_15PhiloxCudaStateESH_SI_)
        /*107c*/ 	.word	0x00000000


	//----- nvinfo : EIATTR_REGCOUNT
	.align		4
.L_756:
        /*1080*/ 	.byte	0x04, 0x2f
        /*1082*/ 	.short	(.L_758 - .L_757)
	.align		4
.L_757:
        /*1084*/ 	.word	index@(_ZN2at6native57_GLOBAL__N__cd6b329d_24_DistributionBernoulli_cu_7537a20d43distribution_elementwise_grid_stride_kernelIfLi4EZNS0_9templates4cuda21uniform_and_transformIN3c108BFloat16EfPNS_17CUDAGeneratorImplEZZZNS4_16bernoulli_kernelIS9_EEvRNS_18TensorIteratorBaseEdT_ENKUlvE_clEvENKUlvE7_clEvEUlfE_EEvSC_T1_T2_EUlP24curandStatePhilox4_32_10E_ZNS1_27distribution_nullary_kernelIS7_f7double2S9_SL_SG_EEvSC_SI_RKT3_T4_EUlifE0_EEvlNS_15PhiloxCudaStateESH_SI_)
        /*1088*/ 	.word	0x0000002d


	//----- nvinfo : EIATTR_FRAME_SIZE
	.align		4
.L_758:
        /*108c*/ 	.byte	0x04, 0x11
        /*108e*/ 	.short	(.L_760 - .L_759)
	.align		4
.L_759:
        /*1090*/ 	.word	index@($__internal_6_$__cuda_sm20_div_s64)
        /*1094*/ 	.word	0x00000000


	//----- nvinfo : EIATTR_FRAME_SIZE
	.align		4
.L_760:
        /*1098*/ 	.byte	0x04, 0x11
        /*109a*/ 	.short	(.L_762 - .L_761)
	.align		4
.L_761:
        /*109c*/ 	.word	index@(_ZN2at6native57_GLOBAL__N__cd6b329d_24_DistributionBernoulli_cu_7537a20d43distribution_elementwise_grid_stride_kernelIfLi4EZNS0_9templates4cuda21uniform_and_transformIN3c108BFloat16EfPNS_17CUDAGeneratorImplEZZZNS4_16bernoulli_kernelIS9_EEvRNS_18TensorIteratorBaseEdT_ENKUlvE_clEvENKUlvE7_clEvEUlfE_EEvSC_T1_T2_EUlP24curandStatePhilox4_32_10E_ZNS1_27distribution_nullary_kernelIS7_f7double2S9_SL_SG_EEvSC_SI_RKT3_T4_EUlifE0_EEvlNS_15PhiloxCudaStateESH_SI_)
        /*10a0*/ 	.word	0x00000000


	//----- nvinfo : EIATTR_REGCOUNT
	.align		4
.L_762:
        /*10a4*/ 	.byte	0x04, 0x2f
        /*10a6*/ 	.short	(.L_764 - .L_763)
	.align		4
.L_763:
        /*10a8*/ 	.word	index@(_ZN2at6native57_GLOBAL__N__cd6b329d_24_DistributionBernoulli_cu_7537a20d43distribution_elementwise_grid_stride_kernelIfLi4EZNS0_9templates4cuda21uniform_and_transformIN3c108BFloat16EfPNS_17CUDAGeneratorImplEZZZNS4_16bernoulli_kernelIS9_EEvRNS_18TensorIteratorBaseEdT_ENKUlvE_clEvENKUlvE7_clEvEUlfE_EEvSC_T1_T2_EUlP24curandStatePhilox4_32_10E0_ZNS1_27distribution_nullary_kernelIS7_f6float4S9_SL_SG_EEvSC_SI_RKT3_T4_EUlifE_EEvlNS_15PhiloxCudaStateESH_SI_)
        /*10ac*/ 	.word	0x00000037


	//----- nvinfo : EIATTR_FRAME_SIZE
	.align		4
.L_764:
        /*10b0*/ 	.byte	0x04, 0x11
        /*10b2*/ 	.short	(.L_766 - .L_765)
	.align		4
.L_765:
        /*10b4*/ 	.word	index@($__internal_5_$__cuda_sm20_div_s64)
        /*10b8*/ 	.word	0x00000000


	//----- nvinfo : EIATTR_FRAME_SIZE
	.align		4
.L_766:
        /*10bc*/ 	.byte	0x04, 0x11
        /*10be*/ 	.short	(.L_768 - .L_767)
	.align		4
.L_767:
        /*10c0*/ 	.word	index@(_ZN2at6native57_GLOBAL__N__cd6b329d_24_DistributionBernoulli_cu_7537a20d43distribution_elementwise_grid_stride_kernelIfLi4EZNS0_9templates4cuda21uniform_and_transformIN3c108BFloat16EfPNS_17CUDAGeneratorImplEZZZNS4_16bernoulli_kernelIS9_EEvRNS_18TensorIteratorBaseEdT_ENKUlvE_clEvENKUlvE7_clEvEUlfE_EEvSC_T1_T2_EUlP24curandStatePhilox4_32_10E0_ZNS1_27distribution_nullary_kernelIS7_f6float4S9_SL_SG_EEvSC_SI_RKT3_T4_EUlifE_EEvlNS_15PhiloxCudaStateESH_SI_)
        /*10c4*/ 	.word	0x00000000


	//----- nvinfo : EIATTR_REGCOUNT
	.align		4
.L_768:
        /*10c8*/ 	.byte	0x04, 0x2f
        /*10ca*/ 	.short	(.L_770 - .L_769)
	.align		4
.L_769:
        /*10cc*/ 	.word	index@(_ZN2at6native57_GLOBAL__N__cd6b329d_24_DistributionBernoulli_cu_7537a20d43distribution_elementwise_grid_stride_kernelIfLi4EZNS0_9templates4cuda21uniform_and_transformIN3c108BFloat16EfPNS_17CUDAGeneratorImplEZZZNS4_16bernoulli_kernelIS9_EEvRNS_18TensorIteratorBaseEdT_ENKUlvE_clEvENKUlvE7_clEvEUlfE_EEvSC_T1_T2_EUlP24curandStatePhilox4_32_10E0_ZNS1_27distribution_nullary_kernelIS7_f6float4S9_SL_SG_EEvSC_SI_RKT3_T4_EUlifE0_EEvlNS_15PhiloxCudaStateESH_SI_)
        /*10d0*/ 	.word	0x00000030


	//----- nvinfo : EIATTR_FRAME_SIZE
	.align		4
.L_770:
        /*10d4*/ 	.byte	0x04, 0x11
        /*10d6*/ 	.short	(.L_772 - .L_771)
	.align		4
.L_771:
        /*10d8*/ 	.word	index@($__internal_4_$__cuda_sm20_div_s64)
        /*10dc*/ 	.word	0x00000000


	//----- nvinfo : EIATTR_FRAME_SIZE
	.align		4
.L_772:
        /*10e0*/ 	.byte	0x04, 0x11
        /*10e2*/ 	.short	(.L_774 - .L_773)
	.align		4
.L_773:
        /*10e4*/ 	.word	index@(_ZN2at6native57_GLOBAL__N__cd6b329d_24_DistributionBernoulli_cu_7537a20d43distribution_elementwise_grid_stride_kernelIfLi4EZNS0_9templates4cuda21uniform_and_transformIN3c108BFloat16EfPNS_17CUDAGeneratorImplEZZZNS4_16bernoulli_kernelIS9_EEvRNS_18TensorIteratorBaseEdT_ENKUlvE_clEvENKUlvE7_clEvEUlfE_EEvSC_T1_T2_EUlP24curandStatePhilox4_32_10E0_ZNS1_27distribution_nullary_kernelIS7_f6float4S9_SL_SG_EEvSC_SI_RKT3_T4_EUlifE0_EEvlNS_15PhiloxCudaStateESH_SI_)
        /*10e8*/ 	.word	0x00000000


	//----- nvinfo : EIATTR_REGCOUNT
	.align		4
.L_774:
        /*10ec*/ 	.byte	0x04, 0x2f
        /*10ee*/ 	.short	(.L_776 - .L_775)
	.align		4
.L_775:
        /*10f0*/ 	.word	index@(_ZN2at6native57_GLOBAL__N__cd6b329d_24_DistributionBernoulli_cu_7537a20d43distribution_elementwise_grid_stride_kernelIfLi4EZNS0_9templates4cuda21uniform_and_transformIbfPNS_17CUDAGeneratorImplEZZZNS4_16bernoulli_kernelIS7_EEvRNS_18TensorIteratorBaseEdT_ENKUlvE_clEvENKUlvE8_clEvEUlfE_EEvSA_T1_T2_EUlP24curandStatePhilox4_32_10E_ZNS1_27distribution_nullary_kernelIbf7double2S7_SJ_SE_EEvSA_SG_RKT3_T4_EUlifE_EEvlNS_15PhiloxCudaStateESF_SG_)
        /*10f4*/ 	.word	0x00000038


	//----- nvinfo : EIATTR_FRAME_SIZE
	.align		4
.L_776:
        /*10f8*/ 	.byte	0x04, 0x11
        /*10fa*/ 	.short	(.L_778 - .L_777)
	.align		4
.L_777:
        /*10fc*/ 	.word	index@($__internal_3_$__cuda_sm20_div_s64)
        /*1100*/ 	.word	0x00000000


	//----- nvinfo : EIATTR_FRAME_SIZE
	.align		4
.L_778:
        /*1104*/ 	.byte	0x04, 0x11
        /*1106*/ 	.short	(.L_780 - .L_779)
	.align		4
.L_779:
        /*1108*/ 	.word	index@(_ZN2at6native57_GLOBAL__N__cd6b329d_24_DistributionBernoulli_cu_7537a20d43distribution_elementwise_grid_stride_kernelIfLi4EZNS0_9templates4cuda21uniform_and_transformIbfPNS_17CUDAGeneratorImplEZZZNS4_16bernoulli_kernelIS7_EEvRNS_18TensorIteratorBaseEdT_ENKUlvE_clEvENKUlvE8_clEvEUlfE_EEvSA_T1_T2_EUlP24curandStatePhilox4_32_10E_ZNS1_27distribution_nullary_kernelIbf7double2S7_SJ_SE_EEvSA_SG_RKT3_T4_EUlifE_EEvlNS_15PhiloxCudaStateESF_SG_)
        /*110c*/ 	.word	0x00000000


	//----- nvinfo : EIATTR_REGCOUNT
	.align		4
.L_780:
        /*1110*/ 	.byte	0x04, 0x2f
        /*1112*/ 	.short	(.L_782 - .L_781)
	.align		4
.L_781:
        /*1114*/ 	.word	index@(_ZN2at6native57_GLOBAL__N__cd6b329d_24_DistributionBernoulli_cu_7537a20d43distribution_elementwise_grid_stride_kernelIfLi4EZNS0_9templates4cuda21uniform_and_transformIbfPNS_17CUDAGeneratorImplEZZZNS4_16bernoulli_kernelIS7_EEvRNS_18TensorIteratorBaseEdT_ENKUlvE_clEvENKUlvE8_clEvEUlfE_EEvSA_T1_T2_EUlP24curandStatePhilox4_32_10E_ZNS1_27distribution_nullary_kernelIbf7double2S7_SJ_SE_EEvSA_SG_RKT3_T4_EUlifE0_EEvlNS_15PhiloxCudaStateESF_SG_)
        /*1118*/ 	.word	0x00000034


	//----- nvinfo : EIATTR_FRAME_SIZE
	.align		4
.L_782:
        /*111c*/ 	.byte	0x04, 0x11
        /*111e*/ 	.short	(.L_784 - .L_783)
	.align		4
.L_783:
        /*1120*/ 	.word	index@($__internal_2_$__cuda_sm20_div_s64)
        /*1124*/ 	.word	0x00000000


	//----- nvinfo : EIATTR_FRAME_SIZE
	.align		4
.L_784:
        /*1128*/ 	.byte	0x04, 0x11
        /*112a*/ 	.short	(.L_786 - .L_785)
	.align		4
.L_785:
        /*112c*/ 	.word	index@(_ZN2at6native57_GLOBAL__N__cd6b329d_24_DistributionBernoulli_cu_7537a20d43distribution_elementwise_grid_stride_kernelIfLi4EZNS0_9templates4cuda21uniform_and_transformIbfPNS_17CUDAGeneratorImplEZZZNS4_16bernoulli_kernelIS7_EEvRNS_18TensorIteratorBaseEdT_ENKUlvE_clEvENKUlvE8_clEvEUlfE_EEvSA_T1_T2_EUlP24curandStatePhilox4_32_10E_ZNS1_27distribution_nullary_kernelIbf7double2S7_SJ_SE_EEvSA_SG_RKT3_T4_EUlifE0_EEvlNS_15PhiloxCudaStateESF_SG_)
        /*1130*/ 	.word	0x00000000


	//----- nvinfo : EIATTR_REGCOUNT
	.align		4
.L_786:
        /*1134*/ 	.byte	0x04, 0x2f
        /*1136*/ 	.short	(.L_788 - .L_787)
	.align		4
.L_787:
        /*1138*/ 	.word	index@(_ZN2at6native57_GLOBAL__N__cd6b329d_24_DistributionBernoulli_cu_7537a20d43distribution_elementwise_grid_stride_kernelIfLi4EZNS0_9templates4cuda21uniform_and_transformIbfPNS_17CUDAGeneratorImplEZZZNS4_16bernoulli_kernelIS7_EEvRNS_18TensorIteratorBaseEdT_ENKUlvE_clEvENKUlvE8_clEvEUlfE_EEvSA_T1_T2_EUlP24curandStatePhilox4_32_10E0_ZNS1_27distribution_nullary_kernelIbf6float4S7_SJ_SE_EEvSA_SG_RKT3_T4_EUlifE_EEvlNS_15PhiloxCudaStateESF_SG_)
        /*113c*/ 	.word	0x00000038


	//----- nvinfo : EIATTR_FRAME_SIZE
	.align		4
.L_788:
        /*1140*/ 	.byte	0x04, 0x11
        /*1142*/ 	.short	(.L_790 - .L_789)
	.align		4
.L_789:
        /*1144*/ 	.word	index@($__internal_1_$__cuda_sm20_div_s64)
        /*1148*/ 	.word	0x00000000


	//----- nvinfo : EIATTR_FRAME_SIZE
	.align		4
.L_790:
        /*114c*/ 	.byte	0x04, 0x11
        /*114e*/ 	.short	(.L_792 - .L_791)
	.align		4
.L_791:
        /*1150*/ 	.word	index@(_ZN2at6native57_GLOBAL__N__cd6b329d_24_DistributionBernoulli_cu_7537a20d43distribution_elementwise_grid_stride_kernelIfLi4EZNS0_9templates4cuda21uniform_and_transformIbfPNS_17CUDAGeneratorImplEZZZNS4_16bernoulli_kernelIS7_EEvRNS_18TensorIteratorBaseEdT_ENKUlvE_clEvENKUlvE8_clEvEUlfE_EEvSA_T1_T2_EUlP24curandStatePhilox4_32_10E0_ZNS1_27distribution_nullary_kernelIbf6float4S7_SJ_SE_EEvSA_SG_RKT3_T4_EUlifE_EEvlNS_15PhiloxCudaStateESF_SG_)
        /*1154*/ 	.word	0x00000000


	//----- nvinfo : EIATTR_REGCOUNT
	.align		4
.L_792:
        /*1158*/ 	.byte	0x04, 0x2f
        /*115a*/ 	.short	(.L_794 - .L_793)
	.align		4
.L_793:
        /*115c*/ 	.word	index@(_ZN2at6native57_GLOBAL__N__cd6b329d_24_DistributionBernoulli_cu_7537a20d43distribution_elementwise_grid_stride_kernelIfLi4EZNS0_9templates4cuda21uniform_and_transformIbfPNS_17CUDAGeneratorImplEZZZNS4_16bernoulli_kernelIS7_EEvRNS_18TensorIteratorBaseEdT_ENKUlvE_clEvENKUlvE8_clEvEUlfE_EEvSA_T1_T2_EUlP24curandStatePhilox4_32_10E0_ZNS1_27distribution_nullary_kernelIbf6float4S7_SJ_SE_EEvSA_SG_RKT3_T4_EUlifE0_EEvlNS_15PhiloxCudaStateESF_SG_)
        /*1160*/ 	.word	0x00000030


	//----- nvinfo : EIATTR_FRAME_SIZE
	.align		4
.L_794:
        /*1164*/ 	.byte	0x04, 0x11
        /*1166*/ 	.short	(.L_796 - .L_795)
	.align		4
.L_795:
        /*1168*/ 	.word	index@($__internal_0_$__cuda_sm20_div_s64)
        /*116c*/ 	.word	0x00000000


	//----- nvinfo : EIATTR_FRAME_SIZE
	.align		4
.L_796:
        /*1170*/ 	.byte	0x04, 0x11
        /*1172*/ 	.short	(.L_798 - .L_797)
	.align		4
.L_797:
        /*1174*/ 	.word	index@(_ZN2at6native57_GLOBAL__N__cd6b329d_24_DistributionBernoulli_cu_7537a20d43distribution_elementwise_grid_stride_kernelIfLi4EZNS0_9templates4cuda21uniform_and_transformIbfPNS_17CUDAGeneratorImplEZZZNS4_16bernoulli_kernelIS7_EEvRNS_18TensorIteratorBaseEdT_ENKUlvE_clEvENKUlvE8_clEvEUlfE_EEvSA_T1_T2_EUlP24curandStatePhilox4_32_10E0_ZNS1_27distribution_nullary_kernelIbf6float4S7_SJ_SE_EEvSA_SG_RKT3_T4_EUlifE0_EEvlNS_15PhiloxCudaStateESF_SG_)
        /*1178*/ 	.word	0x00000000


	//----- nvinfo : EIATTR_MIN_STACK_SIZE
	.align		4
.L_798:
        /*117c*/ 	.byte	0x04, 0x12
        /*117e*/ 	.short	(.L_800 - .L_799)
	.align		4
.L_799:
        /*1180*/ 	.word	index@(_ZN2at6native57_GLOBAL__N__cd6b329d_24_DistributionBernoulli_cu_7537a20d43distribution_elementwise_grid_stride_kernelIfLi4EZNS0_9templates4cuda21uniform_and_transformIbfPNS_17CUDAGeneratorImplEZZZNS4_16bernoulli_kernelIS7_EEvRNS_18TensorIteratorBaseEdT_ENKUlvE_clEvENKUlvE8_clEvEUlfE_EEvSA_T1_T2_EUlP24curandStatePhilox4_32_10E0_ZNS1_27distribution_nullary_kernelIbf6float4S7_SJ_SE_EEvSA_SG_RKT3_T4_EUlifE0_EEvlNS_15PhiloxCudaStateESF_SG_)
        /*1184*/ 	.word	0x00000000


	//----- nvinfo : EIATTR_MIN_STACK_SIZE
	.align		4
.L_800:
        /*1188*/ 	.byte	0x04, 0x12
        /*118a*/ 	.short	(.L_802 - .L_801)
	.align		4
.L_801:
        /*118c*/ 	.word	index@(_ZN2at6native57_GLOBAL__N__cd6b329d_24_DistributionBernoulli_cu_7537a20d43distribution_elementwise_grid_stride_kernelIfLi4EZNS0_9templates4cuda21uniform_and_transformIbfPNS_17CUDAGeneratorImplEZZZNS4_16bernoulli_kernelIS7_EEvRNS_18TensorIteratorBaseEdT_ENKUlvE_clEvENKUlvE8_clEvEUlfE_EEvSA_T1_T2_EUlP24curandStatePhilox4_32_10E0_ZNS1_27distribution_nullary_kernelIbf6float4S7_SJ_SE_EEvSA_SG_RKT3_T4_EUlifE_EEvlNS_15PhiloxCudaStateESF_SG_)
        /*1190*/ 	.word	0x00000000


	//----- nvinfo : EIATTR_MIN_STACK_SIZE
	.align		4
.L_802:
        /*1194*/ 	.byte	0x04, 0x12
        /*1196*/ 	.short	(.L_804 - .L_803)
	.align		4
.L_803:
        /*1198*/ 	.word	index@(_ZN2at6native57_GLOBAL__N__cd6b329d_24_DistributionBernoulli_cu_7537a20d43distribution_elementwise_grid_stride_kernelIfLi4EZNS0_9templates4cuda21uniform_and_transformIbfPNS_17CUDAGeneratorImplEZZZNS4_16bernoulli_kernelIS7_EEvRNS_18TensorIteratorBaseEdT_ENKUlvE_clEvENKUlvE8_clEvEUlfE_EEvSA_T1_T2_EUlP24curandStatePhilox4_32_10E_ZNS1_27distribution_nullary_kernelIbf7double2S7_SJ_SE_EEvSA_SG_RKT3_T4_EUlifE0_EEvlNS_15PhiloxCudaStateESF_SG_)
        /*119c*/ 	.word	0x00000000


	//----- nvinfo : EIATTR_MIN_STACK_SIZE
	.align		4
.L_804:
        /*11a0*/ 	.byte	0x04, 0x12
        /*11a2*/ 	.short	(.L_806 - .L_805)
	.align		4
.L_805:
        /*11a4*/ 	.word	index@(_ZN2at6native57_GLOBAL__N__cd6b329d_24_DistributionBernoulli_cu_7537a20d43distribution_elementwise_grid_stride_kernelIfLi4EZNS0_9templates4cuda21uniform_and_transformIbfPNS_17CUDAGeneratorImplEZZZNS4_16bernoulli_kernelIS7_EEvRNS_18TensorIteratorBaseEdT_ENKUlvE_clEvENKUlvE8_clEvEUlfE_EEvSA_T1_T2_EUlP24curandStatePhilox4_32_10E_ZNS1_27distribution_nullary_kernelIbf7double2S7_SJ_SE_EEvSA_SG_RKT3_T4_EUlifE_EEvlNS_15PhiloxCudaStateESF_SG_)
        /*11a8*/ 	.word	0x00000000


	//----- nvinfo : EIATTR_MIN_STACK_SIZE
	.align		4
.L_806:
        /*11ac*/ 	.byte	0x04, 0x12
        /*11ae*/ 	.short	(.L_808 - .L_807)
	.align		4
.L_807:
        /*11b0*/ 	.word	index@(_ZN2at6native57_GLOBAL__N__cd6b329d_24_DistributionBernoulli_cu_7537a20d43distribution_elementwise_grid_stride_kernelIfLi4EZNS0_9templates4cuda21uniform_and_transformIN3c108BFloat16EfPNS_17CUDAGeneratorImplEZZZNS4_16bernoulli_kernelIS9_EEvRNS_18TensorIteratorBaseEdT_ENKUlvE_clEvENKUlvE7_clEvEUlfE_EEvSC_T1_T2_EUlP24curandStatePhilox4_32_10E0_ZNS1_27distribution_nullary_kernelIS7_f6float4S9_SL_SG_EEvSC_SI_RKT3_T4_EUlifE0_EEvlNS_15PhiloxCudaStateESH_SI_)
        /*11b4*/ 	.word	0x00000000


	//----- nvinfo : EIATTR_MIN_STACK_SIZE
	.align		4
.L_808:
        /*11b8*/ 	.byte	0x04, 0x12
        /*11ba*/ 	.short	(.L_810 - .L_809)
	.align		4
.L_809:
        /*11bc*/ 	.word	index@(_ZN2at6native57_GLOBAL__N__cd6b329d_24_DistributionBernoulli_cu_7537a20d43distribution_elementwise_grid_stride_kernelIfLi4EZNS0_9templates4cuda21uniform_and_transformIN3c108BFloat16EfPNS_17CUDAGeneratorImplEZZZNS4_16bernoulli_kernelIS9_EEvRNS_18TensorIteratorBaseEdT_ENKUlvE_clEvENKUlvE7_clEvEUlfE_EEvSC_T1_T2_EUlP24curandStatePhilox4_32_10E0_ZNS1_27distribution_nullary_kernelIS7_f6float4S9_SL_SG_EEvSC_SI_RKT3_T4_EUlifE_EEvlNS_15PhiloxCudaStateESH_SI_)
        /*11c0*/ 	.word	0x00000000


	//----- nvinfo : EIATTR_MIN_STACK_SIZE
	.align		4
.L_810:
        /*11c4*/ 	.byte	0x04, 0x12
        /*11c6*/ 	.short	(.L_812 - .L_811)
	.align		4
.L_811:
        /*11c8*/ 	.word	index@(_ZN2at6native57_GLOBAL__N__cd6b329d_24_DistributionBernoulli_cu_7537a20d43distribution_elementwise_grid_stride_kernelIfLi4EZNS0_9templates4cuda21uniform_and_transformIN3c108BFloat16EfPNS_17CUDAGeneratorImplEZZZNS4_16bernoulli_kernelIS9_EEvRNS_18TensorIteratorBaseEdT_ENKUlvE_clEvENKUlvE7_clEvEUlfE_EEvSC_T1_T2_EUlP24curandStatePhilox4_32_10E_ZNS1_27distribution_nullary_kernelIS7_f7double2S9_SL_SG_EEvSC_SI_RKT3_T4_EUlifE0_EEvlNS_15PhiloxCudaStateESH_SI_)
        /*11cc*/ 	.word	0x00000000


	//----- nvinfo : EIATTR_MIN_STACK_SIZE
	.align		4
.L_812:
        /*11d0*/ 	.byte	0x04, 0x12
        /*11d2*/ 	.short	(.L_814 - .L_813)
	.align		4
.L_813:
        /*11d4*/ 	.word	index@(_ZN2at6native57_GLOBAL__N__cd6b329d_24_DistributionBernoulli_cu_7537a20d43distribution_elementwise_grid_stride_kernelIfLi4EZNS0_9templates4cuda21uniform_and_transformIN3c108BFloat16EfPNS_17CUDAGeneratorImplEZZZNS4_16bernoulli_kernelIS9_EEvRNS_18TensorIteratorBaseEdT_ENKUlvE_clEvENKUlvE7_clEvEUlfE_EEvSC_T1_T2_EUlP24curandStatePhilox4_32_10E_ZNS1_27distribution_nullary_kernelIS7_f7double2S9_SL_SG_EEvSC_SI_RKT3_T4_EUlifE_EEvlNS_15PhiloxCudaStateESH_SI_)
        /*11d8*/ 	.word	0x00000000


	//----- nvinfo : EIATTR_MIN_STACK_SIZE
	.align		4
.L_814:
        /*11dc*/ 	.byte	0x04, 0x12
        /*11de*/ 	.short	(.L_816 - .L_815)
	.align		4
.L_815:
        /*11e0*/ 	.word	index@(_ZN2at6native57_GLOBAL__N__cd6b329d_24_DistributionBernoulli_cu_7537a20d43distribution_elementwise_grid_stride_kernelIfLi4EZNS0_9templates4cuda21uniform_and_transformIN3c104HalfEfPNS_17CUDAGeneratorImplEZZZNS4_16bernoulli_kernelIS9_EEvRNS_18TensorIteratorBaseEdT_ENKUlvE_clEvENKUlvE6_clEvEUlfE_EEvSC_T1_T2_EUlP24curandStatePhilox4_32_10E0_ZNS1_27distribution_nullary_kernelIS7_f6float4S9_SL_SG_EEvSC_SI_RKT3_T4_EUlifE0_EEvlNS_15PhiloxCudaStateESH_SI_)
        /*11e4*/ 	.word	0x00000000


	//----- nvinfo : EIATTR_MIN_STACK_SIZE
	.align		4
.L_816:
        /*11e8*/ 	.byte	0x04, 0x12
        /*11ea*/ 	.short	(.L_818 - .L_817)
	.align		4
.L_817:
        /*11ec*/ 	.word	index@(_ZN2at6native57_GLOBAL__N__cd6b329d_24_DistributionBernoulli_cu_7537a20d43distribution_elementwise_grid_stride_kernelIfLi4EZNS0_9templates4cuda21uniform_and_transformIN3c104HalfEfPNS_17CUDAGeneratorImplEZZZNS4_16bernoulli_kernelIS9_EEvRNS_18TensorIteratorBaseEdT_ENKUlvE_clEvENKUlvE6_clEvEUlfE_EEvSC_T1_T2_EUlP24curandStatePhilox4_32_10E0_ZNS1_27distribution_nullary_kernelIS7_f6float4S9_SL_SG_EEvSC_SI_RKT3_T4_EUlifE_EEvlNS_15PhiloxCudaStateESH_SI_)
        /*11f0*/ 	.word	0x00000000


	//----- nvinfo : EIATTR_MIN_STACK_SIZE
	.align		4
.L_818:
        /*11f4*/ 	.byte	0x04, 0x12
        /*11f6*/ 	.short	(.L_820 - .L_819)
	.align		4
.L_819:
        /*11f8*/ 	.word	index@(_ZN2at6native57_GLOBAL__N__cd6b329d_24_DistributionBernoulli_cu_7537a20d43distribution_elementwise_grid_stride_kernelIfLi4EZNS0_9templates4cuda21uniform_and_transformIN3c104HalfEfPNS_17CUDAGeneratorImplEZZZNS4_16bernoulli_kernelIS9_EEvRNS_18TensorIteratorBaseEdT_ENKUlvE_clEvENKUlvE6_clEvEUlfE_EEvSC_T1_T2_EUlP24curandStatePhilox4_32_10E_ZNS1_27distribution_nullary_kernelIS7_f7double2S9_SL_SG_EEvSC_SI_RKT3_T4_EUlifE0_EEvlNS_15PhiloxCudaStateESH_SI_)
        /*11fc*/ 	.word	0x00000000


	//----- nvinfo : EIATTR_MIN_STACK_SIZE
	.align		4
.L_820:
        /*1200*/ 	.byte	0x04, 0x12
        /*1202*/ 	.short	(.L_822 - .L_821)
	.align		4
.L_821:
        /*1204*/ 	.word	index@(_ZN2at6native57_GLOBAL__N__cd6b329d_24_DistributionBernoulli_cu_7537a20d43distribution_elementwise_grid_stride_kernelIfLi4EZNS0_9templates4cuda21uniform_and_transformIN3c104HalfEfPNS_17CUDAGeneratorImplEZZZNS4_16bernoulli_kernelIS9_EEvRNS_18TensorIteratorBaseEdT_ENKUlvE_clEvENKUlvE6_clEvEUlfE_EEvSC_T1_T2_EUlP24curandStatePhilox4_32_10E_ZNS1_27distribution_nullary_kernelIS7_f7double2S9_SL_SG_EEvSC_SI_RKT3_T4_EUlifE_EEvlNS_15PhiloxCudaStateESH_SI_)
        /*1208*/ 	.word	0x00000000


	//----- nvinfo : EIATTR_MIN_STACK_SIZE
	.align		4
.L_822:
        /*120c*/ 	.byte	0x04, 0x12
        /*120e*/ 	.short	(.L_824 - .L_823)
	.align		4
.L_823:
        /*1210*/ 	.word	index@(_ZN2at6native57_GLOBAL__N__cd6b329d_24_DistributionBernoulli_cu_7537a20d43distribution_elementwise_grid_stride_kernelIfLi4EZNS0_9templates4cuda21uniform_and_transformIffPNS_17CUDAGeneratorImplEZZZNS4_16bernoulli_kernelIS7_EEvRNS_18TensorIteratorBaseEdT_ENKUlvE_clEvENKUlvE5_clEvEUlfE_EEvSA_T1_T2_EUlP24curandStatePhilox4_32_10E0_ZNS1_27distribution_nullary_kernelIff6float4S7_SJ_SE_EEvSA_SG_RKT3_T4_EUlifE0_EEvlNS_15PhiloxCudaStateESF_SG_)
        /*1214*/ 	.word	0x00000000


	//----- nvinfo : EIATTR_MIN_STACK_SIZE
	.align		4
.L_824:
        /*1218*/ 	.byte	0x04, 0x12
        /*121a*/ 	.short	(.L_826 - .L_825)
	.align		4
.L_825:
        /*121c*/ 	.word	index@(_ZN2at6native57_GLOBAL__N__cd6b329d_24_DistributionBernoulli_cu_7537a20d43distribution_elementwise_grid_stride_kernelIfLi4EZNS0_9templates4cuda21uniform_and_transformIffPNS_17CUDAGeneratorImplEZZZNS4_16bernoulli_kernelIS7_EEvRNS_18TensorIteratorBaseEdT_ENKUlvE_clEvENKUlvE5_clEvEUlfE_EEvSA_T1_T2_EUlP24curandStatePhilox4_32_10E0_ZNS1_27distribution_nullary_kernelIff6float4S7_SJ_SE_EEvSA_SG_RKT3_T4_EUlifE_EEvlNS_15PhiloxCudaStateESF_SG_)
        /*1220*/ 	.word	0x00000000


	//----- nvinfo : EIATTR_MIN_STACK_SIZE
	.align		4
.L_826:
        /*1224*/ 	.byte	0x04, 0x12
        /*1226*/ 	.short	(.L_828 - .L_827)
	.align		4
.L_827:
        /*1228*/ 	.word	index@(_ZN2at6native57_GLOBAL__N__cd6b329d_24_DistributionBernoulli_cu_7537a20d43distribution_elementwise_grid_stride_kernelIfLi4EZNS0_9templates4cuda21uniform_and_transformIffPNS_17CUDAGeneratorImplEZZZNS4_16bernoulli_kernelIS7_EEvRNS_18TensorIteratorBaseEdT_ENKUlvE_clEvENKUlvE5_clEvEUlfE_EEvSA_T1_T2_EUlP24curandStatePhilox4_32_10E_ZNS1_27distribution_nullary_kernelIff7double2S7_SJ_SE_EEvSA_SG_RKT3_T4_EUlifE0_EEvlNS_15PhiloxCudaStateESF_SG_)
        /*122c*/ 	.word	0x00000000


	//----- nvinfo : EIATTR_MIN_STACK_SIZE
	.align		4
.L_828:
        /*1230*/ 	.byte	0x04, 0x12
        /*1232*/ 	.short	(.L_830 - .L_829)
	.align		4
.L_829:
        /*1234*/ 	.word	index@(_ZN2at6native57_GLOBAL__N__cd6b329d_24_DistributionBernoulli_cu_7537a20d43distribution_elementwise_grid_stride_kernelIfLi4EZNS0_9templates4cuda21uniform_and_transformIffPNS_17CUDAGeneratorImplEZZZNS4_16bernoulli_kernelIS7_EEvRNS_18TensorIteratorBaseEdT_ENKUlvE_clEvENKUlvE5_clEvEUlfE_EEvSA_T1_T2_EUlP24curandStatePhilox4_32_10E_ZNS1_27distribution_nullary_kernelIff7double2S7_SJ_SE_EEvSA_SG_RKT3_T4_EUlifE_EEvlNS_15PhiloxCudaStateESF_SG_)
        /*1238*/ 	.word	0x00000000


	//----- nvinfo : EIATTR_MIN_STACK_SIZE
	.align		4
.L_830:
        /*123c*/ 	.byte	0x04, 0x12
        /*123e*/ 	.short	(.L_832 - .L_831)
	.align		4
.L_831:
        /*1240*/ 	.word	index@(_ZN2at6native57_GLOBAL__N__cd6b329d_24_DistributionBernoulli_cu_7537a20d43distribution_elementwise_grid_stride_kernelIdLi2EZNS0_9templates4cuda21uniform_and_transformIddPNS_17CUDAGeneratorImplEZZZNS4_16bernoulli_kernelIS7_EEvRNS_18TensorIteratorBaseEdT_ENKUlvE_clEvENKUlvE4_clEvEUldE_EEvSA_T1_T2_EUlP24curandStatePhilox4_32_10E0_ZNS1_27distribution_nullary_kernelIdd6float4S7_SJ_SE_EEvSA_SG_RKT3_T4_EUlidE0_EEvlNS_15PhiloxCudaStateESF_SG_)
        /*1244*/ 	.word	0x00000000


	//----- nvinfo : EIATTR_MIN_STACK_SIZE
	.align		4
.L_832:
        /*1248*/ 	.byte	0x04, 0x12
        /*124a*/ 	.short	(.L_834 - .L_833)
	.align		4
.L_833:
        /*124c*/ 	.word	index@(_ZN2at6native57_GLOBAL__N__cd6b329d_24_DistributionBernoulli_cu_7537a20d43distribution_elementwise_grid_stride_kernelIdLi2EZNS0_9templates4cuda21uniform_and_transformIddPNS_17CUDAGeneratorImplEZZZNS4_16bernoulli_kernelIS7_EEvRNS_18TensorIteratorBaseEdT_ENKUlvE_clEvENKUlvE4_clEvEUldE_EEvSA_T1_T2_EUlP24curandStatePhilox4_32_10E0_ZNS1_27distribution_nullary_kernelIdd6float4S7_SJ_SE_EEvSA_SG_RKT3_T4_EUlidE_EEvlNS_15PhiloxCudaStateESF_SG_)
        /*1250*/ 	.word	0x00000000


	//----- nvinfo : EIATTR_MIN_STACK_SIZE
	.align		4
.L_834:
        /*1254*/ 	.byte	0x04, 0x12
        /*1256*/ 	.short	(.L_836 - .L_835)
	.align		4
.L_835:
        /*1258*/ 	.word	index@(_ZN2at6native57_GLOBAL__N__cd6b329d_24_DistributionBernoulli_cu_7537a20d43distribution_elementwise_grid_stride_kernelIdLi2EZNS0_9templates4cuda21uniform_and_transformIddPNS_17CUDAGeneratorImplEZZZNS4_16bernoulli_kernelIS7_EEvRNS_18TensorIteratorBaseEdT_ENKUlvE_clEvENKUlvE4_clEvEUldE_EEvSA_T1_T2_EUlP24curandStatePhilox4_32_10E_ZNS1_27distribution_nullary_kernelIdd7double2S7_SJ_SE_EEvSA_SG_RKT3_T4_EUlidE0_EEvlNS_15PhiloxCudaStateESF_SG_)
        /*125c*/ 	.word	0x00000000


	//----- nvinfo : EIATTR_MIN_STACK_SIZE
	.align		4
.L_836:
        /*1260*/ 	.byte	0x04, 0x12
        /*1262*/ 	.short	(.L_838 - .L_837)
	.align		4
.L_837:
        /*1264*/ 	.word	index@(_ZN2at6native57_GLOBAL__N__cd6b329d_24_DistributionBernoulli_cu_7537a20d43distribution_elementwise_grid_stride_kernelIdLi2EZNS0_9templates4cuda21uniform_and_transformIddPNS_17CUDAGeneratorImplEZZZNS4_16bernoulli_kernelIS7_EEvRNS_18TensorIteratorBaseEdT_ENKUlvE_clEvENKUlvE4_clEvEUldE_EEvSA_T1_T2_EUlP24curandStatePhilox4_32_10E_ZNS1_27distribution_nullary_kernelIdd7double2S7_SJ_SE_EEvSA_SG_RKT3_T4_EUlidE_EEvlNS_15PhiloxCudaStateESF_SG_)
        /*1268*/ 	.word	0x00000000


	//----- nvinfo : EIATTR_MIN_STACK_SIZE
	.align		4
.L_838:
        /*126c*/ 	.byte	0x04, 0x12
        /*126e*/ 	.short	(.L_840 - .L_839)
	.align		4
.L_839:
        /*1270*/ 	.word	index@(_ZN2at6native57_GLOBAL__N__cd6b329d_24_DistributionBernoulli_cu_7537a20d43distribution_elementwise_grid_stride_kernelIfLi4EZNS0_9templates4cuda21uniform_and_transformIsfPNS_17CUDAGeneratorImplEZZZNS4_16bernoulli_kernelIS7_EEvRNS_18TensorIteratorBaseEdT_ENKUlvE_clEvENKUlvE3_clEvEUlfE_EEvSA_T1_T2_EUlP24curandStatePhilox4_32_10E0_ZNS1_27distribution_nullary_kernelIsf6float4S7_SJ_SE_EEvSA_SG_RKT3_T4_EUlifE0_EEvlNS_15PhiloxCudaStateESF_SG_)
        /*1274*/ 	.word	0x00000000


	//----- nvinfo : EIATTR_MIN_STACK_SIZE
	.align		4
.L_840:
        /*1278*/ 	.byte	0x04, 0x12
        /*127a*/ 	.short	(.L_842 - .L_841)
	.align		4
.L_841:
        /*127c*/ 	.word	index@(_ZN2at6native57_GLOBAL__N__cd6b329d_24_DistributionBernoulli_cu_7537a20d43distribution_elementwise_grid_stride_kernelIfLi4EZNS0_9templates4cuda21uniform_and_transformIsfPNS_17CUDAGeneratorImplEZZZNS4_16bernoulli_kernelIS7_EEvRNS_18TensorIteratorBaseEdT_ENKUlvE_clEvENKUlvE3_clEvEUlfE_EEvSA_T1_T2_EUlP24curandStatePhilox4_32_10E0_ZNS1_27distribution_nullary_kernelIsf6float4S7_SJ_SE_EEvSA_SG_RKT3_T4_EUlifE_EEvlNS_15PhiloxCudaStateESF_SG_)
        /*1280*/ 	.word	0x00000000


	//----- nvinfo : EIATTR_MIN_STACK_SIZE
	.align		4
.L_842:
        /*1284*/ 	.byte	0x04, 0x12
        /*1286*/ 	.short	(.L_844 - .L_843)
	.align		4
.L_843:
        /*1288*/ 	.word	index@(_ZN2at6native57_GLOBAL__N__cd6b329d_24_DistributionBernoulli_cu_7537a20d43distribution_elementwise_grid_stride_kernelIfLi4EZNS0_9templates4cuda21uniform_and_transformIsfPNS_17CUDAGeneratorImplEZZZNS4_16bernoulli_kernelIS7_EEvRNS_18TensorIteratorBaseEdT_ENKUlvE_clEvENKUlvE3_clEvEUlfE_EEvSA_T1_T2_EUlP24curandStatePhilox4_32_10E_ZNS1_27distribution_nullary_kernelIsf7double2S7_SJ_SE_EEvSA_SG_RKT3_T4_EUlifE0_EEvlNS_15PhiloxCudaStateESF_SG_)
        /*128c*/ 	.word	0x00000000


	//----- nvinfo : EIATTR_MIN_STACK_SIZE
	.align		4
.L_844:
        /*1290*/ 	.byte	0x04, 0x12
        /*1292*/ 	.short	(.L_846 - .L_845)
	.align		4
.L_845:
        /*1294*/ 	.word	index@(_ZN2at6native57_GLOBAL__N__cd6b329d_24_DistributionBernoulli_cu_7537a20d43distribution_elementwise_grid_stride_kernelIfLi4EZNS0_9templates4cuda21uniform_and_transformIsfPNS_17CUDAGeneratorImplEZZZNS4_16bernoulli_kernelIS7_EEvRNS_18TensorIteratorBaseEdT_ENKUlvE_clEvENKUlvE3_clEvEUlfE_EEvSA_T1_T2_EUlP24curandStatePhilox4_32_10E_ZNS1_27distribution_nullary_kernelIsf7double2S7_SJ_SE_EEvSA_SG_RKT3_T4_EUlifE_EEvlNS_15PhiloxCudaStateESF_SG_)
        /*1298*/ 	.word	0x00000000


	//----- nvinfo : EIATTR_MIN_STACK_SIZE
	.align		4
.L_846:
        /*129c*/ 	.byte	0x04, 0x12
        /*129e*/ 	.short	(.L_848 - .L_847)
	.align		4
.L_847:
        /*12a0*/ 	.word	index@(_ZN2at6native57_GLOBAL__N__cd6b329d_24_DistributionBernoulli_cu_7537a20d43distribution_elementwise_grid_stride_kernelIfLi4EZNS0_9templates4cuda21uniform_and_transformIlfPNS_17CUDAGeneratorImplEZZZNS4_16bernoulli_kernelIS7_EEvRNS_18TensorIteratorBaseEdT_ENKUlvE_clEvENKUlvE2_clEvEUlfE_EEvSA_T1_T2_EUlP24curandStatePhilox4_32_10E0_ZNS1_27distribution_nullary_kernelIlf6float4S7_SJ_SE_EEvSA_SG_RKT3_T4_EUlifE0_EEvlNS_15PhiloxCudaStateESF_SG_)
        /*12a4*/ 	.word	0x00000000


	//----- nvinfo : EIATTR_MIN_STACK_SIZE
	.align		4
.L_848:
        /*12a8*/ 	.byte	0x04, 0x12
        /*12aa*/ 	.short	(.L_850 - .L_849)
	.align		4
.L_849:
        /*12ac*/ 	.word	index@(_ZN2at6native57_GLOBAL__N__cd6b329d_24_DistributionBernoulli_cu_7537a20d43distribution_elementwise_grid_stride_kernelIfLi4EZNS0_9templates4cuda21uniform_and_transformIlfPNS_17CUDAGeneratorImplEZZZNS4_16bernoulli_kernelIS7_EEvRNS_18TensorIteratorBaseEdT_ENKUlvE_clEvENKUlvE2_clEvEUlfE_EEvSA_T1_T2_EUlP24curandStatePhilox4_32_10E0_ZNS1_27distribution_nullary_kernelIlf6float4S7_SJ_SE_EEvSA_SG_RKT3_T4_EUlifE_EEvlNS_15PhiloxCudaStateESF_SG_)
        /*12b0*/ 	.word	0x00000000


	//----- nvinfo : EIATTR_MIN_STACK_SIZE
	.align		4
.L_850:
        /*12b4*/ 	.byte	0x04, 0x12
        /*12b6*/ 	.short	(.L_852 - .L_851)
	.align		4
.L_851:
        /*12b8*/ 	.word	index@(_ZN2at6native57_GLOBAL__N__cd6b329d_24_DistributionBernoulli_cu_7537a20d43distribution_elementwise_grid_stride_kernelIfLi4EZNS0_9templates4cuda21uniform_and_transformIlfPNS_17CUDAGeneratorImplEZZZNS4_16bernoulli_kernelIS7_EEvRNS_18TensorIteratorBaseEdT_ENKUlvE_clEvENKUlvE2_clEvEUlfE_EEvSA_T1_T2_EUlP24curandStatePhilox4_32_10E_ZNS1_27distribution_nullary_kernelIlf7double2S7_SJ_SE_EEvSA_SG_RKT3_T4_EUlifE0_EEvlNS_15PhiloxCudaStateESF_SG_)
        /*12bc*/ 	.word	0x00000000


	//----- nvinfo : EIATTR_MIN_STACK_SIZE
	.align		4
.L_852:
        /*12c0*/ 	.byte	0x04, 0x12
        /*12c2*/ 	.short	(.L_854 - .L_853)
	.align		4
.L_853:
        /*12c4*/ 	.word	index@(_ZN2at6native57_GLOBAL__N__cd6b329d_24_DistributionBernoulli_cu_7537a20d43distribution_elementwise_grid_stride_kernelIfLi4EZNS0_9templates4cuda21uniform_and_transformIlfPNS_17CUDAGeneratorImplEZZZNS4_16bernoulli_kernelIS7_EEvRNS_18TensorIteratorBaseEdT_ENKUlvE_clEvENKUlvE2_clEvEUlfE_EEvSA_T1_T2_EUlP24curandStatePhilox4_32_10E_ZNS1_27distribution_nullary_kernelIlf7double2S7_SJ_SE_EEvSA_SG_RKT3_T4_EUlifE_EEvlNS_15PhiloxCudaStateESF_SG_)
        /*12c8*/ 	.word	0x00000000


	//----- nvinfo : EIATTR_MIN_STACK_SIZE
	.align		4
.L_854:
        /*12cc*/ 	.byte	0x04, 0x12
        /*12ce*/ 	.short	(.L_856 - .L_855)
	.align		4
.L_855:
        /*12d0*/ 	.word	index@(_ZN2at6native57_GLOBAL__N__cd6b329d_24_DistributionBernoulli_cu_7537a20d43distribution_elementwise_grid_stride_kernelIfLi4EZNS0_9templates4cuda21uniform_and_transformIifPNS_17CUDAGeneratorImplEZZZNS4_16bernoulli_kernelIS7_EEvRNS_18TensorIteratorBaseEdT_ENKUlvE_clEvENKUlvE1_clEvEUlfE_EEvSA_T1_T2_EUlP24curandStatePhilox4_32_10E0_ZNS1_27distribution_nullary_kernelIif6float4S7_SJ_SE_EEvSA_SG_RKT3_T4_EUlifE0_EEvlNS_15PhiloxCudaStateESF_SG_)
        /*12d4*/ 	.word	0x00000000


	//----- nvinfo : EIATTR_MIN_STACK_SIZE
	.align		4
.L_856:
        /*12d8*/ 	.byte	0x04, 0x12
        /*12da*/ 	.short	(.L_858 - .L_857)
	.align		4
.L_857:
        /*12dc*/ 	.word	index@(_ZN2at6native57_GLOBAL__N__cd6b329d_24_DistributionBernoulli_cu_7537a20d43distribution_elementwise_grid_stride_kernelIfLi4EZNS0_9templates4cuda21uniform_and_transformIifPNS_17CUDAGeneratorImplEZZZNS4_16bernoulli_kernelIS7_EEvRNS_18TensorIteratorBaseEdT_ENKUlvE_clEvENKUlvE1_clEvEUlfE_EEvSA_T1_T2_EUlP24curandStatePhilox4_32_10E0_ZNS1_27distribution_nullary_kernelIif6float4S7_SJ_SE_EEvSA_SG_RKT3_T4_EUlifE_EEvlNS_15PhiloxCudaStateESF_SG_)
        /*12e0*/ 	.word	0x00000000


	//----- nvinfo : EIATTR_MIN_STACK_SIZE
	.align		4
.L_858:
        /*12e4*/ 	.byte	0x04, 0x12
        /*12e6*/ 	.short	(.L_860 - .L_859)
	.align		4
.L_859:
        /*12e8*/ 	.word	index@(_ZN2at6native57_GLOBAL__N__cd6b329d_24_DistributionBernoulli_cu_7537a20d43distribution_elementwise_grid_stride_kernelIfLi4EZNS0_9templates4cuda21uniform_and_transformIifPNS_17CUDAGeneratorImplEZZZNS4_16bernoulli_kernelIS7_EEvRNS_18TensorIteratorBaseEdT_ENKUlvE_clEvENKUlvE1_clEvEUlfE_EEvSA_T1_T2_EUlP24curandStatePhilox4_32_10E_ZNS1_27distribution_nullary_kernelIif7double2S7_SJ_SE_EEvSA_SG_RKT3_T4_EUlifE0_EEvlNS_15PhiloxCudaStateESF_SG_)
        /*12ec*/ 	.word	0x00000000


	//----- nvinfo : EIATTR_MIN_STACK_SIZE
	.align		4
.L_860:
        /*12f0*/ 	.byte	0x04, 0x12
        /*12f2*/ 	.short	(.L_862 - .L_861)
	.align		4
.L_861:
        /*12f4*/ 	.word	index@(_ZN2at6native57_GLOBAL__N__cd6b329d_24_DistributionBernoulli_cu_7537a20d43distribution_elementwise_grid_stride_kernelIfLi4EZNS0_9templates4cuda21uniform_and_transformIifPNS_17CUDAGeneratorImplEZZZNS4_16bernoulli_kernelIS7_EEvRNS_18TensorIteratorBaseEdT_ENKUlvE_clEvENKUlvE1_clEvEUlfE_EEvSA_T1_T2_EUlP24curandStatePhilox4_32_10E_ZNS1_27distribution_nullary_kernelIif7double2S7_SJ_SE_EEvSA_SG_RKT3_T4_EUlifE_EEvlNS_15PhiloxCudaStateESF_SG_)
        /*12f8*/ 	.word	0x00000000


	//----- nvinfo : EIATTR_MIN_STACK_SIZE
	.align		4
.L_862:
        /*12fc*/ 	.byte	0x04, 0x12
        /*12fe*/ 	.short	(.L_864 - .L_863)
	.align		4
.L_863:
        /*1300*/ 	.word	index@(_ZN2at6native57_GLOBAL__N__cd6b329d_24_DistributionBernoulli_cu_7537a20d43distribution_elementwise_grid_stride_kernelIfLi4EZNS0_9templates4cuda21uniform_and_transformIafPNS_17CUDAGeneratorImplEZZZNS4_16bernoulli_kernelIS7_EEvRNS_18TensorIteratorBaseEdT_ENKUlvE_clEvENKUlvE0_clEvEUlfE_EEvSA_T1_T2_EUlP24curandStatePhilox4_32_10E0_ZNS1_27distribution_nullary_kernelIaf6float4S7_SJ_SE_EEvSA_SG_RKT3_T4_EUlifE0_EEvlNS_15PhiloxCudaStateESF_SG_)
        /*1304*/ 	.word	0x00000000


	//----- nvinfo : EIATTR_MIN_STACK_SIZE
	.align		4
.L_864:
        /*1308*/ 	.byte	0x04, 0x12
        /*130a*/ 	.short	(.L_866 - .L_865)
	.align		4
.L_865:
        /*130c*/ 	.word	index@(_ZN2at6native57_GLOBAL__N__cd6b329d_24_DistributionBernoulli_cu_7537a20d43distribution_elementwise_grid_stride_kernelIfLi4EZNS0_9templates4cuda21uniform_and_transformIafPNS_17CUDAGeneratorImplEZZZNS4_16bernoulli_kernelIS7_EEvRNS_18TensorIteratorBaseEdT_ENKUlvE_clEvENKUlvE0_clEvEUlfE_EEvSA_T1_T2_EUlP24curandStatePhilox4_32_10E0_ZNS1_27distribution_nullary_kernelIaf6float4S7_SJ_SE_EEvSA_SG_RKT3_T4_EUlifE_EEvlNS_15PhiloxCudaStateESF_SG_)
        /*1310*/ 	.word	0x00000000


	//----- nvinfo : EIATTR_MIN_STACK_SIZE
	.align		4
.L_866:
        /*1314*/ 	.byte	0x04, 0x12
        /*1316*/ 	.short	(.L_868 - .L_867)
	.align		4
.L_867:
        /*1318*/ 	.word	index@(_ZN2at6native57_GLOBAL__N__cd6b329d_24_DistributionBernoulli_cu_7537a20d43distribution_elementwise_grid_stride_kernelIfLi4EZNS0_9templates4cuda21uniform_and_transformIafPNS_17CUDAGeneratorImplEZZZNS4_16bernoulli_kernelIS7_EEvRNS_18TensorIteratorBaseEdT_ENKUlvE_clEvENKUlvE0_clEvEUlfE_EEvSA_T1_T2_EUlP24curandStatePhilox4_32_10E_ZNS1_27distribution_nullary_kernelIaf7double2S7_SJ_SE_EEvSA_SG_RKT3_T4_EUlifE0_EEvlNS_15PhiloxCudaStateESF_SG_)
        /*131c*/ 	.word	0x00000000


	//----- nvinfo : EIATTR_MIN_STACK_SIZE
	.align		4
.L_868:
        /*1320*/ 	.byte	0x04, 0x12
        /*1322*/ 	.short	(.L_870 - .L_869)
	.align		4
.L_869:
        /*1324*/ 	.word	index@(_ZN2at6native57_GLOBAL__N__cd6b329d_24_DistributionBernoulli_cu_7537a20d43distribution_elementwise_grid_stride_kernelIfLi4EZNS0_9templates4cuda21uniform_and_transformIafPNS_17CUDAGeneratorImplEZZZNS4_16bernoulli_kernelIS7_EEvRNS_18TensorIteratorBaseEdT_ENKUlvE_clEvENKUlvE0_clEvEUlfE_EEvSA_T1_T2_EUlP24curandStatePhilox4_32_10E_ZNS1_27distribution_nullary_kernelIaf7double2S7_SJ_SE_EEvSA_SG_RKT3_T4_EUlifE_EEvlNS_15PhiloxCudaStateESF_SG_)
        /*1328*/ 	.word	0x00000000


	//----- nvinfo : EIATTR_MIN_STACK_SIZE
	.align		4
.L_870:
        /*132c*/ 	.byte	0x04, 0x12
        /*132e*/ 	.short	(.L_872 - .L_871)
	.align		4
.L_871:
        /*1330*/ 	.word	index@(_ZN2at6native57_GLOBAL__N__cd6b329d_24_DistributionBernoulli_cu_7537a20d43distribution_elementwise_grid_stride_kernelIfLi4EZNS0_9templates4cuda21uniform_and_transformIhfPNS_17CUDAGeneratorImplEZZZNS4_16bernoulli_kernelIS7_EEvRNS_18TensorIteratorBaseEdT_ENKUlvE_clEvENKUlvE_clEvEUlfE_EEvSA_T1_T2_EUlP24curandStatePhilox4_32_10E0_ZNS1_27distribution_nullary_kernelIhf6float4S7_SJ_SE_EEvSA_SG_RKT3_T4_EUlifE0_EEvlNS_15PhiloxCudaStateESF_SG_)
        /*1334*/ 	.word	0x00000000


	//----- nvinfo : EIATTR_MIN_STACK_SIZE
	.align		4
.L_872:
        /*1338*/ 	.byte	0x04, 0x12
        /*133a*/ 	.short	(.L_874 - .L_873)
	.align		4
.L_873:
        /*133c*/ 	.word	index@(_ZN2at6native57_GLOBAL__N__cd6b329d_24_DistributionBernoulli_cu_7537a20d43distribution_elementwise_grid_stride_kernelIfLi4EZNS0_9templates4cuda21uniform_and_transformIhfPNS_17CUDAGeneratorImplEZZZNS4_16bernoulli_kernelIS7_EEvRNS_18TensorIteratorBaseEdT_ENKUlvE_clEvENKUlvE_clEvEUlfE_EEvSA_T1_T2_EUlP24curandStatePhilox4_32_10E0_ZNS1_27distribution_nullary_kernelIhf6float4S7_SJ_SE_EEvSA_SG_RKT3_T4_EUlifE_EEvlNS_15PhiloxCudaStateESF_SG_)
        /*1340*/ 	.word	0x00000000


	//----- nvinfo : EIATTR_MIN_STACK_SIZE
	.align		4
.L_874:
        /*1344*/ 	.byte	0x04, 0x12
        /*1346*/ 	.short	(.L_876 - .L_875)
	.align		4
.L_875:
        /*1348*/ 	.word	index@(_ZN2at6native57_GLOBAL__N__cd6b329d_24_DistributionBernoulli_cu_7537a20d43distribution_elementwise_grid_stride_kernelIfLi4EZNS0_9templates4cuda21uniform_and_transformIhfPNS_17CUDAGeneratorImplEZZZNS4_16bernoulli_kernelIS7_EEvRNS_18TensorIteratorBaseEdT_ENKUlvE_clEvENKUlvE_clEvEUlfE_EEvSA_T1_T2_EUlP24curandStatePhilox4_32_10E_ZNS1_27distribution_nullary_kernelIhf7double2S7_SJ_SE_EEvSA_SG_RKT3_T4_EUlifE0_EEvlNS_15PhiloxCudaStateESF_SG_)
        /*134c*/ 	.word	0x00000000


	//----- nvinfo : EIATTR_MIN_STACK_SIZE
	.align		4
.L_876:
        /*1350*/ 	.byte	0x04, 0x12
        /*1352*/ 	.short	(.L_878 - .L_877)
	.align		4
.L_877:
        /*1354*/ 	.word	index@(_ZN2at6native57_GLOBAL__N__cd6b329d_24_DistributionBernoulli_cu_7537a20d43distribution_elementwise_grid_stride_kernelIfLi4EZNS0_9templates4cuda21uniform_and_transformIhfPNS_17CUDAGeneratorImplEZZZNS4_16bernoulli_kernelIS7_EEvRNS_18TensorIteratorBaseEdT_ENKUlvE_clEvENKUlvE_clEvEUlfE_EEvSA_T1_T2_EUlP24curandStatePhilox4_32_10E_ZNS1_27distribution_nullary_kernelIhf7double2S7_SJ_SE_EEvSA_SG_RKT3_T4_EUlifE_EEvlNS_15PhiloxCudaStateESF_SG_)
        /*1358*/ 	.word	0x00000000


	//----- nvinfo : EIATTR_MIN_STACK_SIZE
	.align		4
.L_878:
        /*135c*/ 	.byte	0x04, 0x12
        /*135e*/ 	.short	(.L_880 - .L_879)
	.align		4
.L_879:
        /*1360*/ 	.word	index@(_ZN2at4cuda57_GLOBAL__N__cd6b329d_24_DistributionBernoulli_cu_7537a20d21kernelPointwiseApply2IZNS_6native9templates4cuda28bernoulli_tensor_cuda_kernelIbfEEvRKNS_10TensorBaseES9_NS_15PhiloxCudaStateEEUliRbSB_SB_SB_RKfSD_SD_SD_E_bSC_mLin1ELin1ELi4ELi512ELi2EEEvNS0_6detail10TensorInfoIT0_T2_EENSG_IT1_SI_EESI_T_)
        /*1364*/ 	.word	0x00000000


	//----- nvinfo : EIATTR_MIN_STACK_SIZE
	.align		4
.L_880:
        /*1368*/ 	.byte	0x04, 0x12
        /*136a*/ 	.short	(.L_882 - .L_881)
	.align		4
.L_881:
        /*136c*/ 	.word	index@(_ZN2at4cuda57_GLOBAL__N__cd6b329d_24_DistributionBernoulli_cu_7537a20d21kernelPointwiseApply2IZNS_6native9templates4cuda28bernoulli_tensor_cuda_kernelIbfEEvRKNS_10TensorBaseES9_NS_15PhiloxCudaStateEEUliRbSB_SB_SB_RKfSD_SD_SD_E_bSC_mLi1ELi1ELi4ELi512ELi2EEEvNS0_6detail10TensorInfoIT0_T2_EENSG_IT1_SI_EESI_T_)
        /*1370*/ 	.word	0x00000000


	//----- nvinfo : EIATTR_MIN_STACK_SIZE
	.align		4
.L_882:
        /*1374*/ 	.byte	0x04, 0x12
        /*1376*/ 	.short	(.L_884 - .L_883)
	.align		4
.L_883:
        /*1378*/ 	.word	index@(_ZN2at4cuda57_GLOBAL__N__cd6b329d_24_DistributionBernoulli_cu_7537a20d21kernelPointwiseApply2IZNS_6native9templates4cuda28bernoulli_tensor_cuda_kernelIbfEEvRKNS_10TensorBaseES9_NS_15PhiloxCudaStateEEUliRbSB_SB_SB_RKfSD_SD_SD_E_bSC_jLin1ELin1ELi4ELi512ELi2EEEvNS0_6detail10TensorInfoIT0_T2_EENSG_IT1_SI_EESI_T_)
        /*137c*/ 	.word	0x00000000


	//----- nvinfo : EIATTR_MIN_STACK_SIZE
	.align		4
.L_884:
        /*1380*/ 	.byte	0x04, 0x12
        /*1382*/ 	.short	(.L_886 - .L_885)
	.align		4
.L_885:
        /*1384*/ 	.word	index@(_ZN2at4cuda57_GLOBAL__N__cd6b329d_24_DistributionBernoulli_cu_7537a20d21kernelPointwiseApply2IZNS_6native9templates4cuda28bernoulli_tensor_cuda_kernelIbfEEvRKNS_10TensorBaseES9_NS_15PhiloxCudaStateEEUliRbSB_SB_SB_RKfSD_SD_SD_E_bSC_jLin1ELi2ELi4ELi512ELi2EEEvNS0_6detail10TensorInfoIT0_T2_EENSG_IT1_SI_EESI_T_)
        /*1388*/ 	.word	0x00000000


	//----- nvinfo : EIATTR_MIN_STACK_SIZE
	.align		4
.L_886:
        /*138c*/ 	.byte	0x04, 0x12
        /*138e*/ 	.short	(.L_888 - .L_887)
	.align		4
.L_887:
        /*1390*/ 	.word	index@(_ZN2at4cuda57_GLOBAL__N__cd6b329d_24_DistributionBernoulli_cu_7537a20d21kernelPointwiseApply2IZNS_6native9templates4cuda28bernoulli_tensor_cuda_kernelIbfEEvRKNS_10TensorBaseES9_NS_15PhiloxCudaStateEEUliRbSB_SB_SB_RKfSD_SD_SD_E_bSC_jLin1ELi1ELi4ELi512ELi2EEEvNS0_6detail10TensorInfoIT0_T2_EENSG_IT1_SI_EESI_T_)
        /*1394*/ 	.word	0x00000000


	//----- nvinfo : EIATTR_MIN_STACK_SIZE
	.align		4
.L_888:
        /*1398*/ 	.byte	0x04, 0x12
        /*139a*/ 	.short	(.L_890 - .L_889)
	.align		4
.L_889:
        /*139c*/ 	.word	index@(_ZN2at4cuda57_GLOBAL__N__cd6b329d_24_DistributionBernoulli_cu_7537a20d21kernelPointwiseApply2IZNS_6native9templates4cuda28bernoulli_tensor_cuda_kernelIbfEEvRKNS_10TensorBaseES9_NS_15PhiloxCudaStateEEUliRbSB_SB_SB_RKfSD_SD_SD_E_bSC_jLi2ELin1ELi4ELi512ELi2EEEvNS0_6detail10TensorInfoIT0_T2_EENSG_IT1_SI_EESI_T_)
        /*13a0*/ 	.word	0x00000000


	//----- nvinfo : EIATTR_MIN_STACK_SIZE
	.align		4
.L_890:
        /*13a4*/ 	.byte	0x04, 0x12
        /*13a6*/ 	.short	(.L_892 - .L_891)
	.align		4
.L_891:
        /*13a8*/ 	.word	index@(_ZN2at4cuda57_GLOBAL__N__cd6b329d_24_DistributionBernoulli_cu_7537a20d21kernelPointwiseApply2IZNS_6native9templates4cuda28bernoulli_tensor_cuda_kernelIbfEEvRKNS_10TensorBaseES9_NS_15PhiloxCudaStateEEUliRbSB_SB_SB_RKfSD_SD_SD_E_bSC_jLi2ELi2ELi4ELi512ELi2EEEvNS0_6detail10TensorInfoIT0_T2_EENSG_IT1_SI_EESI_T_)
        /*13ac*/ 	.word	0x00000000


	//----- nvinfo : EIATTR_MIN_STACK_SIZE
	.align		4
.L_892:
        /*13b0*/ 	.byte	0x04, 0x12
        /*13b2*/ 	.short	(.L_894 - .L_893)
	.align		4
.L_893:
        /*13b4*/ 	.word	index@(_ZN2at4cuda57_GLOBAL__N__cd6b329d_24_DistributionBernoulli_cu_7537a20d21kernelPointwiseApply2IZNS_6native9templates4cuda28bernoulli_tensor_cuda_kernelIbfEEvRKNS_10TensorBaseES9_NS_15PhiloxCudaStateEEUliRbSB_SB_SB_RKfSD_SD_SD_E_bSC_jLi2ELi1ELi4ELi512ELi2EEEvNS0_6detail10TensorInfoIT0_T2_EENSG_IT1_SI_EESI_T_)
        /*13b8*/ 	.word	0x00000000


	//----- nvinfo : EIATTR_MIN_STACK_SIZE
	.align		4
.L_894:
        /*13bc*/ 	.byte	0x04, 0x12
        /*13be*/ 	.short	(.L_896 - .L_895)
	.align		4
.L_895:
        /*13c0*/ 	.word	index@(_ZN2at4cuda57_GLOBAL__N__cd6b329d_24_DistributionBernoulli_cu_7537a20d21kernelPointwiseApply2IZNS_6native9templates4cuda28bernoulli_tensor_cuda_kernelIbfEEvRKNS_10TensorBaseES9_NS_15PhiloxCudaStateEEUliRbSB_SB_SB_RKfSD_SD_SD_E_bSC_jLi1ELin1ELi4ELi512ELi2EEEvNS0_6detail10TensorInfoIT0_T2_EENSG_IT1_SI_EESI_T_)
        /*13c4*/ 	.word	0x00000000


	//----- nvinfo : EIATTR_MIN_STACK_SIZE
	.align		4
.L_896:
        /*13c8*/ 	.byte	0x04, 0x12
        /*13ca*/ 	.short	(.L_898 - .L_897)
	.align		4
.L_897:
        /*13cc*/ 	.word	index@(_ZN2at4cuda57_GLOBAL__N__cd6b329d_24_DistributionBernoulli_cu_7537a20d21kernelPointwiseApply2IZNS_6native9templates4cuda28bernoulli_tensor_cuda_kernelIbfEEvRKNS_10TensorBaseES9_NS_15PhiloxCudaStateEEUliRbSB_SB_SB_RKfSD_SD_SD_E_bSC_jLi1ELi2ELi4ELi512ELi2EEEvNS0_6detail10TensorInfoIT0_T2_EENSG_IT1_SI_EESI_T_)
        /*13d0*/ 	.word	0x00000000


	//----- nvinfo : EIATTR_MIN_STACK_SIZE
	.align		4
.L_898:
        /*13d4*/ 	.byte	0x04, 0x12
        /*13d6*/ 	.short	(.L_900 - .L_899)
	.align		4
.L_899:
        /*13d8*/ 	.word	index@(_ZN2at4cuda57_GLOBAL__N__cd6b329d_24_DistributionBernoulli_cu_7537a20d21kernelPointwiseApply2IZNS_6native9templates4cuda28bernoulli_tensor_cuda_kernelIbfEEvRKNS_10TensorBaseES9_NS_15PhiloxCudaStateEEUliRbSB_SB_SB_RKfSD_SD_SD_E_bSC_jLi1ELi1ELi4ELi512ELi2EEEvNS0_6detail10TensorInfoIT0_T2_EENSG_IT1_SI_EESI_T_)
        /*13dc*/ 	.word	0x00000000


	//----- nvinfo : EIATTR_MIN_STACK_SIZE
	.align		4
.L_900:
        /*13e0*/ 	.byte	0x04, 0x12
        /*13e2*/ 	.short	(.L_902 - .L_901)
	.align		4
.L_901:
        /*13e4*/ 	.word	index@(_ZN2at4cuda57_GLOBAL__N__cd6b329d_24_DistributionBernoulli_cu_7537a20d21kernelPointwiseApply2IZNS_6native9templates4cuda28bernoulli_tensor_cuda_kernelIN3c108BFloat16EfEEvRKNS_10TensorBaseESB_NS_15PhiloxCudaStateEEUliRS8_SD_SD_SD_RKfSF_SF_SF_E_S8_SE_mLin1ELin1ELi4ELi512ELi2EEEvNS0_6detail10TensorInfoIT0_T2_EENSI_IT1_SK_EESK_T_)
        /*13e8*/ 	.word	0x00000000


	//----- nvinfo : EIATTR_MIN_STACK_SIZE
	.align		4
.L_902:
        /*13ec*/ 	.byte	0x04, 0x12
        /*13ee*/ 	.short	(.L_904 - .L_903)
	.align		4
.L_903:
        /*13f0*/ 	.word	index@(_ZN2at4cuda57_GLOBAL__N__cd6b329d_24_DistributionBernoulli_cu_7537a20d21kernelPointwiseApply2IZNS_6native9templates4cuda28bernoulli_tensor_cuda_kernelIN3c108BFloat16EfEEvRKNS_10TensorBaseESB_NS_15PhiloxCudaStateEEUliRS8_SD_SD_SD_RKfSF_SF_SF_E_S8_SE_mLi1ELi1ELi4ELi512ELi2EEEvNS0_6detail10TensorInfoIT0_T2_EENSI_IT1_SK_EESK_T_)
        /*13f4*/ 	.word	0x00000000


	//----- nvinfo : EIATTR_MIN_STACK_SIZE
	.align		4
.L_904:
        /*13f8*/ 	.byte	0x04, 0x12
        /*13fa*/ 	.short	(.L_906 - .L_905)
	.align		4
.L_905:
        /*13fc*/ 	.word	index@(_ZN2at4cuda57_GLOBAL__N__cd6b329d_24_DistributionBernoulli_cu_7537a20d21kernelPointwiseApply2IZNS_6native9templates4cuda28bernoulli_tensor_cuda_kernelIN3c108BFloat16EfEEvRKNS_10TensorBaseESB_NS_15PhiloxCudaStateEEUliRS8_SD_SD_SD_RKfSF_SF_SF_E_S8_SE_jLin1ELin1ELi4ELi512ELi2EEEvNS0_6detail10TensorInfoIT0_T2_EENSI_IT1_SK_EESK_T_)
        /*1400*/ 	.word	0x00000000


	//----- nvinfo : EIATTR_MIN_STACK_SIZE
	.align		4
.L_906:
        /*1404*/ 	.byte	0x04, 0x12
        /*1406*/ 	.short	(.L_908 - .L_907)
	.align		4
.L_907:
        /*1408*/ 	.word	index@(_ZN2at4cuda57_GLOBAL__N__cd6b329d_24_DistributionBernoulli_cu_7537a20d21kernelPointwiseApply2IZNS_6native9templates4cuda28bernoulli_tensor_cuda_kernelIN3c108BFloat16EfEEvRKNS_10TensorBaseESB_NS_15PhiloxCudaStateEEUliRS8_SD_SD_SD_RKfSF_SF_SF_E_S8_SE_jLin1ELi2ELi4ELi512ELi2EEEvNS0_6detail10TensorInfoIT0_T2_EENSI_IT1_SK_EESK_T_)
        /*140c*/ 	.word	0x00000000


	//----- nvinfo : EIATTR_MIN_STACK_SIZE
	.align		4
.L_908:
        /*1410*/ 	.byte	0x04, 0x12
        /*1412*/ 	.short	(.L_910 - .L_909)
	.align		4
.L_909:
        /*1414*/ 	.word	index@(_ZN2at4cuda57_GLOBAL__N__cd6b329d_24_DistributionBernoulli_cu_7537a20d21kernelPointwiseApply2IZNS_6native9templates4cuda28bernoulli_tensor_cuda_kernelIN3c108BFloat16EfEEvRKNS_10TensorBaseESB_NS_15PhiloxCudaStateEEUliRS8_SD_SD_SD_RKfSF_SF_SF_E_S8_SE_jLin1ELi1ELi4ELi512ELi2EEEvNS0_6detail10TensorInfoIT0_T2_EENSI_IT1_SK_EESK_T_)
        /*1418*/ 	.word	0x00000000


	//----- nvinfo : EIATTR_MIN_STACK_SIZE
	.align		4
.L_910:
        /*141c*/ 	.byte	0x04, 0x12
        /*141e*/ 	.short	(.L_912 - .L_911)
	.align		4
.L_911:
        /*1420*/ 	.word	index@(_ZN2at4cuda57_GLOBAL__N__cd6b329d_24_DistributionBernoulli_cu_7537a20d21kernelPointwiseApply2IZNS_6native9templates4cuda28bernoulli_tensor_cuda_kernelIN3c108BFloat16EfEEvRKNS_10TensorBaseESB_NS_15PhiloxCudaStateEEUliRS8_SD_SD_SD_RKfSF_SF_SF_E_S8_SE_jLi2ELin1ELi4ELi512ELi2EEEvNS0_6detail10TensorInfoIT0_T2_EENSI_IT1_SK_EESK_T_)
        /*1424*/ 	.word	0x00000000


	//----- nvinfo : EIATTR_MIN_STACK_SIZE
	.align		4
.L_912:
        /*1428*/ 	.byte	0x04, 0x12
        /*142a*/ 	.short	(.L_914 - .L_913)
	.align		4
.L_913:
        /*142c*/ 	.word	index@(_ZN2at4cuda57_GLOBAL__N__cd6b329d_24_DistributionBernoulli_cu_7537a20d21kernelPointwiseApply2IZNS_6native9templates4cuda28bernoulli_tensor_cuda_kernelIN3c108BFloat16EfEEvRKNS_10TensorBaseESB_NS_15PhiloxCudaStateEEUliRS8_SD_SD_SD_RKfSF_SF_SF_E_S8_SE_jLi2ELi2ELi4ELi512ELi2EEEvNS0_6detail10TensorInfoIT0_T2_EENSI_IT1_SK_EESK_T_)
        /*1430*/ 	.word	0x00000000


	//----- nvinfo : EIATTR_MIN_STACK_SIZE
	.align		4
.L_914:
        /*1434*/ 	.byte	0x04, 0x12
        /*1436*/ 	.short	(.L_916 - .L_915)
	.align		4
.L_915:
        /*1438*/ 	.word	index@(_ZN2at4cuda57_GLOBAL__N__cd6b329d_24_DistributionBernoulli_cu_7537a20d21kernelPointwiseApply2IZNS_6native9templates4cuda28bernoulli_tensor_cuda_kernelIN3c108BFloat16EfEEvRKNS_10TensorBaseESB_NS_15PhiloxCudaStateEEUliRS8_SD_SD_SD_RKfSF_SF_SF_E_S8_SE_jLi2ELi1ELi4ELi512ELi2EEEvNS0_6detail10TensorInfoIT0_T2_EENSI_IT1_SK_EESK_T_)
        /*143c*/ 	.word	0x00000000


	//----- nvinfo : EIATTR_MIN_STACK_SIZE
	.align		4
.L_916:
        /*1440*/ 	.byte	0x04, 0x12
        /*1442*/ 	.short	(.L_918 - .L_917)
	.align		4
.L_917:
        /*1444*/ 	.word	index@(_ZN2at4cuda57_GLOBAL__N__cd6b329d_24_DistributionBernoulli_cu_7537a20d21kernelPointwiseApply2IZNS_6native9templates4cuda28bernoulli_tensor_cuda_kernelIN3c108BFloat16EfEEvRKNS_10TensorBaseESB_NS_15PhiloxCudaStateEEUliRS8_SD_SD_SD_RKfSF_SF_SF_E_S8_SE_jLi1ELin1ELi4ELi512ELi2EEEvNS0_6detail10TensorInfoIT0_T2_EENSI_IT1_SK_EESK_T_)
        /*1448*/ 	.word	0x00000000


	//----- nvinfo : EIATTR_MIN_STACK_SIZE
	.align		4
.L_918:
        /*144c*/ 	.byte	0x04, 0x12
        /*144e*/ 	.short	(.L_920 - .L_919)
	.align		4
.L_919:
        /*1450*/ 	.word	index@(_ZN2at4cuda57_GLOBAL__N__cd6b329d_24_DistributionBernoulli_cu_7537a20d21kernelPointwiseApply2IZNS_6native9templates4cuda28bernoulli_tensor_cuda_kernelIN3c108BFloat16EfEEvRKNS_10TensorBaseESB_NS_15PhiloxCudaStateEEUliRS8_SD_SD_SD_RKfSF_SF_SF_E_S8_SE_jLi1ELi2ELi4ELi512ELi2EEEvNS0_6detail10TensorInfoIT0_T2_EENSI_IT1_SK_EESK_T_)
        /*1454*/ 	.word	0x00000000


	//----- nvinfo : EIATTR_MIN_STACK_SIZE
	.align		4
.L_920:
        /*1458*/ 	.byte	0x04, 0x12
        /*145a*/ 	.short	(.L_922 - .L_921)
	.align		4
.L_921:
        /*145c*/ 	.word	index@(_ZN2at4cuda57_GLOBAL__N__cd6b329d_24_DistributionBernoulli_cu_7537a20d21kernelPointwiseApply2IZNS_6native9templates4cuda28bernoulli_tensor_cuda_kernelIN3c108BFloat16EfEEvRKNS_10TensorBaseESB_NS_15PhiloxCudaStateEEUliRS8_SD_SD_SD_RKfSF_SF_SF_E_S8_SE_jLi1ELi1ELi4ELi512ELi2EEEvNS0_6detail10TensorInfoIT0_T2_EENSI_IT1_SK_EESK_T_)
        /*1460*/ 	.word	0x00000000


	//----- nvinfo : EIATTR_MIN_STACK_SIZE
	.align		4
.L_922:
        /*1464*/ 	.byte	0x04, 0x12
        /*1466*/ 	.short	(.L_924 - .L_923)
	.align		4
.L_923:
        /*1468*/ 	.word	index@(_ZN2at4cuda57_GLOBAL__N__cd6b329d_24_DistributionBernoulli_cu_7537a20d21kernelPointwiseApply2IZNS_6native9templates4cuda28bernoulli_tensor_cuda_kernelIN3c104HalfEfEEvRKNS_10TensorBaseESB_NS_15PhiloxCudaStateEEUliRS8_SD_SD_SD_RKfSF_SF_SF_E_S8_SE_mLin1ELin1ELi4ELi512ELi2EEEvNS0_6detail10TensorInfoIT0_T2_EENSI_IT1_SK_EESK_T_)
        /*146c*/ 	.word	0x00000000


	//----- nvinfo : EIATTR_MIN_STACK_SIZE
	.align		4
.L_924:
        /*1470*/ 	.byte	0x04, 0x12
        /*1472*/ 	.short	(.L_926 - .L_925)
	.align		4
.L_925:
        /*1474*/ 	.word	index@(_ZN2at4cuda57_GLOBAL__N__cd6b329d_24_DistributionBernoulli_cu_7537a20d21kernelPointwiseApply2IZNS_6native9templates4cuda28bernoulli_tensor_cuda_kernelIN3c104HalfEfEEvRKNS_10TensorBaseESB_NS_15PhiloxCudaStateEEUliRS8_SD_SD_SD_RKfSF_SF_SF_E_S8_SE_mLi1ELi1ELi4ELi512ELi2EEEvNS0_6detail10TensorInfoIT0_T2_EENSI_IT1_SK_EESK_T_)
        /*1478*/ 	.word	0x00000000


	//----- nvinfo : EIATTR_MIN_STACK_SIZE
	.align		4
.L_926:
        /*147c*/ 	.byte	0x04, 0x12
        /*147e*/ 	.short	(.L_928 - .L_927)
	.align		4
.L_927:
        /*1480*/ 	.word	index@(_ZN2at4cuda57_GLOBAL__N__cd6b329d_24_DistributionBernoulli_cu_7537a20d21kernelPointwiseApply2IZNS_6native9templates4cuda28bernoulli_tensor_cuda_kernelIN3c104HalfEfEEvRKNS_10TensorBaseESB_NS_15PhiloxCudaStateEEUliRS8_SD_SD_SD_RKfSF_SF_SF_E_S8_SE_jLin1ELin1ELi4ELi512ELi2EEEvNS0_6detail10TensorInfoIT0_T2_EENSI_IT1_SK_EESK_T_)
        /*1484*/ 	.word	0x00000000


	//----- nvinfo : EIATTR_MIN_STACK_SIZE
	.align		4
.L_928:
        /*1488*/ 	.byte	0x04, 0x12
        /*148a*/ 	.short	(.L_930 - .L_929)
	.align		4
.L_929:
        /*148c*/ 	.word	index@(_ZN2at4cuda57_GLOBAL__N__cd6b329d_24_DistributionBernoulli_cu_7537a20d21kernelPointwiseApply2IZNS_6native9templates4cuda28bernoulli_tensor_cuda_kernelIN3c104HalfEfEEvRKNS_10TensorBaseESB_NS_15PhiloxCudaStateEEUliRS8_SD_SD_SD_RKfSF_SF_SF_E_S8_SE_jLin1ELi2ELi4ELi512ELi2EEEvNS0_6detail10TensorInfoIT0_T2_EENSI_IT1_SK_EESK_T_)
        /*1490*/ 	.word	0x00000000


	//----- nvinfo : EIATTR_MIN_STACK_SIZE
	.align		4
.L_930:
        /*1494*/ 	.byte	0x04, 0x12
        /*1496*/ 	.short	(.L_932 - .L_931)
	.align		4
.L_931:
        /*1498*/ 	.word	index@(_ZN2at4cuda57_GLOBAL__N__cd6b329d_24_DistributionBernoulli_cu_7537a20d21kernelPointwiseApply2IZNS_6native9templates4cuda28bernoulli_tensor_cuda_kernelIN3c104HalfEfEEvRKNS_10TensorBaseESB_NS_15PhiloxCudaStateEEUliRS8_SD_SD_SD_RKfSF_SF_SF_E_S8_SE_jLin1ELi1ELi4ELi512ELi2EEEvNS0_6detail10TensorInfoIT0_T2_EENSI_IT1_SK_EESK_T_)
        /*149c*/ 	.word	0x00000000


	//----- nvinfo : EIATTR_MIN_STACK_SIZE
	.align		4
.L_932:
        /*14a0*/ 	.byte	0x04, 0x12
        /*14a2*/ 	.short	(.L_934 - .L_933)
	.align		4
.L_933:
        /*14a4*/ 	.word	index@(_ZN2at4cuda57_GLOBAL__N__cd6b329d_24_DistributionBernoulli_cu_7537a20d21kernelPointwiseApply2IZNS_6native9templates4cuda28bernoulli_tensor_cuda_kernelIN3c104HalfEfEEvRKNS_10TensorBaseESB_NS_15PhiloxCudaStateEEUliRS8_SD_SD_SD_RKfSF_SF_SF_E_S8_SE_jLi2ELin1ELi4ELi512ELi2EEEvNS0_6detail10TensorInfoIT0_T2_EENSI_IT1_SK_EESK_T_)
        /*14a8*/ 	.word	0x00000000


	//----- nvinfo : EIATTR_MIN_STACK_SIZE
	.align		4
.L_934:
        /*14ac*/ 	.byte	0x04, 0x12
        /*14ae*/ 	.short	(.L_936 - .L_935)
	.align		4
.L_935:
        /*14b0*/ 	.word	index@(_ZN2at4cuda57_GLOBAL__N__cd6b329d_24_DistributionBernoulli_cu_7537a20d21kernelPointwiseApply2IZNS_6native9templates4cuda28bernoulli_tensor_cuda_kernelIN3c104HalfEfEEvRKNS_10TensorBaseESB_NS_15PhiloxCudaStateEEUliRS8_SD_SD_SD_RKfSF_SF_SF_E_S8_SE_jLi2ELi2ELi4ELi512ELi2EEEvNS0_6detail10TensorInfoIT0_T2_EENSI_IT1_SK_EESK_T_)
        /*14b4*/ 	.word	0x00000000


	//----- nvinfo : EIATTR_MIN_STACK_SIZE
	.align		4
.L_936:
        /*14b8*/ 	.byte	0x04, 0x12
        /*14ba*/ 	.short	(.L_938 - .L_937)
	.align		4
.L_937:
        /*14bc*/ 	.word	index@(_ZN2at4cuda57_GLOBAL__N__cd6b329d_24_DistributionBernoulli_cu_7537a20d21kernelPointwiseApply2IZNS_6native9templates4cuda28bernoulli_tensor_cuda_kernelIN3c104HalfEfEEvRKNS_10TensorBaseESB_NS_15PhiloxCudaStateEEUliRS8_SD_SD_SD_RKfSF_SF_SF_E_S8_SE_jLi2ELi1ELi4ELi512ELi2EEEvNS0_6detail10TensorInfoIT0_T2_EENSI_IT1_SK_EESK_T_)
        /*14c0*/ 	.word	0x00000000


	//----- nvinfo : EIATTR_MIN_STACK_SIZE
	.align		4
.L_938:
        /*14c4*/ 	.byte	0x04, 0x12
        /*14c6*/ 	.short	(.L_940 - .L_939)
	.align		4
.L_939:
        /*14c8*/ 	.word	index@(_ZN2at4cuda57_GLOBAL__N__cd6b329d_24_DistributionBernoulli_cu_7537a20d21kernelPointwiseApply2IZNS_6native9templates4cuda28bernoulli_tensor_cuda_kernelIN3c104HalfEfEEvRKNS_10TensorBaseESB_NS_15PhiloxCudaStateEEUliRS8_SD_SD_SD_RKfSF_SF_SF_E_S8_SE_jLi1ELin1ELi4ELi512ELi2EEEvNS0_6detail10TensorInfoIT0_T2_EENSI_IT1_SK_EESK_T_)
        /*14cc*/ 	.word	0x00000000


	//----- nvinfo : EIATTR_MIN_STACK_SIZE
	.align		4
.L_940:
        /*14d0*/ 	.byte	0x04, 0x12
        /*14d2*/ 	.short	(.L_942 - .L_941)
	.align		4
.L_941:
        /*14d4*/ 	.word	index@(_ZN2at4cuda57_GLOBAL__N__cd6b329d_24_DistributionBernoulli_cu_7537a20d21kernelPointwiseApply2IZNS_6native9templates4cuda28bernoulli_tensor_cuda_kernelIN3c104HalfEfEEvRKNS_10TensorBaseESB_NS_15PhiloxCudaStateEEUliRS8_SD_SD_SD_RKfSF_SF_SF_E_S8_SE_jLi1ELi2ELi4ELi512ELi2EEEvNS0_6detail10TensorInfoIT0_T2_EENSI_IT1_SK_EESK_T_)
        /*14d8*/ 	.word	0x00000000


	//----- nvinfo : EIATTR_MIN_STACK_SIZE
	.align		4
.L_942:
        /*14dc*/ 	.byte	0x04, 0x12
        /*14de*/ 	.short	(.L_944 - .L_943)
	.align		4
.L_943:
        /*14e0*/ 	.word	index@(_ZN2at4cuda57_GLOBAL__N__cd6b329d_24_DistributionBernoulli_cu_7537a20d21kernelPointwiseApply2IZNS_6native9templates4cuda28bernoulli_tensor_cuda_kernelIN3c104HalfEfEEvRKNS_10TensorBaseESB_NS_15PhiloxCudaStateEEUliRS8_SD_SD_SD_RKfSF_SF_SF_E_S8_SE_jLi1ELi1ELi4ELi512ELi2EEEvNS0_6detail10TensorInfoIT0_T2_EENSI_IT1_SK_EESK_T_)
        /*14e4*/ 	.word	0x00000000


	//----- nvinfo : EIATTR_MIN_STACK_SIZE
	.align		4
.L_944:
        /*14e8*/ 	.byte	0x04, 0x12
        /*14ea*/ 	.short	(.L_946 - .L_945)
	.align		4
.L_945:
        /*14ec*/ 	.word	index@(_ZN2at4cuda57_GLOBAL__N__cd6b329d_24_DistributionBernoulli_cu_7537a20d21kernelPointwiseApply2IZNS_6native9templates4cuda28bernoulli_tensor_cuda_kernelIffEEvRKNS_10TensorBaseES9_NS_15PhiloxCudaStateEEUliRfSB_SB_SB_RKfSD_SD_SD_E_fSC_mLin1ELin1ELi4ELi512ELi2EEEvNS0_6detail10TensorInfoIT0_T2_EENSG_IT1_SI_EESI_T_)
        /*14f0*/ 	.word	0x00000000


	//----- nvinfo : EIATTR_MIN_STACK_SIZE
	.align		4
.L_946:
        /*14f4*/ 	.byte	0x04, 0x12
        /*14f6*/ 	.short	(.L_948 - .L_947)
	.align		4
.L_947:
        /*14f8*/ 	.word	index@(_ZN2at4cuda57_GLOBAL__N__cd6b329d_24_DistributionBernoulli_cu_7537a20d21kernelPointwiseApply2IZNS_6native9templates4cuda28bernoulli_tensor_cuda_kernelIffEEvRKNS_10TensorBaseES9_NS_15PhiloxCudaStateEEUliRfSB_SB_SB_RKfSD_SD_SD_E_fSC_mLi1ELi1ELi4ELi512ELi2EEEvNS0_6detail10TensorInfoIT0_T2_EENSG_IT1_SI_EESI_T_)
        /*14fc*/ 	.word	0x00000000


	//----- nvinfo : EIATTR_MIN_STACK_SIZE
	.align		4
.L_948:
        /*1500*/ 	.byte	0x04, 0x12
        /*1502*/ 	.short	(.L_950 - .L_949)
	.align		4
.L_949:
        /*1504*/ 	.word	index@(_ZN2at4cuda57_GLOBAL__N__cd6b329d_24_DistributionBernoulli_cu_7537a20d21kernelPointwiseApply2IZNS_6native9templates4cuda28bernoulli_tensor_cuda_kernelIffEEvRKNS_10TensorBaseES9_NS_15PhiloxCudaStateEEUliRfSB_SB_SB_RKfSD_SD_SD_E_fSC_jLin1ELin1ELi4ELi512ELi2EEEvNS0_6detail10TensorInfoIT0_T2_EENSG_IT1_SI_EESI_T_)
        /*1508*/ 	.word	0x00000000


	//----- nvinfo : EIATTR_MIN_STACK_SIZE
	.align		4
.L_950:
        /*150c*/ 	.byte	0x04, 0x12
        /*150e*/ 	.short	(.L_952 - .L_951)
	.align		4
.L_951:
        /*1510*/ 	.word	index@(_ZN2at4cuda57_GLOBAL__N__cd6b329d_24_DistributionBernoulli_cu_7537a20d21kernelPointwiseApply2IZNS_6native9templates4cuda28bernoulli_tensor_cuda_kernelIffEEvRKNS_10TensorBaseES9_NS_15PhiloxCudaStateEEUliRfSB_SB_SB_RKfSD_SD_SD_E_fSC_jLin1ELi2ELi4ELi512ELi2EEEvNS0_6detail10TensorInfoIT0_T2_EENSG_IT1_SI_EESI_T_)
        /*1514*/ 	.word	0x00000000


	//----- nvinfo : EIATTR_MIN_STACK_SIZE
	.align		4
.L_952:
        /*1518*/ 	.byte	0x04, 0x12
        /*151a*/ 	.short	(.L_954 - .L_953)
	.align		4
.L_953:
        /*151c*/ 	.word	index@(_ZN2at4cuda57_GLOBAL__N__cd6b329d_24_DistributionBernoulli_cu_7537a20d21kernelPointwiseApply2IZNS_6native9templates4cuda28bernoulli_tensor_cuda_kernelIffEEvRKNS_10TensorBaseES9_NS_15PhiloxCudaStateEEUliRfSB_SB_SB_RKfSD_SD_SD_E_fSC_jLin1ELi1ELi4ELi512ELi2EEEvNS0_6detail10TensorInfoIT0_T2_EENSG_IT1_SI_EESI_T_)
        /*1520*/ 	.word	0x00000000


	//----- nvinfo : EIATTR_MIN_STACK_SIZE
	.align		4
.L_954:
        /*1524*/ 	.byte	0x04, 0x12
        /*1526*/ 	.short	(.L_956 - .L_955)
	.align		4
.L_955:
        /*1528*/ 	.word	index@(_ZN2at4cuda57_GLOBAL__N__cd6b329d_24_DistributionBernoulli_cu_7537a20d21kernelPointwiseApply2IZNS_6native9templates4cuda28bernoulli_tensor_cuda_kernelIffEEvRKNS_10TensorBaseES9_NS_15PhiloxCudaStateEEUliRfSB_SB_SB_RKfSD_SD_SD_E_fSC_jLi2ELin1ELi4ELi512ELi2EEEvNS0_6detail10TensorInfoIT0_T2_EENSG_IT1_SI_EESI_T_)
        /*152c*/ 	.word	0x00000000


	//----- nvinfo : EIATTR_MIN_STACK_SIZE
	.align		4
.L_956:
        /*1530*/ 	.byte	0x04, 0x12
        /*1532*/ 	.short	(.L_958 - .L_957)
	.align		4
.L_957:
        /*1534*/ 	.word	index@(_ZN2at4cuda57_GLOBAL__N__cd6b329d_24_DistributionBernoulli_cu_7537a20d21kernelPointwiseApply2IZNS_6native9templates4cuda28bernoulli_tensor_cuda_kernelIffEEvRKNS_10TensorBaseES9_NS_15PhiloxCudaStateEEUliRfSB_SB_SB_RKfSD_SD_SD_E_fSC_jLi2ELi2ELi4ELi512ELi2EEEvNS0_6detail10TensorInfoIT0_T2_EENSG_IT1_SI_EESI_T_)
        /*1538*/ 	.word	0x00000000


	//----- nvinfo : EIATTR_MIN_STACK_SIZE
	.align		4
.L_958:
        /*153c*/ 	.byte	0x04, 0x12
        /*153e*/ 	.short	(.L_960 - .L_959)
	.align		4
.L_959:
        /*1540*/ 	.word	index@(_ZN2at4cuda57_GLOBAL__N__cd6b329d_24_DistributionBernoulli_cu_7537a20d21kernelPointwiseApply2IZNS_6native9templates4cuda28bernoulli_tensor_cuda_kernelIffEEvRKNS_10TensorBaseES9_NS_15PhiloxCudaStateEEUliRfSB_SB_SB_RKfSD_SD_SD_E_fSC_jLi2ELi1ELi4ELi512ELi2EEEvNS0_6detail10TensorInfoIT0_T2_EENSG_IT1_SI_EESI_T_)
        /*1544*/ 	.word	0x00000000


	//----- nvinfo : EIATTR_MIN_STACK_SIZE
	.align		4
.L_960:
        /*1548*/ 	.byte	0x04, 0x12
        /*154a*/ 	.short	(.L_962 - .L_961)
	.align		4
.L_961:
        /*154c*/ 	.word	index@(_ZN2at4cuda57_GLOBAL__N__cd6b329d_24_DistributionBernoulli_cu_7537a20d21kernelPointwiseApply2IZNS_6native9templates4cuda28bernoulli_tensor_cuda_kernelIffEEvRKNS_10TensorBaseES9_NS_15PhiloxCudaStateEEUliRfSB_SB_SB_RKfSD_SD_SD_E_fSC_jLi1ELin1ELi4ELi512ELi2EEEvNS0_6detail10TensorInfoIT0_T2_EENSG_IT1_SI_EESI_T_)
        /*1550*/ 	.word	0x00000000


	//----- nvinfo : EIATTR_MIN_STACK_SIZE
	.align		4
.L_962:
        /*1554*/ 	.byte	0x04, 0x12
        /*1556*/ 	.short	(.L_964 - .L_963)
	.align		4
.L_963:
        /*1558*/ 	.word	index@(_ZN2at4cuda57_GLOBAL__N__cd6b329d_24_DistributionBernoulli_cu_7537a20d21kernelPointwiseApply2IZNS_6native9templates4cuda28bernoulli_tensor_cuda_kernelIffEEvRKNS_10TensorBaseES9_NS_15PhiloxCudaStateEEUliRfSB_SB_SB_RKfSD_SD_SD_E_fSC_jLi1ELi2ELi4ELi512ELi2EEEvNS0_6detail10TensorInfoIT0_T2_EENSG_IT1_SI_EESI_T_)
        /*155c*/ 	.word	0x00000000


	//----- nvinfo : EIATTR_MIN_STACK_SIZE
	.align		4
.L_964:
        /*1560*/ 	.byte	0x04, 0x12
        /*1562*/ 	.short	(.L_966 - .L_965)
	.align		4
.L_965:
        /*1564*/ 	.word	index@(_ZN2at4cuda57_GLOBAL__N__cd6b329d_24_DistributionBernoulli_cu_7537a20d21kernelPointwiseApply2IZNS_6native9templates4cuda28bernoulli_tensor_cuda_kernelIffEEvRKNS_10TensorBaseES9_NS_15PhiloxCudaStateEEUliRfSB_SB_SB_RKfSD_SD_SD_E_fSC_jLi1ELi1ELi4ELi512ELi2EEEvNS0_6detail10TensorInfoIT0_T2_EENSG_IT1_SI_EESI_T_)
        /*1568*/ 	.word	0x00000000


	//----- nvinfo : EIATTR_MIN_STACK_SIZE
	.align		4
.L_966:
        /*156c*/ 	.byte	0x04, 0x12
        /*156e*/ 	.short	(.L_968 - .L_967)
	.align		4
.L_967:
        /*1570*/ 	.word	index@(_ZN2at4cuda57_GLOBAL__N__cd6b329d_24_DistributionBernoulli_cu_7537a20d21kernelPointwiseApply2IZNS_6native9templates4cuda28bernoulli_tensor_cuda_kernelIdfEEvRKNS_10TensorBaseES9_NS_15PhiloxCudaStateEEUliRdSB_SB_SB_RKfSD_SD_SD_E_dSC_mLin1ELin1ELi4ELi512ELi2EEEvNS0_6detail10TensorInfoIT0_T2_EENSG_IT1_SI_EESI_T_)
        /*1574*/ 	.word	0x00000000


	//----- nvinfo : EIATTR_MIN_STACK_SIZE
	.align		4
.L_968:
        /*1578*/ 	.byte	0x04, 0x12
        /*157a*/ 	.short	(.L_970 - .L_969)
	.align		4
.L_969:
        /*157c*/ 	.word	index@(_ZN2at4cuda57_GLOBAL__N__cd6b329d_24_DistributionBernoulli_cu_7537a20d21kernelPointwiseApply2IZNS_6native9templates4cuda28bernoulli_tensor_cuda_kernelIdfEEvRKNS_10TensorBaseES9_NS_15PhiloxCudaStateEEUliRdSB_SB_SB_RKfSD_SD_SD_E_dSC_mLi1ELi1ELi4ELi512ELi2EEEvNS0_6detail10TensorInfoIT0_T2_EENSG_IT1_SI_EESI_T_)
        /*1580*/ 	.word	0x00000000


	//----- nvinfo : EIATTR_MIN_STACK_SIZE
	.align		4
.L_970:
        /*1584*/ 	.byte	0x04, 0x12
        /*1586*/ 	.short	(.L_972 - .L_971)
	.align		4
.L_971:
        /*1588*/ 	.word	index@(_ZN2at4cuda57_GLOBAL__N__cd6b329d_24_DistributionBernoulli_cu_7537a20d21kernelPointwiseApply2IZNS_6native9templates4cuda28bernoulli_tensor_cuda_kernelIdfEEvRKNS_10TensorBaseES9_NS_15PhiloxCudaStateEEUliRdSB_SB_SB_RKfSD_SD_SD_E_dSC_jLin1ELin1ELi4ELi512ELi2EEEvNS0_6detail10TensorInfoIT0_T2_EENSG_IT1_SI_EESI_T_)
        /*158c*/ 	.word	0x00000000


	//----- nvinfo : EIATTR_MIN_STACK_SIZE
	.align		4
.L_972:
        /*1590*/ 	.byte	0x04, 0x12
        /*1592*/ 	.short	(.L_974 - .L_973)
	.align		4
.L_973:
        /*1594*/ 	.word	index@(_ZN2at4cuda57_GLOBAL__N__cd6b329d_24_DistributionBernoulli_cu_7537a20d21kernelPointwiseApply2IZNS_6native9templates4cuda28bernoulli_tensor_cuda_kernelIdfEEvRKNS_10TensorBaseES9_NS_15PhiloxCudaStateEEUliRdSB_SB_SB_RKfSD_SD_SD_E_dSC_jLin1ELi2ELi4ELi512ELi2EEEvNS0_6detail10TensorInfoIT0_T2_EENSG_IT1_SI_EESI_T_)
        /*1598*/ 	.word	0x00000000


	//----- nvinfo : EIATTR_MIN_STACK_SIZE
	.align		4
.L_974:
        /*159c*/ 	.byte	0x04, 0x12
        /*159e*/ 	.short	(.L_976 - .L_975)
	.align		4
.L_975:
        /*15a0*/ 	.word	index@(_ZN2at4cuda57_GLOBAL__N__cd6b329d_24_DistributionBernoulli_cu_7537a20d21kernelPointwiseApply2IZNS_6native9templates4cuda28bernoulli_tensor_cuda_kernelIdfEEvRKNS_10TensorBaseES9_NS_15PhiloxCudaStateEEUliRdSB_SB_SB_RKfSD_SD_SD_E_dSC_jLin1ELi1ELi4ELi512ELi2EEEvNS0_6detail10TensorInfoIT0_T2_EENSG_IT1_SI_EESI_T_)
        /*15a4*/ 	.word	0x00000000


	//----- nvinfo : EIATTR_MIN_STACK_SIZE
	.align		4
.L_976:
        /*15a8*/ 	.byte	0x04, 0x12
        /*15aa*/ 	.short	(.L_978 - .L_977)
	.align		4
.L_977:
        /*15ac*/ 	.word	index@(_ZN2at4cuda57_GLOBAL__N__cd6b329d_24_DistributionBernoulli_cu_7537a20d21kernelPointwiseApply2IZNS_6native9templates4cuda28bernoulli_tensor_cuda_kernelIdfEEvRKNS_10TensorBaseES9_NS_15PhiloxCudaStateEEUliRdSB_SB_SB_RKfSD_SD_SD_E_dSC_jLi2ELin1ELi4ELi512ELi2EEEvNS0_6detail10TensorInfoIT0_T2_EENSG_IT1_SI_EESI_T_)
        /*15b0*/ 	.word	0x00000000


	//----- nvinfo : EIATTR_MIN_STACK_SIZE
	.align		4
.L_978:
        /*15b4*/ 	.byte	0x04, 0x12
        /*15b6*/ 	.short	(.L_980 - .L_979)
	.align		4
.L_979:
        /*15b8*/ 	.word	index@(_ZN2at4cuda57_GLOBAL__N__cd6b329d_24_DistributionBernoulli_cu_7537a20d21kernelPointwiseApply2IZNS_6native9templates4cuda28bernoulli_tensor_cuda_kernelIdfEEvRKNS_10TensorBaseES9_NS_15PhiloxCudaStateEEUliRdSB_SB_SB_RKfSD_SD_SD_E_dSC_jLi2ELi2ELi4ELi512ELi2EEEvNS0_6detail10TensorInfoIT0_T2_EENSG_IT1_SI_EESI_T_)
        /*15bc*/ 	.word	0x00000000


	//----- nvinfo : EIATTR_MIN_STACK_SIZE
	.align		4
.L_980:
        /*15c0*/ 	.byte	0x04, 0x12
        /*15c2*/ 	.short	(.L_982 - .L_981)
	.align		4
.L_981:
        /*15c4*/ 	.word	index@(_ZN2at4cuda57_GLOBAL__N__cd6b329d_24_DistributionBernoulli_cu_7537a20d21kernelPointwiseApply2IZNS_6native9templates4cuda28bernoulli_tensor_cuda_kernelIdfEEvRKNS_10TensorBaseES9_NS_15PhiloxCudaStateEEUliRdSB_SB_SB_RKfSD_SD_SD_E_dSC_jLi2ELi1ELi4ELi512ELi2EEEvNS0_6detail10TensorInfoIT0_T2_EENSG_IT1_SI_EESI_T_)
        /*15c8*/ 	.word	0x00000000


	//----- nvinfo : EIATTR_MIN_STACK_SIZE
	.align		4
.L_982:
        /*15cc*/ 	.byte	0x04, 0x12
        /*15ce*/ 	.short	(.L_984 - .L_983)
	.align		4
.L_983:
        /*15d0*/ 	.word	index@(_ZN2at4cuda57_GLOBAL__N__cd6b329d_24_DistributionBernoulli_cu_7537a20d21kernelPointwiseApply2IZNS_6native9templates4cuda28bernoulli_tensor_cuda_kernelIdfEEvRKNS_10TensorBaseES9_NS_15PhiloxCudaStateEEUliRdSB_SB_SB_RKfSD_SD_SD_E_dSC_jLi1ELin1ELi4ELi512ELi2EEEvNS0_6detail10TensorInfoIT0_T2_EENSG_IT1_SI_EESI_T_)
        /*15d4*/ 	.word	0x00000000


	//----- nvinfo : EIATTR_MIN_STACK_SIZE
	.align		4
.L_984:
        /*15d8*/ 	.byte	0x04, 0x12
        /*15da*/ 	.short	(.L_986 - .L_985)
	.align		4
.L_985:
        /*15dc*/ 	.word	index@(_ZN2at4cuda57_GLOBAL__N__cd6b329d_24_DistributionBernoulli_cu_7537a20d21kernelPointwiseApply2IZNS_6native9templates4cuda28bernoulli_tensor_cuda_kernelIdfEEvRKNS_10TensorBaseES9_NS_15PhiloxCudaStateEEUliRdSB_SB_SB_RKfSD_SD_SD_E_dSC_jLi1ELi2ELi4ELi512ELi2EEEvNS0_6detail10TensorInfoIT0_T2_EENSG_IT1_SI_EESI_T_)
        /*15e0*/ 	.word	0x00000000


	//----- nvinfo : EIATTR_MIN_STACK_SIZE
	.align		4
.L_986:
        /*15e4*/ 	.byte	0x04, 0x12
        /*15e6*/ 	.short	(.L_988 - .L_987)
	.align		4
.L_987:
        /*15e8*/ 	.word	index@(_ZN2at4cuda57_GLOBAL__N__cd6b329d_24_DistributionBernoulli_cu_7537a20d21kernelPointwiseApply2IZNS_6native9templates4cuda28bernoulli_tensor_cuda_kernelIdfEEvRKNS_10TensorBaseES9_NS_15PhiloxCudaStateEEUliRdSB_SB_SB_RKfSD_SD_SD_E_dSC_jLi1ELi1ELi4ELi512ELi2EEEvNS0_6detail10TensorInfoIT0_T2_EENSG_IT1_SI_EESI_T_)
        /*15ec*/ 	.word	0x00000000


	//----- nvinfo : EIATTR_MIN_STACK_SIZE
	.align		4
.L_988:
        /*15f0*/ 	.byte	0x04, 0x12
        /*15f2*/ 	.short	(.L_990 - .L_989)
	.align		4
.L_989:
        /*15f4*/ 	.word	index@(_ZN2at4cuda57_GLOBAL__N__cd6b329d_24_DistributionBernoulli_cu_7537a20d21kernelPointwiseApply2IZNS_6native9templates4cuda28bernoulli_tensor_cuda_kernelIsfEEvRKNS_10TensorBaseES9_NS_15PhiloxCudaStateEEUliRsSB_SB_SB_RKfSD_SD_SD_E_sSC_mLin1ELin1ELi4ELi512ELi2EEEvNS0_6detail10TensorInfoIT0_T2_EENSG_IT1_SI_EESI_T_)
        /*15f8*/ 	.word	0x00000000


	//----- nvinfo : EIATTR_MIN_STACK_SIZE
	.align		4
.L_990:
        /*15fc*/ 	.byte	0x04, 0x12
        /*15fe*/ 	.short	(.L_992 - .L_991)
	.align		4
.L_991:
        /*1600*/ 	.word	index@(_ZN2at4cuda57_GLOBAL__N__cd6b329d_24_DistributionBernoulli_cu_7537a20d21kernelPointwiseApply2IZNS_6native9templates4cuda28bernoulli_tensor_cuda_kernelIsfEEvRKNS_10TensorBaseES9_NS_15PhiloxCudaStateEEUliRsSB_SB_SB_RKfSD_SD_SD_E_sSC_mLi1ELi1ELi4ELi512ELi2EEEvNS0_6detail10TensorInfoIT0_T2_EENSG_IT1_SI_EESI_T_)
        /*1604*/ 	.word	0x00000000


	//----- nvinfo : EIATTR_MIN_STACK_SIZE
	.align		4
.L_992:
        /*1608*/ 	.byte	0x04, 0x12
        /*160a*/ 	.short	(.L_994 - .L_993)
	.align		4
.L_993:
        /*160c*/ 	.word	index@(_ZN2at4cuda57_GLOBAL__N__cd6b329d_24_DistributionBernoulli_cu_7537a20d21kernelPointwiseApply2IZNS_6native9templates4cuda28bernoulli_tensor_cuda_kernelIsfEEvRKNS_10TensorBaseES9_NS_15PhiloxCudaStateEEUliRsSB_SB_SB_RKfSD_SD_SD_E_sSC_jLin1ELin1ELi4ELi512ELi2EEEvNS0_6detail10TensorInfoIT0_T2_EENSG_IT1_SI_EESI_T_)
        /*1610*/ 	.word	0x00000000


	//----- nvinfo : EIATTR_MIN_STACK_SIZE
	.align		4
.L_994:
        /*1614*/ 	.byte	0x04, 0x12
        /*1616*/ 	.short	(.L_996 - .L_995)
	.align		4
.L_995:
        /*1618*/ 	.word	index@(_ZN2at4cuda57_GLOBAL__N__cd6b329d_24_DistributionBernoulli_cu_7537a20d21kernelPointwiseApply2IZNS_6native9templates4cuda28bernoulli_tensor_cuda_kernelIsfEEvRKNS_10TensorBaseES9_NS_15PhiloxCudaStateEEUliRsSB_SB_SB_RKfSD_SD_SD_E_sSC_jLin1ELi2ELi4ELi512ELi2EEEvNS0_6detail10TensorInfoIT0_T2_EENSG_IT1_SI_EESI_T_)
        /*161c*/ 	.word	0x00000000


	//----- nvinfo : EIATTR_MIN_STACK_SIZE
	.align		4
.L_996:
        /*1620*/ 	.byte	0x04, 0x12
        /*1622*/ 	.short	(.L_998 - .L_997)
	.align		4
.L_997:
        /*1624*/ 	.word	index@(_ZN2at4cuda57_GLOBAL__N__cd6b329d_24_DistributionBernoulli_cu_7537a20d21kernelPointwiseApply2IZNS_6native9templates4cuda28bernoulli_tensor_cuda_kernelIsfEEvRKNS_10TensorBaseES9_NS_15PhiloxCudaStateEEUliRsSB_SB_SB_RKfSD_SD_SD_E_sSC_jLin1ELi1ELi4ELi512ELi2EEEvNS0_6detail10TensorInfoIT0_T2_EENSG_IT1_SI_EESI_T_)
        /*1628*/ 	.word	0x00000000


	//----- nvinfo : EIATTR_MIN_STACK_SIZE
	.align		4
.L_998:
        /*162c*/ 	.byte	0x04, 0x12
        /*162e*/ 	.short	(.L_1000 - .L_999)
	.align		4
.L_999:
        /*1630*/ 	.word	index@(_ZN2at4cuda57_GLOBAL__N__cd6b329d_24_DistributionBernoulli_cu_7537a20d21kernelPointwiseApply2IZNS_6native9templates4cuda28bernoulli_tensor_cuda_kernelIsfEEvRKNS_10TensorBaseES9_NS_15PhiloxCudaStateEEUliRsSB_SB_SB_RKfSD_SD_SD_E_sSC_jLi2ELin1ELi4ELi512ELi2EEEvNS0_6detail10TensorInfoIT0_T2_EENSG_IT1_SI_EESI_T_)
        /*1634*/ 	.word	0x00000000


	//----- nvinfo : EIATTR_MIN_STACK_SIZE
	.align		4
.L_1000:
        /*1638*/ 	.byte	0x04, 0x12
        /*163a*/ 	.short	(.L_1002 - .L_1001)
	.align		4
.L_1001:
        /*163c*/ 	.word	index@(_ZN2at4cuda57_GLOBAL__N__cd6b329d_24_DistributionBernoulli_cu_7537a20d21kernelPointwiseApply2IZNS_6native9templates4cuda28bernoulli_tensor_cuda_kernelIsfEEvRKNS_10TensorBaseES9_NS_15PhiloxCudaStateEEUliRsSB_SB_SB_RKfSD_SD_SD_E_sSC_jLi2ELi2ELi4ELi512ELi2EEEvNS0_6detail10TensorInfoIT0_T2_EENSG_IT1_SI_EESI_T_)
        /*1640*/ 	.word	0x00000000


	//----- nvinfo : EIATTR_MIN_STACK_SIZE
	.align		4
.L_1002:
        /*1644*/ 	.byte	0x04, 0x12
        /*1646*/ 	.short	(.L_1004 - .L_1003)
	.align		4
.L_1003:
        /*1648*/ 	.word	index@(_ZN2at4cuda57_GLOBAL__N__cd6b329d_24_DistributionBernoulli_cu_7537a20d21kernelPointwiseApply2IZNS_6native9templates4cuda28bernoulli_tensor_cuda_kernelIsfEEvRKNS_10TensorBaseES9_NS_15PhiloxCudaStateEEUliRsSB_SB_SB_RKfSD_SD_SD_E_sSC_jLi2ELi1ELi4ELi512ELi2EEEvNS0_6detail10TensorInfoIT0_T2_EENSG_IT1_SI_EESI_T_)
        /*164c*/ 	.word	0x00000000


	//----- nvinfo : EIATTR_MIN_STACK_SIZE
	.align		4
.L_1004:
        /*1650*/ 	.byte	0x04, 0x12
        /*1652*/ 	.short	(.L_1006 - .L_1005)
	.align		4
.L_1005:
        /*1654*/ 	.word	index@(_ZN2at4cuda57_GLOBAL__N__cd6b329d_24_DistributionBernoulli_cu_7537a20d21kernelPointwiseApply2IZNS_6native9templates4cuda28bernoulli_tensor_cuda_kernelIsfEEvRKNS_10TensorBaseES9_NS_15PhiloxCudaStateEEUliRsSB_SB_SB_RKfSD_SD_SD_E_sSC_jLi1ELin1ELi4ELi512ELi2EEEvNS0_6detail10TensorInfoIT0_T2_EENSG_IT1_SI_EESI_T_)
        /*1658*/ 	.word	0x00000000


	//----- nvinfo : EIATTR_MIN_STACK_SIZE
	.align		4
.L_1006:
        /*165c*/ 	.byte	0x04, 0x12
        /*165e*/ 	.short	(.L_1008 - .L_1007)
	.align		4
.L_1007:
        /*1660*/ 	.word	index@(_ZN2at4cuda57_GLOBAL__N__cd6b329d_24_DistributionBernoulli_cu_7537a20d21kernelPointwiseApply2IZNS_6native9templates4cuda28bernoulli_tensor_cuda_kernelIsfEEvRKNS_10TensorBaseES9_NS_15PhiloxCudaStateEEUliRsSB_SB_SB_RKfSD_SD_SD_E_sSC_jLi1ELi2ELi4ELi512ELi2EEEvNS0_6detail10TensorInfoIT0_T2_EENSG_IT1_SI_EESI_T_)
        /*1664*/ 	.word	0x00000000


	//----- nvinfo : EIATTR_MIN_STACK_SIZE
	.align		4
.L_1008:
        /*1668*/ 	.byte	0x04, 0x12
        /*166a*/ 	.short	(.L_1010 - .L_1009)
	.align		4
.L_1009:
        /*166c*/ 	.word	index@(_ZN2at4cuda57_GLOBAL__N__cd6b329d_24_DistributionBernoulli_cu_7537a20d21kernelPointwiseApply2IZNS_6native9templates4cuda28bernoulli_tensor_cuda_kernelIsfEEvRKNS_10TensorBaseES9_NS_15PhiloxCudaStateEEUliRsSB_SB_SB_RKfSD_SD_SD_E_sSC_jLi1ELi1ELi4ELi512ELi2EEEvNS0_6detail10TensorInfoIT0_T2_EENSG_IT1_SI_EESI_T_)
        /*1670*/ 	.word	0x00000000


	//----- nvinfo : EIATTR_MIN_STACK_SIZE
	.align		4
.L_1010:
        /*1674*/ 	.byte	0x04, 0x12
        /*1676*/ 	.short	(.L_1012 - .L_1011)
	.align		4
.L_1011:
        /*1678*/ 	.word	index@(_ZN2at4cuda57_GLOBAL__N__cd6b329d_24_DistributionBernoulli_cu_7537a20d21kernelPointwiseApply2IZNS_6native9templates4cuda28bernoulli_tensor_cuda_kernelIlfEEvRKNS_10TensorBaseES9_NS_15PhiloxCudaStateEEUliRlSB_SB_SB_RKfSD_SD_SD_E_lSC_mLin1ELin1ELi4ELi512ELi2EEEvNS0_6detail10TensorInfoIT0_T2_EENSG_IT1_SI_EESI_T_)
        /*167c*/ 	.word	0x00000000


	//----- nvinfo : EIATTR_MIN_STACK_SIZE
	.align		4
.L_1012:
        /*1680*/ 	.byte	0x04, 0x12
        /*1682*/ 	.short	(.L_1014 - .L_1013)
	.align		4
.L_1013:
        /*1684*/ 	.word	index@(_ZN2at4cuda57_GLOBAL__N__cd6b329d_24_DistributionBernoulli_cu_7537a20d21kernelPointwiseApply2IZNS_6native9templates4cuda28bernoulli_tensor_cuda_kernelIlfEEvRKNS_10TensorBaseES9_NS_15PhiloxCudaStateEEUliRlSB_SB_SB_RKfSD_SD_SD_E_lSC_mLi1ELi1ELi4ELi512ELi2EEEvNS0_6detail10TensorInfoIT0_T2_EENSG_IT1_SI_EESI_T_)
        /*1688*/ 	.word	0x00000000


	//----- nvinfo : EIATTR_MIN_STACK_SIZE
	.align		4
.L_1014:
        /*168c*/ 	.byte	0x04, 0x12
        /*168e*/ 	.short	(.L_1016 - .L_1015)
	.align		4
.L_1015:
        /*1690*/ 	.word	index@(_ZN2at4cuda57_GLOBAL__N__cd6b329d_24_DistributionBernoulli_cu_7537a20d21kernelPointwiseApply2IZNS_6native9templates4cuda28bernoulli_tensor_cuda_kernelIlfEEvRKNS_10TensorBaseES9_NS_15PhiloxCudaStateEEUliRlSB_SB_SB_RKfSD_SD_SD_E_lSC_jLin1ELin1ELi4ELi512ELi2EEEvNS0_6detail10TensorInfoIT0_T2_EENSG_IT1_SI_EESI_T_)
        /*1694*/ 	.word	0x00000000


	//----- nvinfo : EIATTR_MIN_STACK_SIZE
	.align		4
.L_1016:
        /*1698*/ 	.byte	0x04, 0x12
        /*169a*/ 	.short	(.L_1018 - .L_1017)
	.align		4
.L_1017:
        /*169c*/ 	.word	index@(_ZN2at4cuda57_GLOBAL__N__cd6b329d_24_DistributionBernoulli_cu_7537a20d21kernelPointwiseApply2IZNS_6native9templates4cuda28bernoulli_tensor_cuda_kernelIlfEEvRKNS_10TensorBaseES9_NS_15PhiloxCudaStateEEUliRlSB_SB_SB_RKfSD_SD_SD_E_lSC_jLin1ELi2ELi4ELi512ELi2EEEvNS0_6detail10TensorInfoIT0_T2_EENSG_IT1_SI_EESI_T_)
        /*16a0*/ 	.word	0x00000000


	//----- nvinfo : EIATTR_MIN_STACK_SIZE
	.align		4
.L_1018:
        /*16a4*/ 	.byte	0x04, 0x12
        /*16a6*/ 	.short	(.L_1020 - .L_1019)
	.align		4
.L_1019:
        /*16a8*/ 	.word	index@(_ZN2at4cuda57_GLOBAL__N__cd6b329d_24_DistributionBernoulli_cu_7537a20d21kernelPointwiseApply2IZNS_6native9templates4cuda28bernoulli_tensor_cuda_kernelIlfEEvRKNS_10TensorBaseES9_NS_15PhiloxCudaStateEEUliRlSB_SB_SB_RKfSD_SD_SD_E_lSC_jLin1ELi1ELi4ELi512ELi2EEEvNS0_6detail10TensorInfoIT0_T2_EENSG_IT1_SI_EESI_T_)
        /*16ac*/ 	.word	0x00000000


	//----- nvinfo : EIATTR_MIN_STACK_SIZE
	.align		4
.L_1020:
        /*16b0*/ 	.byte	0x04, 0x12
        /*16b2*/ 	.short	(.L_1022 - .L_1021)
	.align		4
.L_1021:
        /*16b4*/ 	.word	index@(_ZN2at4cuda57_GLOBAL__N__cd6b329d_24_DistributionBernoulli_cu_7537a20d21kernelPointwiseApply2IZNS_6native9templates4cuda28bernoulli_tensor_cuda_kernelIlfEEvRKNS_10TensorBaseES9_NS_15PhiloxCudaStateEEUliRlSB_SB_SB_RKfSD_SD_SD_E_lSC_jLi2ELin1ELi4ELi512ELi2EEEvNS0_6detail10TensorInfoIT0_T2_EENSG_IT1_SI_EESI_T_)
        /*16b8*/ 	.word	0x00000000


	//----- nvinfo : EIATTR_MIN_STACK_SIZE
	.align		4
.L_1022:
        /*16bc*/ 	.byte	0x04, 0x12
        /*16be*/ 	.short	(.L_1024 - .L_1023)
	.align		4
.L_1023:
        /*16c0*/ 	.word	index@(_ZN2at4cuda57_GLOBAL__N__cd6b329d_24_DistributionBernoulli_cu_7537a20d21kernelPointwiseApply2IZNS_6native9templates4cuda28bernoulli_tensor_cuda_kernelIlfEEvRKNS_10TensorBaseES9_NS_15PhiloxCudaStateEEUliRlSB_SB_SB_RKfSD_SD_SD_E_lSC_jLi2ELi2ELi4ELi512ELi2EEEvNS0_6detail10TensorInfoIT0_T2_EENSG_IT1_SI_EESI_T_)
        /*16c4*/ 	.word	0x00000000


	//----- nvinfo : EIATTR_MIN_STACK_SIZE
	.align		4
.L_1024:
        /*16c8*/ 	.byte	0x04, 0x12
        /*16ca*/ 	.short	(.L_1026 - .L_1025)
	.align		4
.L_1025:
        /*16cc*/ 	.word	index@(_ZN2at4cuda57_GLOBAL__N__cd6b329d_24_DistributionBernoulli_cu_7537a20d21kernelPointwiseApply2IZNS_6native9templates4cuda28bernoulli_tensor_cuda_kernelIlfEEvRKNS_10TensorBaseES9_NS_15PhiloxCudaStateEEUliRlSB_SB_SB_RKfSD_SD_SD_E_lSC_jLi2ELi1ELi4ELi512ELi2EEEvNS0_6detail10TensorInfoIT0_T2_EENSG_IT1_SI_EESI_T_)
        /*16d0*/ 	.word	0x00000000


	//----- nvinfo : EIATTR_MIN_STACK_SIZE
	.align		4
.L_1026:
        /*16d4*/ 	.byte	0x04, 0x12
        /*16d6*/ 	.short	(.L_1028 - .L_1027)
	.align		4
.L_1027:
        /*16d8*/ 	.word	index@(_ZN2at4cuda57_GLOBAL__N__cd6b329d_24_DistributionBernoulli_cu_7537a20d21kernelPointwiseApply2IZNS_6native9templates4cuda28bernoulli_tensor_cuda_kernelIlfEEvRKNS_10TensorBaseES9_NS_15PhiloxCudaStateEEUliRlSB_SB_SB_RKfSD_SD_SD_E_lSC_jLi1ELin1ELi4ELi512ELi2EEEvNS0_6detail10TensorInfoIT0_T2_EENSG_IT1_SI_EESI_T_)
        /*16dc*/ 	.word	0x00000000


	//----- nvinfo : EIATTR_MIN_STACK_SIZE
	.align		4
.L_1028:
        /*16e0*/ 	.byte	0x04, 0x12
        /*16e2*/ 	.short	(.L_1030 - .L_1029)
	.align		4
.L_1029:
        /*16e4*/ 	.word	index@(_ZN2at4cuda57_GLOBAL__N__cd6b329d_24_DistributionBernoulli_cu_7537a20d21kernelPointwiseApply2IZNS_6native9templates4cuda28bernoulli_tensor_cuda_kernelIlfEEvRKNS_10TensorBaseES9_NS_15PhiloxCudaStateEEUliRlSB_SB_SB_RKfSD_SD_SD_E_lSC_jLi1ELi2ELi4ELi512ELi2EEEvNS0_6detail10TensorInfoIT0_T2_EENSG_IT1_SI_EESI_T_)
        /*16e8*/ 	.word	0x00000000


	//----- nvinfo : EIATTR_MIN_STACK_SIZE
	.align		4
.L_1030:
        /*16ec*/ 	.byte	0x04, 0x12
        /*16ee*/ 	.short	(.L_1032 - .L_1031)
	.align		4
.L_1031:
        /*16f0*/ 	.word	index@(_ZN2at4cuda57_GLOBAL__N__cd6b329d_24_DistributionBernoulli_cu_7537a20d21kernelPointwiseApply2IZNS_6native9templates4cuda28bernoulli_tensor_cuda_kernelIlfEEvRKNS_10TensorBaseES9_NS_15PhiloxCudaStateEEUliRlSB_SB_SB_RKfSD_SD_SD_E_lSC_jLi1ELi1ELi4ELi512ELi2EEEvNS0_6detail10TensorInfoIT0_T2_EENSG_IT1_SI_EESI_T_)
        /*16f4*/ 	.word	0x00000000


	//----- nvinfo : EIATTR_MIN_STACK_SIZE
	.align		4
.L_1032:
        /*16f8*/ 	.byte	0x04, 0x12
        /*16fa*/ 	.short	(.L_1034 - .L_1033)
	.align		4
.L_1033:
        /*16fc*/ 	.word	index@(_ZN2at4cuda57_GLOBAL__N__cd6b329d_24_DistributionBernoulli_cu_7537a20d21kernelPointwiseApply2IZNS_6native9templates4cuda28bernoulli_tensor_cuda_kernelIifEEvRKNS_10TensorBaseES9_NS_15PhiloxCudaStateEEUliRiSB_SB_SB_RKfSD_SD_SD_E_iSC_mLin1ELin1ELi4ELi512ELi2EEEvNS0_6detail10TensorInfoIT0_T2_EENSG_IT1_SI_EESI_T_)
        /*1700*/ 	.word	0x00000000


	//----- nvinfo : EIATTR_MIN_STACK_SIZE
	.align		4
.L_1034:
        /*1704*/ 	.byte	0x04, 0x12
        /*1706*/ 	.short	(.L_1036 - .L_1035)
	.align		4
.L_1035:
        /*1708*/ 	.word	index@(_ZN2at4cuda57_GLOBAL__N__cd6b329d_24_DistributionBernoulli_cu_7537a20d21kernelPointwiseApply2IZNS_6native9templates4cuda28bernoulli_tensor_cuda_kernelIifEEvRKNS_10TensorBaseES9_NS_15PhiloxCudaStateEEUliRiSB_SB_SB_RKfSD_SD_SD_E_iSC_mLi1ELi1ELi4ELi512ELi2EEEvNS0_6detail10TensorInfoIT0_T2_EENSG_IT1_SI_EESI_T_)
        /*170c*/ 	.word	0x00000000


	//----- nvinfo : EIATTR_MIN_STACK_SIZE
	.align		4
.L_1036:
        /*1710*/ 	.byte	0x04, 0x12
        /*1712*/ 	.short	(.L_1038 - .L_1037)
	.align		4
.L_1037:
        /*1714*/ 	.word	index@(_ZN2at4cuda57_GLOBAL__N__cd6b329d_24_DistributionBernoulli_cu_7537a20d21kernelPointwiseApply2IZNS_6native9templates4cuda28bernoulli_tensor_cuda_kernelIifEEvRKNS_10TensorBaseES9_NS_15PhiloxCudaStateEEUliRiSB_SB_SB_RKfSD_SD_SD_E_iSC_jLin1ELin1ELi4ELi512ELi2EEEvNS0_6detail10TensorInfoIT0_T2_EENSG_IT1_SI_EESI_T_)
        /*1718*/ 	.word	0x00000000


	//----- nvinfo : EIATTR_MIN_STACK_SIZE
	.align		4
.L_1038:
        /*171c*/ 	.byte	0x04, 0x12
        /*171e*/ 	.short	(.L_1040 - .L_1039)
	.align		4
.L_1039:
        /*1720*/ 	.word	index@(_ZN2at4cuda57_GLOBAL__N__cd6b329d_24_DistributionBernoulli_cu_7537a20d21kernelPointwiseApply2IZNS_6native9templates4cuda28bernoulli_tensor_cuda_kernelIifEEvRKNS_10TensorBaseES9_NS_15PhiloxCudaStateEEUliRiSB_SB_SB_RKfSD_SD_SD_E_iSC_jLin1ELi2ELi4ELi512ELi2EEEvNS0_6detail10TensorInfoIT0_T2_EENSG_IT1_SI_EESI_T_)
        /*1724*/ 	.word	0x00000000


	//----- nvinfo : EIATTR_MIN_STACK_SIZE
	.align		4
.L_1040:
        /*1728*/ 	.byte	0x04, 0x12
        /*172a*/ 	.short	(.L_1042 - .L_1041)
	.align		4
.L_1041:
        /*172c*/ 	.word	index@(_ZN2at4cuda57_GLOBAL__N__cd6b329d_24_DistributionBernoulli_cu_7537a20d21kernelPointwiseApply2IZNS_6native9templates4cuda28bernoulli_tensor_cuda_kernelIifEEvRKNS_10TensorBaseES9_NS_15PhiloxCudaStateEEUliRiSB_SB_SB_RKfSD_SD_SD_E_iSC_jLin1ELi1ELi4ELi512ELi2EEEvNS0_6detail10TensorInfoIT0_T2_EENSG_IT1_SI_EESI_T_)
        /*1730*/ 	.word	0x00000000


	//----- nvinfo : EIATTR_MIN_STACK_SIZE
	.align		4
.L_1042:
        /*1734*/ 	.byte	0x04, 0x12
        /*1736*/ 	.short	(.L_1044 - .L_1043)
	.align		4
.L_1043:
        /*1738*/ 	.word	index@(_ZN2at4cuda57_GLOBAL__N__cd6b329d_24_DistributionBernoulli_cu_7537a20d21kernelPointwiseApply2IZNS_6native9templates4cuda28bernoulli_tensor_cuda_kernelIifEEvRKNS_10TensorBaseES9_NS_15PhiloxCudaStateEEUliRiSB_SB_SB_RKfSD_SD_SD_E_iSC_jLi2ELin1ELi4ELi512ELi2EEEvNS0_6detail10TensorInfoIT0_T2_EENSG_IT1_SI_EESI_T_)
        /*173c*/ 	.word	0x00000000


	//----- nvinfo : EIATTR_MIN_STACK_SIZE
	.align		4
.L_1044:
        /*1740*/ 	.byte	0x04, 0x12
        /*1742*/ 	.short	(.L_1046 - .L_1045)
	.align		4
.L_1045:
        /*1744*/ 	.word	index@(_ZN2at4cuda57_GLOBAL__N__cd6b329d_24_DistributionBernoulli_cu_7537a20d21kernelPointwiseApply2IZNS_6native9templates4cuda28bernoulli_tensor_cuda_kernelIifEEvRKNS_10TensorBaseES9_NS_15PhiloxCudaStateEEUliRiSB_SB_SB_RKfSD_SD_SD_E_iSC_jLi2ELi2ELi4ELi512ELi2EEEvNS0_6detail10TensorInfoIT0_T2_EENSG_IT1_SI_EESI_T_)
        /*1748*/ 	.word	0x00000000


	//----- nvinfo : EIATTR_MIN_STACK_SIZE
	.align		4
.L_1046:
        /*174c*/ 	.byte	0x04, 0x12
        /*174e*/ 	.short	(.L_1048 - .L_1047)
	.align		4
.L_1047:
        /*1750*/ 	.word	index@(_ZN2at4cuda57_GLOBAL__N__cd6b329d_24_DistributionBernoulli_cu_7537a20d21kernelPointwiseApply2IZNS_6native9templates4cuda28bernoulli_tensor_cuda_kernelIifEEvRKNS_10TensorBaseES9_NS_15PhiloxCudaStateEEUliRiSB_SB_SB_RKfSD_SD_SD_E_iSC_jLi2ELi1ELi4ELi512ELi2EEEvNS0_6detail10TensorInfoIT0_T2_EENSG_IT1_SI_EESI_T_)
        /*1754*/ 	.word	0x00000000


	//----- nvinfo : EIATTR_MIN_STACK_SIZE
	.align		4
.L_1048:
        /*1758*/ 	.byte	0x04, 0x12
        /*175a*/ 	.short	(.L_1050 - .L_1049)
	.align		4
.L_1049:
        /*175c*/ 	.word	index@(_ZN2at4cuda57_GLOBAL__N__cd6b329d_24_DistributionBernoulli_cu_7537a20d21kernelPointwiseApply2IZNS_6native9templates4cuda28bernoulli_tensor_cuda_kernelIifEEvRKNS_10TensorBaseES9_NS_15PhiloxCudaStateEEUliRiSB_SB_SB_RKfSD_SD_SD_E_iSC_jLi1ELin1ELi4ELi512ELi2EEEvNS0_6detail10TensorInfoIT0_T2_EENSG_IT1_SI_EESI_T_)
        /*1760*/ 	.word	0x00000000


	//----- nvinfo : EIATTR_MIN_STACK_SIZE
	.align		4
.L_1050:
        /*1764*/ 	.byte	0x04, 0x12
        /*1766*/ 	.short	(.L_1052 - .L_1051)
	.align		4
.L_1051:
        /*1768*/ 	.word	index@(_ZN2at4cuda57_GLOBAL__N__cd6b329d_24_DistributionBernoulli_cu_7537a20d21kernelPointwiseApply2IZNS_6native9templates4cuda28bernoulli_tensor_cuda_kernelIifEEvRKNS_10TensorBaseES9_NS_15PhiloxCudaStateEEUliRiSB_SB_SB_RKfSD_SD_SD_E_iSC_jLi1ELi2ELi4ELi512ELi2EEEvNS0_6detail10TensorInfoIT0_T2_EENSG_IT1_SI_EESI_T_)
        /*176c*/ 	.word	0x00000000


	//----- nvinfo : EIATTR_MIN_STACK_SIZE
	.align		4
.L_1052:
        /*1770*/ 	.byte	0x04, 0x12
        /*1772*/ 	.short	(.L_1054 - .L_1053)
	.align		4
.L_1053:
        /*1774*/ 	.word	index@(_ZN2at4cuda57_GLOBAL__N__cd6b329d_24_DistributionBernoulli_cu_7537a20d21kernelPointwiseApply2IZNS_6native9templates4cuda28bernoulli_tensor_cuda_kernelIifEEvRKNS_10TensorBaseES9_NS_15PhiloxCudaStateEEUliRiSB_SB_SB_RKfSD_SD_SD_E_iSC_jLi1ELi1ELi4ELi512ELi2EEEvNS0_6detail10TensorInfoIT0_T2_EENSG_IT1_SI_EESI_T_)
        /*1778*/ 	.word	0x00000000


	//----- nvinfo : EIATTR_MIN_STACK_SIZE
	.align		4
.L_1054:
        /*177c*/ 	.byte	0x04, 0x12
        /*177e*/ 	.short	(.L_1056 - .L_1055)
	.align		4
.L_1055:
        /*1780*/ 	.word	index@(_ZN2at4cuda57_GLOBAL__N__cd6b329d_24_DistributionBernoulli_cu_7537a20d21kernelPointwiseApply2IZNS_6native9templates4cuda28bernoulli_tensor_cuda_kernelIafEEvRKNS_10TensorBaseES9_NS_15PhiloxCudaStateEEUliRaSB_SB_SB_RKfSD_SD_SD_E_aSC_mLin1ELin1ELi4ELi512ELi2EEEvNS0_6detail10TensorInfoIT0_T2_EENSG_IT1_SI_EESI_T_)
        /*1784*/ 	.word	0x00000000


	//----- nvinfo : EIATTR_MIN_STACK_SIZE
	.align		4
.L_1056:
        /*1788*/ 	.byte	0x04, 0x12
        /*178a*/ 	.short	(.L_1058 - .L_1057)
	.align		4
.L_1057:
        /*178c*/ 	.word	index@(_ZN2at4cuda57_GLOBAL__N__cd6b329d_24_DistributionBernoulli_cu_7537a20d21kernelPointwiseApply2IZNS_6native9templates4cuda28bernoulli_tensor_cuda_kernelIafEEvRKNS_10TensorBaseES9_NS_15PhiloxCudaStateEEUliRaSB_SB_SB_RKfSD_SD_SD_E_aSC_mLi1ELi1ELi4ELi512ELi2EEEvNS0_6detail10TensorInfoIT0_T2_EENSG_IT1_SI_EESI_T_)
        /*1790*/ 	.word	0x00000000


	//----- nvinfo : EIATTR_MIN_STACK_SIZE
	.align		4
.L_1058:
        /*1794*/ 	.byte	0x04, 0x12
        /*1796*/ 	.short	(.L_1060 - .L_1059)
	.align		4
.L_1059:
        /*1798*/ 	.word	index@(_ZN2at4cuda57_GLOBAL__N__cd6b329d_24_DistributionBernoulli_cu_7537a20d21kernelPointwiseApply2IZNS_6native9templates4cuda28bernoulli_tensor_cuda_kernelIafEEvRKNS_10TensorBaseES9_NS_15PhiloxCudaStateEEUliRaSB_SB_SB_RKfSD_SD_SD_E_aSC_jLin1ELin1ELi4ELi512ELi2EEEvNS0_6detail10TensorInfoIT0_T2_EENSG_IT1_SI_EESI_T_)
        /*179c*/ 	.word	0x00000000


	//----- nvinfo : EIATTR_MIN_STACK_SIZE
	.align		4
.L_1060:
        /*17a0*/ 	.byte	0x04, 0x12
        /*17a2*/ 	.short	(.L_1062 - .L_1061)
	.align		4
.L_1061:
        /*17a4*/ 	.word	index@(_ZN2at4cuda57_GLOBAL__N__cd6b329d_24_DistributionBernoulli_cu_7537a20d21kernelPointwiseApply2IZNS_6native9templates4cuda28bernoulli_tensor_cuda_kernelIafEEvRKNS_10TensorBaseES9_NS_15PhiloxCudaStateEEUliRaSB_SB_SB_RKfSD_SD_SD_E_aSC_jLin1ELi2ELi4ELi512ELi2EEEvNS0_6detail10TensorInfoIT0_T2_EENSG_IT1_SI_EESI_T_)
        /*17a8*/ 	.word	0x00000000


	//----- nvinfo : EIATTR_MIN_STACK_SIZE
	.align		4
.L_1062:
        /*17ac*/ 	.byte	0x04, 0x12
        /*17ae*/ 	.short	(.L_1064 - .L_1063)
	.align		4
.L_1063:
        /*17b0*/ 	.word	index@(_ZN2at4cuda57_GLOBAL__N__cd6b329d_24_DistributionBernoulli_cu_7537a20d21kernelPointwiseApply2IZNS_6native9templates4cuda28bernoulli_tensor_cuda_kernelIafEEvRKNS_10TensorBaseES9_NS_15PhiloxCudaStateEEUliRaSB_SB_SB_RKfSD_SD_SD_E_aSC_jLin1ELi1ELi4ELi512ELi2EEEvNS0_6detail10TensorInfoIT0_T2_EENSG_IT1_SI_EESI_T_)
        /*17b4*/ 	.word	0x00000000


	//----- nvinfo : EIATTR_MIN_STACK_SIZE
	.align		4
.L_1064:
        /*17b8*/ 	.byte	0x04, 0x12
        /*17ba*/ 	.short	(.L_1066 - .L_1065)
	.align		4
.L_1065:
        /*17bc*/ 	.word	index@(_ZN2at4cuda57_GLOBAL__N__cd6b329d_24_DistributionBernoulli_cu_7537a20d21kernelPointwiseApply2IZNS_6native9templates4cuda28bernoulli_tensor_cuda_kernelIafEEvRKNS_10TensorBaseES9_NS_15PhiloxCudaStateEEUliRaSB_SB_SB_RKfSD_SD_SD_E_aSC_jLi2ELin1ELi4ELi512ELi2EEEvNS0_6detail10TensorInfoIT0_T2_EENSG_IT1_SI_EESI_T_)
        /*17c0*/ 	.word	0x00000000


	//----- nvinfo : EIATTR_MIN_STACK_SIZE
	.align		4
.L_1066:
        /*17c4*/ 	.byte	0x04, 0x12
        /*17c6*/ 	.short	(.L_1068 - .L_1067)
	.align		4
.L_1067:
        /*17c8*/ 	.word	index@(_ZN2at4cuda57_GLOBAL__N__cd6b329d_24_DistributionBernoulli_cu_7537a20d21kernelPointwiseApply2IZNS_6native9templates4cuda28bernoulli_tensor_cuda_kernelIafEEvRKNS_10TensorBaseES9_NS_15PhiloxCudaStateEEUliRaSB_SB_SB_RKfSD_SD_SD_E_aSC_jLi2ELi2ELi4ELi512ELi2EEEvNS0_6detail10TensorInfoIT0_T2_EENSG_IT1_SI_EESI_T_)
        /*17cc*/ 	.word	0x00000000


	//----- nvinfo : EIATTR_MIN_STACK_SIZE
	.align		4
.L_1068:
        /*17d0*/ 	.byte	0x04, 0x12
        /*17d2*/ 	.short	(.L_1070 - .L_1069)
	.align		4
.L_1069:
        /*17d4*/ 	.word	index@(_ZN2at4cuda57_GLOBAL__N__cd6b329d_24_DistributionBernoulli_cu_7537a20d21kernelPointwiseApply2IZNS_6native9templates4cuda28bernoulli_tensor_cuda_kernelIafEEvRKNS_10TensorBaseES9_NS_15PhiloxCudaStateEEUliRaSB_SB_SB_RKfSD_SD_SD_E_aSC_jLi2ELi1ELi4ELi512ELi2EEEvNS0_6detail10TensorInfoIT0_T2_EENSG_IT1_SI_EESI_T_)
        /*17d8*/ 	.word	0x00000000


	//----- nvinfo : EIATTR_MIN_STACK_SIZE
	.align		4
.L_1070:
        /*17dc*/ 	.byte	0x04, 0x12
        /*17de*/ 	.short	(.L_1072 - .L_1071)
	.align		4
.L_1071:
        /*17e0*/ 	.word	index@(_ZN2at4cuda57_GLOBAL__N__cd6b329d_24_DistributionBernoulli_cu_7537a20d21kernelPointwiseApply2IZNS_6native9templates4cuda28bernoulli_tensor_cuda_kernelIafEEvRKNS_10TensorBaseES9_NS_15PhiloxCudaStateEEUliRaSB_SB_SB_RKfSD_SD_SD_E_aSC_jLi1ELin1ELi4ELi512ELi2EEEvNS0_6detail10TensorInfoIT0_T2_EENSG_IT1_SI_EESI_T_)
        /*17e4*/ 	.word	0x00000000


	//----- nvinfo : EIATTR_MIN_STACK_SIZE
	.align		4
.L_1072:
        /*17e8*/ 	.byte	0x04, 0x12
        /*17ea*/ 	.short	(.L_1074 - .L_1073)
	.align		4
.L_1073:
        /*17ec*/ 	.word	index@(_ZN2at4cuda57_GLOBAL__N__cd6b329d_24_DistributionBernoulli_cu_7537a20d21kernelPointwiseApply2IZNS_6native9templates4cuda28bernoulli_tensor_cuda_kernelIafEEvRKNS_10TensorBaseES9_NS_15PhiloxCudaStateEEUliRaSB_SB_SB_RKfSD_SD_SD_E_aSC_jLi1ELi2ELi4ELi512ELi2EEEvNS0_6detail10TensorInfoIT0_T2_EENSG_IT1_SI_EESI_T_)
        /*17f0*/ 	.word	0x00000000


	//----- nvinfo : EIATTR_MIN_STACK_SIZE
	.align		4
.L_1074:
        /*17f4*/ 	.byte	0x04, 0x12
        /*17f6*/ 	.short	(.L_1076 - .L_1075)
	.align		4
.L_1075:
        /*17f8*/ 	.word	index@(_ZN2at4cuda57_GLOBAL__N__cd6b329d_24_DistributionBernoulli_cu_7537a20d21kernelPointwiseApply2IZNS_6native9templates4cuda28bernoulli_tensor_cuda_kernelIafEEvRKNS_10TensorBaseES9_NS_15PhiloxCudaStateEEUliRaSB_SB_SB_RKfSD_SD_SD_E_aSC_jLi1ELi1ELi4ELi512ELi2EEEvNS0_6detail10TensorInfoIT0_T2_EENSG_IT1_SI_EESI_T_)
        /*17fc*/ 	.word	0x00000000


	//----- nvinfo : EIATTR_MIN_STACK_SIZE
	.align		4
.L_1076:
        /*1800*/ 	.byte	0x04, 0x12
        /*1802*/ 	.short	(.L_1078 - .L_1077)
	.align		4
.L_1077:
        /*1804*/ 	.word	index@(_ZN2at4cuda57_GLOBAL__N__cd6b329d_24_DistributionBernoulli_cu_7537a20d21kernelPointwiseApply2IZNS_6native9templates4cuda28bernoulli_tensor_cuda_kernelIhfEEvRKNS_10TensorBaseES9_NS_15PhiloxCudaStateEEUliRhSB_SB_SB_RKfSD_SD_SD_E_hSC_mLin1ELin1ELi4ELi512ELi2EEEvNS0_6detail10TensorInfoIT0_T2_EENSG_IT1_SI_EESI_T_)
        /*1808*/ 	.word	0x00000000


	//----- nvinfo : EIATTR_MIN_STACK_SIZE
	.align		4
.L_1078:
        /*180c*/ 	.byte	0x04, 0x12
        /*180e*/ 	.short	(.L_1080 - .L_1079)
	.align		4
.L_1079:
        /*1810*/ 	.word	index@(_ZN2at4cuda57_GLOBAL__N__cd6b329d_24_DistributionBernoulli_cu_7537a20d21kernelPointwiseApply2IZNS_6native9templates4cuda28bernoulli_tensor_cuda_kernelIhfEEvRKNS_10TensorBaseES9_NS_15PhiloxCudaStateEEUliRhSB_SB_SB_RKfSD_SD_SD_E_hSC_mLi1ELi1ELi4ELi512ELi2EEEvNS0_6detail10TensorInfoIT0_T2_EENSG_IT1_SI_EESI_T_)
        /*1814*/ 	.word	0x00000000


	//----- nvinfo : EIATTR_MIN_STACK_SIZE
	.align		4
.L_1080:
        /*1818*/ 	.byte	0x04, 0x12
        /*181a*/ 	.short	(.L_1082 - .L_1081)
	.align		4
.L_1081:
        /*181c*/ 	.word	index@(_ZN2at4cuda57_GLOBAL__N__cd6b329d_24_DistributionBernoulli_cu_7537a20d21kernelPointwiseApply2IZNS_6native9templates4cuda28bernoulli_tensor_cuda_kernelIhfEEvRKNS_10TensorBaseES9_NS_15PhiloxCudaStateEEUliRhSB_SB_SB_RKfSD_SD_SD_E_hSC_jLin1ELin1ELi4ELi512ELi2EEEvNS0_6detail10TensorInfoIT0_T2_EENSG_IT1_SI_EESI_T_)
        /*1820*/ 	.word	0x00000000


	//----- nvinfo : EIATTR_MIN_STACK_SIZE
	.align		4
.L_1082:
        /*1824*/ 	.byte	0x04, 0x12
        /*1826*/ 	.short	(.L_1084 - .L_1083)
	.align		4
.L_1083:
        /*1828*/ 	.word	index@(_ZN2at4cuda57_GLOBAL__N__cd6b329d_24_DistributionBernoulli_cu_7537a20d21kernelPointwiseApply2IZNS_6native9templates4cuda28bernoulli_tensor_cuda_kernelIhfEEvRKNS_10TensorBaseES9_NS_15PhiloxCudaStateEEUliRhSB_SB_SB_RKfSD_SD_SD_E_hSC_jLin1ELi2ELi4ELi512ELi2EEEvNS0_6detail10TensorInfoIT0_T2_EENSG_IT1_SI_EESI_T_)
        /*182c*/ 	.word	0x00000000


	//----- nvinfo : EIATTR_MIN_STACK_SIZE
	.align		4
.L_1084:
        /*1830*/ 	.byte	0x04, 0x12
        /*1832*/ 	.short	(.L_1086 - .L_1085)
	.align		4
.L_1085:
        /*1834*/ 	.word	index@(_ZN2at4cuda57_GLOBAL__N__cd6b329d_24_DistributionBernoulli_cu_7537a20d21kernelPointwiseApply2IZNS_6native9templates4cuda28bernoulli_tensor_cuda_kernelIhfEEvRKNS_10TensorBaseES9_NS_15PhiloxCudaStateEEUliRhSB_SB_SB_RKfSD_SD_SD_E_hSC_jLin1ELi1ELi4ELi512ELi2EEEvNS0_6detail10TensorInfoIT0_T2_EENSG_IT1_SI_EESI_T_)
        /*1838*/ 	.word	0x00000000


	//----- nvinfo : EIATTR_MIN_STACK_SIZE
	.align		4
.L_1086:
        /*183c*/ 	.byte	0x04, 0x12
        /*183e*/ 	.short	(.L_1088 - .L_1087)
	.align		4
.L_1087:
        /*1840*/ 	.word	index@(_ZN2at4cuda57_GLOBAL__N__cd6b329d_24_DistributionBernoulli_cu_7537a20d21kernelPointwiseApply2IZNS_6native9templates4cuda28bernoulli_tensor_cuda_kernelIhfEEvRKNS_10TensorBaseES9_NS_15PhiloxCudaStateEEUliRhSB_SB_SB_RKfSD_SD_SD_E_hSC_jLi2ELin1ELi4ELi512ELi2EEEvNS0_6detail10TensorInfoIT0_T2_EENSG_IT1_SI_EESI_T_)
        /*1844*/ 	.word	0x00000000


	//----- nvinfo : EIATTR_MIN_STACK_SIZE
	.align		4
.L_1088:
        /*1848*/ 	.byte	0x04, 0x12
        /*184a*/ 	.short	(.L_1090 - .L_1089)
	.align		4
.L_1089:
        /*184c*/ 	.word	index@(_ZN2at4cuda57_GLOBAL__N__cd6b329d_24_DistributionBernoulli_cu_7537a20d21kernelPointwiseApply2IZNS_6native9templates4cuda28bernoulli_tensor_cuda_kernelIhfEEvRKNS_10TensorBaseES9_NS_15PhiloxCudaStateEEUliRhSB_SB_SB_RKfSD_SD_SD_E_hSC_jLi2ELi2ELi4ELi512ELi2EEEvNS0_6detail10TensorInfoIT0_T2_EENSG_IT1_SI_EESI_T_)
        /*1850*/ 	.word	0x00000000


	//----- nvinfo : EIATTR_MIN_STACK_SIZE
	.align		4
.L_1090:
        /*1854*/ 	.byte	0x04, 0x12
        /*1856*/ 	.short	(.L_1092 - .L_1091)
	.align		4
.L_1091:
        /*1858*/ 	.word	index@(_ZN2at4cuda57_GLOBAL__N__cd6b329d_24_DistributionBernoulli_cu_7537a20d21kernelPointwiseApply2IZNS_6native9templates4cuda28bernoulli_tensor_cuda_kernelIhfEEvRKNS_10TensorBaseES9_NS_15PhiloxCudaStateEEUliRhSB_SB_SB_RKfSD_SD_SD_E_hSC_jLi2ELi1ELi4ELi512ELi2EEEvNS0_6detail10TensorInfoIT0_T2_EENSG_IT1_SI_EESI_T_)
        /*185c*/ 	.word	0x00000000


	//----- nvinfo : EIATTR_MIN_STACK_SIZE
	.align		4
.L_1092:
        /*1860*/ 	.byte	0x04, 0x12
        /*1862*/ 	.short	(.L_1094 - .L_1093)
	.align		4
.L_1093:
        /*1864*/ 	.word	index@(_ZN2at4cuda57_GLOBAL__N__cd6b329d_24_DistributionBernoulli_cu_7537a20d21kernelPointwiseApply2IZNS_6native9templates4cuda28bernoulli_tensor_cuda_kernelIhfEEvRKNS_10TensorBaseES9_NS_15PhiloxCudaStateEEUliRhSB_SB_SB_RKfSD_SD_SD_E_hSC_jLi1ELin1ELi4ELi512ELi2EEEvNS0_6detail10TensorInfoIT0_T2_EENSG_IT1_SI_EESI_T_)
        /*1868*/ 	.word	0x00000000


	//----- nvinfo : EIATTR_MIN_STACK_SIZE
	.align		4
.L_1094:
        /*186c*/ 	.byte	0x04, 0x12
        /*186e*/ 	.short	(.L_1096 - .L_1095)
	.align		4
.L_1095:
        /*1870*/ 	.word	index@(_ZN2at4cuda57_GLOBAL__N__cd6b329d_24_DistributionBernoulli_cu_7537a20d21kernelPointwiseApply2IZNS_6native9templates4cuda28bernoulli_tensor_cuda_kernelIhfEEvRKNS_10TensorBaseES9_NS_15PhiloxCudaStateEEUliRhSB_SB_SB_RKfSD_SD_SD_E_hSC_jLi1ELi2ELi4ELi512ELi2EEEvNS0_6detail10TensorInfoIT0_T2_EENSG_IT1_SI_EESI_T_)
        /*1874*/ 	.word	0x00000000


	//----- nvinfo : EIATTR_MIN_STACK_SIZE
	.align		4
.L_1096:
        /*1878*/ 	.byte	0x04, 0x12
        /*187a*/ 	.short	(.L_1098 - .L_1097)
	.align		4
.L_1097:
        /*187c*/ 	.word	index@(_ZN2at4cuda57_GLOBAL__N__cd6b329d_24_DistributionBernoulli_cu_7537a20d21kernelPointwiseApply2IZNS_6native9templates4cuda28bernoulli_tensor_cuda_kernelIhfEEvRKNS_10TensorBaseES9_NS_15PhiloxCudaStateEEUliRhSB_SB_SB_RKfSD_SD_SD_E_hSC_jLi1ELi1ELi4ELi512ELi2EEEvNS0_6detail10TensorInfoIT0_T2_EENSG_IT1_SI_EESI_T_)
        /*1880*/ 	.word	0x00000000


	//----- nvinfo : EIATTR_MIN_STACK_SIZE
	.align		4
.L_1098:
        /*1884*/ 	.byte	0x04, 0x12
        /*1886*/ 	.short	(.L_1100 - .L_1099)
	.align		4
.L_1099:
        /*1888*/ 	.word	index@(_ZN2at4cuda57_GLOBAL__N__cd6b329d_24_DistributionBernoulli_cu_7537a20d21kernelPointwiseApply2IZNS_6native9templates4cuda28bernoulli_tensor_cuda_kernelIddEEvRKNS_10TensorBaseES9_NS_15PhiloxCudaStateEEUliRdSB_SB_SB_RKdSD_SD_SD_E_dSC_mLin1ELin1ELi4ELi512ELi2EEEvNS0_6detail10TensorInfoIT0_T2_EENSG_IT1_SI_EESI_T_)
        /*188c*/ 	.word	0x00000000


	//----- nvinfo : EIATTR_MIN_STACK_SIZE
	.align		4
.L_1100:
        /*1890*/ 	.byte	0x04, 0x12
        /*1892*/ 	.short	(.L_1102 - .L_1101)
	.align		4
.L_1101:
        /*1894*/ 	.word	index@(_ZN2at4cuda57_GLOBAL__N__cd6b329d_24_DistributionBernoulli_cu_7537a20d21kernelPointwiseApply2IZNS_6native9templates4cuda28bernoulli_tensor_cuda_kernelIddEEvRKNS_10TensorBaseES9_NS_15PhiloxCudaStateEEUliRdSB_SB_SB_RKdSD_SD_SD_E_dSC_mLi1ELi1ELi4ELi512ELi2EEEvNS0_6detail10TensorInfoIT0_T2_EENSG_IT1_SI_EESI_T_)
        /*1898*/ 	.word	0x00000000


	//----- nvinfo : EIATTR_MIN_STACK_SIZE
	.align		4
.L_1102:
        /*189c*/ 	.byte	0x04, 0x12
        /*189e*/ 	.short	(.L_1104 - .L_1103)
	.align		4
.L_1103:
        /*18a0*/ 	.word	index@(_ZN2at4cuda57_GLOBAL__N__cd6b329d_24_DistributionBernoulli_cu_7537a20d21kernelPointwiseApply2IZNS_6native9templates4cuda28bernoulli_tensor_cuda_kernelIddEEvRKNS_10TensorBaseES9_NS_15PhiloxCudaStateEEUliRdSB_SB_SB_RKdSD_SD_SD_E_dSC_jLin1ELin1ELi4ELi512ELi2EEEvNS0_6detail10TensorInfoIT0_T2_EENSG_IT1_SI_EESI_T_)
        /*18a4*/ 	.word	0x00000000


	//----- nvinfo : EIATTR_MIN_STACK_SIZE
	.align		4
.L_1104:
        /*18a8*/ 	.byte	0x04, 0x12
        /*18aa*/ 	.short	(.L_1106 - .L_1105)
	.align		4
.L_1105:
        /*18ac*/ 	.word	index@(_ZN2at4cuda57_GLOBAL__N__cd6b329d_24_DistributionBernoulli_cu_7537a20d21kernelPointwiseApply2IZNS_6native9templates4cuda28bernoulli_tensor_cuda_kernelIddEEvRKNS_10TensorBaseES9_NS_15PhiloxCudaStateEEUliRdSB_SB_SB_RKdSD_SD_SD_E_dSC_jLin1ELi2ELi4ELi512ELi2EEEvNS0_6detail10TensorInfoIT0_T2_EENSG_IT1_SI_EESI_T_)
        /*18b0*/ 	.word	0x00000000


	//----- nvinfo : EIATTR_MIN_STACK_SIZE
	.align		4
.L_1106:
        /*18b4*/ 	.byte	0x04, 0x12
        /*18b6*/ 	.short	(.L_1108 - .L_1107)
	.align		4
.L_1107:
        /*18b8*/ 	.word	index@(_ZN2at4cuda57_GLOBAL__N__cd6b329d_24_DistributionBernoulli_cu_7537a20d21kernelPointwiseApply2IZNS_6native9templates4cuda28bernoulli_tensor_cuda_kernelIddEEvRKNS_10TensorBaseES9_NS_15PhiloxCudaStateEEUliRdSB_SB_SB_RKdSD_SD_SD_E_dSC_jLin1ELi1ELi4ELi512ELi2EEEvNS0_6detail10TensorInfoIT0_T2_EENSG_IT1_SI_EESI_T_)
        /*18bc*/ 	.word	0x00000000


	//----- nvinfo : EIATTR_MIN_STACK_SIZE
	.align		4
.L_1108:
        /*18c0*/ 	.byte	0x04, 0x12
        /*18c2*/ 	.short	(.L_1110 - .L_1109)
	.align		4
.L_1109:
        /*18c4*/ 	.word	index@(_ZN2at4cuda57_GLOBAL__N__cd6b329d_24_DistributionBernoulli_cu_7537a20d21kernelPointwiseApply2IZNS_6native9templates4cuda28bernoulli_tensor_cuda_kernelIddEEvRKNS_10TensorBaseES9_NS_15PhiloxCudaStateEEUliRdSB_SB_SB_RKdSD_SD_SD_E_dSC_jLi2ELin1ELi4ELi512ELi2EEEvNS0_6detail10TensorInfoIT0_T2_EENSG_IT1_SI_EESI_T_)
        /*18c8*/ 	.word	0x00000000


	//----- nvinfo : EIATTR_MIN_STACK_SIZE
	.align		4
.L_1110:
        /*18cc*/ 	.byte	0x04, 0x12
        /*18ce*/ 	.short	(.L_1112 - .L_1111)
	.align		4
.L_1111:
        /*18d0*/ 	.word	index@(_ZN2at4cuda57_GLOBAL__N__cd6b329d_24_DistributionBernoulli_cu_7537a20d21kernelPointwiseApply2IZNS_6native9templates4cuda28bernoulli_tensor_cuda_kernelIddEEvRKNS_10TensorBaseES9_NS_15PhiloxCudaStateEEUliRdSB_SB_SB_RKdSD_SD_SD_E_dSC_jLi2ELi2ELi4ELi512ELi2EEEvNS0_6detail10TensorInfoIT0_T2_EENSG_IT1_SI_EESI_T_)
        /*18d4*/ 	.word	0x00000000


	//----- nvinfo : EIATTR_MIN_STACK_SIZE
	.align		4
.L_1112:
        /*18d8*/ 	.byte	0x04, 0x12
        /*18da*/ 	.short	(.L_1114 - .L_1113)
	.align		4
.L_1113:
        /*18dc*/ 	.word	index@(_ZN2at4cuda57_GLOBAL__N__cd6b329d_24_DistributionBernoulli_cu_7537a20d21kernelPointwiseApply2IZNS_6native9templates4cuda28bernoulli_tensor_cuda_kernelIddEEvRKNS_10TensorBaseES9_NS_15PhiloxCudaStateEEUliRdSB_SB_SB_RKdSD_SD_SD_E_dSC_jLi2ELi1ELi4ELi512ELi2EEEvNS0_6detail10TensorInfoIT0_T2_EENSG_IT1_SI_EESI_T_)
        /*18e0*/ 	.word	0x00000000


	//----- nvinfo : EIATTR_MIN_STACK_SIZE
	.align		4
.L_1114:
        /*18e4*/ 	.byte	0x04, 0x12
        /*18e6*/ 	.short	(.L_1116 - .L_1115)
	.align		4
.L_1115:
        /*18e8*/ 	.word	index@(_ZN2at4cuda57_GLOBAL__N__cd6b329d_24_DistributionBernoulli_cu_7537a20d21kernelPointwiseApply2IZNS_6native9templates4cuda28bernoulli_tensor_cuda_kernelIddEEvRKNS_10TensorBaseES9_NS_15PhiloxCudaStateEEUliRdSB_SB_SB_RKdSD_SD_SD_E_dSC_jLi1ELin1ELi4ELi512ELi2EEEvNS0_6detail10TensorInfoIT0_T2_EENSG_IT1_SI_EESI_T_)
        /*18ec*/ 	.word	0x00000000


	//----- nvinfo : EIATTR_MIN_STACK_SIZE
	.align		4
.L_1116:
        /*18f0*/ 	.byte	0x04, 0x12
        /*18f2*/ 	.short	(.L_1118 - .L_1117)
	.align		4
.L_1117:
        /*18f4*/ 	.word	index@(_ZN2at4cuda57_GLOBAL__N__cd6b329d_24_DistributionBernoulli_cu_7537a20d21kernelPointwiseApply2IZNS_6native9templates4cuda28bernoulli_tensor_cuda_kernelIddEEvRKNS_10TensorBaseES9_NS_15PhiloxCudaStateEEUliRdSB_SB_SB_RKdSD_SD_SD_E_dSC_jLi1ELi2ELi4ELi512ELi2EEEvNS0_6detail10TensorInfoIT0_T2_EENSG_IT1_SI_EESI_T_)
        /*18f8*/ 	.word	0x00000000


	//----- nvinfo : EIATTR_MIN_STACK_SIZE
	.align		4
.L_1118:
        /*18fc*/ 	.byte	0x04, 0x12
        /*18fe*/ 	.short	(.L_1120 - .L_1119)
	.align		4
.L_1119:
        /*1900*/ 	.word	index@(_ZN2at4cuda57_GLOBAL__N__cd6b329d_24_DistributionBernoulli_cu_7537a20d21kernelPointwiseApply2IZNS_6native9templates4cuda28bernoulli_tensor_cuda_kernelIddEEvRKNS_10TensorBaseES9_NS_15PhiloxCudaStateEEUliRdSB_SB_SB_RKdSD_SD_SD_E_dSC_jLi1ELi1ELi4ELi512ELi2EEEvNS0_6detail10TensorInfoIT0_T2_EENSG_IT1_SI_EESI_T_)
        /*1904*/ 	.word	0x00000000
.L_1120:


//--------------------- .nv.compat                --------------------------
	.section	.nv.compat,"",@"SHT_CUDA_COMPAT_INFO"
	.align	4
        /*0000*/ 	.byte	0x02, 0x09, 0x01, 0x00, 0x02, 0x02, 0x01, 0x00, 0x02, 0x05, 0x05, 0x00, 0x03, 0x07, 0x01, 0x01
        /*0010*/ 	.byte	0x02, 0x03, 0x00, 0x00, 0x02, 0x06, 0x01, 0x00, 0x04, 0x0b, 0x08, 0x00, 0x00, 0x00, 0x00, 0x00
        /*0020*/ 	.byte	0x00, 0x00, 0x00, 0x00


//--------------------- .nv.info._ZN2at6native57_GLOBAL__N__cd6b329d_24_DistributionBernoulli_cu_7537a20d43distribution_elementwise_grid_stride_kernelIfLi4EZNS0_9templates4cuda21uniform_and_transformIbfPNS_17CUDAGeneratorImplEZZZNS4_16bernoulli_kernelIS7_EEvRNS_18TensorIteratorBaseEdT_ENKUlvE_clEvENKUlvE8_clEvEUlfE_EEvSA_T1_T2_EUlP24curandStatePhilox4_32_10E0_ZNS1_27distribution_nullary_kernelIbf6float4S7_SJ_SE_EEvSA_SG_RKT3_T4_EUlifE0_EEvlNS_15PhiloxCudaStateESF_SG_ --------------------------
	.section	.nv.info._ZN2at6native57_GLOBAL__N__cd6b329d_24_DistributionBernoulli_cu_7537a20d43distribution_elementwise_grid_stride_kernelIfLi4EZNS0_9templates4cuda21uniform_and_transformIbfPNS_17CUDAGeneratorImplEZZZNS4_16bernoulli_kernelIS7_EEvRNS_18TensorIteratorBaseEdT_ENKUlvE_clEvENKUlvE8_clEvEUlfE_EEvSA_T1_T2_EUlP24curandStatePhilox4_32_10E0_ZNS1_27distribution_nullary_kernelIbf6float4S7_SJ_SE_EEvSA_SG_RKT3_T4_EUlifE0_EEvlNS_15PhiloxCudaStateESF_SG_,"",@"SHT_CUDA_INFO"
	.sectionflags	@""
	.align	4


	//----- nvinfo : EIATTR_CUDA_API_VERSION
	.align		4
        /*0000*/ 	.byte	0x04, 0x37
        /*0002*/ 	.short	(.L_1122 - .L_1121)
.L_1121:
        /*0004*/ 	.word	0x00000082


	//----- nvinfo : EIATTR_KPARAM_INFO
	.align		4
.L_1122:
        /*0008*/ 	.byte	0x04, 0x17
        /*000a*/ 	.short	(.L_1124 - .L_1123)
.L_1123:
        /*000c*/ 	.word	0x00000000
        /*0010*/ 	.short	0x0003
        /*0012*/ 	.short	0x0028
        /*0014*/ 	.byte	0x00, 0xf0, 0xa1, 0x06


	//----- nvinfo : EIATTR_KPARAM_INFO
	.align		4
.L_1124:
        /*0018*/ 	.byte	0x04, 0x17
        /*001a*/ 	.short	(.L_1126 - .L_1125)
.L_1125:
        /*001c*/ 	.word	0x00000000
        /*0020*/ 	.short	0x0002
        /*0022*/ 	.short	0x0020
        /*0024*/ 	.byte	0x00, 0xf0, 0x05, 0x00


	//----- nvinfo : EIATTR_KPARAM_INFO
	.align		4
.L_1126:
        /*0028*/ 	.byte	0x04, 0x17
        /*002a*/ 	.short	(.L_1128 - .L_1127)
.L_1127:
        /*002c*/ 	.word	0x00000000
        /*0030*/ 	.short	0x0001
        /*0032*/ 	.short	0x0008
        /*0034*/ 	.byte	0x00, 0xf0, 0x61, 0x00


	//----- nvinfo : EIATTR_KPARAM_INFO
	.align		4
.L_1128:
        /*0038*/ 	.byte	0x04, 0x17
        /*003a*/ 	.short	(.L_1130 - .L_1129)
.L_1129:
        /*003c*/ 	.word	0x00000000
        /*0040*/ 	.short	0x0000
        /*0042*/ 	.short	0x0000
        /*0044*/ 	.byte	0x00, 0xf0, 0x21, 0x00


	//----- nvinfo : EIATTR_SPARSE_MMA_MASK
	.align		4
.L_1130:
        /*0048*/ 	.byte	0x03, 0x50
        /*004a*/ 	.short	0x0000


	//----- nvinfo : EIATTR_MAXREG_COUNT
	.align		4
        /*004c*/ 	.byte	0x03, 0x1b
        /*004e*/ 	.short	0x0040


	//----- nvinfo : EIATTR_NUM_BARRIERS
	.align		4
        /*0050*/ 	.byte	0x02, 0x4c
        /*0052*/ 	.byte	0x01
	.zero		1


	//----- nvinfo : EIATTR_MERCURY_ISA_VERSION
	.align		4
        /*0054*/ 	.byte	0x03, 0x5f
        /*0056*/ 	.short	0x0101


	//----- nvinfo : EIATTR_VRC_CTA_INIT_COUNT
	.align		4
        /*0058*/ 	.byte	0x02, 0x4a
	.zero		1
	.zero		1


	//----- nvinfo : EIATTR_EXIT_INSTR_OFFSETS
	.align		4
        /*005c*/ 	.byte	0x04, 0x1c
        /*005e*/ 	.short	(.L_1132 - .L_1131)


	//   ....[0]....
.L_1131:
        /*0060*/ 	.word	0x000007b0


	//   ....[1]....
        /*0064*/ 	.word	0x000052d0


	//----- nvinfo : EIATTR_MAX_THREADS
	.align		4
.L_1132:
        /*0068*/ 	.byte	0x04, 0x05
        /*006a*/ 	.short	(.L_1134 - .L_1133)
.L_1133:
        /*006c*/ 	.word	0x00000100
        /*0070*/ 	.word	0x00000001
        /*0074*/ 	.word	0x00000001


	//----- nvinfo : EIATTR_CRS_STACK_SIZE
	.align		4
.L_1134:
        /*0078*/ 	.byte	0x04, 0x1e
        /*007a*/ 	.short	(.L_1136 - .L_1135)
.L_1135:
        /*007c*/ 	.word	0x00000000


	//----- nvinfo : EIATTR_CBANK_PARAM_SIZE
	.align		4
.L_1136:
        /*0080*/ 	.byte	0x03, 0x19
        /*0082*/ 	.short	0x01d0


	//----- nvinfo : EIATTR_PARAM_CBANK
	.align		4
        /*0084*/ 	.byte	0x04, 0x0a
        /*0086*/ 	.short	(.L_1138 - .L_1137)
	.align		4
.L_1137:
        /*0088*/ 	.word	index@(.nv.constant0._ZN2at6native57_GLOBAL__N__cd6b329d_24_DistributionBernoulli_cu_7537a20d43distribution_elementwise_grid_stride_kernelIfLi4EZNS0_9templates4cuda21uniform_and_transformIbfPNS_17CUDAGeneratorImplEZZZNS4_16bernoulli_kernelIS7_EEvRNS_18TensorIteratorBaseEdT_ENKUlvE_clEvENKUlvE8_clEvEUlfE_EEvSA_T1_T2_EUlP24curandStatePhilox4_32_10E0_ZNS1_27distribution_nullary_kernelIbf6float4S7_SJ_SE_EEvSA_SG_RKT3_T4_EUlifE0_EEvlNS_15PhiloxCudaStateESF_SG_)
        /*008c*/ 	.short	0x0380
        /*008e*/ 	.short	0x01d0


	//----- nvinfo : EIATTR_SW_WAR
	.align		4
.L_1138:
        /*0090*/ 	.byte	0x04, 0x36
        /*0092*/ 	.short	(.L_1140 - .L_1139)
.L_1139:
        /*0094*/ 	.word	0x00000008
.L_1140:


//--------------------- .nv.info._ZN2at6native57_GLOBAL__N__cd6b329d_24_DistributionBernoulli_cu_7537a20d43distribution_elementwise_grid_stride_kernelIfLi4EZNS0_9templates4cuda21uniform_and_transformIbfPNS_17CUDAGeneratorImplEZZZNS4_16bernoulli_kernelIS7_EEvRNS_18TensorIteratorBaseEdT_ENKUlvE_clEvENKUlvE8_clEvEUlfE_EEvSA_T1_T2_EUlP24curandStatePhilox4_32_10E0_ZNS1_27distribution_nullary_kernelIbf6float4S7_SJ_SE_EEvSA_SG_RKT3_T4_EUlifE_EEvlNS_15PhiloxCudaStateESF_SG_ --------------------------
	.section	.nv.info._ZN2at6native57_GLOBAL__N__cd6b329d_24_DistributionBernoulli_cu_7537a20d43distribution_elementwise_grid_stride_kernelIfLi4EZNS0_9templates4cuda21uniform_and_transformIbfPNS_17CUDAGeneratorImplEZZZNS4_16bernoulli_kernelIS7_EEvRNS_18TensorIteratorBaseEdT_ENKUlvE_clEvENKUlvE8_clEvEUlfE_EEvSA_T1_T2_EUlP24curandStatePhilox4_32_10E0_ZNS1_27distribution_nullary_kernelIbf6float4S7_SJ_SE_EEvSA_SG_RKT3_T4_EUlifE_EEvlNS_15PhiloxCudaStateESF_SG_,"",@"SHT_CUDA_INFO"
	.sectionflags	@""
	.align	4


	//----- nvinfo : EIATTR_CUDA_API_VERSION
	.align		4
        /*0000*/ 	.byte	0x04, 0x37
        /*0002*/ 	.short	(.L_1142 - .L_1141)
.L_1141:
        /*0004*/ 	.word	0x00000082


	//----- nvinfo : EIATTR_KPARAM_INFO
	.align		4
.L_1142:
        /*0008*/ 	.byte	0x04, 0x17
        /*000a*/ 	.short	(.L_1144 - .L_1143)
.L_1143:
        /*000c*/ 	.word	0x00000000
        /*0010*/ 	.short	0x0003
        /*0012*/ 	.short	0x0028
        /*0014*/ 	.byte	0x00, 0xf0, 0x61, 0x00


	//----- nvinfo : EIATTR_KPARAM_INFO
	.align		4
.L_1144:
        /*0018*/ 	.byte	0x04, 0x17
        /*001a*/ 	.short	(.L_1146 - .L_1145)
.L_1145:
        /*001c*/ 	.word	0x00000000
        /*0020*/ 	.short	0x0002
        /*0022*/ 	.short	0x0020
        /*0024*/ 	.byte	0x00, 0xf0, 0x05, 0x00


	//----- nvinfo : EIATTR_KPARAM_INFO
	.align		4
.L_1146:
        /*0028*/ 	.byte	0x04, 0x17
        /*002a*/ 	.short	(.L_1148 - .L_1147)
.L_1147:
        /*002c*/ 	.word	0x00000000
        /*0030*/ 	.short	0x0001
        /*0032*/ 	.short	0x0008
        /*0034*/ 	.byte	0x00, 0xf0, 0x61, 0x00


	//----- nvinfo : EIATTR_KPARAM_INFO
	.align		4
.L_1148:
        /*0038*/ 	.byte	0x04, 0x17
        /*003a*/ 	.short	(.L_1150 - .L_1149)
.L_1149:
        /*003c*/ 	.word	0x00000000
        /*0040*/ 	.short	0x0000
        /*0042*/ 	.short	0x0000
        /*0044*/ 	.byte	0x00, 0xf0, 0x21, 0x00


	//----- nvinfo : EIATTR_SPARSE_MMA_MASK
	.align		4
.L_1150:
        /*0048*/ 	.byte	0x03, 0x50
        /*004a*/ 	.short	0x0000


	//----- nvinfo : EIATTR_MAXREG_COUNT
	.align		4
        /*004c*/ 	.byte	0x03, 0x1b
        /*004e*/ 	.short	0x0040


	//----- nvinfo : EIATTR_NUM_BARRIERS
	.align		4
        /*0050*/ 	.byte	0x02, 0x4c
        /*0052*/ 	.byte	0x01
	.zero		1


	//----- nvinfo : EIATTR_MERCURY_ISA_VERSION
	.align		4
        /*0054*/ 	.byte	0x03, 0x5f
        /*0056*/ 	.short	0x0101


	//----- nvinfo : EIATTR_VRC_CTA_INIT_COUNT
	.align		4
        /*0058*/ 	.byte	0x02, 0x4a
	.zero		1
	.zero		1


	//----- nvinfo : EIATTR_EXIT_INSTR_OFFSETS
	.align		4
        /*005c*/ 	.byte	0x04, 0x1c
        /*005e*/ 	.short	(.L_1152 - .L_1151)


	//   ....[0]....
.L_1151:
        /*0060*/ 	.word	0x000007d0


	//   ....[1]....
        /*0064*/ 	.word	0x000011c0


	//----- nvinfo : EIATTR_MAX_THREADS
	.align		4
.L_1152:
        /*0068*/ 	.byte	0x04, 0x05
        /*006a*/ 	.short	(.L_1154 - .L_1153)
.L_1153:
        /*006c*/ 	.word	0x00000100
        /*0070*/ 	.word	0x00000001
        /*0074*/ 	.word	0x00000001


	//----- nvinfo : EIATTR_CRS_STACK_SIZE
	.align		4
.L_1154:
        /*0078*/ 	.byte	0x04, 0x1e
        /*007a*/ 	.short	(.L_1156 - .L_1155)
.L_1155:
        /*007c*/ 	.word	0x00000000


	//----- nvinfo : EIATTR_CBANK_PARAM_SIZE
	.align		4
.L_1156:
        /*0080*/ 	.byte	0x03, 0x19
        /*0082*/ 	.short	0x0040


	//----- nvinfo : EIATTR_PARAM_CBANK
	.align		4
        /*0084*/ 	.byte	0x04, 0x0a
        /*0086*/ 	.short	(.L_1158 - .L_1157)
	.align		4
.L_1157:
        /*0088*/ 	.word	index@(.nv.constant0._ZN2at6native57_GLOBAL__N__cd6b329d_24_DistributionBernoulli_cu_7537a20d43distribution_elementwise_grid_stride_kernelIfLi4EZNS0_9templates4cuda21uniform_and_transformIbfPNS_17CUDAGeneratorImplEZZZNS4_16bernoulli_kernelIS7_EEvRNS_18TensorIteratorBaseEdT_ENKUlvE_clEvENKUlvE8_clEvEUlfE_EEvSA_T1_T2_EUlP24curandStatePhilox4_32_10E0_ZNS1_27distribution_nullary_kernelIbf6float4S7_SJ_SE_EEvSA_SG_RKT3_T4_EUlifE_EEvlNS_15PhiloxCudaStateESF_SG_)
        /*008c*/ 	.short	0x0380
        /*008e*/ 	.short	0x0040


	//----- nvinfo : EIATTR_SW_WAR
	.align		4
.L_1158:
        /*0090*/ 	.byte	0x04, 0x36
        /*0092*/ 	.short	(.L_1160 - .L_1159)
.L_1159:
        /*0094*/ 	.word	0x00000008
.L_1160:


//--------------------- .nv.info._ZN2at6native57_GLOBAL__N__cd6b329d_24_DistributionBernoulli_cu_7537a20d43distribution_elementwise_grid_stride_kernelIfLi4EZNS0_9templates4cuda21uniform_and_transformIbfPNS_17CUDAGeneratorImplEZZZNS4_16bernoulli_kernelIS7_EEvRNS_18TensorIteratorBaseEdT_ENKUlvE_clEvENKUlvE8_clEvEUlfE_EEvSA_T1_T2_EUlP24curandStatePhilox4_32_10E_ZNS1_27distribution_nullary_kernelIbf7double2S7_SJ_SE_EEvSA_SG_RKT3_T4_EUlifE0_EEvlNS_15PhiloxCudaStateESF_SG_ --------------------------
	.section	.nv.info._ZN2at6native57_GLOBAL__N__cd6b329d_24_DistributionBernoulli_cu_7537a20d43distribution_elementwise_grid_stride_kernelIfLi4EZNS0_9templates4cuda21uniform_and_transformIbfPNS_17CUDAGeneratorImplEZZZNS4_16bernoulli_kernelIS7_EEvRNS_18TensorIteratorBaseEdT_ENKUlvE_clEvENKUlvE8_clEvEUlfE_EEvSA_T1_T2_EUlP24curandStatePhilox4_32_10E_ZNS1_27distribution_nullary_kernelIbf7double2S7_SJ_SE_EEvSA_SG_RKT3_T4_EUlifE0_EEvlNS_15PhiloxCudaStateESF_SG_,"",@"SHT_CUDA_INFO"
	.sectionflags	@""
	.align	4


	//----- nvinfo : EIATTR_CUDA_API_VERSION
	.align		4
        /*0000*/ 	.byte	0x04, 0x37
        /*0002*/ 	.short	(.L_1162 - .L_1161)
.L_1161:
        /*0004*/ 	.word	0x00000082


	//----- nvinfo : EIATTR_KPARAM_INFO
	.align		4
.L_1162:
        /*0008*/ 	.byte	0x04, 0x17
        /*000a*/ 	.short	(.L_1164 - .L_1163)
.L_1163:
        /*000c*/ 	.word	0x00000000
        /*0010*/ 	.short	0x0003
        /*0012*/ 	.short	0x0028
        /*0014*/ 	.byte	0x00, 0xf0, 0xa1, 0x06


	//----- nvinfo : EIATTR_KPARAM_INFO
	.align		4
.L_1164:
        /*0018*/ 	.byte	0x04, 0x17
        /*001a*/ 	.short	(.L_1166 - .L_1165)
.L_1165:
        /*001c*/ 	.word	0x00000000
        /*0020*/ 	.short	0x0002
        /*0022*/ 	.short	0x0020
        /*0024*/ 	.byte	0x00, 0xf0, 0x05, 0x00


	//----- nvinfo : EIATTR_KPARAM_INFO
	.align		4
.L_1166:
        /*0028*/ 	.byte	0x04, 0x17
        /*002a*/ 	.short	(.L_1168 - .L_1167)
.L_1167:
        /*002c*/ 	.word	0x00000000
        /*0030*/ 	.short	0x0001
        /*0032*/ 	.short	0x0008
        /*0034*/ 	.byte	0x00, 0xf0, 0x61, 0x00


	//----- nvinfo : EIATTR_KPARAM_INFO
	.align		4
.L_1168:
        /*0038*/ 	.byte	0x04, 0x17
        /*003a*/ 	.short	(.L_1170 - .L_1169)
.L_1169:
        /*003c*/ 	.word	0x00000000
        /*0040*/ 	.short	0x0000
        /*0042*/ 	.short	0x0000
        /*0044*/ 	.byte	0x00, 0xf0, 0x21, 0x00


	//----- nvinfo : EIATTR_SPARSE_MMA_MASK
	.align		4
.L_1170:
        /*0048*/ 	.byte	0x03, 0x50
        /*004a*/ 	.short	0x0000


	//----- nvinfo : EIATTR_MAXREG_COUNT
	.align		4
        /*004c*/ 	.byte	0x03, 0x1b
        /*004e*/ 	.short	0x0040


	//----- nvinfo : EIATTR_NUM_BARRIERS
	.align		4
        /*0050*/ 	.byte	0x02, 0x4c
        /*0052*/ 	.byte	0x01
	.zero		1


	//----- nvinfo : EIATTR_MERCURY_ISA_VERSION
	.align		4
        /*0054*/ 	.byte	0x03, 0x5f
        /*0056*/ 	.short	0x0101


	//----- nvinfo : EIATTR_VRC_CTA_INIT_COUNT
	.align		4
        /*0058*/ 	.byte	0x02, 0x4a
	.zero		1
	.zero		1


	//----- nvinfo : EIATTR_EXIT_INSTR_OFFSETS
	.align		4
        /*005c*/ 	.byte	0x04, 0x1c
        /*005e*/ 	.short	(.L_1172 - .L_1171)


	//   ....[0]....
.L_1171:
        /*0060*/ 	.word	0x000007c0


	//   ....[1]....
        /*0064*/ 	.word	0x00003640


	//----- nvinfo : EIATTR_MAX_THREADS
	.align		4
.L_1172:
        /*0068*/ 	.byte	0x04, 0x05
        /*006a*/ 	.short	(.L_1174 - .L_1173)
.L_1173:
        /*006c*/ 	.word	0x00000100
        /*0070*/ 	.word	0x00000001
        /*0074*/ 	.word	0x00000001


	//----- nvinfo : EIATTR_CRS_STACK_SIZE
	.align		4
.L_1174:
        /*0078*/ 	.byte	0x04, 0x1e
        /*007a*/ 	.short	(.L_1176 - .L_1175)
.L_1175:
        /*007c*/ 	.word	0x00000000


	//----- nvinfo : EIATTR_CBANK_PARAM_SIZE
	.align		4
.L_1176:
        /*0080*/ 	.byte	0x03, 0x19
        /*0082*/ 	.short	0x01d0


	//----- nvinfo : EIATTR_PARAM_CBANK
	.align		4
        /*0084*/ 	.byte	0x04, 0x0a
        /*0086*/ 	.short	(.L_1178 - .L_1177)
	.align		4
.L_1177:
        /*0088*/ 	.word	index@(.nv.constant0._ZN2at6native57_GLOBAL__N__cd6b329d_24_DistributionBernoulli_cu_7537a20d43distribution_elementwise_grid_stride_kernelIfLi4EZNS0_9templates4cuda21uniform_and_transformIbfPNS_17CUDAGeneratorImplEZZZNS4_16bernoulli_kernelIS7_EEvRNS_18TensorIteratorBaseEdT_ENKUlvE_clEvENKUlvE8_clEvEUlfE_EEvSA_T1_T2_EUlP24curandStatePhilox4_32_10E_ZNS1_27distribution_nullary_kernelIbf7double2S7_SJ_SE_EEvSA_SG_RKT3_T4_EUlifE0_EEvlNS_15PhiloxCudaStateESF_SG_)
        /*008c*/ 	.short	0x0380
        /*008e*/ 	.short	0x01d0


	//----- nvinfo : EIATTR_SW_WAR
	.align		4
.L_1178:
        /*0090*/ 	.byte	0x04, 0x36
        /*0092*/ 	.short	(.L_1180 - .L_1179)
.L_1179:
        /*0094*/ 	.word	0x00000008
.L_1180:


//--------------------- .nv.info._ZN2at6native57_GLOBAL__N__cd6b329d_24_DistributionBernoulli_cu_7537a20d43distribution_elementwise_grid_stride_kernelIfLi4EZNS0_9templates4cuda21uniform_and_transformIbfPNS_17CUDAGeneratorImplEZZZNS4_16bernoulli_kernelIS7_EEvRNS_18TensorIteratorBaseEdT_ENKUlvE_clEvENKUlvE8_clEvEUlfE_EEvSA_T1_T2_EUlP24curandStatePhilox4_32_10E_ZNS1_27distribution_nullary_kernelIbf7double2S7_SJ_SE_EEvSA_SG_RKT3_T4_EUlifE_EEvlNS_15PhiloxCudaStateESF_SG_ --------------------------
	.section	.nv.info._ZN2at6native57_GLOBAL__N__cd6b329d_24_DistributionBernoulli_cu_7537a20d43distribution_elementwise_grid_stride_kernelIfLi4EZNS0_9templates4cuda21uniform_and_transformIbfPNS_17CUDAGeneratorImplEZZZNS4_16bernoulli_kernelIS7_EEvRNS_18TensorIteratorBaseEdT_ENKUlvE_clEvENKUlvE8_clEvEUlfE_EEvSA_T1_T2_EUlP24curandStatePhilox4_32_10E_ZNS1_27distribution_nullary_kernelIbf7double2S7_SJ_SE_EEvSA_SG_RKT3_T4_EUlifE_EEvlNS_15PhiloxCudaStateESF_SG_,"",@"SHT_CUDA_INFO"
	.sectionflags	@""
	.align	4


	//----- nvinfo : EIATTR_CUDA_API_VERSION
	.align		4
        /*0000*/ 	.byte	0x04, 0x37
        /*0002*/ 	.short	(.L_1182 - .L_1181)
.L_1181:
        /*0004*/ 	.word	0x00000082


	//----- nvinfo : EIATTR_KPARAM_INFO
	.align		4
.L_1182:
        /*0008*/ 	.byte	0x04, 0x17
        /*000a*/ 	.short	(.L_1184 - .L_1183)
.L_1183:
        /*000c*/ 	.word	0x00000000
        /*0010*/ 	.short	0x0003
        /*0012*/ 	.short	0x0028
        /*0014*/ 	.byte	0x00, 0xf0, 0x61, 0x00


	//----- nvinfo : EIATTR_KPARAM_INFO
	.align		4
.L_1184:
        /*0018*/ 	.byte	0x04, 0x17
        /*001a*/ 	.short	(.L_1186 - .L_1185)
.L_1185:
        /*001c*/ 	.word	0x00000000
        /*0020*/ 	.short	0x0002
        /*0022*/ 	.short	0x0020
        /*0024*/ 	.byte	0x00, 0xf0, 0x05, 0x00


	//----- nvinfo : EIATTR_KPARAM_INFO
	.align		4
.L_1186:
        /*0028*/ 	.byte	0x04, 0x17
        /*002a*/ 	.short	(.L_1188 - .L_1187)
.L_1187:
        /*002c*/ 	.word	0x00000000
        /*0030*/ 	.short	0x0001
        /*0032*/ 	.short	0x0008
        /*0034*/ 	.byte	0x00, 0xf0, 0x61, 0x00


	//----- nvinfo : EIATTR_KPARAM_INFO
	.align		4
.L_1188:
        /*0038*/ 	.byte	0x04, 0x17
        /*003a*/ 	.short	(.L_1190 - .L_1189)
.L_1189:
        /*003c*/ 	.word	0x00000000
        /*0040*/ 	.short	0x0000
        /*0042*/ 	.short	0x0000
        /*0044*/ 	.byte	0x00, 0xf0, 0x21, 0x00


	//----- nvinfo : EIATTR_SPARSE_MMA_MASK
	.align		4
.L_1190:
        /*0048*/ 	.byte	0x03, 0x50
        /*004a*/ 	.short	0x0000


	//----- nvinfo : EIATTR_MAXREG_COUNT
	.align		4
        /*004c*/ 	.byte	0x03, 0x1b
        /*004e*/ 	.short	0x0040


	//----- nvinfo : EIATTR_NUM_BARRIERS
	.align		4
        /*0050*/ 	.byte	0x02, 0x4c
        /*0052*/ 	.byte	0x01
	.zero		1


	//----- nvinfo : EIATTR_MERCURY_ISA_VERSION
	.align		4
        /*0054*/ 	.byte	0x03, 0x5f
        /*0056*/ 	.short	0x0101


	//----- nvinfo : EIATTR_VRC_CTA_INIT_COUNT
	.align		4
        /*0058*/ 	.byte	0x02, 0x4a
	.zero		1
	.zero		1


	//----- nvinfo : EIATTR_EXIT_INSTR_OFFSETS
	.align		4
        /*005c*/ 	.byte	0x04, 0x1c
        /*005e*/ 	.short	(.L_1192 - .L_1191)


	//   ....[0]....
.L_1191:
        /*0060*/ 	.word	0x000007b0


	//   ....[1]....
        /*0064*/ 	.word	0x000011f0


	//----- nvinfo : EIATTR_MAX_THREADS
	.align		4
.L_1192:
        /*0068*/ 	.byte	0x04, 0x05
        /*006a*/ 	.short	(.L_1194 - .L_1193)
.L_1193:
        /*006c*/ 	.word	0x00000100
        /*0070*/ 	.word	0x00000001
        /*0074*/ 	.word	0x00000001


	//----- nvinfo : EIATTR_CRS_STACK_SIZE
	.align		4
.L_1194:
        /*0078*/ 	.byte	0x04, 0x1e
        /*007a*/ 	.short	(.L_1196 - .L_1195)
.L_1195:
        /*007c*/ 	.word	0x00000000


	//----- nvinfo : EIATTR_CBANK_PARAM_SIZE
	.align		4
.L_1196:
        /*0080*/ 	.byte	0x03, 0x19
        /*0082*/ 	.short	0x0040


	//----- nvinfo : EIATTR_PARAM_CBANK
	.align		4
        /*0084*/ 	.byte	0x04, 0x0a
        /*0086*/ 	.short	(.L_1198 - .L_1197)
	.align		4
.L_1197:
        /*0088*/ 	.word	index@(.nv.constant0._ZN2at6native57_GLOBAL__N__cd6b329d_24_DistributionBernoulli_cu_7537a20d43distribution_elementwise_grid_stride_kernelIfLi4EZNS0_9templates4cuda21uniform_and_transformIbfPNS_17CUDAGeneratorImplEZZZNS4_16bernoulli_kernelIS7_EEvRNS_18TensorIteratorBaseEdT_ENKUlvE_clEvENKUlvE8_clEvEUlfE_EEvSA_T1_T2_EUlP24curandStatePhilox4_32_10E_ZNS1_27distribution_nullary_kernelIbf7double2S7_SJ_SE_EEvSA_SG_RKT3_T4_EUlifE_EEvlNS_15PhiloxCudaStateESF_SG_)
        /*008c*/ 	.short	0x0380
        /*008e*/ 	.short	0x0040


	//----- nvinfo : EIATTR_SW_WAR
	.align		4
.L_1198:
        /*0090*/ 	.byte	0x04, 0x36
        /*0092*/ 	.short	(.L_1200 - .L_1199)
.L_1199:
        /*0094*/ 	.word	0x00000008
.L_1200:


//--------------------- .nv.info._ZN2at6native57_GLOBAL__N__cd6b329d_24_DistributionBernoulli_cu_7537a20d43distribution_elementwise_grid_stride_kernelIfLi4EZNS0_9templates4cuda21uniform_and_transformIN3c108BFloat16EfPNS_17CUDAGeneratorImplEZZZNS4_16bernoulli_kernelIS9_EEvRNS_18TensorIteratorBaseEdT_ENKUlvE_clEvENKUlvE7_clEvEUlfE_EEvSC_T1_T2_EUlP24curandStatePhilox4_32_10E0_ZNS1_27distribution_nullary_kernelIS7_f6float4S9_SL_SG_EEvSC_SI_RKT3_T4_EUlifE0_EEvlNS_15PhiloxCudaStateESH_SI_ --------------------------
	.section	.nv.info._ZN2at6native57_GLOBAL__N__cd6b329d_24_DistributionBernoulli_cu_7537a20d43distribution_elementwise_grid_stride_kernelIfLi4EZNS0_9templates4cuda21uniform_and_transformIN3c108BFloat16EfPNS_17CUDAGeneratorImplEZZZNS4_16bernoulli_kernelIS9_EEvRNS_18TensorIteratorBaseEdT_ENKUlvE_clEvENKUlvE7_clEvEUlfE_EEvSC_T1_T2_EUlP24curandStatePhilox4_32_10E0_ZNS1_27distribution_nullary_kernelIS7_f6float4S9_SL_SG_EEvSC_SI_RKT3_T4_EUlifE0_EEvlNS_15PhiloxCudaStateESH_SI_,"",@"SHT_CUDA_INFO"
	.sectionflags	@""
	.align	4


	//----- nvinfo : EIATTR_CUDA_API_VERSION
	.align		4
        /*0000*/ 	.byte	0x04, 0x37
        /*0002*/ 	.short	(.L_1202 - .L_1201)
.L_1201:
        /*0004*/ 	.word	0x00000082


	//----- nvinfo : EIATTR_KPARAM_INFO
	.align		4
.L_1202:
        /*0008*/ 	.byte	0x04, 0x17
        /*000a*/ 	.short	(.L_1204 - .L_1203)
.L_1203:
        /*000c*/ 	.word	0x00000000
        /*0010*/ 	.short	0x0003
        /*0012*/ 	.short	0x0028
        /*0014*/ 	.byte	0x00, 0xf0, 0xa1, 0x06


	//----- nvinfo : EIATTR_KPARAM_INFO
	.align		4
.L_1204:
        /*0018*/ 	.byte	0x04, 0x17
        /*001a*/ 	.short	(.L_1206 - .L_1205)
.L_1205:
        /*001c*/ 	.word	0x00000000
        /*0020*/ 	.short	0x0002
        /*0022*/ 	.short	0x0020
        /*0024*/ 	.byte	0x00, 0xf0, 0x05, 0x00


	//----- nvinfo : EIATTR_KPARAM_INFO
	.align		4
.L_1206:
        /*0028*/ 	.byte	0x04, 0x17
        /*002a*/ 	.short	(.L_1208 - .L_1207)
.L_1207:
        /*002c*/ 	.word	0x00000000
        /*0030*/ 	.short	0x0001
        /*0032*/ 	.short	0x0008
        /*0034*/ 	.byte	0x00, 0xf0, 0x61, 0x00


	//----- nvinfo : EIATTR_KPARAM_INFO
	.align		4
.L_1208:
        /*0038*/ 	.byte	0x04, 0x17
        /*003a*/ 	.short	(.L_1210 - .L_1209)
.L_1209:
        /*003c*/ 	.word	0x00000000
        /*0040*/ 	.short	0x0000
        /*0042*/ 	.short	0x0000
        /*0044*/ 	.byte	0x00, 0xf0, 0x21, 0x00


	//----- nvinfo : EIATTR_SPARSE_MMA_MASK
	.align		4
.L_1210:
        /*0048*/ 	.byte	0x03, 0x50
        /*004a*/ 	.short	0x0000


	//----- nvinfo : EIATTR_MAXREG_COUNT
	.align		4
        /*004c*/ 	.byte	0x03, 0x1b
        /*004e*/ 	.short	0x0040


	//----- nvinfo : EIATTR_NUM_BARRIERS
	.align		4
        /*0050*/ 	.byte	0x02, 0x4c
        /*0052*/ 	.byte	0x01
	.zero		1


	//----- nvinfo : EIATTR_MERCURY_ISA_VERSION
	.align		4
        /*0054*/ 	.byte	0x03, 0x5f
        /*0056*/ 	.short	0x0101


	//----- nvinfo : EIATTR_VRC_CTA_INIT_COUNT
	.align		4
        /*0058*/ 	.byte	0x02, 0x4a
	.zero		1
	.zero		1


	//----- nvinfo : EIATTR_EXIT_INSTR_OFFSETS
	.align		4
        /*005c*/ 	.byte	0x04, 0x1c
        /*005e*/ 	.short	(.L_1212 - .L_1211)


	//   ....[0]....
.L_1211:
        /*0060*/ 	.word	0x000007b0


	//   ....[1]....
        /*0064*/ 	.word	0x000052e0


	//----- nvinfo : EIATTR_MAX_THREADS
	.align		4
.L_1212:
        /*0068*/ 	.byte	0x04, 0x05
        /*006a*/ 	.short	(.L_1214 - .L_1213)
.L_1213:
        /*006c*/ 	.word	0x00000100
        /*0070*/ 	.word	0x00000001
        /*0074*/ 	.word	0x00000001


	//----- nvinfo : EIATTR_CRS_STACK_SIZE
	.align		4
.L_1214:
        /*0078*/ 	.byte	0x04, 0x1e
        /*007a*/ 	.short	(.L_1216 - .L_1215)
.L_1215:
        /*007c*/ 	.word	0x00000000


	//----- nvinfo : EIATTR_CBANK_PARAM_SIZE
	.align		4
.L_1216:
        /*0080*/ 	.byte	0x03, 0x19
        /*0082*/ 	.short	0x01d0


	//----- nvinfo : EIATTR_PARAM_CBANK
	.align		4
        /*0084*/ 	.byte	0x04, 0x0a
        /*0086*/ 	.short	(.L_1218 - .L_1217)
	.align		4
.L_1217:
        /*0088*/ 	.word	index@(.nv.constant0._ZN2at6native57_GLOBAL__N__cd6b329d_24_DistributionBernoulli_cu_7537a20d43distribution_elementwise_grid_stride_kernelIfLi4EZNS0_9templates4cuda21uniform_and_transformIN3c108BFloat16EfPNS_17CUDAGeneratorImplEZZZNS4_16bernoulli_kernelIS9_EEvRNS_18TensorIteratorBaseEdT_ENKUlvE_clEvENKUlvE7_clEvEUlfE_EEvSC_T1_T2_EUlP24curandStatePhilox4_32_10E0_ZNS1_27distribution_nullary_kernelIS7_f6float4S9_SL_SG_EEvSC_SI_RKT3_T4_EUlifE0_EEvlNS_15PhiloxCudaStateESH_SI_)
        /*008c*/ 	.short	0x0380
        /*008e*/ 	.short	0x01d0


	//----- nvinfo : EIATTR_SW_WAR
	.align		4
.L_1218:
        /*0090*/ 	.byte	0x04, 0x36
        /*0092*/ 	.short	(.L_1220 - .L_1219)
.L_1219:
        /*0094*/ 	.word	0x00000008
.L_1220:


//--------------------- .nv.info._ZN2at6native57_GLOBAL__N__cd6b329d_24_DistributionBernoulli_cu_7537a20d43distribution_elementwise_grid_stride_kernelIfLi4EZNS0_9templates4cuda21uniform_and_transformIN3c108BFloat16EfPNS_17CUDAGeneratorImplEZZZNS4_16bernoulli_kernelIS9_EEvRNS_18TensorIteratorBaseEdT_ENKUlvE_clEvENKUlvE7_clEvEUlfE_EEvSC_T1_T2_EUlP24curandStatePhilox4_32_10E0_ZNS1_27distribution_nullary_kernelIS7_f6float4S9_SL_SG_EEvSC_SI_RKT3_T4_EUlifE_EEvlNS_15PhiloxCudaStateESH_SI_ --------------------------
	.section	.nv.info._ZN2at6native57_GLOBAL__N__cd6b329d_24_DistributionBernoulli_cu_7537a20d43distribution_elementwise_grid_stride_kernelIfLi4EZNS0_9templates4cuda21uniform_and_transformIN3c108BFloat16EfPNS_17CUDAGeneratorImplEZZZNS4_16bernoulli_kernelIS9_EEvRNS_18TensorIteratorBaseEdT_ENKUlvE_clEvENKUlvE7_clEvEUlfE_EEvSC_T1_T2_EUlP24curandStatePhilox4_32_10E0_ZNS1_27distribution_nullary_kernelIS7_f6float4S9_SL_SG_EEvSC_SI_RKT3_T4_EUlifE_EEvlNS_15PhiloxCudaStateESH_SI_,"",@"SHT_CUDA_INFO"
	.sectionflags	@""
	.align	4


	//----- nvinfo : EIATTR_CUDA_API_VERSION
	.align		4
        /*0000*/ 	.byte	0x04, 0x37
        /*0002*/ 	.short	(.L_1222 - .L_1221)
.L_1221:
        /*0004*/ 	.word	0x00000082


	//----- nvinfo : EIATTR_KPARAM_INFO
	.align		4
.L_1222:
        /*0008*/ 	.byte	0x04, 0x17
        /*000a*/ 	.short	(.L_1224 - .L_1223)
.L_1223:
        /*000c*/ 	.word	0x00000000
        /*0010*/ 	.short	0x0003
        /*0012*/ 	.short	0x0028
        /*0014*/ 	.byte	0x00, 0xf0, 0x61, 0x00


	//----- nvinfo : EIATTR_KPARAM_INFO
	.align		4
.L_1224:
        /*0018*/ 	.byte	0x04, 0x17
        /*001a*/ 	.short	(.L_1226 - .L_1225)
.L_1225:
        /*001c*/ 	.word	0x00000000
        /*0020*/ 	.short	0x0002
        /*0022*/ 	.short	0x0020
        /*0024*/ 	.byte	0x00, 0xf0, 0x05, 0x00


	//----- nvinfo : EIATTR_KPARAM_INFO
	.align		4
.L_1226:
        /*0028*/ 	.byte	0x04, 0x17
        /*002a*/ 	.short	(.L_1228 - .L_1227)
.L_1227:
        /*002c*/ 	.word	0x00000000
        /*0030*/ 	.short	0x0001
        /*0032*/ 	.short	0x0008
        /*0034*/ 	.byte	0x00, 0xf0, 0x61, 0x00


	//----- nvinfo : EIATTR_KPARAM_INFO
	.align		4
.L_1228:
        /*0038*/ 	.byte	0x04, 0x17
        /*003a*/ 	.short	(.L_1230 - .L_1229)
.L_1229:
        /*003c*/ 	.word	0x00000000
        /*0040*/ 	.short	0x0000
        /*0042*/ 	.short	0x0000
        /*0044*/ 	.byte	0x00, 0xf0, 0x21, 0x00


	//----- nvinfo : EIATTR_SPARSE_MMA_MASK
	.align		4
.L_1230:
        /*0048*/ 	.byte	0x03, 0x50
        /*004a*/ 	.short	0x0000


	//----- nvinfo : EIATTR_MAXREG_COUNT
	.align		4
        /*004c*/ 	.byte	0x03, 0x1b
        /*004e*/ 	.short	0x0040


	//----- nvinfo : EIATTR_NUM_BARRIERS
	.align		4
        /*0050*/ 	.byte	0x02, 0x4c
        /*0052*/ 	.byte	0x01
	.zero		1


	//----- nvinfo : EIATTR_MERCURY_ISA_VERSION
	.align		4
        /*0054*/ 	.byte	0x03, 0x5f
        /*0056*/ 	.short	0x0101


	//----- nvinfo : EIATTR_VRC_CTA_INIT_COUNT
	.align		4
        /*0058*/ 	.byte	0x02, 0x4a
	.zero		1
	.zero		1


	//----- nvinfo : EIATTR_EXIT_INSTR_OFFSETS
	.align		4
        /*005c*/ 	.byte	0x04, 0x1c
        /*005e*/ 	.short	(.L_1232 - .L_1231)


	//   ....[0]....
.L_1231:
        /*0060*/ 	.word	0x000007d0


	//   ....[1]....
        /*0064*/ 	.word	0x000011c0


	//----- nvinfo : EIATTR_MAX_THREADS
	.align		4
.L_1232:
        /*0068*/ 	.byte	0x04, 0x05
        /*006a*/ 	.short	(.L_1234 - .L_1233)
.L_1233:
        /*006c*/ 	.word	0x00000100
        /*0070*/ 	.word	0x00000001
        /*0074*/ 	.word	0x00000001


	//----- nvinfo : EIATTR_CRS_STACK_SIZE
	.align		4
.L_1234:
        /*0078*/ 	.byte	0x04, 0x1e
        /*007a*/ 	.short	(.L_1236 - .L_1235)
.L_1235:
        /*007c*/ 	.word	0x00000000


	//----- nvinfo : EIATTR_CBANK_PARAM_SIZE
	.align		4
.L_1236:
        /*0080*/ 	.byte	0x03, 0x19
        /*0082*/ 	.short	0x0040


	//----- nvinfo : EIATTR_PARAM_CBANK
	.align		4
        /*0084*/ 	.byte	0x04, 0x0a
        /*0086*/ 	.short	(.L_1238 - .L_1237)
	.align		4
.L_1237:
        /*0088*/ 	.word	index@(.nv.constant0._ZN2at6native57_GLOBAL__N__cd6b329d_24_DistributionBernoulli_cu_7537a20d43distribution_elementwise_grid_stride_kernelIfLi4EZNS0_9templates4cuda21uniform_and_transformIN3c108BFloat16EfPNS_17CUDAGeneratorImplEZZZNS4_16bernoulli_kernelIS9_EEvRNS_18TensorIteratorBaseEdT_ENKUlvE_clEvENKUlvE7_clEvEUlfE_EEvSC_T1_T2_EUlP24curandStatePhilox4_32_10E0_ZNS1_27distribution_nullary_kernelIS7_f6float4S9_SL_SG_EEvSC_SI_RKT3_T4_EUlifE_EEvlNS_15PhiloxCudaStateESH_SI_)
        /*008c*/ 	.short	0x0380
        /*008e*/ 	.short	0x0040


	//----- nvinfo : EIATTR_SW_WAR
	.align		4
.L_1238:
        /*0090*/ 	.byte	0x04, 0x36
        /*0092*/ 	.short	(.L_1240 - .L_1239)
.L_1239:
        /*0094*/ 	.word	0x00000008
.L_1240:


//--------------------- .nv.info._ZN2at6native57_GLOBAL__N__cd6b329d_24_DistributionBernoulli_cu_7537a20d43distribution_elementwise_grid_stride_kernelIfLi4EZNS0_9templates4cuda21uniform_and_transformIN3c108BFloat16EfPNS_17CUDAGeneratorImplEZZZNS4_16bernoulli_kernelIS9_EEvRNS_18TensorIteratorBaseEdT_ENKUlvE_clEvENKUlvE7_clEvEUlfE_EEvSC_T1_T2_EUlP24curandStatePhilox4_32_10E_ZNS1_27distribution_nullary_kernelIS7_f7double2S9_SL_SG_EEvSC_SI_RKT3_T4_EUlifE0_EEvlNS_15PhiloxCudaStateESH_SI_ --------------------------
	.section	.nv.info._ZN2at6native57_GLOBAL__N__cd6b329d_24_DistributionBernoulli_cu_7537a20d43distribution_elementwise_grid_stride_kernelIfLi4EZNS0_9templates4cuda21uniform_and_transformIN3c108BFloat16EfPNS_17CUDAGeneratorImplEZZZNS4_16bernoulli_kernelIS9_EEvRNS_18TensorIteratorBaseEdT_ENKUlvE_clEvENKUlvE7_clEvEUlfE_EEvSC_T1_T2_EUlP24curandStatePhilox4_32_10E_ZNS1_27distribution_nullary_kernelIS7_f7double2S9_SL_SG_EEvSC_SI_RKT3_T4_EUlifE0_EEvlNS_15PhiloxCudaStateESH_SI_,"",@"SHT_CUDA_INFO"
	.sectionflags	@""
	.align	4


	//----- nvinfo : EIATTR_CUDA_API_VERSION
	.align		4
        /*0000*/ 	.byte	0x04, 0x37
        /*0002*/ 	.short	(.L_1242 - .L_1241)
.L_1241:
        /*0004*/ 	.word	0x00000082


	//----- nvinfo : EIATTR_KPARAM_INFO
	.align		4
.L_1242:
        /*0008*/ 	.byte	0x04, 0x17
        /*000a*/ 	.short	(.L_1244 - .L_1243)
.L_1243:
        /*000c*/ 	.word	0x00000000
        /*0010*/ 	.short	0x0003
        /*0012*/ 	.short	0x0028
        /*0014*/ 	.byte	0x00, 0xf0, 0xa1, 0x06


	//----- nvinfo : EIATTR_KPARAM_INFO
	.align		4
.L_1244:
        /*0018*/ 	.byte	0x04, 0x17
        /*001a*/ 	.short	(.L_1246 - .L_1245)
.L_1245:
        /*001c*/ 	.word	0x00000000
        /*0020*/ 	.short	0x0002
        /*0022*/ 	.short	0x0020
        /*0024*/ 	.byte	0x00, 0xf0, 0x05, 0x00


	//----- nvinfo : EIATTR_KPARAM_INFO
	.align		4
.L_1246:
        /*0028*/ 	.byte	0x04, 0x17
        /*002a*/ 	.short	(.L_1248 - .L_1247)
.L_1247:
        /*002c*/ 	.word	0x00000000
        /*0030*/ 	.short	0x0001
        /*0032*/ 	.short	0x0008
        /*0034*/ 	.byte	0x00, 0xf0, 0x61, 0x00


	//----- nvinfo : EIATTR_KPARAM_INFO
	.align		4
.L_1248:
        /*0038*/ 	.byte	0x04, 0x17
        /*003a*/ 	.short	(.L_1250 - .L_1249)
.L_1249:
        /*003c*/ 	.word	0x00000000
        /*0040*/ 	.short	0x0000
        /*0042*/ 	.short	0x0000
        /*0044*/ 	.byte	0x00, 0xf0, 0x21, 0x00


	//----- nvinfo : EIATTR_SPARSE_MMA_MASK
	.align		4
.L_1250:
        /*0048*/ 	.byte	0x03, 0x50
        /*004a*/ 	.short	0x0000


	//----- nvinfo : EIATTR_MAXREG_COUNT
	.align		4
        /*004c*/ 	.byte	0x03, 0x1b
        /*004e*/ 	.short	0x0040


	//----- nvinfo : EIATTR_NUM_BARRIERS
	.align		4
        /*0050*/ 	.byte	0x02, 0x4c
        /*0052*/ 	.byte	0x01
	.zero		1


	//----- nvinfo : EIATTR_MERCURY_ISA_VERSION
	.align		4
        /*0054*/ 	.byte	0x03, 0x5f
        /*0056*/ 	.short	0x0101


	//----- nvinfo : EIATTR_VRC_CTA_INIT_COUNT
	.align		4
        /*0058*/ 	.byte	0x02, 0x4a
	.zero		1
	.zero		1


	//----- nvinfo : EIATTR_EXIT_INSTR_OFFSETS
	.align		4
        /*005c*/ 	.byte	0x04, 0x1c
        /*005e*/ 	.short	(.L_1252 - .L_1251)


	//   ....[0]....
.L_1251:
        /*0060*/ 	.word	0x000007c0


	//   ....[1]....
        /*0064*/ 	.word	0x00005620


	//----- nvinfo : EIATTR_MAX_THREADS
	.align		4
.L_1252:
        /*0068*/ 	.byte	0x04, 0x05
        /*006a*/ 	.short	(.L_1254 - .L_1253)
.L_1253:
        /*006c*/ 	.word	0x00000100
        /*0070*/ 	.word	0x00000001
        /*0074*/ 	.word	0x00000001


	//----- nvinfo : EIATTR_CRS_STACK_SIZE
	.align		4
.L_1254:
        /*0078*/ 	.byte	0x04, 0x1e
        /*007a*/ 	.short	(.L_1256 - .L_1255)
.L_1255:
        /*007c*/ 	.word	0x00000000


	//----- nvinfo : EIATTR_CBANK_PARAM_SIZE
	.align		4
.L_1256:
        /*0080*/ 	.byte	0x03, 0x19
        /*0082*/ 	.short	0x01d0


	//----- nvinfo : EIATTR_PARAM_CBANK
	.align		4
        /*0084*/ 	.byte	0x04, 0x0a
        /*0086*/ 	.short	(.L_1258 - .L_1257)
	.align		4
.L_1257:
        /*0088*/ 	.word	index@(.nv.constant0._ZN2at6native57_GLOBAL__N__cd6b329d_24_DistributionBernoulli_cu_7537a20d43distribution_elementwise_grid_stride_kernelIfLi4EZNS0_9templates4cuda21uniform_and_transformIN3c108BFloat16EfPNS_17CUDAGeneratorImplEZZZNS4_16bernoulli_kernelIS9_EEvRNS_18TensorIteratorBaseEdT_ENKUlvE_clEvENKUlvE7_clEvEUlfE_EEvSC_T1_T2_EUlP24curandStatePhilox4_32_10E_ZNS1_27distribution_nullary_kernelIS7_f7double2S9_SL_SG_EEvSC_SI_RKT3_T4_EUlifE0_EEvlNS_15PhiloxCudaStateESH_SI_)
        /*008c*/ 	.short	0x0380
        /*008e*/ 	.short	0x01d0


	//----- nvinfo : EIATTR_SW_WAR
	.align		4
.L_1258:
        /*0090*/ 	.byte	0x04, 0x36
        /*0092*/ 	.short	(.L_1260 - .L_1259)
.L_1259:
        /*0094*/ 	.word	0x00000008
.L_1260:


//--------------------- .nv.info._ZN2at6native57_GLOBAL__N__cd6b329d_24_DistributionBernoulli_cu_7537a20d43distribution_elementwise_grid_stride_kernelIfLi4EZNS0_9templates4cuda21uniform_and_transformIN3c108BFloat16EfPNS_17CUDAGeneratorImplEZZZNS4_16bernoulli_kernelIS9_EEvRNS_18TensorIteratorBaseEdT_ENKUlvE_clEvENKUlvE7_clEvEUlfE_EEvSC_T1_T2_EUlP24curandStatePhilox4_32_10E_ZNS1_27distribution_nullary_kernelIS7_f7double2S9_SL_SG_EEvSC_SI_RKT3_T4_EUlifE_EEvlNS_15PhiloxCudaStateESH_SI_ --------------------------
	.section	.nv.info._ZN2at6native57_GLOBAL__N__cd6b329d_24_DistributionBernoulli_cu_7537a20d43distribution_elementwise_grid_stride_kernelIfLi4EZNS0_9templates4cuda21uniform_and_transformIN3c108BFloat16EfPNS_17CUDAGeneratorImplEZZZNS4_16bernoulli_kernelIS9_EEvRNS_18TensorIteratorBaseEdT_ENKUlvE_clEvENKUlvE7_clEvEUlfE_EEvSC_T1_T2_EUlP24curandStatePhilox4_32_10E_ZNS1_27distribution_nullary_kernelIS7_f7double2S9_SL_SG_EEvSC_SI_RKT3_T4_EUlifE_EEvlNS_15PhiloxCudaStateESH_SI_,"",@"SHT_CUDA_INFO"
	.sectionflags	@""
	.align	4


	//----- nvinfo : EIATTR_CUDA_API_VERSION
	.align		4
        /*0000*/ 	.byte	0x04, 0x37
        /*0002*/ 	.short	(.L_1262 - .L_1261)
.L_1261:
        /*0004*/ 	.word	0x00000082


	//----- nvinfo : EIATTR_KPARAM_INFO
	.align		4
.L_1262:
        /*0008*/ 	.byte	0x04, 0x17
        /*000a*/ 	.short	(.L_1264 - .L_1263)
.L_1263:
        /*000c*/ 	.word	0x00000000
        /*0010*/ 	.short	0x0003
        /*0012*/ 	.short	0x0028
        /*0014*/ 	.byte	0x00, 0xf0, 0x61, 0x00


	//----- nvinfo : EIATTR_KPARAM_INFO
	.align		4
.L_1264:
        /*0018*/ 	.byte	0x04, 0x17
        /*001a*/ 	.short	(.L_1266 - .L_1265)
.L_1265:
        /*001c*/ 	.word	0x00000000
        /*0020*/ 	.short	0x0002
        /*0022*/ 	.short	0x0020
        /*0024*/ 	.byte	0x00, 0xf0, 0x05, 0x00


	//----- nvinfo : EIATTR_KPARAM_INFO
	.align		4
.L_1266:
        /*0028*/ 	.byte	0x04, 0x17
        /*002a*/ 	.short	(.L_1268 - .L_1267)
.L_1267:
        /*002c*/ 	.word	0x00000000
        /*0030*/ 	.short	0x0001
        /*0032*/ 	.short	0x0008
        /*0034*/ 	.byte	0x00, 0xf0, 0x61, 0x00


	//----- nvinfo : EIATTR_KPARAM_INFO
	.align		4
.L_1268:
        /*0038*/ 	.byte	0x04, 0x17
        /*003a*/ 	.short	(.L_1270 - .L_1269)
.L_1269:
        /*003c*/ 	.word	0x00000000
        /*0040*/ 	.short	0x0000
        /*0042*/ 	.short	0x0000
        /*0044*/ 	.byte	0x00, 0xf0, 0x21, 0x00


	//----- nvinfo : EIATTR_SPARSE_MMA_MASK
	.align		4
.L_1270:
        /*0048*/ 	.byte	0x03, 0x50
        /*004a*/ 	.short	0x0000


	//----- nvinfo : EIATTR_MAXREG_COUNT
	.align		4
        /*004c*/ 	.byte	0x03, 0x1b
        /*004e*/ 	.short	0x0040


	//----- nvinfo : EIATTR_NUM_BARRIERS
	.align		4
        /*0050*/ 	.byte	0x02, 0x4c
        /*0052*/ 	.byte	0x01
	.zero		1


	//----- nvinfo : EIATTR_MERCURY_ISA_VERSION
	.align		4
        /*0054*/ 	.byte	0x03, 0x5f
        /*0056*/ 	.short	0x0101


	//----- nvinfo : EIATTR_VRC_CTA_INIT_COUNT
	.align		4
        /*0058*/ 	.byte	0x02, 0x4a
	.zero		1
	.zero		1


	//----- nvinfo : EIATTR_EXIT_INSTR_OFFSETS
	.align		4
        /*005c*/ 	.byte	0x04, 0x1c
        /*005e*/ 	.short	(.L_1272 - .L_1271)


	//   ....[0]....
.L_1271:
        /*0060*/ 	.word	0x000007b0


	//   ....[1]....
        /*0064*/ 	.word	0x000013a0


	//----- nvinfo : EIATTR_MAX_THREADS
	.align		4
.L_1272:
        /*0068*/ 	.byte	0x04, 0x05
        /*006a*/ 	.short	(.L_1274 - .L_1273)
.L_1273:
        /*006c*/ 	.word	0x00000100
        /*0070*/ 	.word	0x00000001
        /*0074*/ 	.word	0x00000001


	//----- nvinfo : EIATTR_CRS_STACK_SIZE
	.align		4
.L_1274:
        /*0078*/ 	.byte	0x04, 0x1e
        /*007a*/ 	.short	(.L_1276 - .L_1275)
.L_1275:
        /*007c*/ 	.word	0x00000000


	//----- nvinfo : EIATTR_CBANK_PARAM_SIZE
	.align		4
.L_1276:
        /*0080*/ 	.byte	0x03, 0x19
        /*0082*/ 	.short	0x0040


	//----- nvinfo : EIATTR_PARAM_CBANK
	.align		4
        /*0084*/ 	.byte	0x04, 0x0a
        /*0086*/ 	.short	(.L_1278 - .L_1277)
	.align		4
.L_1277:
        /*0088*/ 	.word	index@(.nv.constant0._ZN2at6native57_GLOBAL__N__cd6b329d_24_DistributionBernoulli_cu_7537a20d43distribution_elementwise_grid_stride_kernelIfLi4EZNS0_9templates4cuda21uniform_and_transformIN3c108BFloat16EfPNS_17CUDAGeneratorImplEZZZNS4_16bernoulli_kernelIS9_EEvRNS_18TensorIteratorBaseEdT_ENKUlvE_clEvENKUlvE7_clEvEUlfE_EEvSC_T1_T2_EUlP24curandStatePhilox4_32_10E_ZNS1_27distribution_nullary_kernelIS7_f7double2S9_SL_SG_EEvSC_SI_RKT3_T4_EUlifE_EEvlNS_15PhiloxCudaStateESH_SI_)
        /*008c*/ 	.short	0x0380
        /*008e*/ 	.short	0x0040


	//----- nvinfo : EIATTR_SW_WAR
	.align		4
.L_1278:
        /*0090*/ 	.byte	0x04, 0x36
        /*0092*/ 	.short	(.L_1280 - .L_1279)
.L_1279:
        /*0094*/ 	.word	0x00000008
.L_1280:


//--------------------- .nv.info._ZN2at6native57_GLOBAL__N__cd6b329d_24_DistributionBernoulli_cu_7537a20d43distribution_elementwise_grid_stride_kernelIfLi4EZNS0_9templates4cuda21uniform_and_transformIN3c104HalfEfPNS_17CUDAGeneratorImplEZZZNS4_16bernoulli_kernelIS9_EEvRNS_18TensorIteratorBaseEdT_ENKUlvE_clEvENKUlvE6_clEvEUlfE_EEvSC_T1_T2_EUlP24curandStatePhilox4_32_10E0_ZNS1_27distribution_nullary_kernelIS7_f6float4S9_SL_SG_EEvSC_SI_RKT3_T4_EUlifE0_EEvlNS_15PhiloxCudaStateESH_SI_ --------------------------
	.section	.nv.info._ZN2at6native57_GLOBAL__N__cd6b329d_24_DistributionBernoulli_cu_7537a20d43distribution_elementwise_grid_stride_kernelIfLi4EZNS0_9templates4cuda21uniform_and_transformIN3c104HalfEfPNS_17CUDAGeneratorImplEZZZNS4_16bernoulli_kernelIS9_EEvRNS_18TensorIteratorBaseEdT_ENKUlvE_clEvENKUlvE6_clEvEUlfE_EEvSC_T1_T2_EUlP24curandStatePhilox4_32_10E0_ZNS1_27distribution_nullary_kernelIS7_f6float4S9_SL_SG_EEvSC_SI_RKT3_T4_EUlifE0_EEvlNS_15PhiloxCudaStateESH_SI_,"",@"SHT_CUDA_INFO"
	.sectionflags	@""
	.align	4


	//----- nvinfo : EIATTR_CUDA_API_VERSION
	.align		4
        /*0000*/ 	.byte	0x04, 0x37
        /*0002*/ 	.short	(.L_1282 - .L_1281)
.L_1281:
        /*0004*/ 	.word	0x00000082


	//----- nvinfo : EIATTR_KPARAM_INFO
	.align		4
.L_1282:
        /*0008*/ 	.byte	0x04, 0x17
        /*000a*/ 	.short	(.L_1284 - .L_1283)
.L_1283:
        /*000c*/ 	.word	0x00000000
        /*0010*/ 	.short	0x0003
        /*0012*/ 	.short	0x0028
        /*0014*/ 	.byte	0x00, 0xf0, 0xa1, 0x06


	//----- nvinfo : EIATTR_KPARAM_INFO
	.align		4
.L_1284:
        /*0018*/ 	.byte	0x04, 0x17
        /*001a*/ 	.short	(.L_1286 - .L_1285)
.L_1285:
        /*001c*/ 	.word	0x00000000
        /*0020*/ 	.short	0x0002
        /*0022*/ 	.short	0x0020
        /*0024*/ 	.byte	0x00, 0xf0, 0x05, 0x00


	//----- nvinfo : EIATTR_KPARAM_INFO
	.align		4
.L_1286:
        /*0028*/ 	.byte	0x04, 0x17
        /*002a*/ 	.short	(.L_1288 - .L_1287)
.L_1287:
        /*002c*/ 	.word	0x00000000
        /*0030*/ 	.short	0x0001
        /*0032*/ 	.short	0x0008
        /*0034*/ 	.byte	0x00, 0xf0, 0x61, 0x00


	//----- nvinfo : EIATTR_KPARAM_INFO
	.align		4
.L_1288:
        /*0038*/ 	.byte	0x04, 0x17
        /*003a*/ 	.short	(.L_1290 - .L_1289)
.L_1289:
        /*003c*/ 	.word	0x00000000
        /*0040*/ 	.short	0x0000
        /*0042*/ 	.short	0x0000
        /*0044*/ 	.byte	0x00, 0xf0, 0x21, 0x00


	//----- nvinfo : EIATTR_SPARSE_MMA_MASK
	.align		4
.L_1290:
        /*0048*/ 	.byte	0x03, 0x50
        /*004a*/ 	.short	0x0000


	//----- nvinfo : EIATTR_MAXREG_COUNT
	.align		4
        /*004c*/ 	.byte	0x03, 0x1b
        /*004e*/ 	.short	0x0040


	//----- nvinfo : EIATTR_NUM_BARRIERS
	.align		4
        /*0050*/ 	.byte	0x02, 0x4c
        /*0052*/ 	.byte	0x01
	.zero		1


	//----- nvinfo : EIATTR_MERCURY_ISA_VERSION
	.align		4
        /*0054*/ 	.byte	0x03, 0x5f
        /*0056*/ 	.short	0x0101


	//----- nvinfo : EIATTR_VRC_CTA_INIT_COUNT
	.align		4
        /*0058*/ 	.byte	0x02, 0x4a
	.zero		1
	.zero		1


	//----- nvinfo : EIATTR_EXIT_INSTR_OFFSETS
	.align		4
        /*005c*/ 	.byte	0x04, 0x1c
        /*005e*/ 	.short	(.L_1292 - .L_1291)


	//   ....[0]....
.L_1291:
        /*0060*/ 	.word	0x000007b0


	//   ....[1]....
        /*0064*/ 	.word	0x000052e0


	//----- nvinfo : EIATTR_MAX_THREADS
	.align		4
.L_1292:
        /*0068*/ 	.byte	0x04, 0x05
        /*006a*/ 	.short	(.L_1294 - .L_1293)
.L_1293:
        /*006c*/ 	.word	0x00000100
        /*0070*/ 	.word	0x00000001
        /*0074*/ 	.word	0x00000001


	//----- nvinfo : EIATTR_CRS_STACK_SIZE
	.align		4
.L_1294:
        /*0078*/ 	.byte	0x04, 0x1e
        /*007a*/ 	.short	(.L_1296 - .L_1295)
.L_1295:
        /*007c*/ 	.word	0x00000000


	//----- nvinfo : EIATTR_CBANK_PARAM_SIZE
	.align		4
.L_1296:
        /*0080*/ 	.byte	0x03, 0x19
        /*0082*/ 	.short	0x01d0


	//----- nvinfo : EIATTR_PARAM_CBANK
	.align		4
        /*0084*/ 	.byte	0x04, 0x0a
        /*0086*/ 	.short	(.L_1298 - .L_1297)
	.align		4
.L_1297:
        /*0088*/ 	.word	index@(.nv.constant0._ZN2at6native57_GLOBAL__N__cd6b329d_24_DistributionBernoulli_cu_7537a20d43distribution_elementwise_grid_stride_kernelIfLi4EZNS0_9templates4cuda21uniform_and_transformIN3c104HalfEfPNS_17CUDAGeneratorImplEZZZNS4_16bernoulli_kernelIS9_EEvRNS_18TensorIteratorBaseEdT_ENKUlvE_clEvENKUlvE6_clEvEUlfE_EEvSC_T1_T2_EUlP24curandStatePhilox4_32_10E0_ZNS1_27distribution_nullary_kernelIS7_f6float4S9_SL_SG_EEvSC_SI_RKT3_T4_EUlifE0_EEvlNS_15PhiloxCudaStateESH_SI_)
        /*008c*/ 	.short	0x0380
        /*008e*/ 	.short	0x01d0


	//----- nvinfo : EIATTR_SW_WAR
	.align		4
.L_1298:
        /*0090*/ 	.byte	0x04, 0x36
        /*0092*/ 	.short	(.L_1300 - .L_1299)
.L_1299:
        /*0094*/ 	.word	0x00000008
.L_1300:


//--------------------- .nv.info._ZN2at6native57_GLOBAL__N__cd6b329d_24_DistributionBernoulli_cu_7537a20d43distribution_elementwise_grid_stride_kernelIfLi4EZNS0_9templates4cuda21uniform_and_transformIN3c104HalfEfPNS_17CUDAGeneratorImplEZZZNS4_16bernoulli_kernelIS9_EEvRNS_18TensorIteratorBaseEdT_ENKUlvE_clEvENKUlvE6_clEvEUlfE_EEvSC_T1_T2_EUlP24curandStatePhilox4_32_10E0_ZNS1_27distribution_nullary_kernelIS7_f6float4S9_SL_SG_EEvSC_SI_RKT3_T4_EUlifE_EEvlNS_15PhiloxCudaStateESH_SI_ --------------------------
	.section	.nv.info._ZN2at6native57_GLOBAL__N__cd6b329d_24_DistributionBernoulli_cu_7537a20d43distribution_elementwise_grid_stride_kernelIfLi4EZNS0_9templates4cuda21uniform_and_transformIN3c104HalfEfPNS_17CUDAGeneratorImplEZZZNS4_16bernoulli_kernelIS9_EEvRNS_18TensorIteratorBaseEdT_ENKUlvE_clEvENKUlvE6_clEvEUlfE_EEvSC_T1_T2_EUlP24curandStatePhilox4_32_10E0_ZNS1_27distribution_nullary_kernelIS7_f6float4S9_SL_SG_EEvSC_SI_RKT3_T4_EUlifE_EEvlNS_15PhiloxCudaStateESH_SI_,"",@"SHT_CUDA_INFO"
	.sectionflags	@""
	.align	4


	//----- nvinfo : EIATTR_CUDA_API_VERSION
	.align		4
        /*0000*/ 	.byte	0x04, 0x37
        /*0002*/ 	.short	(.L_1302 - .L_1301)
.L_1301:
        /*0004*/ 	.word	0x00000082


	//----- nvinfo : EIATTR_KPARAM_INFO
	.align		4
.L_1302:
        /*0008*/ 	.byte	0x04, 0x17
        /*000a*/ 	.short	(.L_1304 - .L_1303)
.L_1303:
        /*000c*/ 	.word	0x00000000
        /*0010*/ 	.short	0x0003
        /*0012*/ 	.short	0x0028
        /*0014*/ 	.byte	0x00, 0xf0, 0x61, 0x00


	//----- nvinfo : EIATTR_KPARAM_INFO
	.align		4
.L_1304:
        /*0018*/ 	.byte	0x04, 0x17
        /*001a*/ 	.short	(.L_1306 - .L_1305)
.L_1305:
        /*001c*/ 	.word	0x00000000
        /*0020*/ 	.short	0x0002
        /*0022*/ 	.short	0x0020
        /*0024*/ 	.byte	0x00, 0xf0, 0x05, 0x00


	//----- nvinfo : EIATTR_KPARAM_INFO
	.align		4
.L_1306:
        /*0028*/ 	.byte	0x04, 0x17
        /*002a*/ 	.short	(.L_1308 - .L_1307)
.L_1307:
        /*002c*/ 	.word	0x00000000
        /*0030*/ 	.short	0x0001
        /*0032*/ 	.short	0x0008
        /*0034*/ 	.byte	0x00, 0xf0, 0x61, 0x00


	//----- nvinfo : EIATTR_KPARAM_INFO
	.align		4
.L_1308:
        /*0038*/ 	.byte	0x04, 0x17
        /*003a*/ 	.short	(.L_1310 - .L_1309)
.L_1309:
        /*003c*/ 	.word	0x00000000
        /*0040*/ 	.short	0x0000
        /*0042*/ 	.short	0x0000
        /*0044*/ 	.byte	0x00, 0xf0, 0x21, 0x00


	//----- nvinfo : EIATTR_SPARSE_MMA_MASK
	.align		4
.L_1310:
        /*0048*/ 	.byte	0x03, 0x50
        /*004a*/ 	.short	0x0000


	//----- nvinfo : EIATTR_MAXREG_COUNT
	.align		4
        /*004c*/ 	.byte	0x03, 0x1b
        /*004e*/ 	.short	0x0040


	//----- nvinfo : EIATTR_NUM_BARRIERS
	.align		4
        /*0050*/ 	.byte	0x02, 0x4c
        /*0052*/ 	.byte	0x01
	.zero		1


	//----- nvinfo : EIATTR_MERCURY_ISA_VERSION
	.align		4
        /*0054*/ 	.byte	0x03, 0x5f
        /*0056*/ 	.short	0x0101


	//----- nvinfo : EIATTR_VRC_CTA_INIT_COUNT
	.align		4
        /*0058*/ 	.byte	0x02, 0x4a
	.zero		1
	.zero		1


	//----- nvinfo : EIATTR_EXIT_INSTR_OFFSETS
	.align		4
        /*005c*/ 	.byte	0x04, 0x1c
        /*005e*/ 	.short	(.L_1312 - .L_1311)


	//   ....[0]....
.L_1311:
        /*0060*/ 	.word	0x000007d0


	//   ....[1]....
        /*0064*/ 	.word	0x000011c0


	//----- nvinfo : EIATTR_MAX_THREADS
	.align		4
.L_1312:
        /*0068*/ 	.byte	0x04, 0x05
        /*006a*/ 	.short	(.L_1314 - .L_1313)
.L_1313:
        /*006c*/ 	.word	0x00000100
        /*0070*/ 	.word	0x00000001
        /*0074*/ 	.word	0x00000001


	//----- nvinfo : EIATTR_CRS_STACK_SIZE
	.align		4
.L_1314:
        /*0078*/ 	.byte	0x04, 0x1e
        /*007a*/ 	.short	(.L_1316 - .L_1315)
.L_1315:
        /*007c*/ 	.word	0x00000000


	//----- nvinfo : EIATTR_CBANK_PARAM_SIZE
	.align		4
.L_1316:
        /*0080*/ 	.byte	0x03, 0x19
        /*0082*/ 	.short	0x0040


	//----- nvinfo : EIATTR_PARAM_CBANK
	.align		4
        /*0084*/ 	.byte	0x04, 0x0a
        /*0086*/ 	.short	(.L_1318 - .L_1317)
	.align		4
.L_1317:
        /*0088*/ 	.word	index@(.nv.constant0._ZN2at6native57_GLOBAL__N__cd6b329d_24_DistributionBernoulli_cu_7537a20d43distribution_elementwise_grid_stride_kernelIfLi4EZNS0_9templates4cuda21uniform_and_transformIN3c104HalfEfPNS_17CUDAGeneratorImplEZZZNS4_16bernoulli_kernelIS9_EEvRNS_18TensorIteratorBaseEdT_ENKUlvE_clEvENKUlvE6_clEvEUlfE_EEvSC_T1_T2_EUlP24curandStatePhilox4_32_10E0_ZNS1_27distribution_nullary_kernelIS7_f6float4S9_SL_SG_EEvSC_SI_RKT3_T4_EUlifE_EEvlNS_15PhiloxCudaStateESH_SI_)
        /*008c*/ 	.short	0x0380
        /*008e*/ 	.short	0x0040


	//----- nvinfo : EIATTR_SW_WAR
	.align		4
.L_1318:
        /*0090*/ 	.byte	0x04, 0x36
        /*0092*/ 	.short	(.L_1320 - .L_1319)
.L_1319:
        /*0094*/ 	.word	0x00000008
.L_1320:


//--------------------- .nv.info._ZN2at6native57_GLOBAL__N__cd6b329d_24_DistributionBernoulli_cu_7537a20d43distribution_elementwise_grid_stride_kernelIfLi4EZNS0_9templates4cuda21uniform_and_transformIN3c104HalfEfPNS_17CUDAGeneratorImplEZZZNS4_16bernoulli_kernelIS9_EEvRNS_18TensorIteratorBaseEdT_ENKUlvE_clEvENKUlvE6_clEvEUlfE_EEvSC_T1_T2_EUlP24curandStatePhilox4_32_10E_ZNS1_27distribution_nullary_kernelIS7_f7double2S9_SL_SG_EEvSC_SI_RKT3_T4_EUlifE0_EEvlNS_15PhiloxCudaStateESH_SI_ --------------------------
	.section	.nv.info._ZN2at6native57_GLOBAL__N__cd6b329d_24_DistributionBernoulli_cu_7537a20d43distribution_elementwise_grid_stride_kernelIfLi4EZNS0_9templates4cuda21uniform_and_transformIN3c104HalfEfPNS_17CUDAGeneratorImplEZZZNS4_16bernoulli_kernelIS9_EEvRNS_18TensorIteratorBaseEdT_ENKUlvE_clEvENKUlvE6_clEvEUlfE_EEvSC_T1_T2_EUlP24curandStatePhilox4_32_10E_ZNS1_27distribution_nullary_kernelIS7_f7double2S9_SL_SG_EEvSC_SI_RKT3_T4_EUlifE0_EEvlNS_15PhiloxCudaStateESH_SI_,"",@"SHT_CUDA_INFO"
	.sectionflags	@""
	.align	4


	//----- nvinfo : EIATTR_CUDA_API_VERSION
	.align		4
        /*0000*/ 	.byte	0x04, 0x37
        /*0002*/ 	.short	(.L_1322 - .L_1321)
.L_1321:
        /*0004*/ 	.word	0x00000082


	//----- nvinfo : EIATTR_KPARAM_INFO
	.align		4
.L_1322:
        /*0008*/ 	.byte	0x04, 0x17
        /*000a*/ 	.short	(.L_1324 - .L_1323)
.L_1323:
        /*000c*/ 	.word	0x00000000
        /*0010*/ 	.short	0x0003
        /*0012*/ 	.short	0x0028
        /*0014*/ 	.byte	0x00, 0xf0, 0xa1, 0x06


	//----- nvinfo : EIATTR_KPARAM_INFO
	.align		4
.L_1324:
        /*0018*/ 	.byte	0x04, 0x17
        /*001a*/ 	.short	(.L_1326 - .L_1325)
.L_1325:
        /*001c*/ 	.word	0x00000000
        /*0020*/ 	.short	0x0002
        /*0022*/ 	.short	0x0020
        /*0024*/ 	.byte	0x00, 0xf0, 0x05, 0x00


	//----- nvinfo : EIATTR_KPARAM_INFO
	.align		4
.L_1326:
        /*0028*/ 	.byte	0x04, 0x17
        /*002a*/ 	.short	(.L_1328 - .L_1327)
.L_1327:
        /*002c*/ 	.word	0x00000000
        /*0030*/ 	.short	0x0001
        /*0032*/ 	.short	0x0008
        /*0034*/ 	.byte	0x00, 0xf0, 0x61, 0x00


	//----- nvinfo : EIATTR_KPARAM_INFO
	.align		4
.L_1328:
        /*0038*/ 	.byte	0x04, 0x17
        /*003a*/ 	.short	(.L_1330 - .L_1329)
.L_1329:
        /*003c*/ 	.word	0x00000000
        /*0040*/ 	.short	0x0000
        /*0042*/ 	.short	0x0000
        /*0044*/ 	.byte	0x00, 0xf0, 0x21, 0x00


	//----- nvinfo : EIATTR_SPARSE_MMA_MASK
	.align		4
.L_1330:
        /*0048*/ 	.byte	0x03, 0x50
        /*004a*/ 	.short	0x0000


	//----- nvinfo : EIATTR_MAXREG_COUNT
	.align		4
        /*004c*/ 	.byte	0x03, 0x1b
        /*004e*/ 	.short	0x0040


	//----- nvinfo : EIATTR_NUM_BARRIERS
	.align		4
        /*0050*/ 	.byte	0x02, 0x4c
        /*0052*/ 	.byte	0x01
	.zero		1


	//----- nvinfo : EIATTR_MERCURY_ISA_VERSION
	.align		4
        /*0054*/ 	.byte	0x03, 0x5f
        /*0056*/ 	.short	0x0101


	//----- nvinfo : EIATTR_VRC_CTA_INIT_COUNT
	.align		4
        /*0058*/ 	.byte	0x02, 0x4a
	.zero		1
	.zero		1


	//----- nvinfo : EIATTR_EXIT_INSTR_OFFSETS
	.align		4
        /*005c*/ 	.byte	0x04, 0x1c
        /*005e*/ 	.short	(.L_1332 - .L_1331)


	//   ....[0]....
.L_1331:
        /*0060*/ 	.word	0x000007c0


	//   ....[1]....
        /*0064*/ 	.word	0x00005620


	//----- nvinfo : EIATTR_MAX_THREADS
	.align		4
.L_1332:
        /*0068*/ 	.byte	0x04, 0x05
        /*006a*/ 	.short	(.L_1334 - .L_1333)
.L_1333:
        /*006c*/ 	.word	0x00000100
        /*0070*/ 	.word	0x00000001
        /*0074*/ 	.word	0x00000001


	//----- nvinfo : EIATTR_CRS_STACK_SIZE
	.align		4
.L_1334:
        /*0078*/ 	.byte	0x04, 0x1e
        /*007a*/ 	.short	(.L_1336 - .L_1335)
.L_1335:
        /*007c*/ 	.word	0x00000000


	//----- nvinfo : EIATTR_CBANK_PARAM_SIZE
	.align		4
.L_1336:
        /*0080*/ 	.byte	0x03, 0x19
        /*0082*/ 	.short	0x01d0


	//----- nvinfo : EIATTR_PARAM_CBANK
	.align		4
        /*0084*/ 	.byte	0x04, 0x0a
        /*0086*/ 	.short	(.L_1338 - .L_1337)
	.align		4
.L_1337:
        /*0088*/ 	.word	index@(.nv.constant0._ZN2at6native57_GLOBAL__N__cd6b329d_24_DistributionBernoulli_cu_7537a20d43distribution_elementwise_grid_stride_kernelIfLi4EZNS0_9templates4cuda21uniform_and_transformIN3c104HalfEfPNS_17CUDAGeneratorImplEZZZNS4_16bernoulli_kernelIS9_EEvRNS_18TensorIteratorBaseEdT_ENKUlvE_clEvENKUlvE6_clEvEUlfE_EEvSC_T1_T2_EUlP24curandStatePhilox4_32_10E_ZNS1_27distribution_nullary_kernelIS7_f7double2S9_SL_SG_EEvSC_SI_RKT3_T4_EUlifE0_EEvlNS_15PhiloxCudaStateESH_SI_)
        /*008c*/ 	.short	0x0380
        /*008e*/ 	.short	0x01d0


	//----- nvinfo : EIATTR_SW_WAR
	.align		4
.L_1338:
        /*0090*/ 	.byte	0x04, 0x36
        /*0092*/ 	.short	(.L_1340 - .L_1339)
.L_1339:
        /*0094*/ 	.word	0x00000008
.L_1340:


//--------------------- .nv.info._ZN2at6native57_GLOBAL__N__cd6b329d_24_DistributionBernoulli_cu_7537a20d43distribution_elementwise_grid_stride_kernelIfLi4EZNS0_9templates4cuda21uniform_and_transformIN3c104HalfEfPNS_17CUDAGeneratorImplEZZZNS4_16bernoulli_kernelIS9_EEvRNS_18TensorIteratorBaseEdT_ENKUlvE_clEvENKUlvE6_clEvEUlfE_EEvSC_T1_T2_EUlP24curandStatePhilox4_32_10E_ZNS1_27distribution_nullary_kernelIS7_f7double2S9_SL_SG_EEvSC_SI_RKT3_T4_EUlifE_EEvlNS_15PhiloxCudaStateESH_SI_ --------------------------
	.section	.nv.info._ZN2at6native57_GLOBAL__N__cd6b329d_24_DistributionBernoulli_cu_7537a20d43distribution_elementwise_grid_stride_kernelIfLi4EZNS0_9templates4cuda21uniform_and_transformIN3c104HalfEfPNS_17CUDAGeneratorImplEZZZNS4_16bernoulli_kernelIS9_EEvRNS_18TensorIteratorBaseEdT_ENKUlvE_clEvENKUlvE6_clEvEUlfE_EEvSC_T1_T2_EUlP24curandStatePhilox4_32_10E_ZNS1_27distribution_nullary_kernelIS7_f7double2S9_SL_SG_EEvSC_SI_RKT3_T4_EUlifE_EEvlNS_15PhiloxCudaStateESH_SI_,"",@"SHT_CUDA_INFO"
	.sectionflags	@""
	.align	4


	//----- nvinfo : EIATTR_CUDA_API_VERSION
	.align		4
        /*0000*/ 	.byte	0x04, 0x37
        /*0002*/ 	.short	(.L_1342 - .L_1341)
.L_1341:
        /*0004*/ 	.word	0x00000082


	//----- nvinfo : EIATTR_KPARAM_INFO
	.align		4
.L_1342:
        /*0008*/ 	.byte	0x04, 0x17
        /*000a*/ 	.short	(.L_1344 - .L_1343)
.L_1343:
        /*000c*/ 	.word	0x00000000
        /*0010*/ 	.short	0x0003
        /*0012*/ 	.short	0x0028
        /*0014*/ 	.byte	0x00, 0xf0, 0x61, 0x00


	//----- nvinfo : EIATTR_KPARAM_INFO
	.align		4
.L_1344:
        /*0018*/ 	.byte	0x04, 0x17
        /*001a*/ 	.short	(.L_1346 - .L_1345)
.L_1345:
        /*001c*/ 	.word	0x00000000
        /*0020*/ 	.short	0x0002
        /*0022*/ 	.short	0x0020
        /*0024*/ 	.byte	0x00, 0xf0, 0x05, 0x00


	//----- nvinfo : EIATTR_KPARAM_INFO
	.align		4
.L_1346:
        /*0028*/ 	.byte	0x04, 0x17
        /*002a*/ 	.short	(.L_1348 - .L_1347)
.L_1347:
        /*002c*/ 	.word	0x00000000
        /*0030*/ 	.short	0x0001
        /*0032*/ 	.short	0x0008
        /*0034*/ 	.byte	0x00, 0xf0, 0x61, 0x00


	//----- nvinfo : EIATTR_KPARAM_INFO
	.align		4
.L_1348:
        /*0038*/ 	.byte	0x04, 0x17
        /*003a*/ 	.short	(.L_1350 - .L_1349)
.L_1349:
        /*003c*/ 	.word	0x00000000
        /*0040*/ 	.short	0x0000
        /*0042*/ 	.short	0x0000
        /*0044*/ 	.byte	0x00, 0xf0, 0x21, 0x00


	//----- nvinfo : EIATTR_SPARSE_MMA_MASK
	.align		4
.L_1350:
        /*0048*/ 	.byte	0x03, 0x50
        /*004a*/ 	.short	0x0000


	//----- nvinfo : EIATTR_MAXREG_COUNT
	.align		4
        /*004c*/ 	.byte	0x03, 0x1b
        /*004e*/ 	.short	0x0040


	//----- nvinfo : EIATTR_NUM_BARRIERS
	.align		4
        /*0050*/ 	.byte	0x02, 0x4c
        /*0052*/ 	.byte	0x01
	.zero		1


	//----- nvinfo : EIATTR_MERCURY_ISA_VERSION
	.align		4
        /*0054*/ 	.byte	0x03, 0x5f
        /*0056*/ 	.short	0x0101


	//----- nvinfo : EIATTR_VRC_CTA_INIT_COUNT
	.align		4
        /*0058*/ 	.byte	0x02, 0x4a
	.zero		1
	.zero		1


	//----- nvinfo : EIATTR_EXIT_INSTR_OFFSETS
	.align		4
        /*005c*/ 	.byte	0x04, 0x1c
        /*005e*/ 	.short	(.L_1352 - .L_1351)


	//   ....[0]....
.L_1351:
        /*0060*/ 	.word	0x000007b0


	//   ....[1]....
        /*0064*/ 	.word	0x000013a0


	//----- nvinfo : EIATTR_MAX_THREADS
	.align		4
.L_1352:
        /*0068*/ 	.byte	0x04, 0x05
        /*006a*/ 	.short	(.L_1354 - .L_1353)
.L_1353:
        /*006c*/ 	.word	0x00000100
        /*0070*/ 	.word	0x00000001
        /*0074*/ 	.word	0x00000001


	//----- nvinfo : EIATTR_CRS_STACK_SIZE
	.align		4
.L_1354:
        /*0078*/ 	.byte	0x04, 0x1e
        /*007a*/ 	.short	(.L_1356 - .L_1355)
.L_1355:
        /*007c*/ 	.word	0x00000000


	//----- nvinfo : EIATTR_CBANK_PARAM_SIZE
	.align		4
.L_1356:
        /*0080*/ 	.byte	0x03, 0x19
        /*0082*/ 	.short	0x0040


	//----- nvinfo : EIATTR_PARAM_CBANK
	.align		4
        /*0084*/ 	.byte	0x04, 0x0a
        /*0086*/ 	.short	(.L_1358 - .L_1357)
	.align		4
.L_1357:
        /*0088*/ 	.word	index@(.nv.constant0._ZN2at6native57_GLOBAL__N__cd6b329d_24_DistributionBernoulli_cu_7537a20d43distribution_elementwise_grid_stride_kernelIfLi4EZNS0_9templates4cuda21uniform_and_transformIN3c104HalfEfPNS_17CUDAGeneratorImplEZZZNS4_16bernoulli_kernelIS9_EEvRNS_18TensorIteratorBaseEdT_ENKUlvE_clEvENKUlvE6_clEvEUlfE_EEvSC_T1_T2_EUlP24curandStatePhilox4_32_10E_ZNS1_27distribution_nullary_kernelIS7_f7double2S9_SL_SG_EEvSC_SI_RKT3_T4_EUlifE_EEvlNS_15PhiloxCudaStateESH_SI_)
        /*008c*/ 	.short	0x0380
        /*008e*/ 	.short	0x0040


	//----- nvinfo : EIATTR_SW_WAR
	.align		4
.L_1358:
        /*0090*/ 	.byte	0x04, 0x36
        /*0092*/ 	.short	(.L_1360 - .L_1359)
.L_1359:
        /*0094*/ 	.word	0x00000008
.L_1360:


//--------------------- .nv.info._ZN2at6native57_GLOBAL__N__cd6b329d_24_DistributionBernoulli_cu_7537a20d43distribution_elementwise_grid_stride_kernelIfLi4EZNS0_9templates4cuda21uniform_and_transformIffPNS_17CUDAGeneratorImplEZZZNS4_16bernoulli_kernelIS7_EEvRNS_18TensorIteratorBaseEdT_ENKUlvE_clEvENKUlvE5_clEvEUlfE_EEvSA_T1_T2_EUlP24curandStatePhilox4_32_10E0_ZNS1_27distribution_nullary_kernelIff6float4S7_SJ_SE_EEvSA_SG_RKT3_T4_EUlifE0_EEvlNS_15PhiloxCudaStateESF_SG_ --------------------------
	.section	.nv.info._ZN2at6native57_GLOBAL__N__cd6b329d_24_DistributionBernoulli_cu_7537a20d43distribution_elementwise_grid_stride_kernelIfLi4EZNS0_9templates4cuda21uniform_and_transformIffPNS_17CUDAGeneratorImplEZZZNS4_16bernoulli_kernelIS7_EEvRNS_18TensorIteratorBaseEdT_ENKUlvE_clEvENKUlvE5_clEvEUlfE_EEvSA_T1_T2_EUlP24curandStatePhilox4_32_10E0_ZNS1_27distribution_nullary_kernelIff6float4S7_SJ_SE_EEvSA_SG_RKT3_T4_EUlifE0_EEvlNS_15PhiloxCudaStateESF_SG_,"",@"SHT_CUDA_INFO"
	.sectionflags	@""
	.align	4


	//----- nvinfo : EIATTR_CUDA_API_VERSION
	.align		4
        /*0000*/ 	.byte	0x04, 0x37
        /*0002*/ 	.short	(.L_1362 - .L_1361)
.L_1361:
        /*0004*/ 	.word	0x00000082


	//----- nvinfo : EIATTR_KPARAM_INFO
	.align		4
.L_1362:
        /*0008*/ 	.byte	0x04, 0x17
        /*000a*/ 	.short	(.L_1364 - .L_1363)
.L_1363:
        /*000c*/ 	.word	0x00000000
        /*0010*/ 	.short	0x0003
        /*0012*/ 	.short	0x0028
        /*0014*/ 	.byte	0x00, 0xf0, 0xa1, 0x06


	//----- nvinfo : EIATTR_KPARAM_INFO
	.align		4
.L_1364:
        /*0018*/ 	.byte	0x04, 0x17
        /*001a*/ 	.short	(.L_1366 - .L_1365)
.L_1365:
        /*001c*/ 	.word	0x00000000
        /*0020*/ 	.short	0x0002
        /*0022*/ 	.short	0x0020
        /*0024*/ 	.byte	0x00, 0xf0, 0x05, 0x00


	//----- nvinfo : EIATTR_KPARAM_INFO
	.align		4
.L_1366:
        /*0028*/ 	.byte	0x04, 0x17
        /*002a*/ 	.short	(.L_1368 - .L_1367)
.L_1367:
        /*002c*/ 	.word	0x00000000
        /*0030*/ 	.short	0x0001
        /*0032*/ 	.short	0x0008
        /*0034*/ 	.byte	0x00, 0xf0, 0x61, 0x00


	//----- nvinfo : EIATTR_KPARAM_INFO
	.align		4
.L_1368:
        /*0038*/ 	.byte	0x04, 0x17
        /*003a*/ 	.short	(.L_1370 - .L_1369)
.L_1369:
        /*003c*/ 	.word	0x00000000
        /*0040*/ 	.short	0x0000
        /*0042*/ 	.short	0x0000
        /*0044*/ 	.byte	0x00, 0xf0, 0x21, 0x00


	//----- nvinfo : EIATTR_SPARSE_MMA_MASK
	.align		4
.L_1370:
        /*0048*/ 	.byte	0x03, 0x50
        /*004a*/ 	.short	0x0000


	//----- nvinfo : EIATTR_MAXREG_COUNT
	.align		4
        /*004c*/ 	.byte	0x03, 0x1b
        /*004e*/ 	.short	0x0040


	//----- nvinfo : EIATTR_NUM_BARRIERS
	.align		4
        /*0050*/ 	.byte	0x02, 0x4c
        /*0052*/ 	.byte	0x01
	.zero		1


	//----- nvinfo : EIATTR_MERCURY_ISA_VERSION
	.align		4
        /*0054*/ 	.byte	0x03, 0x5f
        /*0056*/ 	.short	0x0101


	//----- nvinfo : EIATTR_VRC_CTA_INIT_COUNT
	.align		4
        /*0058*/ 	.byte	0x02, 0x4a
	.zero		1
	.zero		1


	//----- nvinfo : EIATTR_EXIT_INSTR_OFFSETS
	.align		4
        /*005c*/ 	.byte	0x04, 0x1c
        /*005e*/ 	.short	(.L_1372 - .L_1371)


	//   ....[0]....
.L_1371:
        /*0060*/ 	.word	0x000007b0


	//   ....[1]....
        /*0064*/ 	.word	0x00005250


	//----- nvinfo : EIATTR_MAX_THREADS
	.align		4
.L_1372:
        /*0068*/ 	.byte	0x04, 0x05
        /*006a*/ 	.short	(.L_1374 - .L_1373)
.L_1373:
        /*006c*/ 	.word	0x00000100
        /*0070*/ 	.word	0x00000001
        /*0074*/ 	.word	0x00000001


	//----- nvinfo : EIATTR_CRS_STACK_SIZE
	.align		4
.L_1374:
        /*0078*/ 	.byte	0x04, 0x1e
        /*007a*/ 	.short	(.L_1376 - .L_1375)
.L_1375:
        /*007c*/ 	.word	0x00000000


	//----- nvinfo : EIATTR_CBANK_PARAM_SIZE
	.align		4
.L_1376:
        /*0080*/ 	.byte	0x03, 0x19
        /*0082*/ 	.short	0x01d0


	//----- nvinfo : EIATTR_PARAM_CBANK
	.align		4
        /*0084*/ 	.byte	0x04, 0x0a
        /*0086*/ 	.short	(.L_1378 - .L_1377)
	.align		4
.L_1377:
        /*0088*/ 	.word	index@(.nv.constant0._ZN2at6native57_GLOBAL__N__cd6b329d_24_DistributionBernoulli_cu_7537a20d43distribution_elementwise_grid_stride_kernelIfLi4EZNS0_9templates4cuda21uniform_and_transformIffPNS_17CUDAGeneratorImplEZZZNS4_16bernoulli_kernelIS7_EEvRNS_18TensorIteratorBaseEdT_ENKUlvE_clEvENKUlvE5_clEvEUlfE_EEvSA_T1_T2_EUlP24curandStatePhilox4_32_10E0_ZNS1_27distribution_nullary_kernelIff6float4S7_SJ_SE_EEvSA_SG_RKT3_T4_EUlifE0_EEvlNS_15PhiloxCudaStateESF_SG_)
        /*008c*/ 	.short	0x0380
        /*008e*/ 	.short	0x01d0


	//----- nvinfo : EIATTR_SW_WAR
	.align		4
.L_1378:
        /*0090*/ 	.byte	0x04, 0x36
        /*0092*/ 	.short	(.L_1380 - .L_1379)
.L_1379:
        /*0094*/ 	.word	0x00000008
.L_1380:


//--------------------- .nv.info._ZN2at6native57_GLOBAL__N__cd6b329d_24_DistributionBernoulli_cu_7537a20d43distribution_elementwise_grid_stride_kernelIfLi4EZNS0_9templates4cuda21uniform_and_transformIffPNS_17CUDAGeneratorImplEZZZNS4_16bernoulli_kernelIS7_EEvRNS_18TensorIteratorBaseEdT_ENKUlvE_clEvENKUlvE5_clEvEUlfE_EEvSA_T1_T2_EUlP24curandStatePhilox4_32_10E0_ZNS1_27distribution_nullary_kernelIff6float4S7_SJ_SE_EEvSA_SG_RKT3_T4_EUlifE_EEvlNS_15PhiloxCudaStateESF_SG_ --------------------------
	.section	.nv.info._ZN2at6native57_GLOBAL__N__cd6b329d_24_DistributionBernoulli_cu_7537a20d43distribution_elementwise_grid_stride_kernelIfLi4EZNS0_9templates4cuda21uniform_and_transformIffPNS_17CUDAGeneratorImplEZZZNS4_16bernoulli_kernelIS7_EEvRNS_18TensorIteratorBaseEdT_ENKUlvE_clEvENKUlvE5_clEvEUlfE_EEvSA_T1_T2_EUlP24curandStatePhilox4_32_10E0_ZNS1_27distribution_nullary_kernelIff6float4S7_SJ_SE_EEvSA_SG_RKT3_T4_EUlifE_EEvlNS_15PhiloxCudaStateESF_SG_,"",@"SHT_CUDA_INFO"
	.sectionflags	@""
	.align	4


	//----- nvinfo : EIATTR_CUDA_API_VERSION
	.align		4
        /*0000*/ 	.byte	0x04, 0x37
        /*0002*/ 	.short	(.L_1382 - .L_1381)
.L_1381:
        /*0004*/ 	.word	0x00000082


	//----- nvinfo : EIATTR_KPARAM_INFO
	.align		4
.L_1382:
        /*0008*/ 	.byte	0x04, 0x17
        /*000a*/ 	.short	(.L_1384 - .L_1383)
.L_1383:
        /*000c*/ 	.word	0x00000000
        /*0010*/ 	.short	0x0003
        /*0012*/ 	.short	0x0028
        /*0014*/ 	.byte	0x00, 0xf0, 0x61, 0x00


	//----- nvinfo : EIATTR_KPARAM_INFO
	.align		4
.L_1384:
        /*0018*/ 	.byte	0x04, 0x17
        /*001a*/ 	.short	(.L_1386 - .L_1385)
.L_1385:
        /*001c*/ 	.word	0x00000000
        /*0020*/ 	.short	0x0002
        /*0022*/ 	.short	0x0020
        /*0024*/ 	.byte	0x00, 0xf0, 0x05, 0x00


	//----- nvinfo : EIATTR_KPARAM_INFO
	.align		4
.L_1386:
        /*0028*/ 	.byte	0x04, 0x17
        /*002a*/ 	.short	(.L_1388 - .L_1387)
.L_1387:
        /*002c*/ 	.word	0x00000000
        /*0030*/ 	.short	0x0001
        /*0032*/ 	.short	0x0008
        /*0034*/ 	.byte	0x00, 0xf0, 0x61, 0x00


	//----- nvinfo : EIATTR_KPARAM_INFO
	.align		4
.L_1388:
        /*0038*/ 	.byte	0x04, 0x17
        /*003a*/ 	.short	(.L_1390 - .L_1389)
.L_1389:
        /*003c*/ 	.word	0x00000000
        /*0040*/ 	.short	0x0000
        /*0042*/ 	.short	0x0000
        /*0044*/ 	.byte	0x00, 0xf0, 0x21, 0x00


	//----- nvinfo : EIATTR_SPARSE_MMA_MASK
	.align		4
.L_1390:
        /*0048*/ 	.byte	0x03, 0x50
        /*004a*/ 	.short	0x0000


	//----- nvinfo : EIATTR_MAXREG_COUNT
	.align		4
        /*004c*/ 	.byte	0x03, 0x1b
        /*004e*/ 	.short	0x0040


	//----- nvinfo : EIATTR_NUM_BARRIERS
	.align		4
        /*0050*/ 	.byte	0x02, 0x4c
        /*0052*/ 	.byte	0x01
	.zero		1


	//----- nvinfo : EIATTR_MERCURY_ISA_VERSION
	.align		4
        /*0054*/ 	.byte	0x03, 0x5f
        /*0056*/ 	.short	0x0101


	//----- nvinfo : EIATTR_VRC_CTA_INIT_COUNT
	.align		4
        /*0058*/ 	.byte	0x02, 0x4a
	.zero		1
	.zero		1


	//----- nvinfo : EIATTR_EXIT_INSTR_OFFSETS
	.align		4
        /*005c*/ 	.byte	0x04, 0x1c
        /*005e*/ 	.short	(.L_1392 - .L_1391)


	//   ....[0]....
.L_1391:
        /*0060*/ 	.word	0x000007c0


	//   ....[1]....
        /*0064*/ 	.word	0x00001160


	//----- nvinfo : EIATTR_MAX_THREADS
	.align		4
.L_1392:
        /*0068*/ 	.byte	0x04, 0x05
        /*006a*/ 	.short	(.L_1394 - .L_1393)
.L_1393:
        /*006c*/ 	.word	0x00000100
        /*0070*/ 	.word	0x00000001
        /*0074*/ 	.word	0x00000001


	//----- nvinfo : EIATTR_CRS_STACK_SIZE
	.align		4
.L_1394:
        /*0078*/ 	.byte	0x04, 0x1e
        /*007a*/ 	.short	(.L_1396 - .L_1395)
.L_1395:
        /*007c*/ 	.word	0x00000000


	//----- nvinfo : EIATTR_CBANK_PARAM_SIZE
	.align		4
.L_1396:
        /*0080*/ 	.byte	0x03, 0x19
        /*0082*/ 	.short	0x0040


	//----- nvinfo : EIATTR_PARAM_CBANK
	.align		4
        /*0084*/ 	.byte	0x04, 0x0a
        /*0086*/ 	.short	(.L_1398 - .L_1397)
	.align		4
.L_1397:
        /*0088*/ 	.word	index@(.nv.constant0._ZN2at6native57_GLOBAL__N__cd6b329d_24_DistributionBernoulli_cu_7537a20d43distribution_elementwise_grid_stride_kernelIfLi4EZNS0_9templates4cuda21uniform_and_transformIffPNS_17CUDAGeneratorImplEZZZNS4_16bernoulli_kernelIS7_EEvRNS_18TensorIteratorBaseEdT_ENKUlvE_clEvENKUlvE5_clEvEUlfE_EEvSA_T1_T2_EUlP24curandStatePhilox4_32_10E0_ZNS1_27distribution_nullary_kernelIff6float4S7_SJ_SE_EEvSA_SG_RKT3_T4_EUlifE_EEvlNS_15PhiloxCudaStateESF_SG_)
        /*008c*/ 	.short	0x0380
        /*008e*/ 	.short	0x0040


	//----- nvinfo : EIATTR_SW_WAR
	.align		4
.L_1398:
        /*0090*/ 	.byte	0x04, 0x36
        /*0092*/ 	.short	(.L_1400 - .L_1399)
.L_1399:
        /*0094*/ 	.word	0x00000008
.L_1400:


//--------------------- .nv.info._ZN2at6native57_GLOBAL__N__cd6b329d_24_DistributionBernoulli_cu_7537a20d43distribution_elementwise_grid_stride_kernelIfLi4EZNS0_9templates4cuda21uniform_and_transformIffPNS_17CUDAGeneratorImplEZZZNS4_16bernoulli_kernelIS7_EEvRNS_18TensorIteratorBaseEdT_ENKUlvE_clEvENKUlvE5_clEvEUlfE_EEvSA_T1_T2_EUlP24curandStatePhilox4_32_10E_ZNS1_27distribution_nullary_kernelIff7double2S7_SJ_SE_EEvSA_SG_RKT3_T4_EUlifE0_EEvlNS_15PhiloxCudaStateESF_SG_ --------------------------
	.section	.nv.info._ZN2at6native57_GLOBAL__N__cd6b329d_24_DistributionBernoulli_cu_7537a20d43distribution_elementwise_grid_stride_kernelIfLi4EZNS0_9templates4cuda21uniform_and_transformIffPNS_17CUDAGeneratorImplEZZZNS4_16bernoulli_kernelIS7_EEvRNS_18TensorIteratorBaseEdT_ENKUlvE_clEvENKUlvE5_clEvEUlfE_EEvSA_T1_T2_EUlP24curandStatePhilox4_32_10E_ZNS1_27distribution_nullary_kernelIff7double2S7_SJ_SE_EEvSA_SG_RKT3_T4_EUlifE0_EEvlNS_15PhiloxCudaStateESF_SG_,"",@"SHT_CUDA_INFO"
	.sectionflags	@""
	.align	4


	//----- nvinfo : EIATTR_CUDA_API_VERSION
	.align		4
        /*0000*/ 	.byte	0x04, 0x37
        /*0002*/ 	.short	(.L_1402 - .L_1401)
.L_1401:
        /*0004*/ 	.word	0x00000082


	//----- nvinfo : EIATTR_KPARAM_INFO
	.align		4
.L_1402:
        /*0008*/ 	.byte	0x04, 0x17
        /*000a*/ 	.short	(.L_1404 - .L_1403)
.L_1403:
        /*000c*/ 	.word	0x00000000
        /*0010*/ 	.short	0x0003
        /*0012*/ 	.short	0x0028
        /*0014*/ 	.byte	0x00, 0xf0, 0xa1, 0x06


	//----- nvinfo : EIATTR_KPARAM_INFO
	.align		4
.L_1404:
        /*0018*/ 	.byte	0x04, 0x17
        /*001a*/ 	.short	(.L_1406 - .L_1405)
.L_1405:
        /*001c*/ 	.word	0x00000000
        /*0020*/ 	.short	0x0002
        /*0022*/ 	.short	0x0020
        /*0024*/ 	.byte	0x00, 0xf0, 0x05, 0x00


	//----- nvinfo : EIATTR_KPARAM_INFO
	.align		4
.L_1406:
        /*0028*/ 	.byte	0x04, 0x17
        /*002a*/ 	.short	(.L_1408 - .L_1407)
.L_1407:
        /*002c*/ 	.word	0x00000000
        /*0030*/ 	.short	0x0001
        /*0032*/ 	.short	0x0008
        /*0034*/ 	.byte	0x00, 0xf0, 0x61, 0x00


	//----- nvinfo : EIATTR_KPARAM_INFO
	.align		4
.L_1408:
        /*0038*/ 	.byte	0x04, 0x17
        /*003a*/ 	.short	(.L_1410 - .L_1409)
.L_1409:
        /*003c*/ 	.word	0x00000000
        /*0040*/ 	.short	0x0000
        /*0042*/ 	.short	0x0000
        /*0044*/ 	.byte	0x00, 0xf0, 0x21, 0x00


	//----- nvinfo : EIATTR_SPARSE_MMA_MASK
	.align		4
.L_1410:
        /*0048*/ 	.byte	0x03, 0x50
        /*004a*/ 	.short	0x0000


	//----- nvinfo : EIATTR_MAXREG_COUNT
	.align		4
        /*004c*/ 	.byte	0x03, 0x1b
        /*004e*/ 	.short	0x0040


	//----- nvinfo : EIATTR_NUM_BARRIERS
	.align		4
        /*0050*/ 	.byte	0x02, 0x4c
        /*0052*/ 	.byte	0x01
	.zero		1


	//----- nvinfo : EIATTR_MERCURY_ISA_VERSION
	.align		4
        /*0054*/ 	.byte	0x03, 0x5f
        /*0056*/ 	.short	0x0101


	//----- nvinfo : EIATTR_VRC_CTA_INIT_COUNT
	.align		4
        /*0058*/ 	.byte	0x02, 0x4a
	.zero		1
	.zero		1


	//----- nvinfo : EIATTR_EXIT_INSTR_OFFSETS
	.align		4
        /*005c*/ 	.byte	0x04, 0x1c
        /*005e*/ 	.short	(.L_1412 - .L_1411)


	//   ....[0]....
.L_1411:
        /*0060*/ 	.word	0x000007c0


	//   ....[1]....
        /*0064*/ 	.word	0x00003610


	//----- nvinfo : EIATTR_MAX_THREADS
	.align		4
.L_1412:
        /*0068*/ 	.byte	0x04, 0x05
        /*006a*/ 	.short	(.L_1414 - .L_1413)
.L_1413:
        /*006c*/ 	.word	0x00000100
        /*0070*/ 	.word	0x00000001
        /*0074*/ 	.word	0x00000001


	//----- nvinfo : EIATTR_CRS_STACK_SIZE
	.align		4
.L_1414:
        /*0078*/ 	.byte	0x04, 0x1e
        /*007a*/ 	.short	(.L_1416 - .L_1415)
.L_1415:
        /*007c*/ 	.word	0x00000000


	//----- nvinfo : EIATTR_CBANK_PARAM_SIZE
	.align		4
.L_1416:
        /*0080*/ 	.byte	0x03, 0x19
        /*0082*/ 	.short	0x01d0


	//----- nvinfo : EIATTR_PARAM_CBANK
	.align		4
        /*0084*/ 	.byte	0x04, 0x0a
        /*0086*/ 	.short	(.L_1418 - .L_1417)
	.align		4
.L_1417:
        /*0088*/ 	.word	index@(.nv.constant0._ZN2at6native57_GLOBAL__N__cd6b329d_24_DistributionBernoulli_cu_7537a20d43distribution_elementwise_grid_stride_kernelIfLi4EZNS0_9templates4cuda21uniform_and_transformIffPNS_17CUDAGeneratorImplEZZZNS4_16bernoulli_kernelIS7_EEvRNS_18TensorIteratorBaseEdT_ENKUlvE_clEvENKUlvE5_clEvEUlfE_EEvSA_T1_T2_EUlP24curandStatePhilox4_32_10E_ZNS1_27distribution_nullary_kernelIff7double2S7_SJ_SE_EEvSA_SG_RKT3_T4_EUlifE0_EEvlNS_15PhiloxCudaStateESF_SG_)
        /*008c*/ 	.short	0x0380
        /*008e*/ 	.short	0x01d0


	//----- nvinfo : EIATTR_SW_WAR
	.align		4
.L_1418:
        /*0090*/ 	.byte	0x04, 0x36
        /*0092*/ 	.short	(.L_1420 - .L_1419)
.L_1419:
        /*0094*/ 	.word	0x00000008
.L_1420:


//--------------------- .nv.info._ZN2at6native57_GLOBAL__N__cd6b329d_24_DistributionBernoulli_cu_7537a20d43distribution_elementwise_grid_stride_kernelIfLi4EZNS0_9templates4cuda21uniform_and_transformIffPNS_17CUDAGeneratorImplEZZZNS4_16bernoulli_kernelIS7_EEvRNS_18TensorIteratorBaseEdT_ENKUlvE_clEvENKUlvE5_clEvEUlfE_EEvSA_T1_T2_EUlP24curandStatePhilox4_32_10E_ZNS1_27distribution_nullary_kernelIff7double2S7_SJ_SE_EEvSA_SG_RKT3_T4_EUlifE_EEvlNS_15PhiloxCudaStateESF_SG_ --------------------------
	.section	.nv.info._ZN2at6native57_GLOBAL__N__cd6b329d_24_DistributionBernoulli_cu_7537a20d43distribution_elementwise_grid_stride_kernelIfLi4EZNS0_9templates4cuda21uniform_and_transformIffPNS_17CUDAGeneratorImplEZZZNS4_16bernoulli_kernelIS7_EEvRNS_18TensorIteratorBaseEdT_ENKUlvE_clEvENKUlvE5_clEvEUlfE_EEvSA_T1_T2_EUlP24curandStatePhilox4_32_10E_ZNS1_27distribution_nullary_kernelIff7double2S7_SJ_SE_EEvSA_SG_RKT3_T4_EUlifE_EEvlNS_15PhiloxCudaStateESF_SG_,"",@"SHT_CUDA_INFO"
	.sectionflags	@""
	.align	4


	//----- nvinfo : EIATTR_CUDA_API_VERSION
	.align		4
        /*0000*/ 	.byte	0x04, 0x37
        /*0002*/ 	.short	(.L_1422 - .L_1421)
.L_1421:
        /*0004*/ 	.word	0x00000082


	//----- nvinfo : EIATTR_KPARAM_INFO
	.align		4
.L_1422:
        /*0008*/ 	.byte	0x04, 0x17
        /*000a*/ 	.short	(.L_1424 - .L_1423)
.L_1423:
        /*000c*/ 	.word	0x00000000
        /*0010*/ 	.short	0x0003
        /*0012*/ 	.short	0x0028
        /*0014*/ 	.byte	0x00, 0xf0, 0x61, 0x00


	//----- nvinfo : EIATTR_KPARAM_INFO
	.align		4
.L_1424:
        /*0018*/ 	.byte	0x04, 0x17
        /*001a*/ 	.short	(.L_1426 - .L_1425)
.L_1425:
        /*001c*/ 	.word	0x00000000
        /*0020*/ 	.short	0x0002
        /*0022*/ 	.short	0x0020
        /*0024*/ 	.byte	0x00, 0xf0, 0x05, 0x00


	//----- nvinfo : EIATTR_KPARAM_INFO
	.align		4
.L_1426:
        /*0028*/ 	.byte	0x04, 0x17
        /*002a*/ 	.short	(.L_1428 - .L_1427)
.L_1427:
        /*002c*/ 	.word	0x00000000
        /*0030*/ 	.short	0x0001
        /*0032*/ 	.short	0x0008
        /*0034*/ 	.byte	0x00, 0xf0, 0x61, 0x00


	//----- nvinfo : EIATTR_KPARAM_INFO
	.align		4
.L_1428:
        /*0038*/ 	.byte	0x04, 0x17
        /*003a*/ 	.short	(.L_1430 - .L_1429)
.L_1429:
        /*003c*/ 	.word	0x00000000
        /*0040*/ 	.short	0x0000
        /*0042*/ 	.short	0x0000
        /*0044*/ 	.byte	0x00, 0xf0, 0x21, 0x00


	//----- nvinfo : EIATTR_SPARSE_MMA_MASK
	.align		4
.L_1430:
        /*0048*/ 	.byte	0x03, 0x50
        /*004a*/ 	.short	0x0000


	//----- nvinfo : EIATTR_MAXREG_COUNT
	.align		4
        /*004c*/ 	.byte	0x03, 0x1b
        /*004e*/ 	.short	0x0040


	//----- nvinfo : EIATTR_NUM_BARRIERS
	.align		4
        /*0050*/ 	.byte	0x02, 0x4c
        /*0052*/ 	.byte	0x01
	.zero		1


	//----- nvinfo : EIATTR_MERCURY_ISA_VERSION
	.align		4
        /*0054*/ 	.byte	0x03, 0x5f
        /*0056*/ 	.short	0x0101


	//----- nvinfo : EIATTR_VRC_CTA_INIT_COUNT
	.align		4
        /*0058*/ 	.byte	0x02, 0x4a
	.zero		1
	.zero		1


	//----- nvinfo : EIATTR_EXIT_INSTR_OFFSETS
	.align		4
        /*005c*/ 	.byte	0x04, 0x1c
        /*005e*/ 	.short	(.L_1432 - .L_1431)


	//   ....[0]....
.L_1431:
        /*0060*/ 	.word	0x000007b0


	//   ....[1]....
        /*0064*/ 	.word	0x000011d0


	//----- nvinfo : EIATTR_MAX_THREADS
	.align		4
.L_1432:
        /*0068*/ 	.byte	0x04, 0x05
        /*006a*/ 	.short	(.L_1434 - .L_1433)
.L_1433:
        /*006c*/ 	.word	0x00000100
        /*0070*/ 	.word	0x00000001
        /*0074*/ 	.word	0x00000001


	//----- nvinfo : EIATTR_CRS_STACK_SIZE
	.align		4
.L_1434:
        /*0078*/ 	.byte	0x04, 0x1e
        /*007a*/ 	.short	(.L_1436 - .L_1435)
.L_1435:
        /*007c*/ 	.word	0x00000000


	//----- nvinfo : EIATTR_CBANK_PARAM_SIZE
	.align		4
.L_1436:
        /*0080*/ 	.byte	0x03, 0x19
        /*0082*/ 	.short	0x0040


	//----- nvinfo : EIATTR_PARAM_CBANK
	.align		4
        /*0084*/ 	.byte	0x04, 0x0a
        /*0086*/ 	.short	(.L_1438 - .L_1437)
	.align		4
.L_1437:
        /*0088*/ 	.word	index@(.nv.constant0._ZN2at6native57_GLOBAL__N__cd6b329d_24_DistributionBernoulli_cu_7537a20d43distribution_elementwise_grid_stride_kernelIfLi4EZNS0_9templates4cuda21uniform_and_transformIffPNS_17CUDAGeneratorImplEZZZNS4_16bernoulli_kernelIS7_EEvRNS_18TensorIteratorBaseEdT_ENKUlvE_clEvENKUlvE5_clEvEUlfE_EEvSA_T1_T2_EUlP24curandStatePhilox4_32_10E_ZNS1_27distribution_nullary_kernelIff7double2S7_SJ_SE_EEvSA_SG_RKT3_T4_EUlifE_EEvlNS_15PhiloxCudaStateESF_SG_)
        /*008c*/ 	.short	0x0380
        /*008e*/ 	.short	0x0040


	//----- nvinfo : EIATTR_SW_WAR
	.align		4
.L_1438:
        /*0090*/ 	.byte	0x04, 0x36
        /*0092*/ 	.short	(.L_1440 - .L_1439)
.L_1439:
        /*0094*/ 	.word	0x00000008
.L_1440:


//--------------------- .nv.info._ZN2at6native57_GLOBAL__N__cd6b329d_24_DistributionBernoulli_cu_7537a20d43distribution_elementwise_grid_stride_kernelIdLi2EZNS0_9templates4cuda21uniform_and_transformIddPNS_17CUDAGeneratorImplEZZZNS4_16bernoulli_kernelIS7_EEvRNS_18TensorIteratorBaseEdT_ENKUlvE_clEvENKUlvE4_clEvEUldE_EEvSA_T1_T2_EUlP24curandStatePhilox4_32_10E0_ZNS1_27distribution_nullary_kernelIdd6float4S7_SJ_SE_EEvSA_SG_RKT3_T4_EUlidE0_EEvlNS_15PhiloxCudaStateESF_SG_ --------------------------
	.section	.nv.info._ZN2at6native57_GLOBAL__N__cd6b329d_24_DistributionBernoulli_cu_7537a20d43distribution_elementwise_grid_stride_kernelIdLi2EZNS0_9templates4cuda21uniform_and_transformIddPNS_17CUDAGeneratorImplEZZZNS4_16bernoulli_kernelIS7_EEvRNS_18TensorIteratorBaseEdT_ENKUlvE_clEvENKUlvE4_clEvEUldE_EEvSA_T1_T2_EUlP24curandStatePhilox4_32_10E0_ZNS1_27distribution_nullary_kernelIdd6float4S7_SJ_SE_EEvSA_SG_RKT3_T4_EUlidE0_EEvlNS_15PhiloxCudaStateESF_SG_,"",@"SHT_CUDA_INFO"
	.sectionflags	@""
	.align	4


	//----- nvinfo : EIATTR_CUDA_API_VERSION
	.align		4
        /*0000*/ 	.byte	0x04, 0x37
        /*0002*/ 	.short	(.L_1442 - .L_1441)
.L_1441:
        /*0004*/ 	.word	0x00000082


	//----- nvinfo : EIATTR_KPARAM_INFO
	.align		4
.L_1442:
        /*0008*/ 	.byte	0x04, 0x17
        /*000a*/ 	.short	(.L_1444 - .L_1443)
.L_1443:
        /*000c*/ 	.word	0x00000000
        /*0010*/ 	.short	0x0003
        /*0012*/ 	.short	0x0028
        /*0014*/ 	.byte	0x00, 0xf0, 0xa1, 0x06


	//----- nvinfo : EIATTR_KPARAM_INFO
	.align		4
.L_1444:
        /*0018*/ 	.byte	0x04, 0x17
        /*001a*/ 	.short	(.L_1446 - .L_1445)
.L_1445:
        /*001c*/ 	.word	0x00000000
        /*0020*/ 	.short	0x0002
        /*0022*/ 	.short	0x0020
        /*0024*/ 	.byte	0x00, 0xf0, 0x05, 0x00


	//----- nvinfo : EIATTR_KPARAM_INFO
	.align		4
.L_1446:
        /*0028*/ 	.byte	0x04, 0x17
        /*002a*/ 	.short	(.L_1448 - .L_1447)
.L_1447:
        /*002c*/ 	.word	0x00000000
        /*0030*/ 	.short	0x0001
        /*0032*/ 	.short	0x0008
        /*0034*/ 	.byte	0x00, 0xf0, 0x61, 0x00


	//----- nvinfo : EIATTR_KPARAM_INFO
	.align		4
.L_1448:
        /*0038*/ 	.byte	0x04, 0x17
        /*003a*/ 	.short	(.L_1450 - .L_1449)
.L_1449:
        /*003c*/ 	.word	0x00000000
        /*0040*/ 	.short	0x0000
        /*0042*/ 	.short	0x0000
        /*0044*/ 	.byte	0x00, 0xf0, 0x21, 0x00


	//----- nvinfo : EIATTR_SPARSE_MMA_MASK
	.align		4
.L_1450:
        /*0048*/ 	.byte	0x03, 0x50
        /*004a*/ 	.short	0x0000


	//----- nvinfo : EIATTR_MAXREG_COUNT
	.align		4
        /*004c*/ 	.byte	0x03, 0x1b
        /*004e*/ 	.short	0x0040


	//----- nvinfo : EIATTR_NUM_BARRIERS
	.align		4
        /*0050*/ 	.byte	0x02, 0x4c
        /*0052*/ 	.byte	0x01
	.zero		1


	//----- nvinfo : EIATTR_MERCURY_ISA_VERSION
	.align		4
        /*0054*/ 	.byte	0x03, 0x5f
        /*0056*/ 	.short	0x0101


	//----- nvinfo : EIATTR_VRC_CTA_INIT_COUNT
	.align		4
        /*0058*/ 	.byte	0x02, 0x4a
	.zero		1
	.zero		1


	//----- nvinfo : EIATTR_EXIT_INSTR_OFFSETS
	.align		4
        /*005c*/ 	.byte	0x04, 0x1c
        /*005e*/ 	.short	(.L_1452 - .L_1451)


	//   ....[0]....
.L_1451:
        /*0060*/ 	.word	0x00000780


	//   ....[1]....
        /*0064*/ 	.word	0x00003240


	//----- nvinfo : EIATTR_MAX_THREADS
	.align		4
.L_1452:
        /*0068*/ 	.byte	0x04, 0x05
        /*006a*/ 	.short	(.L_1454 - .L_1453)
.L_1453:
        /*006c*/ 	.word	0x00000100
        /*0070*/ 	.word	0x00000001
        /*0074*/ 	.word	0x00000001


	//----- nvinfo : EIATTR_CRS_STACK_SIZE
	.align		4
.L_1454:
        /*0078*/ 	.byte	0x04, 0x1e
        /*007a*/ 	.short	(.L_1456 - .L_1455)
.L_1455:
        /*007c*/ 	.word	0x00000000


	//----- nvinfo : EIATTR_CBANK_PARAM_SIZE
	.align		4
.L_1456:
        /*0080*/ 	.byte	0x03, 0x19
        /*0082*/ 	.short	0x01d0


	//----- nvinfo : EIATTR_PARAM_CBANK
	.align		4
        /*0084*/ 	.byte	0x04, 0x0a
        /*0086*/ 	.short	(.L_1458 - .L_1457)
	.align		4
.L_1457:
        /*0088*/ 	.word	index@(.nv.constant0._ZN2at6native57_GLOBAL__N__cd6b329d_24_DistributionBernoulli_cu_7537a20d43distribution_elementwise_grid_stride_kernelIdLi2EZNS0_9templates4cuda21uniform_and_transformIddPNS_17CUDAGeneratorImplEZZZNS4_16bernoulli_kernelIS7_EEvRNS_18TensorIteratorBaseEdT_ENKUlvE_clEvENKUlvE4_clEvEUldE_EEvSA_T1_T2_EUlP24curandStatePhilox4_32_10E0_ZNS1_27distribution_nullary_kernelIdd6float4S7_SJ_SE_EEvSA_SG_RKT3_T4_EUlidE0_EEvlNS_15PhiloxCudaStateESF_SG_)
        /*008c*/ 	.short	0x0380
        /*008e*/ 	.short	0x01d0


	//----- nvinfo : EIATTR_SW_WAR
	.align		4
.L_1458:
        /*0090*/ 	.byte	0x04, 0x36
        /*0092*/ 	.short	(.L_1460 - .L_1459)
.L_1459:
        /*0094*/ 	.word	0x00000008
.L_1460:


//--------------------- .nv.info._ZN2at6native57_GLOBAL__N__cd6b329d_24_DistributionBernoulli_cu_7537a20d43distribution_elementwise_grid_stride_kernelIdLi2EZNS0_9templates4cuda21uniform_and_transformIddPNS_17CUDAGeneratorImplEZZZNS4_16bernoulli_kernelIS7_EEvRNS_18TensorIteratorBaseEdT_ENKUlvE_clEvENKUlvE4_clEvEUldE_EEvSA_T1_T2_EUlP24curandStatePhilox4_32_10E0_ZNS1_27distribution_nullary_kernelIdd6float4S7_SJ_SE_EEvSA_SG_RKT3_T4_EUlidE_EEvlNS_15PhiloxCudaStateESF_SG_ --------------------------
	.section	.nv.info._ZN2at6native57_GLOBAL__N__cd6b329d_24_DistributionBernoulli_cu_7537a20d43distribution_elementwise_grid_stride_kernelIdLi2EZNS0_9templates4cuda21uniform_and_transformIddPNS_17CUDAGeneratorImplEZZZNS4_16bernoulli_kernelIS7_EEvRNS_18TensorIteratorBaseEdT_ENKUlvE_clEvENKUlvE4_clEvEUldE_EEvSA_T1_T2_EUlP24curandStatePhilox4_32_10E0_ZNS1_27distribution_nullary_kernelIdd6float4S7_SJ_SE_EEvSA_SG_RKT3_T4_EUlidE_EEvlNS_15PhiloxCudaStateESF_SG_,"",@"SHT_CUDA_INFO"
	.sectionflags	@""
	.align	4


	//----- nvinfo : EIATTR_CUDA_API_VERSION
	.align		4
        /*0000*/ 	.byte	0x04, 0x37
        /*0002*/ 	.short	(.L_1462 - .L_1461)
.L_1461:
        /*0004*/ 	.word	0x00000082


	//----- nvinfo : EIATTR_KPARAM_INFO
	.align		4
.L_1462:
        /*0008*/ 	.byte	0x04, 0x17
        /*000a*/ 	.short	(.L_1464 - .L_1463)
.L_1463:
        /*000c*/ 	.word	0x00000000
        /*0010*/ 	.short	0x0003
        /*0012*/ 	.short	0x0028
        /*0014*/ 	.byte	0x00, 0xf0, 0x61, 0x00


	//----- nvinfo : EIATTR_KPARAM_INFO
	.align		4
.L_1464:
        /*0018*/ 	.byte	0x04, 0x17
        /*001a*/ 	.short	(.L_1466 - .L_1465)
.L_1465:
        /*001c*/ 	.word	0x00000000
        /*0020*/ 	.short	0x0002
        /*0022*/ 	.short	0x0020
        /*0024*/ 	.byte	0x00, 0xf0, 0x05, 0x00


	//----- nvinfo : EIATTR_KPARAM_INFO
	.align		4
.L_1466:
        /*0028*/ 	.byte	0x04, 0x17
        /*002a*/ 	.short	(.L_1468 - .L_1467)
.L_1467:
        /*002c*/ 	.word	0x00000000
        /*0030*/ 	.short	0x0001
        /*0032*/ 	.short	0x0008
        /*0034*/ 	.byte	0x00, 0xf0, 0x61, 0x00


	//----- nvinfo : EIATTR_KPARAM_INFO
	.align		4
.L_1468:
        /*0038*/ 	.byte	0x04, 0x17
        /*003a*/ 	.short	(.L_1470 - .L_1469)
.L_1469:
        /*003c*/ 	.word	0x00000000
        /*0040*/ 	.short	0x0000
        /*0042*/ 	.short	0x0000
        /*0044*/ 	.byte	0x00, 0xf0, 0x21, 0x00


	//----- nvinfo : EIATTR_SPARSE_MMA_MASK
	.align		4
.L_1470:
        /*0048*/ 	.byte	0x03, 0x50
        /*004a*/ 	.short	0x0000


	//----- nvinfo : EIATTR_MAXREG_COUNT
	.align		4
        /*004c*/ 	.byte	0x03, 0x1b
        /*004e*/ 	.short	0x0040


	//----- nvinfo : EIATTR_NUM_BARRIERS
	.align		4
        /*0050*/ 	.byte	0x02, 0x4c
        /*0052*/ 	.byte	0x01
	.zero		1


	//----- nvinfo : EIATTR_MERCURY_ISA_VERSION
	.align		4
        /*0054*/ 	.byte	0x03, 0x5f
        /*0056*/ 	.short	0x0101


	//----- nvinfo : EIATTR_VRC_CTA_INIT_COUNT
	.align		4
        /*0058*/ 	.byte	0x02, 0x4a
	.zero		1
	.zero		1


	//----- nvinfo : EIATTR_EXIT_INSTR_OFFSETS
	.align		4
        /*005c*/ 	.byte	0x04, 0x1c
        /*005e*/ 	.short	(.L_1472 - .L_1471)


	//   ....[0]....
.L_1471:
        /*0060*/ 	.word	0x00000770


	//   ....[1]....
        /*0064*/ 	.word	0x00000f80


	//----- nvinfo : EIATTR_MAX_THREADS
	.align		4
.L_1472:
        /*0068*/ 	.byte	0x04, 0x05
        /*006a*/ 	.short	(.L_1474 - .L_1473)
.L_1473:
        /*006c*/ 	.word	0x00000100
        /*0070*/ 	.word	0x00000001
        /*0074*/ 	.word	0x00000001


	//----- nvinfo : EIATTR_CRS_STACK_SIZE
	.align		4
.L_1474:
        /*0078*/ 	.byte	0x04, 0x1e
        /*007a*/ 	.short	(.L_1476 - .L_1475)
.L_1475:
        /*007c*/ 	.word	0x00000000


	//----- nvinfo : EIATTR_CBANK_PARAM_SIZE
	.align		4
.L_1476:
        /*0080*/ 	.byte	0x03, 0x19
        /*0082*/ 	.short	0x0040


	//----- nvinfo : EIATTR_PARAM_CBANK
	.align		4
        /*0084*/ 	.byte	0x04, 0x0a
        /*0086*/ 	.short	(.L_1478 - .L_1477)
	.align		4
.L_1477:
        /*0088*/ 	.word	index@(.nv.constant0._ZN2at6native57_GLOBAL__N__cd6b329d_24_DistributionBernoulli_cu_7537a20d43distribution_elementwise_grid_stride_kernelIdLi2EZNS0_9templates4cuda21uniform_and_transformIddPNS_17CUDAGeneratorImplEZZZNS4_16bernoulli_kernelIS7_EEvRNS_18TensorIteratorBaseEdT_ENKUlvE_clEvENKUlvE4_clEvEUldE_EEvSA_T1_T2_EUlP24curandStatePhilox4_32_10E0_ZNS1_27distribution_nullary_kernelIdd6float4S7_SJ_SE_EEvSA_SG_RKT3_T4_EUlidE_EEvlNS_15PhiloxCudaStateESF_SG_)
        /*008c*/ 	.short	0x0380
        /*008e*/ 	.short	0x0040


	//----- nvinfo : EIATTR_SW_WAR
	.align		4
.L_1478:
        /*0090*/ 	.byte	0x04, 0x36
        /*0092*/ 	.short	(.L_1480 - .L_1479)
.L_1479:
        /*0094*/ 	.word	0x00000008
.L_1480:


//--------------------- .nv.info._ZN2at6native57_GLOBAL__N__cd6b329d_24_DistributionBernoulli_cu_7537a20d43distribution_elementwise_grid_stride_kernelIdLi2EZNS0_9templates4cuda21uniform_and_transformIddPNS_17CUDAGeneratorImplEZZZNS4_16bernoulli_kernelIS7_EEvRNS_18TensorIteratorBaseEdT_ENKUlvE_clEvENKUlvE4_clEvEUldE_EEvSA_T1_T2_EUlP24curandStatePhilox4_32_10E_ZNS1_27distribution_nullary_kernelIdd7double2S7_SJ_SE_EEvSA_SG_RKT3_T4_EUlidE0_EEvlNS_15PhiloxCudaStateESF_SG_ --------------------------
	.section	.nv.info._ZN2at6native57_GLOBAL__N__cd6b329d_24_DistributionBernoulli_cu_7537a20d43distribution_elementwise_grid_stride_kernelIdLi2EZNS0_9templates4cuda21uniform_and_transformIddPNS_17CUDAGeneratorImplEZZZNS4_16bernoulli_kernelIS7_EEvRNS_18TensorIteratorBaseEdT_ENKUlvE_clEvENKUlvE4_clEvEUldE_EEvSA_T1_T2_EUlP24curandStatePhilox4_32_10E_ZNS1_27distribution_nullary_kernelIdd7double2S7_SJ_SE_EEvSA_SG_RKT3_T4_EUlidE0_EEvlNS_15PhiloxCudaStateESF_SG_,"",@"SHT_CUDA_INFO"
	.sectionflags	@""
	.align	4


	//----- nvinfo : EIATTR_CUDA_API_VERSION
	.align		4
        /*0000*/ 	.byte	0x04, 0x37
        /*0002*/ 	.short	(.L_1482 - .L_1481)
.L_1481:
        /*0004*/ 	.word	0x00000082


	//----- nvinfo : EIATTR_KPARAM_INFO
	.align		4
.L_1482:
        /*0008*/ 	.byte	0x04, 0x17
        /*000a*/ 	.short	(.L_1484 - .L_1483)
.L_1483:
        /*000c*/ 	.word	0x00000000
        /*0010*/ 	.short	0x0003
        /*0012*/ 	.short	0x0028
        /*0014*/ 	.byte	0x00, 0xf0, 0xa1, 0x06


	//----- nvinfo : EIATTR_KPARAM_INFO
	.align		4
.L_1484:
        /*0018*/ 	.byte	0x04, 0x17
        /*001a*/ 	.short	(.L_1486 - .L_1485)
.L_1485:
        /*001c*/ 	.word	0x00000000
        /*0020*/ 	.short	0x0002
        /*0022*/ 	.short	0x0020
        /*0024*/ 	.byte	0x00, 0xf0, 0x05, 0x00


	//----- nvinfo : EIATTR_KPARAM_INFO
	.align		4
.L_1486:
        /*0028*/ 	.byte	0x04, 0x17
        /*002a*/ 	.short	(.L_1488 - .L_1487)
.L_1487:
        /*002c*/ 	.word	0x00000000
        /*0030*/ 	.short	0x0001
        /*0032*/ 	.short	0x0008
        /*0034*/ 	.byte	0x00, 0xf0, 0x61, 0x00


	//----- nvinfo : EIATTR_KPARAM_INFO
	.align		4
.L_1488:
        /*0038*/ 	.byte	0x04, 0x17
        /*003a*/ 	.short	(.L_1490 - .L_1489)
.L_1489:
        /*003c*/ 	.word	0x00000000
        /*0040*/ 	.short	0x0000
        /*0042*/ 	.short	0x0000
        /*0044*/ 	.byte	0x00, 0xf0, 0x21, 0x00


	//----- nvinfo : EIATTR_SPARSE_MMA_MASK
	.align		4
.L_1490:
        /*0048*/ 	.byte	0x03, 0x50
        /*004a*/ 	.short	0x0000


	//----- nvinfo : EIATTR_MAXREG_COUNT
	.align		4
        /*004c*/ 	.byte	0x03, 0x1b
        /*004e*/ 	.short	0x0040


	//----- nvinfo : EIATTR_NUM_BARRIERS
	.align		4
        /*0050*/ 	.byte	0x02, 0x4c
        /*0052*/ 	.byte	0x01
	.zero		1


	//----- nvinfo : EIATTR_MERCURY_ISA_VERSION
	.align		4
        /*0054*/ 	.byte	0x03, 0x5f
        /*0056*/ 	.short	0x0101


	//----- nvinfo : EIATTR_VRC_CTA_INIT_COUNT
	.align		4
        /*0058*/ 	.byte	0x02, 0x4a
	.zero		1
	.zero		1


	//----- nvinfo : EIATTR_EXIT_INSTR_OFFSETS
	.align		4
        /*005c*/ 	.byte	0x04, 0x1c
        /*005e*/ 	.short	(.L_1492 - .L_1491)


	//   ....[0]....
.L_1491:
        /*0060*/ 	.word	0x000007c0


	//   ....[1]....
        /*0064*/ 	.word	0x00003310


	//----- nvinfo : EIATTR_MAX_THREADS
	.align		4
.L_1492:
        /*0068*/ 	.byte	0x04, 0x05
        /*006a*/ 	.short	(.L_1494 - .L_1493)
.L_1493:
        /*006c*/ 	.word	0x00000100
        /*0070*/ 	.word	0x00000001
        /*0074*/ 	.word	0x00000001


	//----- nvinfo : EIATTR_CRS_STACK_SIZE
	.align		4
.L_1494:
        /*0078*/ 	.byte	0x04, 0x1e
        /*007a*/ 	.short	(.L_1496 - .L_1495)
.L_1495:
        /*007c*/ 	.word	0x00000000


	//----- nvinfo : EIATTR_CBANK_PARAM_SIZE
	.align		4
.L_1496:
        /*0080*/ 	.byte	0x03, 0x19
        /*0082*/ 	.short	0x01d0


	//----- nvinfo : EIATTR_PARAM_CBANK
	.align		4
        /*0084*/ 	.byte	0x04, 0x0a
        /*0086*/ 	.short	(.L_1498 - .L_1497)
	.align		4
.L_1497:
        /*0088*/ 	.word	index@(.nv.constant0._ZN2at6native57_GLOBAL__N__cd6b329d_24_DistributionBernoulli_cu_7537a20d43distribution_elementwise_grid_stride_kernelIdLi2EZNS0_9templates4cuda21uniform_and_transformIddPNS_17CUDAGeneratorImplEZZZNS4_16bernoulli_kernelIS7_EEvRNS_18TensorIteratorBaseEdT_ENKUlvE_clEvENKUlvE4_clEvEUldE_EEvSA_T1_T2_EUlP24curandStatePhilox4_32_10E_ZNS1_27distribution_nullary_kernelIdd7double2S7_SJ_SE_EEvSA_SG_RKT3_T4_EUlidE0_EEvlNS_15PhiloxCudaStateESF_SG_)
        /*008c*/ 	.short	0x0380
        /*008e*/ 	.short	0x01d0


	//----- nvinfo : EIATTR_SW_WAR
	.align		4
.L_1498:
        /*0090*/ 	.byte	0x04, 0x36
        /*0092*/ 	.short	(.L_1500 - .L_1499)
.L_1499:
        /*0094*/ 	.word	0x00000008
.L_1500:


//--------------------- .nv.info._ZN2at6native57_GLOBAL__N__cd6b329d_24_DistributionBernoulli_cu_7537a20d43distribution_elementwise_grid_stride_kernelIdLi2EZNS0_9templates4cuda21uniform_and_transformIddPNS_17CUDAGeneratorImplEZZZNS4_16bernoulli_kernelIS7_EEvRNS_18TensorIteratorBaseEdT_ENKUlvE_clEvENKUlvE4_clEvEUldE_EEvSA_T1_T2_EUlP24curandStatePhilox4_32_10E_ZNS1_27distribution_nullary_kernelIdd7double2S7_SJ_SE_EEvSA_SG_RKT3_T4_EUlidE_EEvlNS_15PhiloxCudaStateESF_SG_ --------------------------
	.section	.nv.info._ZN2at6native57_GLOBAL__N__cd6b329d_24_DistributionBernoulli_cu_7537a20d43distribution_elementwise_grid_stride_kernelIdLi2EZNS0_9templates4cuda21uniform_and_transformIddPNS_17CUDAGeneratorImplEZZZNS4_16bernoulli_kernelIS7_EEvRNS_18TensorIteratorBaseEdT_ENKUlvE_clEvENKUlvE4_clEvEUldE_EEvSA_T1_T2_EUlP24curandStatePhilox4_32_10E_ZNS1_27distribution_nullary_kernelIdd7double2S7_SJ_SE_EEvSA_SG_RKT3_T4_EUlidE_EEvlNS_15PhiloxCudaStateESF_SG_,"",@"SHT_CUDA_INFO"
	.sectionflags	@""
	.align	4


	//----- nvinfo : EIATTR_CUDA_API_VERSION
	.align		4
        /*0000*/ 	.byte	0x04, 0x37
        /*0002*/ 	.short	(.L_1502 - .L_1501)
.L_1501:
        /*0004*/ 	.word	0x00000082


	//----- nvinfo : EIATTR_KPARAM_INFO
	.align		4
.L_1502:
        /*0008*/ 	.byte	0x04, 0x17
        /*000a*/ 	.short	(.L_1504 - .L_1503)
.L_1503:
        /*000c*/ 	.word	0x00000000
        /*0010*/ 	.short	0x0003
        /*0012*/ 	.short	0x0028
        /*0014*/ 	.byte	0x00, 0xf0, 0x61, 0x00


	//----- nvinfo : EIATTR_KPARAM_INFO
	.align		4
.L_1504:
        /*0018*/ 	.byte	0x04, 0x17
        /*001a*/ 	.short	(.L_1506 - .L_1505)
.L_1505:
        /*001c*/ 	.word	0x00000000
        /*0020*/ 	.short	0x0002
        /*0022*/ 	.short	0x0020
        /*0024*/ 	.byte	0x00, 0xf0, 0x05, 0x00


	//----- nvinfo : EIATTR_KPARAM_INFO
	.align		4
.L_1506:
        /*0028*/ 	.byte	0x04, 0x17
        /*002a*/ 	.short	(.L_1508 - .L_1507)
.L_1507:
        /*002c*/ 	.word	0x00000000
        /*0030*/ 	.short	0x0001
        /*0032*/ 	.short	0x0008
        /*0034*/ 	.byte	0x00, 0xf0, 0x61, 0x00


	//----- nvinfo : EIATTR_KPARAM_INFO
	.align		4
.L_1508:
        /*0038*/ 	.byte	0x04, 0x17
        /*003a*/ 	.short	(.L_1510 - .L_1509)
.L_1509:
        /*003c*/ 	.word	0x00000000
        /*0040*/ 	.short	0x0000
        /*0042*/ 	.short	0x0000
        /*0044*/ 	.byte	0x00, 0xf0, 0x21, 0x00


	//----- nvinfo : EIATTR_SPARSE_MMA_MASK
	.align		4
.L_1510:
        /*0048*/ 	.byte	0x03, 0x50
        /*004a*/ 	.short	0x0000


	//----- nvinfo : EIATTR_MAXREG_COUNT
	.align		4
        /*004c*/ 	.byte	0x03, 0x1b
        /*004e*/ 	.short	0x0040


	//----- nvinfo : EIATTR_NUM_BARRIERS
	.align		4
        /*0050*/ 	.byte	0x02, 0x4c
        /*0052*/ 	.byte	0x01
	.zero		1


	//----- nvinfo : EIATTR_MERCURY_ISA_VERSION
	.align		4
        /*0054*/ 	.byte	0x03, 0x5f
        /*0056*/ 	.short	0x0101


	//----- nvinfo : EIATTR_VRC_CTA_INIT_COUNT
	.align		4
        /*0058*/ 	.byte	0x02, 0x4a
	.zero		1
	.zero		1


	//----- nvinfo : EIATTR_EXIT_INSTR_OFFSETS
	.align		4
        /*005c*/ 	.byte	0x04, 0x1c
        /*005e*/ 	.short	(.L_1512 - .L_1511)


	//   ....[0]....
.L_1511:
        /*0060*/ 	.word	0x000007b0


	//   ....[1]....
        /*0064*/ 	.word	0x00001060


	//----- nvinfo : EIATTR_MAX_THREADS
	.align		4
.L_1512:
        /*0068*/ 	.byte	0x04, 0x05
        /*006a*/ 	.short	(.L_1514 - .L_1513)
.L_1513:
        /*006c*/ 	.word	0x00000100
        /*0070*/ 	.word	0x00000001
        /*0074*/ 	.word	0x00000001


	//----- nvinfo : EIATTR_CRS_STACK_SIZE
	.align		4
.L_1514:
        /*0078*/ 	.byte	0x04, 0x1e
        /*007a*/ 	.short	(.L_1516 - .L_1515)
.L_1515:
        /*007c*/ 	.word	0x00000000


	//----- nvinfo : EIATTR_CBANK_PARAM_SIZE
	.align		4
.L_1516:
        /*0080*/ 	.byte	0x03, 0x19
        /*0082*/ 	.short	0x0040


	//----- nvinfo : EIATTR_PARAM_CBANK
	.align		4
        /*0084*/ 	.byte	0x04, 0x0a
        /*0086*/ 	.short	(.L_1518 - .L_1517)
	.align		4
.L_1517:
        /*0088*/ 	.word	index@(.nv.constant0._ZN2at6native57_GLOBAL__N__cd6b329d_24_DistributionBernoulli_cu_7537a20d43distribution_elementwise_grid_stride_kernelIdLi2EZNS0_9templates4cuda21uniform_and_transformIddPNS_17CUDAGeneratorImplEZZZNS4_16bernoulli_kernelIS7_EEvRNS_18TensorIteratorBaseEdT_ENKUlvE_clEvENKUlvE4_clEvEUldE_EEvSA_T1_T2_EUlP24curandStatePhilox4_32_10E_ZNS1_27distribution_nullary_kernelIdd7double2S7_SJ_SE_EEvSA_SG_RKT3_T4_EUlidE_EEvlNS_15PhiloxCudaStateESF_SG_)
        /*008c*/ 	.short	0x0380
        /*008e*/ 	.short	0x0040


	//----- nvinfo : EIATTR_SW_WAR
	.align		4
.L_1518:
        /*0090*/ 	.byte	0x04, 0x36
        /*0092*/ 	.short	(.L_1520 - .L_1519)
.L_1519:
        /*0094*/ 	.word	0x00000008
.L_1520:


//--------------------- .nv.info._ZN2at6native57_GLOBAL__N__cd6b329d_24_DistributionBernoulli_cu_7537a20d43distribution_elementwise_grid_stride_kernelIfLi4EZNS0_9templates4cuda21uniform_and_transformIsfPNS_17CUDAGeneratorImplEZZZNS4_16bernoulli_kernelIS7_EEvRNS_18TensorIteratorBaseEdT_ENKUlvE_clEvENKUlvE3_clEvEUlfE_EEvSA_T1_T2_EUlP24curandStatePhilox4_32_10E0_ZNS1_27distribution_nullary_kernelIsf6float4S7_SJ_SE_EEvSA_SG_RKT3_T4_EUlifE0_EEvlNS_15PhiloxCudaStateESF_SG_ --------------------------
	.section	.nv.info._ZN2at6native57_GLOBAL__N__cd6b329d_24_DistributionBernoulli_cu_7537a20d43distribution_elementwise_grid_stride_kernelIfLi4EZNS0_9templates4cuda21uniform_and_transformIsfPNS_17CUDAGeneratorImplEZZZNS4_16bernoulli_kernelIS7_EEvRNS_18TensorIteratorBaseEdT_ENKUlvE_clEvENKUlvE3_clEvEUlfE_EEvSA_T1_T2_EUlP24curandStatePhilox4_32_10E0_ZNS1_27distribution_nullary_kernelIsf6float4S7_SJ_SE_EEvSA_SG_RKT3_T4_EUlifE0_EEvlNS_15PhiloxCudaStateESF_SG_,"",@"SHT_CUDA_INFO"
	.sectionflags	@""
	.align	4


	//----- nvinfo : EIATTR_CUDA_API_VERSION
	.align		4
        /*0000*/ 	.byte	0x04, 0x37
        /*0002*/ 	.short	(.L_1522 - .L_1521)
.L_1521:
        /*0004*/ 	.word	0x00000082


	//----- nvinfo : EIATTR_KPARAM_INFO
	.align		4
.L_1522:
        /*0008*/ 	.byte	0x04, 0x17
        /*000a*/ 	.short	(.L_1524 - .L_1523)
.L_1523:
        /*000c*/ 	.word	0x00000000
        /*0010*/ 	.short	0x0003
        /*0012*/ 	.short	0x0028
        /*0014*/ 	.byte	0x00, 0xf0, 0xa1, 0x06


	//----- nvinfo : EIATTR_KPARAM_INFO
	.align		4
.L_1524:
        /*0018*/ 	.byte	0x04, 0x17
        /*001a*/ 	.short	(.L_1526 - .L_1525)
.L_1525:
        /*001c*/ 	.word	0x00000000
        /*0020*/ 	.short	0x0002
        /*0022*/ 	.short	0x0020
        /*0024*/ 	.byte	0x00, 0xf0, 0x05, 0x00


	//----- nvinfo : EIATTR_KPARAM_INFO
	.align		4
.L_1526:
        /*0028*/ 	.byte	0x04, 0x17
        /*002a*/ 	.short	(.L_1528 - .L_1527)
.L_1527:
        /*002c*/ 	.word	0x00000000
        /*0030*/ 	.short	0x0001
        /*0032*/ 	.short	0x0008
        /*0034*/ 	.byte	0x00, 0xf0, 0x61, 0x00


	//----- nvinfo : EIATTR_KPARAM_INFO
	.align		4
.L_1528:
        /*0038*/ 	.byte	0x04, 0x17
        /*003a*/ 	.short	(.L_1530 - .L_1529)
.L_1529:
        /*003c*/ 	.word	0x00000000
        /*0040*/ 	.short	0x0000
        /*0042*/ 	.short	0x0000
        /*0044*/ 	.byte	0x00, 0xf0, 0x21, 0x00


	//----- nvinfo : EIATTR_SPARSE_MMA_MASK
	.align		4
.L_1530:
        /*0048*/ 	.byte	0x03, 0x50
        /*004a*/ 	.short	0x0000


	//----- nvinfo : EIATTR_MAXREG_COUNT
	.align		4
        /*004c*/ 	.byte	0x03, 0x1b
        /*004e*/ 	.short	0x0040


	//----- nvinfo : EIATTR_NUM_BARRIERS
	.align		4
        /*0050*/ 	.byte	0x02, 0x4c
        /*0052*/ 	.byte	0x01
	.zero		1


	//----- nvinfo : EIATTR_MERCURY_ISA_VERSION
	.align		4
        /*0054*/ 	.byte	0x03, 0x5f
        /*0056*/ 	.short	0x0101


	//----- nvinfo : EIATTR_VRC_CTA_INIT_COUNT
	.align		4
        /*0058*/ 	.byte	0x02, 0x4a
	.zero		1
	.zero		1


	//----- nvinfo : EIATTR_EXIT_INSTR_OFFSETS
	.align		4
        /*005c*/ 	.byte	0x04, 0x1c
        /*005e*/ 	.short	(.L_1532 - .L_1531)


	//   ....[0]....
.L_1531:
        /*0060*/ 	.word	0x000007b0


	//   ....[1]....
        /*0064*/ 	.word	0x000052d0


	//----- nvinfo : EIATTR_MAX_THREADS
	.align		4
.L_1532:
        /*0068*/ 	.byte	0x04, 0x05
        /*006a*/ 	.short	(.L_1534 - .L_1533)
.L_1533:
        /*006c*/ 	.word	0x00000100
        /*0070*/ 	.word	0x00000001
        /*0074*/ 	.word	0x00000001


	//----- nvinfo : EIATTR_CRS_STACK_SIZE
	.align		4
.L_1534:
        /*0078*/ 	.byte	0x04, 0x1e
        /*007a*/ 	.short	(.L_1536 - .L_1535)
.L_1535:
        /*007c*/ 	.word	0x00000000


	//----- nvinfo : EIATTR_CBANK_PARAM_SIZE
	.align		4
.L_1536:
        /*0080*/ 	.byte	0x03, 0x19
        /*0082*/ 	.short	0x01d0


	//----- nvinfo : EIATTR_PARAM_CBANK
	.align		4
        /*0084*/ 	.byte	0x04, 0x0a
        /*0086*/ 	.short	(.L_1538 - .L_1537)
	.align		4
.L_1537:
        /*0088*/ 	.word	index@(.nv.constant0._ZN2at6native57_GLOBAL__N__cd6b329d_24_DistributionBernoulli_cu_7537a20d43distribution_elementwise_grid_stride_kernelIfLi4EZNS0_9templates4cuda21uniform_and_transformIsfPNS_17CUDAGeneratorImplEZZZNS4_16bernoulli_kernelIS7_EEvRNS_18TensorIteratorBaseEdT_ENKUlvE_clEvENKUlvE3_clEvEUlfE_EEvSA_T1_T2_EUlP24curandStatePhilox4_32_10E0_ZNS1_27distribution_nullary_kernelIsf6float4S7_SJ_SE_EEvSA_SG_RKT3_T4_EUlifE0_EEvlNS_15PhiloxCudaStateESF_SG_)
        /*008c*/ 	.short	0x0380
        /*008e*/ 	.short	0x01d0


	//----- nvinfo : EIATTR_SW_WAR
	.align		4
.L_1538:
        /*0090*/ 	.byte	0x04, 0x36
        /*0092*/ 	.short	(.L_1540 - .L_1539)
.L_1539:
        /*0094*/ 	.word	0x00000008
.L_1540:


//--------------------- .nv.info._ZN2at6native57_GLOBAL__N__cd6b329d_24_DistributionBernoulli_cu_7537a20d43distribution_elementwise_grid_stride_kernelIfLi4EZNS0_9templates4cuda21uniform_and_transformIsfPNS_17CUDAGeneratorImplEZZZNS4_16bernoulli_kernelIS7_EEvRNS_18TensorIteratorBaseEdT_ENKUlvE_clEvENKUlvE3_clEvEUlfE_EEvSA_T1_T2_EUlP24curandStatePhilox4_32_10E0_ZNS1_27distribution_nullary_kernelIsf6float4S7_SJ_SE_EEvSA_SG_RKT3_T4_EUlifE_EEvlNS_15PhiloxCudaStateESF_SG_ --------------------------
	.section	.nv.info._ZN2at6native57_GLOBAL__N__cd6b329d_24_DistributionBernoulli_cu_7537a20d43distribution_elementwise_grid_stride_kernelIfLi4EZNS0_9templates4cuda21uniform_and_transformIsfPNS_17CUDAGeneratorImplEZZZNS4_16bernoulli_kernelIS7_EEvRNS_18TensorIteratorBaseEdT_ENKUlvE_clEvENKUlvE3_clEvEUlfE_EEvSA_T1_T2_EUlP24curandStatePhilox4_32_10E0_ZNS1_27distribution_nullary_kernelIsf6float4S7_SJ_SE_EEvSA_SG_RKT3_T4_EUlifE_EEvlNS_15PhiloxCudaStateESF_SG_,"",@"SHT_CUDA_INFO"
	.sectionflags	@""
	.align	4


	//----- nvinfo : EIATTR_CUDA_API_VERSION
	.align		4
        /*0000*/ 	.byte	0x04, 0x37
        /*0002*/ 	.short	(.L_1542 - .L_1541)
.L_1541:
        /*0004*/ 	.word	0x00000082


	//----- nvinfo : EIATTR_KPARAM_INFO
	.align		4
.L_1542:
        /*0008*/ 	.byte	0x04, 0x17
        /*000a*/ 	.short	(.L_1544 - .L_1543)
.L_1543:
        /*000c*/ 	.word	0x00000000
        /*0010*/ 	.short	0x0003
        /*0012*/ 	.short	0x0028
        /*0014*/ 	.byte	0x00, 0xf0, 0x61, 0x00


	//----- nvinfo : EIATTR_KPARAM_INFO
	.align		4
.L_1544:
        /*0018*/ 	.byte	0x04, 0x17
        /*001a*/ 	.short	(.L_1546 - .L_1545)
.L_1545:
        /*001c*/ 	.word	0x00000000
        /*0020*/ 	.short	0x0002
        /*0022*/ 	.short	0x0020
        /*0024*/ 	.byte	0x00, 0xf0, 0x05, 0x00


	//----- nvinfo : EIATTR_KPARAM_INFO
	.align		4
.L_1546:
        /*0028*/ 	.byte	0x04, 0x17
        /*002a*/ 	.short	(.L_1548 - .L_1547)
.L_1547:
        /*002c*/ 	.word	0x00000000
        /*0030*/ 	.short	0x0001
        /*0032*/ 	.short	0x0008
        /*0034*/ 	.byte	0x00, 0xf0, 0x61, 0x00


	//----- nvinfo : EIATTR_KPARAM_INFO
	.align		4
.L_1548:
        /*0038*/ 	.byte	0x04, 0x17
        /*003a*/ 	.short	(.L_1550 - .L_1549)
.L_1549:
        /*003c*/ 	.word	0x00000000
        /*0040*/ 	.short	0x0000
        /*0042*/ 	.short	0x0000
        /*0044*/ 	.byte	0x00, 0xf0, 0x21, 0x00


	//----- nvinfo : EIATTR_SPARSE_MMA_MASK
	.align		4
.L_1550:
        /*0048*/ 	.byte	0x03, 0x50
        /*004a*/ 	.short	0x0000


	//----- nvinfo : EIATTR_MAXREG_COUNT
	.align		4
        /*004c*/ 	.byte	0x03, 0x1b
        /*004e*/ 	.short	0x0040


	//----- nvinfo : EIATTR_NUM_BARRIERS
	.align		4
        /*0050*/ 	.byte	0x02, 0x4c
        /*0052*/ 	.byte	0x01
	.zero		1


	//----- nvinfo : EIATTR_MERCURY_ISA_VERSION
	.align		4
        /*0054*/ 	.byte	0x03, 0x5f
        /*0056*/ 	.short	0x0101


	//----- nvinfo : EIATTR_VRC_CTA_INIT_COUNT
	.align		4
        /*0058*/ 	.byte	0x02, 0x4a
	.zero		1
	.zero		1


	//----- nvinfo : EIATTR_EXIT_INSTR_OFFSETS
	.align		4
        /*005c*/ 	.byte	0x04, 0x1c
        /*005e*/ 	.short	(.L_1552 - .L_1551)


	//   ....[0]....
.L_1551:
        /*0060*/ 	.word	0x000007d0


	//   ....[1]....
        /*0064*/ 	.word	0x000011c0


	//----- nvinfo : EIATTR_MAX_THREADS
	.align		4
.L_1552:
        /*0068*/ 	.byte	0x04, 0x05
        /*006a*/ 	.short	(.L_1554 - .L_1553)
.L_1553:
        /*006c*/ 	.word	0x00000100
        /*0070*/ 	.word	0x00000001
        /*0074*/ 	.word	0x00000001


	//----- nvinfo : EIATTR_CRS_STACK_SIZE
	.align		4
.L_1554:
        /*0078*/ 	.byte	0x04, 0x1e
        /*007a*/ 	.short	(.L_1556 - .L_1555)
.L_1555:
        /*007c*/ 	.word	0x00000000


	//----- nvinfo : EIATTR_CBANK_PARAM_SIZE
	.align		4
.L_1556:
        /*0080*/ 	.byte	0x03, 0x19
        /*0082*/ 	.short	0x0040


	//----- nvinfo : EIATTR_PARAM_CBANK
	.align		4
        /*0084*/ 	.byte	0x04, 0x0a
        /*0086*/ 	.short	(.L_1558 - .L_1557)
	.align		4
.L_1557:
        /*0088*/ 	.word	index@(.nv.constant0._ZN2at6native57_GLOBAL__N__cd6b329d_24_DistributionBernoulli_cu_7537a20d43distribution_elementwise_grid_stride_kernelIfLi4EZNS0_9templates4cuda21uniform_and_transformIsfPNS_17CUDAGeneratorImplEZZZNS4_16bernoulli_kernelIS7_EEvRNS_18TensorIteratorBaseEdT_ENKUlvE_clEvENKUlvE3_clEvEUlfE_EEvSA_T1_T2_EUlP24curandStatePhilox4_32_10E0_ZNS1_27distribution_nullary_kernelIsf6float4S7_SJ_SE_EEvSA_SG_RKT3_T4_EUlifE_EEvlNS_15PhiloxCudaStateESF_SG_)
        /*008c*/ 	.short	0x0380
        /*008e*/ 	.short	0x0040


	//----- nvinfo : EIATTR_SW_WAR
	.align		4
.L_1558:
        /*0090*/ 	.byte	0x04, 0x36
        /*0092*/ 	.short	(.L_1560 - .L_1559)
.L_1559:
        /*0094*/ 	.word	0x00000008
.L_1560:


//--------------------- .nv.info._ZN2at6native57_GLOBAL__N__cd6b329d_24_DistributionBernoulli_cu_7537a20d43distribution_elementwise_grid_stride_kernelIfLi4EZNS0_9templates4cuda21uniform_and_transformIsfPNS_17CUDAGeneratorImplEZZZNS4_16bernoulli_kernelIS7_EEvRNS_18TensorIteratorBaseEdT_ENKUlvE_clEvENKUlvE3_clEvEUlfE_EEvSA_T1_T2_EUlP24curandStatePhilox4_32_10E_ZNS1_27distribution_nullary_kernelIsf7double2S7_SJ_SE_EEvSA_SG_RKT3_T4_EUlifE0_EEvlNS_15PhiloxCudaStateESF_SG_ --------------------------
	.section	.nv.info._ZN2at6native57_GLOBAL__N__cd6b329d_24_DistributionBernoulli_cu_7537a20d43distribution_elementwise_grid_stride_kernelIfLi4EZNS0_9templates4cuda21uniform_and_transformIsfPNS_17CUDAGeneratorImplEZZZNS4_16bernoulli_kernelIS7_EEvRNS_18TensorIteratorBaseEdT_ENKUlvE_clEvENKUlvE3_clEvEUlfE_EEvSA_T1_T2_EUlP24curandStatePhilox4_32_10E_ZNS1_27distribution_nullary_kernelIsf7double2S7_SJ_SE_EEvSA_SG_RKT3_T4_EUlifE0_EEvlNS_15PhiloxCudaStateESF_SG_,"",@"SHT_CUDA_INFO"
	.sectionflags	@""
	.align	4


	//----- nvinfo : EIATTR_CUDA_API_VERSION
	.align		4
        /*0000*/ 	.byte	0x04, 0x37
        /*0002*/ 	.short	(.L_1562 - .L_1561)
.L_1561:
        /*0004*/ 	.word	0x00000082


	//----- nvinfo : EIATTR_KPARAM_INFO
	.align		4
.L_1562:
        /*0008*/ 	.byte	0x04, 0x17
        /*000a*/ 	.short	(.L_1564 - .L_1563)
.L_1563:
        /*000c*/ 	.word	0x00000000
        /*0010*/ 	.short	0x0003
        /*0012*/ 	.short	0x0028
        /*0014*/ 	.byte	0x00, 0xf0, 0xa1, 0x06


	//----- nvinfo : EIATTR_KPARAM_INFO
	.align		4
.L_1564:
        /*0018*/ 	.byte	0x04, 0x17
        /*001a*/ 	.short	(.L_1566 - .L_1565)
.L_1565:
        /*001c*/ 	.word	0x00000000
        /*0020*/ 	.short	0x0002
        /*0022*/ 	.short	0x0020
        /*0024*/ 	.byte	0x00, 0xf0, 0x05, 0x00


	//----- nvinfo : EIATTR_KPARAM_INFO
	.align		4
.L_1566:
        /*0028*/ 	.byte	0x04, 0x17
        /*002a*/ 	.short	(.L_1568 - .L_1567)
.L_1567:
        /*002c*/ 	.word	0x00000000
        /*0030*/ 	.short	0x0001
        /*0032*/ 	.short	0x0008
        /*0034*/ 	.byte	0x00, 0xf0, 0x61, 0x00


	//----- nvinfo : EIATTR_KPARAM_INFO
	.align		4
.L_1568:
        /*0038*/ 	.byte	0x04, 0x17
        /*003a*/ 	.short	(.L_1570 - .L_1569)
.L_1569:
        /*003c*/ 	.word	0x00000000
        /*0040*/ 	.short	0x0000
        /*0042*/ 	.short	0x0000
        /*0044*/ 	.byte	0x00, 0xf0, 0x21, 0x00


	//----- nvinfo : EIATTR_SPARSE_MMA_MASK
	.align		4
.L_1570:
        /*0048*/ 	.byte	0x03, 0x50
        /*004a*/ 	.short	0x0000


	//----- nvinfo : EIATTR_MAXREG_COUNT
	.align		4
        /*004c*/ 	.byte	0x03, 0x1b
        /*004e*/ 	.short	0x0040


	//----- nvinfo : EIATTR_NUM_BARRIERS
	.align		4
        /*0050*/ 	.byte	0x02, 0x4c
        /*0052*/ 	.byte	0x01
	.zero		1


	//----- nvinfo : EIATTR_MERCURY_ISA_VERSION
	.align		4
        /*0054*/ 	.byte	0x03, 0x5f
        /*0056*/ 	.short	0x0101


	//----- nvinfo : EIATTR_VRC_CTA_INIT_COUNT
	.align		4
        /*0058*/ 	.byte	0x02, 0x4a
	.zero		1
	.zero		1


	//----- nvinfo : EIATTR_EXIT_INSTR_OFFSETS
	.align		4
        /*005c*/ 	.byte	0x04, 0x1c
        /*005e*/ 	.short	(.L_1572 - .L_1571)


	//   ....[0]....
.L_1571:
        /*0060*/ 	.word	0x000007c0


	//   ....[1]....
        /*0064*/ 	.word	0x000055e0


	//----- nvinfo : EIATTR_MAX_THREADS
	.align		4
.L_1572:
        /*0068*/ 	.byte	0x04, 0x05
        /*006a*/ 	.short	(.L_1574 - .L_1573)
.L_1573:
        /*006c*/ 	.word	0x00000100
        /*0070*/ 	.word	0x00000001
        /*0074*/ 	.word	0x00000001


	//----- nvinfo : EIATTR_CRS_STACK_SIZE
	.align		4
.L_1574:
        /*0078*/ 	.byte	0x04, 0x1e
        /*007a*/ 	.short	(.L_1576 - .L_1575)
.L_1575:
        /*007c*/ 	.word	0x00000000


	//----- nvinfo : EIATTR_CBANK_PARAM_SIZE
	.align		4
.L_1576:
        /*0080*/ 	.byte	0x03, 0x19
        /*0082*/ 	.short	0x01d0


	//----- nvinfo : EIATTR_PARAM_CBANK
	.align		4
        /*0084*/ 	.byte	0x04, 0x0a
        /*0086*/ 	.short	(.L_1578 - .L_1577)
	.align		4
.L_1577:
        /*0088*/ 	.word	index@(.nv.constant0._ZN2at6native57_GLOBAL__N__cd6b329d_24_DistributionBernoulli_cu_7537a20d43distribution_elementwise_grid_stride_kernelIfLi4EZNS0_9templates4cuda21uniform_and_transformIsfPNS_17CUDAGeneratorImplEZZZNS4_16bernoulli_kernelIS7_EEvRNS_18TensorIteratorBaseEdT_ENKUlvE_clEvENKUlvE3_clEvEUlfE_EEvSA_T1_T2_EUlP24curandStatePhilox4_32_10E_ZNS1_27distribution_nullary_kernelIsf7double2S7_SJ_SE_EEvSA_SG_RKT3_T4_EUlifE0_EEvlNS_15PhiloxCudaStateESF_SG_)
        /*008c*/ 	.short	0x0380
        /*008e*/ 	.short	0x01d0


	//----- nvinfo : EIATTR_SW_WAR
	.align		4
.L_1578:
        /*0090*/ 	.byte	0x04, 0x36
        /*0092*/ 	.short	(.L_1580 - .L_1579)
.L_1579:
        /*0094*/ 	.word	0x00000008
.L_1580:


//--------------------- .nv.info._ZN2at6native57_GLOBAL__N__cd6b329d_24_DistributionBernoulli_cu_7537a20d43distribution_elementwise_grid_stride_kernelIfLi4EZNS0_9templates4cuda21uniform_and_transformIsfPNS_17CUDAGeneratorImplEZZZNS4_16bernoulli_kernelIS7_EEvRNS_18TensorIteratorBaseEdT_ENKUlvE_clEvENKUlvE3_clEvEUlfE_EEvSA_T1_T2_EUlP24curandStatePhilox4_32_10E_ZNS1_27distribution_nullary_kernelIsf7double2S7_SJ_SE_EEvSA_SG_RKT3_T4_EUlifE_EEvlNS_15PhiloxCudaStateESF_SG_ --------------------------
	.section	.nv.info._ZN2at6native57_GLOBAL__N__cd6b329d_24_DistributionBernoulli_cu_7537a20d43distribution_elementwise_grid_stride_kernelIfLi4EZNS0_9templates4cuda21uniform_and_transformIsfPNS_17CUDAGeneratorImplEZZZNS4_16bernoulli_kernelIS7_EEvRNS_18TensorIteratorBaseEdT_ENKUlvE_clEvENKUlvE3_clEvEUlfE_EEvSA_T1_T2_EUlP24curandStatePhilox4_32_10E_ZNS1_27distribution_nullary_kernelIsf7double2S7_SJ_SE_EEvSA_SG_RKT3_T4_EUlifE_EEvlNS_15PhiloxCudaStateESF_SG_,"",@"SHT_CUDA_INFO"
	.sectionflags	@""
	.align	4


	//----- nvinfo : EIATTR_CUDA_API_VERSION
	.align		4
        /*0000*/ 	.byte	0x04, 0x37
        /*0002*/ 	.short	(.L_1582 - .L_1581)
.L_1581:
        /*0004*/ 	.word	0x00000082


	//----- nvinfo : EIATTR_KPARAM_INFO
	.align		4
.L_1582:
        /*0008*/ 	.byte	0x04, 0x17
        /*000a*/ 	.short	(.L_1584 - .L_1583)
.L_1583:
        /*000c*/ 	.word	0x00000000
        /*0010*/ 	.short	0x0003
        /*0012*/ 	.short	0x0028
        /*0014*/ 	.byte	0x00, 0xf0, 0x61, 0x00


	//----- nvinfo : EIATTR_KPARAM_INFO
	.align		4
.L_1584:
        /*0018*/ 	.byte	0x04, 0x17
        /*001a*/ 	.short	(.L_1586 - .L_1585)
.L_1585:
        /*001c*/ 	.word	0x00000000
        /*0020*/ 	.short	0x0002
        /*0022*/ 	.short	0x0020
        /*0024*/ 	.byte	0x00, 0xf0, 0x05, 0x00


	//----- nvinfo : EIATTR_KPARAM_INFO
	.align		4
.L_1586:
        /*0028*/ 	.byte	0x04, 0x17
        /*002a*/ 	.short	(.L_1588 - .L_1587)
.L_1587:
        /*002c*/ 	.word	0x00000000
        /*0030*/ 	.short	0x0001
        /*0032*/ 	.short	0x0008
        /*0034*/ 	.byte	0x00, 0xf0, 0x61, 0x00


	//----- nvinfo : EIATTR_KPARAM_INFO
	.align		4
.L_1588:
        /*0038*/ 	.byte	0x04, 0x17
        /*003a*/ 	.short	(.L_1590 - .L_1589)
.L_1589:
        /*003c*/ 	.word	0x00000000
        /*0040*/ 	.short	0x0000
        /*0042*/ 	.short	0x0000
        /*0044*/ 	.byte	0x00, 0xf0, 0x21, 0x00


	//----- nvinfo : EIATTR_SPARSE_MMA_MASK
	.align		4
.L_1590:
        /*0048*/ 	.byte	0x03, 0x50
        /*004a*/ 	.short	0x0000


	//----- nvinfo : EIATTR_MAXREG_COUNT
	.align		4
        /*004c*/ 	.byte	0x03, 0x1b
        /*004e*/ 	.short	0x0040


	//----- nvinfo : EIATTR_NUM_BARRIERS
	.align		4
        /*0050*/ 	.byte	0x02, 0x4c
        /*0052*/ 	.byte	0x01
	.zero		1


	//----- nvinfo : EIATTR_MERCURY_ISA_VERSION
	.align		4
        /*0054*/ 	.byte	0x03, 0x5f
        /*0056*/ 	.short	0x0101


	//----- nvinfo : EIATTR_VRC_CTA_INIT_COUNT
	.align		4
        /*0058*/ 	.byte	0x02, 0x4a
	.zero		1
	.zero		1


	//----- nvinfo : EIATTR_EXIT_INSTR_OFFSETS
	.align		4
        /*005c*/ 	.byte	0x04, 0x1c
        /*005e*/ 	.short	(.L_1592 - .L_1591)


	//   ....[0]....
.L_1591:
        /*0060*/ 	.word	0x000007b0


	//   ....[1]....
        /*0064*/ 	.word	0x00001370


	//----- nvinfo : EIATTR_MAX_THREADS
	.align		4
.L_1592:
        /*0068*/ 	.byte	0x04, 0x05
        /*006a*/ 	.short	(.L_1594 - .L_1593)
.L_1593:
        /*006c*/ 	.word	0x00000100
        /*0070*/ 	.word	0x00000001
        /*0074*/ 	.word	0x00000001


	//----- nvinfo : EIATTR_CRS_STACK_SIZE
	.align		4
.L_1594:
        /*0078*/ 	.byte	0x04, 0x1e
        /*007a*/ 	.short	(.L_1596 - .L_1595)
.L_1595:
        /*007c*/ 	.word	0x00000000


	//----- nvinfo : EIATTR_CBANK_PARAM_SIZE
	.align		4
.L_1596:
        /*0080*/ 	.byte	0x03, 0x19
        /*0082*/ 	.short	0x0040


	//----- nvinfo : EIATTR_PARAM_CBANK
	.align		4
        /*0084*/ 	.byte	0x04, 0x0a
        /*0086*/ 	.short	(.L_1598 - .L_1597)
	.align		4
.L_1597:
        /*0088*/ 	.word	index@(.nv.constant0._ZN2at6native57_GLOBAL__N__cd6b329d_24_DistributionBernoulli_cu_7537a20d43distribution_elementwise_grid_stride_kernelIfLi4EZNS0_9templates4cuda21uniform_and_transformIsfPNS_17CUDAGeneratorImplEZZZNS4_16bernoulli_kernelIS7_EEvRNS_18TensorIteratorBaseEdT_ENKUlvE_clEvENKUlvE3_clEvEUlfE_EEvSA_T1_T2_EUlP24curandStatePhilox4_32_10E_ZNS1_27distribution_nullary_kernelIsf7double2S7_SJ_SE_EEvSA_SG_RKT3_T4_EUlifE_EEvlNS_15PhiloxCudaStateESF_SG_)
        /*008c*/ 	.short	0x0380
        /*008e*/ 	.short	0x0040


	//----- nvinfo : EIATTR_SW_WAR
	.align		4
.L_1598:
        /*0090*/ 	.byte	0x04, 0x36
        /*0092*/ 	.short	(.L_1600 - .L_1599)
.L_1599:
        /*0094*/ 	.word	0x00000008
.L_1600:


//--------------------- .nv.info._ZN2at6native57_GLOBAL__N__cd6b329d_24_DistributionBernoulli_cu_7537a20d43distribution_elementwise_grid_stride_kernelIfLi4EZNS0_9templates4cuda21uniform_and_transformIlfPNS_17CUDAGeneratorImplEZZZNS4_16bernoulli_kernelIS7_EEvRNS_18TensorIteratorBaseEdT_ENKUlvE_clEvENKUlvE2_clEvEUlfE_EEvSA_T1_T2_EUlP24curandStatePhilox4_32_10E0_ZNS1_27distribution_nullary_kernelIlf6float4S7_SJ_SE_EEvSA_SG_RKT3_T4_EUlifE0_EEvlNS_15PhiloxCudaStateESF_SG_ --------------------------
	.section	.nv.info._ZN2at6native57_GLOBAL__N__cd6b329d_24_DistributionBernoulli_cu_7537a20d43distribution_elementwise_grid_stride_kernelIfLi4EZNS0_9templates4cuda21uniform_and_transformIlfPNS_17CUDAGeneratorImplEZZZNS4_16bernoulli_kernelIS7_EEvRNS_18TensorIteratorBaseEdT_ENKUlvE_clEvENKUlvE2_clEvEUlfE_EEvSA_T1_T2_EUlP24curandStatePhilox4_32_10E0_ZNS1_27distribution_nullary_kernelIlf6float4S7_SJ_SE_EEvSA_SG_RKT3_T4_EUlifE0_EEvlNS_15PhiloxCudaStateESF_SG_,"",@"SHT_CUDA_INFO"
	.sectionflags	@""
	.align	4


	//----- nvinfo : EIATTR_CUDA_API_VERSION
	.align		4
        /*0000*/ 	.byte	0x04, 0x37
        /*0002*/ 	.short	(.L_1602 - .L_1601)
.L_1601:
        /*0004*/ 	.word	0x00000082


	//----- nvinfo : EIATTR_KPARAM_INFO
	.align		4
.L_1602:
        /*0008*/ 	.byte	0x04, 0x17
        /*000a*/ 	.short	(.L_1604 - .L_1603)
.L_1603:
        /*000c*/ 	.word	0x00000000
        /*0010*/ 	.short	0x0003
        /*0012*/ 	.short	0x0028
        /*0014*/ 	.byte	0x00, 0xf0, 0xa1, 0x06


	//----- nvinfo : EIATTR_KPARAM_INFO
	.align		4
.L_1604:
        /*0018*/ 	.byte	0x04, 0x17
        /*001a*/ 	.short	(.L_1606 - .L_1605)
.L_1605:
        /*001c*/ 	.word	0x00000000
        /*0020*/ 	.short	0x0002
        /*0022*/ 	.short	0x0020
        /*0024*/ 	.byte	0x00, 0xf0, 0x05, 0x00


	//----- nvinfo : EIATTR_KPARAM_INFO
	.align		4
.L_1606:
        /*0028*/ 	.byte	0x04, 0x17
        /*002a*/ 	.short	(.L_1608 - .L_1607)
.L_1607:
        /*002c*/ 	.word	0x00000000
        /*0030*/ 	.short	0x0001
        /*0032*/ 	.short	0x0008
        /*0034*/ 	.byte	0x00, 0xf0, 0x61, 0x00


	//----- nvinfo : EIATTR_KPARAM_INFO
	.align		4
.L_1608:
        /*0038*/ 	.byte	0x04, 0x17
        /*003a*/ 	.short	(.L_1610 - .L_1609)
.L_1609:
        /*003c*/ 	.word	0x00000000
        /*0040*/ 	.short	0x0000
        /*0042*/ 	.short	0x0000
        /*0044*/ 	.byte	0x00, 0xf0, 0x21, 0x00


	//----- nvinfo : EIATTR_SPARSE_MMA_MASK
	.align		4
.L_1610:
        /*0048*/ 	.byte	0x03, 0x50
        /*004a*/ 	.short	0x0000


	//----- nvinfo : EIATTR_MAXREG_COUNT
	.align		4
        /*004c*/ 	.byte	0x03, 0x1b
        /*004e*/ 	.short	0x0040


	//----- nvinfo : EIATTR_NUM_BARRIERS
	.align		4
        /*0050*/ 	.byte	0x02, 0x4c
        /*0052*/ 	.byte	0x01
	.zero		1


	//----- nvinfo : EIATTR_MERCURY_ISA_VERSION
	.align		4
        /*0054*/ 	.byte	0x03, 0x5f
        /*0056*/ 	.short	0x0101


	//----- nvinfo : EIATTR_VRC_CTA_INIT_COUNT
	.align		4
        /*0058*/ 	.byte	0x02, 0x4a
	.zero		1
	.zero		1


	//----- nvinfo : EIATTR_EXIT_INSTR_OFFSETS
	.align		4
        /*005c*/ 	.byte	0x04, 0x1c
        /*005e*/ 	.short	(.L_1612 - .L_1611)


	//   ....[0]....
.L_1611:
        /*0060*/ 	.word	0x000007b0


	//   ....[1]....
        /*0064*/ 	.word	0x00005330


	//----- nvinfo : EIATTR_MAX_THREADS
	.align		4
.L_1612:
        /*0068*/ 	.byte	0x04, 0x05
        /*006a*/ 	.short	(.L_1614 - .L_1613)
.L_1613:
        /*006c*/ 	.word	0x00000100
        /*0070*/ 	.word	0x00000001
        /*0074*/ 	.word	0x00000001


	//----- nvinfo : EIATTR_CRS_STACK_SIZE
	.align		4
.L_1614:
        /*0078*/ 	.byte	0x04, 0x1e
        /*007a*/ 	.short	(.L_1616 - .L_1615)
.L_1615:
        /*007c*/ 	.word	0x00000000


	//----- nvinfo : EIATTR_CBANK_PARAM_SIZE
	.align		4
.L_1616:
        /*0080*/ 	.byte	0x03, 0x19
        /*0082*/ 	.short	0x01d0


	//----- nvinfo : EIATTR_PARAM_CBANK
	.align		4
        /*0084*/ 	.byte	0x04, 0x0a
        /*0086*/ 	.short	(.L_1618 - .L_1617)
	.align		4
.L_1617:
        /*0088*/ 	.word	index@(.nv.constant0._ZN2at6native57_GLOBAL__N__cd6b329d_24_DistributionBernoulli_cu_7537a20d43distribution_elementwise_grid_stride_kernelIfLi4EZNS0_9templates4cuda21uniform_and_transformIlfPNS_17CUDAGeneratorImplEZZZNS4_16bernoulli_kernelIS7_EEvRNS_18TensorIteratorBaseEdT_ENKUlvE_clEvENKUlvE2_clEvEUlfE_EEvSA_T1_T2_EUlP24curandStatePhilox4_32_10E0_ZNS1_27distribution_nullary_kernelIlf6float4S7_SJ_SE_EEvSA_SG_RKT3_T4_EUlifE0_EEvlNS_15PhiloxCudaStateESF_SG_)
        /*008c*/ 	.short	0x0380
        /*008e*/ 	.short	0x01d0


	//----- nvinfo : EIATTR_SW_WAR
	.align		4
.L_1618:
        /*0090*/ 	.byte	0x04, 0x36
        /*0092*/ 	.short	(.L_1620 - .L_1619)
.L_1619:
        /*0094*/ 	.word	0x00000008
.L_1620:


//--------------------- .nv.info._ZN2at6native57_GLOBAL__N__cd6b329d_24_DistributionBernoulli_cu_7537a20d43distribution_elementwise_grid_stride_kernelIfLi4EZNS0_9templates4cuda21uniform_and_transformIlfPNS_17CUDAGeneratorImplEZZZNS4_16bernoulli_kernelIS7_EEvRNS_18TensorIteratorBaseEdT_ENKUlvE_clEvENKUlvE2_clEvEUlfE_EEvSA_T1_T2_EUlP24curandStatePhilox4_32_10E0_ZNS1_27distribution_nullary_kernelIlf6float4S7_SJ_SE_EEvSA_SG_RKT3_T4_EUlifE_EEvlNS_15PhiloxCudaStateESF_SG_ --------------------------
	.section	.nv.info._ZN2at6native57_GLOBAL__N__cd6b329d_24_DistributionBernoulli_cu_7537a20d43distribution_elementwise_grid_stride_kernelIfLi4EZNS0_9templates4cuda21uniform_and_transformIlfPNS_17CUDAGeneratorImplEZZZNS4_16bernoulli_kernelIS7_EEvRNS_18TensorIteratorBaseEdT_ENKUlvE_clEvENKUlvE2_clEvEUlfE_EEvSA_T1_T2_EUlP24curandStatePhilox4_32_10E0_ZNS1_27distribution_nullary_kernelIlf6float4S7_SJ_SE_EEvSA_SG_RKT3_T4_EUlifE_EEvlNS_15PhiloxCudaStateESF_SG_,"",@"SHT_CUDA_INFO"
	.sectionflags	@""
	.align	4


	//----- nvinfo : EIATTR_CUDA_API_VERSION
	.align		4
        /*0000*/ 	.byte	0x04, 0x37
        /*0002*/ 	.short	(.L_1622 - .L_1621)
.L_1621:
        /*0004*/ 	.word	0x00000082


	//----- nvinfo : EIATTR_KPARAM_INFO
	.align		4
.L_1622:
        /*0008*/ 	.byte	0x04, 0x17
        /*000a*/ 	.short	(.L_1624 - .L_1623)
.L_1623:
        /*000c*/ 	.word	0x00000000
        /*0010*/ 	.short	0x0003
        /*0012*/ 	.short	0x0028
        /*0014*/ 	.byte	0x00, 0xf0, 0x61, 0x00


	//----- nvinfo : EIATTR_KPARAM_INFO
	.align		4
.L_1624:
        /*0018*/ 	.byte	0x04, 0x17
        /*001a*/ 	.short	(.L_1626 - .L_1625)
.L_1625:
        /*001c*/ 	.word	0x00000000
        /*0020*/ 	.short	0x0002
        /*0022*/ 	.short	0x0020
        /*0024*/ 	.byte	0x00, 0xf0, 0x05, 0x00


	//----- nvinfo : EIATTR_KPARAM_INFO
	.align		4
.L_1626:
        /*0028*/ 	.byte	0x04, 0x17
        /*002a*/ 	.short	(.L_1628 - .L_1627)
.L_1627:
        /*002c*/ 	.word	0x00000000
        /*0030*/ 	.short	0x0001
        /*0032*/ 	.short	0x0008
        /*0034*/ 	.byte	0x00, 0xf0, 0x61, 0x00


	//----- nvinfo : EIATTR_KPARAM_INFO
	.align		4
.L_1628:
        /*0038*/ 	.byte	0x04, 0x17
        /*003a*/ 	.short	(.L_1630 - .L_1629)
.L_1629:
        /*003c*/ 	.word	0x00000000
        /*0040*/ 	.short	0x0000
        /*0042*/ 	.short	0x0000
        /*0044*/ 	.byte	0x00, 0xf0, 0x21, 0x00


	//----- nvinfo : EIATTR_SPARSE_MMA_MASK
	.align		4
.L_1630:
        /*0048*/ 	.byte	0x03, 0x50
        /*004a*/ 	.short	0x0000


	//----- nvinfo : EIATTR_MAXREG_COUNT
	.align		4
        /*004c*/ 	.byte	0x03, 0x1b
        /*004e*/ 	.short	0x0040


	//----- nvinfo : EIATTR_NUM_BARRIERS
	.align		4
        /*0050*/ 	.byte	0x02, 0x4c
        /*0052*/ 	.byte	0x01
	.zero		1


	//----- nvinfo : EIATTR_MERCURY_ISA_VERSION
	.align		4
        /*0054*/ 	.byte	0x03, 0x5f
        /*0056*/ 	.short	0x0101


	//----- nvinfo : EIATTR_VRC_CTA_INIT_COUNT
	.align		4
        /*0058*/ 	.byte	0x02, 0x4a
	.zero		1
	.zero		1


	//----- nvinfo : EIATTR_EXIT_INSTR_OFFSETS
	.align		4
        /*005c*/ 	.byte	0x04, 0x1c
        /*005e*/ 	.short	(.L_1632 - .L_1631)


	//   ....[0]....
.L_1631:
        /*0060*/ 	.word	0x000007d0


	//   ....[1]....
        /*0064*/ 	.word	0x000011c0


	//----- nvinfo : EIATTR_MAX_THREADS
	.align		4
.L_1632:
        /*0068*/ 	.byte	0x04, 0x05
        /*006a*/ 	.short	(.L_1634 - .L_1633)
.L_1633:
        /*006c*/ 	.word	0x00000100
        /*0070*/ 	.word	0x00000001
        /*0074*/ 	.word	0x00000001


	//----- nvinfo : EIATTR_CRS_STACK_SIZE
	.align		4
.L_1634:
        /*0078*/ 	.byte	0x04, 0x1e
        /*007a*/ 	.short	(.L_1636 - .L_1635)
.L_1635:
        /*007c*/ 	.word	0x00000000


	//----- nvinfo : EIATTR_CBANK_PARAM_SIZE
	.align		4
.L_1636:
        /*0080*/ 	.byte	0x03, 0x19
        /*0082*/ 	.short	0x0040


	//----- nvinfo : EIATTR_PARAM_CBANK
	.align		4
        /*0084*/ 	.byte	0x04, 0x0a
        /*0086*/ 	.short	(.L_1638 - .L_1637)
	.align		4
.L_1637:
        /*0088*/ 	.word	index@(.nv.constant0._ZN2at6native57_GLOBAL__N__cd6b329d_24_DistributionBernoulli_cu_7537a20d43distribution_elementwise_grid_stride_kernelIfLi4EZNS0_9templates4cuda21uniform_and_transformIlfPNS_17CUDAGeneratorImplEZZZNS4_16bernoulli_kernelIS7_EEvRNS_18TensorIteratorBaseEdT_ENKUlvE_clEvENKUlvE2_clEvEUlfE_EEvSA_T1_T2_EUlP24curandStatePhilox4_32_10E0_ZNS1_27distribution_nullary_kernelIlf6float4S7_SJ_SE_EEvSA_SG_RKT3_T4_EUlifE_EEvlNS_15PhiloxCudaStateESF_SG_)
        /*008c*/ 	.short	0x0380
        /*008e*/ 	.short	0x0040


	//----- nvinfo : EIATTR_SW_WAR
	.align		4
.L_1638:
        /*0090*/ 	.byte	0x04, 0x36
        /*0092*/ 	.short	(.L_1640 - .L_1639)
.L_1639:
        /*0094*/ 	.word	0x00000008
.L_1640:


//--------------------- .nv.info._ZN2at6native57_GLOBAL__N__cd6b329d_24_DistributionBernoulli_cu_7537a20d43distribution_elementwise_grid_stride_kernelIfLi4EZNS0_9templates4cuda21uniform_and_transformIlfPNS_17CUDAGeneratorImplEZZZNS4_16bernoulli_kernelIS7_EEvRNS_18TensorIteratorBaseEdT_ENKUlvE_clEvENKUlvE2_clEvEUlfE_EEvSA_T1_T2_EUlP24curandStatePhilox4_32_10E_ZNS1_27distribution_nullary_kernelIlf7double2S7_SJ_SE_EEvSA_SG_RKT3_T4_EUlifE0_EEvlNS_15PhiloxCudaStateESF_SG_ --------------------------
	.section	.nv.info._ZN2at6native57_GLOBAL__N__cd6b329d_24_DistributionBernoulli_cu_7537a20d43distribution_elementwise_grid_stride_kernelIfLi4EZNS0_9templates4cuda21uniform_and_transformIlfPNS_17CUDAGeneratorImplEZZZNS4_16bernoulli_kernelIS7_EEvRNS_18TensorIteratorBaseEdT_ENKUlvE_clEvENKUlvE2_clEvEUlfE_EEvSA_T1_T2_EUlP24curandStatePhilox4_32_10E_ZNS1_27distribution_nullary_kernelIlf7double2S7_SJ_SE_EEvSA_SG_RKT3_T4_EUlifE0_EEvlNS_15PhiloxCudaStateESF_SG_,"",@"SHT_CUDA_INFO"
	.sectionflags	@""
	.align	4


	//----- nvinfo : EIATTR_CUDA_API_VERSION
	.align		4
        /*0000*/ 	.byte	0x04, 0x37
        /*0002*/ 	.short	(.L_1642 - .L_1641)
.L_1641:
        /*0004*/ 	.word	0x00000082


	//----- nvinfo : EIATTR_KPARAM_INFO
	.align		4
.L_1642:
        /*0008*/ 	.byte	0x04, 0x17
        /*000a*/ 	.short	(.L_1644 - .L_1643)
.L_1643:
        /*000c*/ 	.word	0x00000000
        /*0010*/ 	.short	0x0003
        /*0012*/ 	.short	0x0028
        /*0014*/ 	.byte	0x00, 0xf0, 0xa1, 0x06


	//----- nvinfo : EIATTR_KPARAM_INFO
	.align		4
.L_1644:
        /*0018*/ 	.byte	0x04, 0x17
        /*001a*/ 	.short	(.L_1646 - .L_1645)
.L_1645:
        /*001c*/ 	.word	0x00000000
        /*0020*/ 	.short	0x0002
        /*0022*/ 	.short	0x0020
        /*0024*/ 	.byte	0x00, 0xf0, 0x05, 0x00


	//----- nvinfo : EIATTR_KPARAM_INFO
	.align		4
.L_1646:
        /*0028*/ 	.byte	0x04, 0x17
        /*002a*/ 	.short	(.L_1648 - .L_1647)
.L_1647:
        /*002c*/ 	.word	0x00000000
        /*0030*/ 	.short	0x0001
        /*0032*/ 	.short	0x0008
        /*0034*/ 	.byte	0x00, 0xf0, 0x61, 0x00


	//----- nvinfo : EIATTR_KPARAM_INFO
	.align		4
.L_1648:
        /*0038*/ 	.byte	0x04, 0x17
        /*003a*/ 	.short	(.L_1650 - .L_1649)
.L_1649:
        /*003c*/ 	.word	0x00000000
        /*0040*/ 	.short	0x0000
        /*0042*/ 	.short	0x0000
        /*0044*/ 	.byte	0x00, 0xf0, 0x21, 0x00


	//----- nvinfo : EIATTR_SPARSE_MMA_MASK
	.align		4
.L_1650:
        /*0048*/ 	.byte	0x03, 0x50
        /*004a*/ 	.short	0x0000


	//----- nvinfo : EIATTR_MAXREG_COUNT
	.align		4
        /*004c*/ 	.byte	0x03, 0x1b
        /*004e*/ 	.short	0x0040


	//----- nvinfo : EIATTR_NUM_BARRIERS
	.align		4
        /*0050*/ 	.byte	0x02, 0x4c
        /*0052*/ 	.byte	0x01
	.zero		1


	//----- nvinfo : EIATTR_MERCURY_ISA_VERSION
	.align		4
        /*0054*/ 	.byte	0x03, 0x5f
        /*0056*/ 	.short	0x0101


	//----- nvinfo : EIATTR_VRC_CTA_INIT_COUNT
	.align		4
        /*0058*/ 	.byte	0x02, 0x4a
	.zero		1
	.zero		1


	//----- nvinfo : EIATTR_EXIT_INSTR_OFFSETS
	.align		4
        /*005c*/ 	.byte	0x04, 0x1c
        /*005e*/ 	.short	(.L_1652 - .L_1651)


	//   ....[0]....
.L_1651:
        /*0060*/ 	.word	0x000007c0


	//   ....[1]....
        /*0064*/ 	.word	0x00005710


	//----- nvinfo : EIATTR_MAX_THREADS
	.align		4
.L_1652:
        /*0068*/ 	.byte	0x04, 0x05
        /*006a*/ 	.short	(.L_1654 - .L_1653)
.L_1653:
        /*006c*/ 	.word	0x00000100
        /*0070*/ 	.word	0x00000001
        /*0074*/ 	.word	0x00000001


	//----- nvinfo : EIATTR_CRS_STACK_SIZE
	.align		4
.L_1654:
        /*0078*/ 	.byte	0x04, 0x1e
        /*007a*/ 	.short	(.L_1656 - .L_1655)
.L_1655:
        /*007c*/ 	.word	0x00000000


	//----- nvinfo : EIATTR_CBANK_PARAM_SIZE
	.align		4
.L_1656:
        /*0080*/ 	.byte	0x03, 0x19
        /*0082*/ 	.short	0x01d0


	//----- nvinfo : EIATTR_PARAM_CBANK
	.align		4
        /*0084*/ 	.byte	0x04, 0x0a
        /*0086*/ 	.short	(.L_1658 - .L_1657)
	.align		4
.L_1657:
        /*0088*/ 	.word	index@(.nv.constant0._ZN2at6native57_GLOBAL__N__cd6b329d_24_DistributionBernoulli_cu_7537a20d43distribution_elementwise_grid_stride_kernelIfLi4EZNS0_9templates4cuda21uniform_and_transformIlfPNS_17CUDAGeneratorImplEZZZNS4_16bernoulli_kernelIS7_EEvRNS_18TensorIteratorBaseEdT_ENKUlvE_clEvENKUlvE2_clEvEUlfE_EEvSA_T1_T2_EUlP24curandStatePhilox4_32_10E_ZNS1_27distribution_nullary_kernelIlf7double2S7_SJ_SE_EEvSA_SG_RKT3_T4_EUlifE0_EEvlNS_15PhiloxCudaStateESF_SG_)
        /*008c*/ 	.short	0x0380
        /*008e*/ 	.short	0x01d0


	//----- nvinfo : EIATTR_SW_WAR
	.align		4
.L_1658:
        /*0090*/ 	.byte	0x04, 0x36
        /*0092*/ 	.short	(.L_1660 - .L_1659)
.L_1659:
        /*0094*/ 	.word	0x00000008
.L_1660:


//--------------------- .nv.info._ZN2at6native57_GLOBAL__N__cd6b329d_24_DistributionBernoulli_cu_7537a20d43distribution_elementwise_grid_stride_kernelIfLi4EZNS0_9templates4cuda21uniform_and_transformIlfPNS_17CUDAGeneratorImplEZZZNS4_16bernoulli_kernelIS7_EEvRNS_18TensorIteratorBaseEdT_ENKUlvE_clEvENKUlvE2_clEvEUlfE_EEvSA_T1_T2_EUlP24curandStatePhilox4_32_10E_ZNS1_27distribution_nullary_kernelIlf7double2S7_SJ_SE_EEvSA_SG_RKT3_T4_EUlifE_EEvlNS_15PhiloxCudaStateESF_SG_ --------------------------
	.section	.nv.info._ZN2at6native57_GLOBAL__N__cd6b329d_24_DistributionBernoulli_cu_7537a20d43distribution_elementwise_grid_stride_kernelIfLi4EZNS0_9templates4cuda21uniform_and_transformIlfPNS_17CUDAGeneratorImplEZZZNS4_16bernoulli_kernelIS7_EEvRNS_18TensorIteratorBaseEdT_ENKUlvE_clEvENKUlvE2_clEvEUlfE_EEvSA_T1_T2_EUlP24curandStatePhilox4_32_10E_ZNS1_27distribution_nullary_kernelIlf7double2S7_SJ_SE_EEvSA_SG_RKT3_T4_EUlifE_EEvlNS_15PhiloxCudaStateESF_SG_,"",@"SHT_CUDA_INFO"
	.sectionflags	@""
	.align	4


	//----- nvinfo : EIATTR_CUDA_API_VERSION
	.align		4
        /*0000*/ 	.byte	0x04, 0x37
        /*0002*/ 	.short	(.L_1662 - .L_1661)
.L_1661:
        /*0004*/ 	.word	0x00000082


	//----- nvinfo : EIATTR_KPARAM_INFO
	.align		4
.L_1662:
        /*0008*/ 	.byte	0x04, 0x17
        /*000a*/ 	.short	(.L_1664 - .L_1663)
.L_1663:
        /*000c*/ 	.word	0x00000000
        /*0010*/ 	.short	0x0003
        /*0012*/ 	.short	0x0028
        /*0014*/ 	.byte	0x00, 0xf0, 0x61, 0x00


	//----- nvinfo : EIATTR_KPARAM_INFO
	.align		4
.L_1664:
        /*0018*/ 	.byte	0x04, 0x17
        /*001a*/ 	.short	(.L_1666 - .L_1665)
.L_1665:
        /*001c*/ 	.word	0x00000000
        /*0020*/ 	.short	0x0002
        /*0022*/ 	.short	0x0020
        /*0024*/ 	.byte	0x00, 0xf0, 0x05, 0x00


	//----- nvinfo : EIATTR_KPARAM_INFO
	.align		4
.L_1666:
        /*0028*/ 	.byte	0x04, 0x17
        /*002a*/ 	.short	(.L_1668 - .L_1667)
.L_1667:
        /*002c*/ 	.word	0x00000000
        /*0030*/ 	.short	0x0001
        /*0032*/ 	.short	0x0008
        /*0034*/ 	.byte	0x00, 0xf0, 0x61, 0x00


	//----- nvinfo : EIATTR_KPARAM_INFO
	.align		4
.L_1668:
        /*0038*/ 	.byte	0x04, 0x17
        /*003a*/ 	.short	(.L_1670 - .L_1669)
.L_1669:
        /*003c*/ 	.word	0x00000000
        /*0040*/ 	.short	0x0000
        /*0042*/ 	.short	0x0000
        /*0044*/ 	.byte	0x00, 0xf0, 0x21, 0x00


	//----- nvinfo : EIATTR_SPARSE_MMA_MASK
	.align		4
.L_1670:
        /*0048*/ 	.byte	0x03, 0x50
        /*004a*/ 	.short	0x0000


	//----- nvinfo : EIATTR_MAXREG_COUNT
	.align		4
        /*004c*/ 	.byte	0x03, 0x1b
        /*004e*/ 	.short	0x0040


	//----- nvinfo : EIATTR_NUM_BARRIERS
	.align		4
        /*0050*/ 	.byte	0x02, 0x4c
        /*0052*/ 	.byte	0x01
	.zero		1


	//----- nvinfo : EIATTR_MERCURY_ISA_VERSION
	.align		4
        /*0054*/ 	.byte	0x03, 0x5f
        /*0056*/ 	.short	0x0101


	//----- nvinfo : EIATTR_VRC_CTA_INIT_COUNT
	.align		4
        /*0058*/ 	.byte	0x02, 0x4a
	.zero		1
	.zero		1


	//----- nvinfo : EIATTR_EXIT_INSTR_OFFSETS
	.align		4
        /*005c*/ 	.byte	0x04, 0x1c
        /*005e*/ 	.short	(.L_1672 - .L_1671)


	//   ....[0]....
.L_1671:
        /*0060*/ 	.word	0x000007d0


	//   ....[1]....
        /*0064*/ 	.word	0x00001420


	//----- nvinfo : EIATTR_MAX_THREADS
	.align		4
.L_1672:
        /*0068*/ 	.byte	0x04, 0x05
        /*006a*/ 	.short	(.L_1674 - .L_1673)
.L_1673:
        /*006c*/ 	.word	0x00000100
        /*0070*/ 	.word	0x00000001
        /*0074*/ 	.word	0x00000001


	//----- nvinfo : EIATTR_CRS_STACK_SIZE
	.align		4
.L_1674:
        /*0078*/ 	.byte	0x04, 0x1e
        /*007a*/ 	.short	(.L_1676 - .L_1675)
.L_1675:
        /*007c*/ 	.word	0x00000000


	//----- nvinfo : EIATTR_CBANK_PARAM_SIZE
	.align		4
.L_1676:
        /*0080*/ 	.byte	0x03, 0x19
        /*0082*/ 	.short	0x0040


	//----- nvinfo : EIATTR_PARAM_CBANK
	.align		4
        /*0084*/ 	.byte	0x04, 0x0a
        /*0086*/ 	.short	(.L_1678 - .L_1677)
	.align		4
.L_1677:
        /*0088*/ 	.word	index@(.nv.constant0._ZN2at6native57_GLOBAL__N__cd6b329d_24_DistributionBernoulli_cu_7537a20d43distribution_elementwise_grid_stride_kernelIfLi4EZNS0_9templates4cuda21uniform_and_transformIlfPNS_17CUDAGeneratorImplEZZZNS4_16bernoulli_kernelIS7_EEvRNS_18TensorIteratorBaseEdT_ENKUlvE_clEvENKUlvE2_clEvEUlfE_EEvSA_T1_T2_EUlP24curandStatePhilox4_32_10E_ZNS1_27distribution_nullary_kernelIlf7double2S7_SJ_SE_EEvSA_SG_RKT3_T4_EUlifE_EEvlNS_15PhiloxCudaStateESF_SG_)
        /*008c*/ 	.short	0x0380
        /*008e*/ 	.short	0x0040


	//----- nvinfo : EIATTR_SW_WAR
	.align		4
.L_1678:
        /*0090*/ 	.byte	0x04, 0x36
        /*0092*/ 	.short	(.L_1680 - .L_1679)
.L_1679:
        /*0094*/ 	.word	0x00000008
.L_1680:


//--------------------- .nv.info._ZN2at6native57_GLOBAL__N__cd6b329d_24_DistributionBernoulli_cu_7537a20d43distribution_elementwise_grid_stride_kernelIfLi4EZNS0_9templates4cuda21uniform_and_transformIifPNS_17CUDAGeneratorImplEZZZNS4_16bernoulli_kernelIS7_EEvRNS_18TensorIteratorBaseEdT_ENKUlvE_clEvENKUlvE1_clEvEUlfE_EEvSA_T1_T2_EUlP24curandStatePhilox4_32_10E0_ZNS1_27distribution_nullary_kernelIif6float4S7_SJ_SE_EEvSA_SG_RKT3_T4_EUlifE0_EEvlNS_15PhiloxCudaStateESF_SG_ --------------------------
	.section	.nv.info._ZN2at6native57_GLOBAL__N__cd6b329d_24_DistributionBernoulli_cu_7537a20d43distribution_elementwise_grid_stride_kernelIfLi4EZNS0_9templates4cuda21uniform_and_transformIifPNS_17CUDAGeneratorImplEZZZNS4_16bernoulli_kernelIS7_EEvRNS_18TensorIteratorBaseEdT_ENKUlvE_clEvENKUlvE1_clEvEUlfE_EEvSA_T1_T2_EUlP24curandStatePhilox4_32_10E0_ZNS1_27distribution_nullary_kernelIif6float4S7_SJ_SE_EEvSA_SG_RKT3_T4_EUlifE0_EEvlNS_15PhiloxCudaStateESF_SG_,"",@"SHT_CUDA_INFO"
	.sectionflags	@""
	.align	4


	//----- nvinfo : EIATTR_CUDA_API_VERSION
	.align		4
        /*0000*/ 	.byte	0x04, 0x37
        /*0002*/ 	.short	(.L_1682 - .L_1681)
.L_1681:
        /*0004*/ 	.word	0x00000082


	//----- nvinfo : EIATTR_KPARAM_INFO
	.align		4
.L_1682:
        /*0008*/ 	.byte	0x04, 0x17
        /*000a*/ 	.short	(.L_1684 - .L_1683)
.L_1683:
        /*000c*/ 	.word	0x00000000
        /*0010*/ 	.short	0x0003
        /*0012*/ 	.short	0x0028
        /*0014*/ 	.byte	0x00, 0xf0, 0xa1, 0x06


	//----- nvinfo : EIATTR_KPARAM_INFO
	.align		4
.L_1684:
        /*0018*/ 	.byte	0x04, 0x17
        /*001a*/ 	.short	(.L_1686 - .L_1685)
.L_1685:
        /*001c*/ 	.word	0x00000000
        /*0020*/ 	.short	0x0002
        /*0022*/ 	.short	0x0020
        /*0024*/ 	.byte	0x00, 0xf0, 0x05, 0x00


	//----- nvinfo : EIATTR_KPARAM_INFO
	.align		4
.L_1686:
        /*0028*/ 	.byte	0x04, 0x17
        /*002a*/ 	.short	(.L_1688 - .L_1687)
.L_1687:
        /*002c*/ 	.word	0x00000000
        /*0030*/ 	.short	0x0001
        /*0032*/ 	.short	0x0008
        /*0034*/ 	.byte	0x00, 0xf0, 0x61, 0x00


	//----- nvinfo : EIATTR_KPARAM_INFO
	.align		4
.L_1688:
        /*0038*/ 	.byte	0x04, 0x17
        /*003a*/ 	.short	(.L_1690 - .L_1689)
.L_1689:
        /*003c*/ 	.word	0x00000000
        /*0040*/ 	.short	0x0000
        /*0042*/ 	.short	0x0000
        /*0044*/ 	.byte	0x00, 0xf0, 0x21, 0x00


	//----- nvinfo : EIATTR_SPARSE_MMA_MASK
	.align		4
.L_1690:
        /*0048*/ 	.byte	0x03, 0x50
        /*004a*/ 	.short	0x0000


	//----- nvinfo : EIATTR_MAXREG_COUNT
	.align		4
        /*004c*/ 	.byte	0x03, 0x1b
        /*004e*/ 	.short	0x0040


	//----- nvinfo : EIATTR_NUM_BARRIERS
	.align		4
        /*0050*/ 	.byte	0x02, 0x4c
        /*0052*/ 	.byte	0x01
	.zero		1


	//----- nvinfo : EIATTR_MERCURY_ISA_VERSION
	.align		4
        /*0054*/ 	.byte	0x03, 0x5f
        /*0056*/ 	.short	0x0101


	//----- nvinfo : EIATTR_VRC_CTA_INIT_COUNT
	.align		4
        /*0058*/ 	.byte	0x02, 0x4a
	.zero		1
	.zero		1


	//----- nvinfo : EIATTR_EXIT_INSTR_OFFSETS
	.align		4
        /*005c*/ 	.byte	0x04, 0x1c
        /*005e*/ 	.short	(.L_1692 - .L_1691)


	//   ....[0]....
.L_1691:
        /*0060*/ 	.word	0x000007b0


	//   ....[1]....
        /*0064*/ 	.word	0x000052d0


	//----- nvinfo : EIATTR_MAX_THREADS
	.align		4
.L_1692:
        /*0068*/ 	.byte	0x04, 0x05
        /*006a*/ 	.short	(.L_1694 - .L_1693)
.L_1693:
        /*006c*/ 	.word	0x00000100
        /*0070*/ 	.word	0x00000001
        /*0074*/ 	.word	0x00000001


	//----- nvinfo : EIATTR_CRS_STACK_SIZE
	.align		4
.L_1694:
        /*0078*/ 	.byte	0x04, 0x1e
        /*007a*/ 	.short	(.L_1696 - .L_1695)
.L_1695:
        /*007c*/ 	.word	0x00000000


	//----- nvinfo : EIATTR_CBANK_PARAM_SIZE
	.align		4
.L_1696:
        /*0080*/ 	.byte	0x03, 0x19
        /*0082*/ 	.short	0x01d0


	//----- nvinfo : EIATTR_PARAM_CBANK
	.align		4
        /*0084*/ 	.byte	0x04, 0x0a
        /*0086*/ 	.short	(.L_1698 - .L_1697)
	.align		4
.L_1697:
        /*0088*/ 	.word	index@(.nv.constant0._ZN2at6native57_GLOBAL__N__cd6b329d_24_DistributionBernoulli_cu_7537a20d43distribution_elementwise_grid_stride_kernelIfLi4EZNS0_9templates4cuda21uniform_and_transformIifPNS_17CUDAGeneratorImplEZZZNS4_16bernoulli_kernelIS7_EEvRNS_18TensorIteratorBaseEdT_ENKUlvE_clEvENKUlvE1_clEvEUlfE_EEvSA_T1_T2_EUlP24curandStatePhilox4_32_10E0_ZNS1_27distribution_nullary_kernelIif6float4S7_SJ_SE_EEvSA_SG_RKT3_T4_EUlifE0_EEvlNS_15PhiloxCudaStateESF_SG_)
        /*008c*/ 	.short	0x0380
        /*008e*/ 	.short	0x01d0


	//----- nvinfo : EIATTR_SW_WAR
	.align		4
.L_1698:
        /*0090*/ 	.byte	0x04, 0x36
        /*0092*/ 	.short	(.L_1700 - .L_1699)
.L_1699:
        /*0094*/ 	.word	0x00000008
.L_1700:


//--------------------- .nv.info._ZN2at6native57_GLOBAL__N__cd6b329d_24_DistributionBernoulli_cu_7537a20d43distribution_elementwise_grid_stride_kernelIfLi4EZNS0_9templates4cuda21uniform_and_transformIifPNS_17CUDAGeneratorImplEZZZNS4_16bernoulli_kernelIS7_EEvRNS_18TensorIteratorBaseEdT_ENKUlvE_clEvENKUlvE1_clEvEUlfE_EEvSA_T1_T2_EUlP24curandStatePhilox4_32_10E0_ZNS1_27distribution_nullary_kernelIif6float4S7_SJ_SE_EEvSA_SG_RKT3_T4_EUlifE_EEvlNS_15PhiloxCudaStateESF_SG_ --------------------------
	.section	.nv.info._ZN2at6native57_GLOBAL__N__cd6b329d_24_DistributionBernoulli_cu_7537a20d43distribution_elementwise_grid_stride_kernelIfLi4EZNS0_9templates4cuda21uniform_and_transformIifPNS_17CUDAGeneratorImplEZZZNS4_16bernoulli_kernelIS7_EEvRNS_18TensorIteratorBaseEdT_ENKUlvE_clEvENKUlvE1_clEvEUlfE_EEvSA_T1_T2_EUlP24curandStatePhilox4_32_10E0_ZNS1_27distribution_nullary_kernelIif6float4S7_SJ_SE_EEvSA_SG_RKT3_T4_EUlifE_EEvlNS_15PhiloxCudaStateESF_SG_,"",@"SHT_CUDA_INFO"
	.sectionflags	@""
	.align	4


	//----- nvinfo : EIATTR_CUDA_API_VERSION
	.align		4
        /*0000*/ 	.byte	0x04, 0x37
        /*0002*/ 	.short	(.L_1702 - .L_1701)
.L_1701:
        /*0004*/ 	.word	0x00000082


	//----- nvinfo : EIATTR_KPARAM_INFO
	.align		4
.L_1702:
        /*0008*/ 	.byte	0x04, 0x17
        /*000a*/ 	.short	(.L_1704 - .L_1703)
.L_1703:
        /*000c*/ 	.word	0x00000000
        /*0010*/ 	.short	0x0003
        /*0012*/ 	.short	0x0028
        /*0014*/ 	.byte	0x00, 0xf0, 0x61, 0x00


	//----- nvinfo : EIATTR_KPARAM_INFO
	.align		4
.L_1704:
        /*0018*/ 	.byte	0x04, 0x17
        /*001a*/ 	.short	(.L_1706 - .L_1705)
.L_1705:
        /*001c*/ 	.word	0x00000000
        /*0020*/ 	.short	0x0002
        /*0022*/ 	.short	0x0020
        /*0024*/ 	.byte	0x00, 0xf0, 0x05, 0x00


	//----- nvinfo : EIATTR_KPARAM_INFO
	.align		4
.L_1706:
        /*0028*/ 	.byte	0x04, 0x17
        /*002a*/ 	.short	(.L_1708 - .L_1707)
.L_1707:
        /*002c*/ 	.word	0x00000000
        /*0030*/ 	.short	0x0001
        /*0032*/ 	.short	0x0008
        /*0034*/ 	.byte	0x00, 0xf0, 0x61, 0x00


	//----- nvinfo : EIATTR_KPARAM_INFO
	.align		4
.L_1708:
        /*0038*/ 	.byte	0x04, 0x17
        /*003a*/ 	.short	(.L_1710 - .L_1709)
.L_1709:
        /*003c*/ 	.word	0x00000000
        /*0040*/ 	.short	0x0000
        /*0042*/ 	.short	0x0000
        /*0044*/ 	.byte	0x00, 0xf0, 0x21, 0x00


	//----- nvinfo : EIATTR_SPARSE_MMA_MASK
	.align		4
.L_1710:
        /*0048*/ 	.byte	0x03, 0x50
        /*004a*/ 	.short	0x0000


	//----- nvinfo : EIATTR_MAXREG_COUNT
	.align		4
        /*004c*/ 	.byte	0x03, 0x1b
        /*004e*/ 	.short	0x0040


	//----- nvinfo : EIATTR_NUM_BARRIERS
	.align		4
        /*0050*/ 	.byte	0x02, 0x4c
        /*0052*/ 	.byte	0x01
	.zero		1


	//----- nvinfo : EIATTR_MERCURY_ISA_VERSION
	.align		4
        /*0054*/ 	.byte	0x03, 0x5f
        /*0056*/ 	.short	0x0101


	//----- nvinfo : EIATTR_VRC_CTA_INIT_COUNT
	.align		4
        /*0058*/ 	.byte	0x02, 0x4a
	.zero		1
	.zero		1


	//----- nvinfo : EIATTR_EXIT_INSTR_OFFSETS
	.align		4
        /*005c*/ 	.byte	0x04, 0x1c
        /*005e*/ 	.short	(.L_1712 - .L_1711)


	//   ....[0]....
.L_1711:
        /*0060*/ 	.word	0x000007d0


	//   ....[1]....
        /*0064*/ 	.word	0x000011c0


	//----- nvinfo : EIATTR_MAX_THREADS
	.align		4
.L_1712:
        /*0068*/ 	.byte	0x04, 0x05
        /*006a*/ 	.short	(.L_1714 - .L_1713)
.L_1713:
        /*006c*/ 	.word	0x00000100
        /*0070*/ 	.word	0x00000001
        /*0074*/ 	.word	0x00000001


	//----- nvinfo : EIATTR_CRS_STACK_SIZE
	.align		4
.L_1714:
        /*0078*/ 	.byte	0x04, 0x1e
        /*007a*/ 	.short	(.L_1716 - .L_1715)
.L_1715:
        /*007c*/ 	.word	0x00000000


	//----- nvinfo : EIATTR_CBANK_PARAM_SIZE
	.align		4
.L_1716:
        /*0080*/ 	.byte	0x03, 0x19
        /*0082*/ 	.short	0x0040


	//----- nvinfo : EIATTR_PARAM_CBANK
	.align		4
        /*0084*/ 	.byte	0x04, 0x0a
        /*0086*/ 	.short	(.L_1718 - .L_1717)
	.align		4
.L_1717:
        /*0088*/ 	.word	index@(.nv.constant0._ZN2at6native57_GLOBAL__N__cd6b329d_24_DistributionBernoulli_cu_7537a20d43distribution_elementwise_grid_stride_kernelIfLi4EZNS0_9templates4cuda21uniform_and_transformIifPNS_17CUDAGeneratorImplEZZZNS4_16bernoulli_kernelIS7_EEvRNS_18TensorIteratorBaseEdT_ENKUlvE_clEvENKUlvE1_clEvEUlfE_EEvSA_T1_T2_EUlP24curandStatePhilox4_32_10E0_ZNS1_27distribution_nullary_kernelIif6float4S7_SJ_SE_EEvSA_SG_RKT3_T4_EUlifE_EEvlNS_15PhiloxCudaStateESF_SG_)
        /*008c*/ 	.short	0x0380
        /*008e*/ 	.short	0x0040


	//----- nvinfo : EIATTR_SW_WAR
	.align		4
.L_1718:
        /*0090*/ 	.byte	0x04, 0x36
        /*0092*/ 	.short	(.L_1720 - .L_1719)
.L_1719:
        /*0094*/ 	.word	0x00000008
.L_1720:


//--------------------- .nv.info._ZN2at6native57_GLOBAL__N__cd6b329d_24_DistributionBernoulli_cu_7537a20d43distribution_elementwise_grid_stride_kernelIfLi4EZNS0_9templates4cuda21uniform_and_transformIifPNS_17CUDAGeneratorImplEZZZNS4_16bernoulli_kernelIS7_EEvRNS_18TensorIteratorBaseEdT_ENKUlvE_clEvENKUlvE1_clEvEUlfE_EEvSA_T1_T2_EUlP24curandStatePhilox4_32_10E_ZNS1_27distribution_nullary_kernelIif7double2S7_SJ_SE_EEvSA_SG_RKT3_T4_EUlifE0_EEvlNS_15PhiloxCudaStateESF_SG_ --------------------------
	.section	.nv.info._ZN2at6native57_GLOBAL__N__cd6b329d_24_DistributionBernoulli_cu_7537a20d43distribution_elementwise_grid_stride_kernelIfLi4EZNS0_9templates4cuda21uniform_and_transformIifPNS_17CUDAGeneratorImplEZZZNS4_16bernoulli_kernelIS7_EEvRNS_18TensorIteratorBaseEdT_ENKUlvE_clEvENKUlvE1_clEvEUlfE_EEvSA_T1_T2_EUlP24curandStatePhilox4_32_10E_ZNS1_27distribution_nullary_kernelIif7double2S7_SJ_SE_EEvSA_SG_RKT3_T4_EUlifE0_EEvlNS_15PhiloxCudaStateESF_SG_,"",@"SHT_CUDA_INFO"
	.sectionflags	@""
	.align	4


	//----- nvinfo : EIATTR_CUDA_API_VERSION
	.align		4
        /*0000*/ 	.byte	0x04, 0x37
        /*0002*/ 	.short	(.L_1722 - .L_1721)
.L_1721:
        /*0004*/ 	.word	0x00000082


	//----- nvinfo : EIATTR_KPARAM_INFO
	.align		4
.L_1722:
        /*0008*/ 	.byte	0x04, 0x17
        /*000a*/ 	.short	(.L_1724 - .L_1723)
.L_1723:
        /*000c*/ 	.word	0x00000000
        /*0010*/ 	.short	0x0003
        /*0012*/ 	.short	0x0028
        /*0014*/ 	.byte	0x00, 0xf0, 0xa1, 0x06


	//----- nvinfo : EIATTR_KPARAM_INFO
	.align		4
.L_1724:
        /*0018*/ 	.byte	0x04, 0x17
        /*001a*/ 	.short	(.L_1726 - .L_1725)
.L_1725:
        /*001c*/ 	.word	0x00000000
        /*0020*/ 	.short	0x0002
        /*0022*/ 	.short	0x0020
        /*0024*/ 	.byte	0x00, 0xf0, 0x05, 0x00


	//----- nvinfo : EIATTR_KPARAM_INFO
	.align		4
.L_1726:
        /*0028*/ 	.byte	0x04, 0x17
        /*002a*/ 	.short	(.L_1728 - .L_1727)
.L_1727:
        /*002c*/ 	.word	0x00000000
        /*0030*/ 	.short	0x0001
        /*0032*/ 	.short	0x0008
        /*0034*/ 	.byte	0x00, 0xf0, 0x61, 0x00


	//----- nvinfo : EIATTR_KPARAM_INFO
	.align		4
.L_1728:
        /*0038*/ 	.byte	0x04, 0x17
        /*003a*/ 	.short	(.L_1730 - .L_1729)
.L_1729:
        /*003c*/ 	.word	0x00000000
        /*0040*/ 	.short	0x0000
        /*0042*/ 	.short	0x0000
        /*0044*/ 	.byte	0x00, 0xf0, 0x21, 0x00


	//----- nvinfo : EIATTR_SPARSE_MMA_MASK
	.align		4
.L_1730:
        /*0048*/ 	.byte	0x03, 0x50
        /*004a*/ 	.short	0x0000


	//----- nvinfo : EIATTR_MAXREG_COUNT
	.align		4
        /*004c*/ 	.byte	0x03, 0x1b
        /*004e*/ 	.short	0x0040


	//----- nvinfo : EIATTR_NUM_BARRIERS
	.align		4
        /*0050*/ 	.byte	0x02, 0x4c
        /*0052*/ 	.byte	0x01
	.zero		1


	//----- nvinfo : EIATTR_MERCURY_ISA_VERSION
	.align		4
        /*0054*/ 	.byte	0x03, 0x5f
        /*0056*/ 	.short	0x0101


	//----- nvinfo : EIATTR_VRC_CTA_INIT_COUNT
	.align		4
        /*0058*/ 	.byte	0x02, 0x4a
	.zero		1
	.zero		1


	//----- nvinfo : EIATTR_EXIT_INSTR_OFFSETS
	.align		4
        /*005c*/ 	.byte	0x04, 0x1c
        /*005e*/ 	.short	(.L_1732 - .L_1731)


	//   ....[0]....
.L_1731:
        /*0060*/ 	.word	0x000007c0


	//   ....[1]....
        /*0064*/ 	.word	0x000055e0


	//----- nvinfo : EIATTR_MAX_THREADS
	.align		4
.L_1732:
        /*0068*/ 	.byte	0x04, 0x05
        /*006a*/ 	.short	(.L_1734 - .L_1733)
.L_1733:
        /*006c*/ 	.word	0x00000100
        /*0070*/ 	.word	0x00000001
        /*0074*/ 	.word	0x00000001


	//----- nvinfo : EIATTR_CRS_STACK_SIZE
	.align		4
.L_1734:
        /*0078*/ 	.byte	0x04, 0x1e
        /*007a*/ 	.short	(.L_1736 - .L_1735)
.L_1735:
        /*007c*/ 	.word	0x00000000


	//----- nvinfo : EIATTR_CBANK_PARAM_SIZE
	.align		4
.L_1736:
        /*0080*/ 	.byte	0x03, 0x19
        /*0082*/ 	.short	0x01d0


	//----- nvinfo : EIATTR_PARAM_CBANK
	.align		4
        /*0084*/ 	.byte	0x04, 0x0a
        /*0086*/ 	.short	(.L_1738 - .L_1737)
	.align		4
.L_1737:
        /*0088*/ 	.word	index@(.nv.constant0._ZN2at6native57_GLOBAL__N__cd6b329d_24_DistributionBernoulli_cu_7537a20d43distribution_elementwise_grid_stride_kernelIfLi4EZNS0_9templates4cuda21uniform_and_transformIifPNS_17CUDAGeneratorImplEZZZNS4_16bernoulli_kernelIS7_EEvRNS_18TensorIteratorBaseEdT_ENKUlvE_clEvENKUlvE1_clEvEUlfE_EEvSA_T1_T2_EUlP24curandStatePhilox4_32_10E_ZNS1_27distribution_nullary_kernelIif7double2S7_SJ_SE_EEvSA_SG_RKT3_T4_EUlifE0_EEvlNS_15PhiloxCudaStateESF_SG_)
        /*008c*/ 	.short	0x0380
        /*008e*/ 	.short	0x01d0


	//----- nvinfo : EIATTR_SW_WAR
	.align		4
.L_1738:
        /*0090*/ 	.byte	0x04, 0x36
        /*0092*/ 	.short	(.L_1740 - .L_1739)
.L_1739:
        /*0094*/ 	.word	0x00000008
.L_1740:


//--------------------- .nv.info._ZN2at6native57_GLOBAL__N__cd6b329d_24_DistributionBernoulli_cu_7537a20d43distribution_elementwise_grid_stride_kernelIfLi4EZNS0_9templates4cuda21uniform_and_transformIifPNS_17CUDAGeneratorImplEZZZNS4_16bernoulli_kernelIS7_EEvRNS_18TensorIteratorBaseEdT_ENKUlvE_clEvENKUlvE1_clEvEUlfE_EEvSA_T1_T2_EUlP24curandStatePhilox4_32_10E_ZNS1_27distribution_nullary_kernelIif7double2S7_SJ_SE_EEvSA_SG_RKT3_T4_EUlifE_EEvlNS_15PhiloxCudaStateESF_SG_ --------------------------
	.section	.nv.info._ZN2at6native57_GLOBAL__N__cd6b329d_24_DistributionBernoulli_cu_7537a20d43distribution_elementwise_grid_stride_kernelIfLi4EZNS0_9templates4cuda21uniform_and_transformIifPNS_17CUDAGeneratorImplEZZZNS4_16bernoulli_kernelIS7_EEvRNS_18TensorIteratorBaseEdT_ENKUlvE_clEvENKUlvE1_clEvEUlfE_EEvSA_T1_T2_EUlP24curandStatePhilox4_32_10E_ZNS1_27distribution_nullary_kernelIif7double2S7_SJ_SE_EEvSA_SG_RKT3_T4_EUlifE_EEvlNS_15PhiloxCudaStateESF_SG_,"",@"SHT_CUDA_INFO"
	.sectionflags	@""
	.align	4


	//----- nvinfo : EIATTR_CUDA_API_VERSION
	.align		4
        /*0000*/ 	.byte	0x04, 0x37
        /*0002*/ 	.short	(.L_1742 - .L_1741)
.L_1741:
        /*0004*/ 	.word	0x00000082


	//----- nvinfo : EIATTR_KPARAM_INFO
	.align		4
.L_1742:
        /*0008*/ 	.byte	0x04, 0x17
        /*000a*/ 	.short	(.L_1744 - .L_1743)
.L_1743:
        /*000c*/ 	.word	0x00000000
        /*0010*/ 	.short	0x0003
        /*0012*/ 	.short	0x0028
        /*0014*/ 	.byte	0x00, 0xf0, 0x61, 0x00


	//----- nvinfo : EIATTR_KPARAM_INFO
	.align		4
.L_1744:
        /*0018*/ 	.byte	0x04, 0x17
        /*001a*/ 	.short	(.L_1746 - .L_1745)
.L_1745:
        /*001c*/ 	.word	0x00000000
        /*0020*/ 	.short	0x0002
        /*0022*/ 	.short	0x0020
        /*0024*/ 	.byte	0x00, 0xf0, 0x05, 0x00


	//----- nvinfo : EIATTR_KPARAM_INFO
	.align		4
.L_1746:
        /*0028*/ 	.byte	0x04, 0x17
        /*002a*/ 	.short	(.L_1748 - .L_1747)
.L_1747:
        /*002c*/ 	.word	0x00000000
        /*0030*/ 	.short	0x0001
        /*0032*/ 	.short	0x0008
        /*0034*/ 	.byte	0x00, 0xf0, 0x61, 0x00


	//----- nvinfo : EIATTR_KPARAM_INFO
	.align		4
.L_1748:
        /*0038*/ 	.byte	0x04, 0x17
        /*003a*/ 	.short	(.L_1750 - .L_1749)
.L_1749:
        /*003c*/ 	.word	0x00000000
        /*0040*/ 	.short	0x0000
        /*0042*/ 	.short	0x0000
        /*0044*/ 	.byte	0x00, 0xf0, 0x21, 0x00


	//----- nvinfo : EIATTR_SPARSE_MMA_MASK
	.align		4
.L_1750:
        /*0048*/ 	.byte	0x03, 0x50
        /*004a*/ 	.short	0x0000


	//----- nvinfo : EIATTR_MAXREG_COUNT
	.align		4
        /*004c*/ 	.byte	0x03, 0x1b
        /*004e*/ 	.short	0x0040


	//----- nvinfo : EIATTR_NUM_BARRIERS
	.align		4
        /*0050*/ 	.byte	0x02, 0x4c
        /*0052*/ 	.byte	0x01
	.zero		1


	//----- nvinfo : EIATTR_MERCURY_ISA_VERSION
	.align		4
        /*0054*/ 	.byte	0x03, 0x5f
        /*0056*/ 	.short	0x0101


	//----- nvinfo : EIATTR_VRC_CTA_INIT_COUNT
	.align		4
        /*0058*/ 	.byte	0x02, 0x4a
	.zero		1
	.zero		1


	//----- nvinfo : EIATTR_EXIT_INSTR_OFFSETS
	.align		4
        /*005c*/ 	.byte	0x04, 0x1c
        /*005e*/ 	.short	(.L_1752 - .L_1751)


	//   ....[0]....
.L_1751:
        /*0060*/ 	.word	0x000007b0


	//   ....[1]....
        /*0064*/ 	.word	0x00001370


	//----- nvinfo : EIATTR_MAX_THREADS
	.align		4
.L_1752:
        /*0068*/ 	.byte	0x04, 0x05
        /*006a*/ 	.short	(.L_1754 - .L_1753)
.L_1753:
        /*006c*/ 	.word	0x00000100
        /*0070*/ 	.word	0x00000001
        /*0074*/ 	.word	0x00000001


	//----- nvinfo : EIATTR_CRS_STACK_SIZE
	.align		4
.L_1754:
        /*0078*/ 	.byte	0x04, 0x1e
        /*007a*/ 	.short	(.L_1756 - .L_1755)
.L_1755:
        /*007c*/ 	.word	0x00000000


	//----- nvinfo : EIATTR_CBANK_PARAM_SIZE
	.align		4
.L_1756:
        /*0080*/ 	.byte	0x03, 0x19
        /*0082*/ 	.short	0x0040


	//----- nvinfo : EIATTR_PARAM_CBANK
	.align		4
        /*0084*/ 	.byte	0x04, 0x0a
        /*0086*/ 	.short	(.L_1758 - .L_1757)
	.align		4
.L_1757:
        /*0088*/ 	.word	index@(.nv.constant0._ZN2at6native57_GLOBAL__N__cd6b329d_24_DistributionBernoulli_cu_7537a20d43distribution_elementwise_grid_stride_kernelIfLi4EZNS0_9templates4cuda21uniform_and_transformIifPNS_17CUDAGeneratorImplEZZZNS4_16bernoulli_kernelIS7_EEvRNS_18TensorIteratorBaseEdT_ENKUlvE_clEvENKUlvE1_clEvEUlfE_EEvSA_T1_T2_EUlP24curandStatePhilox4_32_10E_ZNS1_27distribution_nullary_kernelIif7double2S7_SJ_SE_EEvSA_SG_RKT3_T4_EUlifE_EEvlNS_15PhiloxCudaStateESF_SG_)
        /*008c*/ 	.short	0x0380
        /*008e*/ 	.short	0x0040


	//----- nvinfo : EIATTR_SW_WAR
	.align		4
.L_1758:
        /*0090*/ 	.byte	0x04, 0x36
        /*0092*/ 	.short	(.L_1760 - .L_1759)
.L_1759:
        /*0094*/ 	.word	0x00000008
.L_1760:


//--------------------- .nv.info._ZN2at6native57_GLOBAL__N__cd6b329d_24_DistributionBernoulli_cu_7537a20d43distribution_elementwise_grid_stride_kernelIfLi4EZNS0_9templates4cuda21uniform_and_transformIafPNS_17CUDAGeneratorImplEZZZNS4_16bernoulli_kernelIS7_EEvRNS_18TensorIteratorBaseEdT_ENKUlvE_clEvENKUlvE0_clEvEUlfE_EEvSA_T1_T2_EUlP24curandStatePhilox4_32_10E0_ZNS1_27distribution_nullary_kernelIaf6float4S7_SJ_SE_EEvSA_SG_RKT3_T4_EUlifE0_EEvlNS_15PhiloxCudaStateESF_SG_ --------------------------
	.section	.nv.info._ZN2at6native57_GLOBAL__N__cd6b329d_24_DistributionBernoulli_cu_7537a20d43distribution_elementwise_grid_stride_kernelIfLi4EZNS0_9templates4cuda21uniform_and_transformIafPNS_17CUDAGeneratorImplEZZZNS4_16bernoulli_kernelIS7_EEvRNS_18TensorIteratorBaseEdT_ENKUlvE_clEvENKUlvE0_clEvEUlfE_EEvSA_T1_T2_EUlP24curandStatePhilox4_32_10E0_ZNS1_27distribution_nullary_kernelIaf6float4S7_SJ_SE_EEvSA_SG_RKT3_T4_EUlifE0_EEvlNS_15PhiloxCudaStateESF_SG_,"",@"SHT_CUDA_INFO"
	.sectionflags	@""
	.align	4


	//----- nvinfo : EIATTR_CUDA_API_VERSION
	.align		4
        /*0000*/ 	.byte	0x04, 0x37
        /*0002*/ 	.short	(.L_1762 - .L_1761)
.L_1761:
        /*0004*/ 	.word	0x00000082


	//----- nvinfo : EIATTR_KPARAM_INFO
	.align		4
.L_1762:
        /*0008*/ 	.byte	0x04, 0x17
        /*000a*/ 	.short	(.L_1764 - .L_1763)
.L_1763:
        /*000c*/ 	.word	0x00000000
        /*0010*/ 	.short	0x0003
        /*0012*/ 	.short	0x0028
        /*0014*/ 	.byte	0x00, 0xf0, 0xa1, 0x06


	//----- nvinfo : EIATTR_KPARAM_INFO
	.align		4
.L_1764:
        /*0018*/ 	.byte	0x04, 0x17
        /*001a*/ 	.short	(.L_1766 - .L_1765)
.L_1765:
        /*001c*/ 	.word	0x00000000
        /*0020*/ 	.short	0x0002
        /*0022*/ 	.short	0x0020
        /*0024*/ 	.byte	0x00, 0xf0, 0x05, 0x00


	//----- nvinfo : EIATTR_KPARAM_INFO
	.align		4
.L_1766:
        /*0028*/ 	.byte	0x04, 0x17
        /*002a*/ 	.short	(.L_1768 - .L_1767)
.L_1767:
        /*002c*/ 	.word	0x00000000
        /*0030*/ 	.short	0x0001
        /*0032*/ 	.short	0x0008
        /*0034*/ 	.byte	0x00, 0xf0, 0x61, 0x00


	//----- nvinfo : EIATTR_KPARAM_INFO
	.align		4
.L_1768:
        /*0038*/ 	.byte	0x04, 0x17
        /*003a*/ 	.short	(.L_1770 - .L_1769)
.L_1769:
        /*003c*/ 	.word	0x00000000
        /*0040*/ 	.short	0x0000
        /*0042*/ 	.short	0x0000
        /*0044*/ 	.byte	0x00, 0xf0, 0x21, 0x00


	//----- nvinfo : EIATTR_SPARSE_MMA_MASK
	.align		4
.L_1770:
        /*0048*/ 	.byte	0x03, 0x50
        /*004a*/ 	.short	0x0000


	//----- nvinfo : EIATTR_MAXREG_COUNT
	.align		4
        /*004c*/ 	.byte	0x03, 0x1b
        /*004e*/ 	.short	0x0040


	//----- nvinfo : EIATTR_NUM_BARRIERS
	.align		4
        /*0050*/ 	.byte	0x02, 0x4c
        /*0052*/ 	.byte	0x01
	.zero		1


	//----- nvinfo : EIATTR_MERCURY_ISA_VERSION
	.align		4
        /*0054*/ 	.byte	0x03, 0x5f
        /*0056*/ 	.short	0x0101


	//----- nvinfo : EIATTR_VRC_CTA_INIT_COUNT
	.align		4
        /*0058*/ 	.byte	0x02, 0x4a
	.zero		1
	.zero		1


	//----- nvinfo : EIATTR_EXIT_INSTR_OFFSETS
	.align		4
        /*005c*/ 	.byte	0x04, 0x1c
        /*005e*/ 	.short	(.L_1772 - .L_1771)


	//   ....[0]....
.L_1771:
        /*0060*/ 	.word	0x000007b0


	//   ....[1]....
        /*0064*/ 	.word	0x000052d0


	//----- nvinfo : EIATTR_MAX_THREADS
	.align		4
.L_1772:
        /*0068*/ 	.byte	0x04, 0x05
        /*006a*/ 	.short	(.L_1774 - .L_1773)
.L_1773:
        /*006c*/ 	.word	0x00000100
        /*0070*/ 	.word	0x00000001
        /*0074*/ 	.word	0x00000001


	//----- nvinfo : EIATTR_CRS_STACK_SIZE
	.align		4
.L_1774:
        /*0078*/ 	.byte	0x04, 0x1e
        /*007a*/ 	.short	(.L_1776 - .L_1775)
.L_1775:
        /*007c*/ 	.word	0x00000000


	//----- nvinfo : EIATTR_CBANK_PARAM_SIZE
	.align		4
.L_1776:
        /*0080*/ 	.byte	0x03, 0x19
        /*0082*/ 	.short	0x01d0


	//----- nvinfo : EIATTR_PARAM_CBANK
	.align		4
        /*0084*/ 	.byte	0x04, 0x0a
        /*0086*/ 	.short	(.L_1778 - .L_1777)
	.align		4
.L_1777:
        /*0088*/ 	.word	index@(.nv.constant0._ZN2at6native57_GLOBAL__N__cd6b329d_24_DistributionBernoulli_cu_7537a20d43distribution_elementwise_grid_stride_kernelIfLi4EZNS0_9templates4cuda21uniform_and_transformIafPNS_17CUDAGeneratorImplEZZZNS4_16bernoulli_kernelIS7_EEvRNS_18TensorIteratorBaseEdT_ENKUlvE_clEvENKUlvE0_clEvEUlfE_EEvSA_T1_T2_EUlP24curandStatePhilox4_32_10E0_ZNS1_27distribution_nullary_kernelIaf6float4S7_SJ_SE_EEvSA_SG_RKT3_T4_EUlifE0_EEvlNS_15PhiloxCudaStateESF_SG_)
        /*008c*/ 	.short	0x0380
        /*008e*/ 	.short	0x01d0


	//----- nvinfo : EIATTR_SW_WAR
	.align		4
.L_1778:
        /*0090*/ 	.byte	0x04, 0x36
        /*0092*/ 	.short	(.L_1780 - .L_1779)
.L_1779:
        /*0094*/ 	.word	0x00000008
.L_1780:


//--------------------- .nv.info._ZN2at6native57_GLOBAL__N__cd6b329d_24_DistributionBernoulli_cu_7537a20d43distribution_elementwise_grid_stride_kernelIfLi4EZNS0_9templates4cuda21uniform_and_transformIafPNS_17CUDAGeneratorImplEZZZNS4_16bernoulli_kernelIS7_EEvRNS_18TensorIteratorBaseEdT_ENKUlvE_clEvENKUlvE0_clEvEUlfE_EEvSA_T1_T2_EUlP24curandStatePhilox4_32_10E0_ZNS1_27distribution_nullary_kernelIaf6float4S7_SJ_SE_EEvSA_SG_RKT3_T4_EUlifE_EEvlNS_15PhiloxCudaStateESF_SG_ --------------------------
	.section	.nv.info._ZN2at6native57_GLOBAL__N__cd6b329d_24_DistributionBernoulli_cu_7537a20d43distribution_elementwise_grid_stride_kernelIfLi4EZNS0_9templates4cuda21uniform_and_transformIafPNS_17CUDAGeneratorImplEZZZNS4_16bernoulli_kernelIS7_EEvRNS_18TensorIteratorBaseEdT_ENKUlvE_clEvENKUlvE0_clEvEUlfE_EEvSA_T1_T2_EUlP24curandStatePhilox4_32_10E0_ZNS1_27distribution_nullary_kernelIaf6float4S7_SJ_SE_EEvSA_SG_RKT3_T4_EUlifE_EEvlNS_15PhiloxCudaStateESF_SG_,"",@"SHT_CUDA_INFO"
	.sectionflags	@""
	.align	4


	//----- nvinfo : EIATTR_CUDA_API_VERSION
	.align		4
        /*0000*/ 	.byte	0x04, 0x37
        /*0002*/ 	.short	(.L_1782 - .L_1781)
.L_1781:
        /*0004*/ 	.word	0x00000082


	//----- nvinfo : EIATTR_KPARAM_INFO
	.align		4
.L_1782:
        /*0008*/ 	.byte	0x04, 0x17
        /*000a*/ 	.short	(.L_1784 - .L_1783)
.L_1783:
        /*000c*/ 	.word	0x00000000
        /*0010*/ 	.short	0x0003
        /*0012*/ 	.short	0x0028
        /*0014*/ 	.byte	0x00, 0xf0, 0x61, 0x00


	//----- nvinfo : EIATTR_KPARAM_INFO
	.align		4
.L_1784:
        /*0018*/ 	.byte	0x04, 0x17
        /*001a*/ 	.short	(.L_1786 - .L_1785)
.L_1785:
        /*001c*/ 	.word	0x00000000
        /*0020*/ 	.short	0x0002
        /*0022*/ 	.short	0x0020
        /*0024*/ 	.byte	0x00, 0xf0, 0x05, 0x00


	//----- nvinfo : EIATTR_KPARAM_INFO
	.align		4
.L_1786:
        /*0028*/ 	.byte	0x04, 0x17
        /*002a*/ 	.short	(.L_1788 - .L_1787)
.L_1787:
        /*002c*/ 	.word	0x00000000
        /*0030*/ 	.short	0x0001
        /*0032*/ 	.short	0x0008
        /*0034*/ 	.byte	0x00, 0xf0, 0x61, 0x00


	//----- nvinfo : EIATTR_KPARAM_INFO
	.align		4
.L_1788:
        /*0038*/ 	.byte	0x04, 0x17
        /*003a*/ 	.short	(.L_1790 - .L_1789)
.L_1789:
        /*003c*/ 	.word	0x00000000
        /*0040*/ 	.short	0x0000
        /*0042*/ 	.short	0x0000
        /*0044*/ 	.byte	0x00, 0xf0, 0x21, 0x00


	//----- nvinfo : EIATTR_SPARSE_MMA_MASK
	.align		4
.L_1790:
        /*0048*/ 	.byte	0x03, 0x50
        /*004a*/ 	.short	0x0000


	//----- nvinfo : EIATTR_MAXREG_COUNT
	.align		4
        /*004c*/ 	.byte	0x03, 0x1b
        /*004e*/ 	.short	0x0040


	//----- nvinfo : EIATTR_NUM_BARRIERS
	.align		4
        /*0050*/ 	.byte	0x02, 0x4c
        /*0052*/ 	.byte	0x01
	.zero		1


	//----- nvinfo : EIATTR_MERCURY_ISA_VERSION
	.align		4
        /*0054*/ 	.byte	0x03, 0x5f
        /*0056*/ 	.short	0x0101


	//----- nvinfo : EIATTR_VRC_CTA_INIT_COUNT
	.align		4
        /*0058*/ 	.byte	0x02, 0x4a
	.zero		1
	.zero		1


	//----- nvinfo : EIATTR_EXIT_INSTR_OFFSETS
	.align		4
        /*005c*/ 	.byte	0x04, 0x1c
        /*005e*/ 	.short	(.L_1792 - .L_1791)


	//   ....[0]....
.L_1791:
        /*0060*/ 	.word	0x000007d0


	//   ....[1]....
        /*0064*/ 	.word	0x000011c0


	//----- nvinfo : EIATTR_MAX_THREADS
	.align		4
.L_1792:
        /*0068*/ 	.byte	0x04, 0x05
        /*006a*/ 	.short	(.L_1794 - .L_1793)
.L_1793:
        /*006c*/ 	.word	0x00000100
        /*0070*/ 	.word	0x00000001
        /*0074*/ 	.word	0x00000001


	//----- nvinfo : EIATTR_CRS_STACK_SIZE
	.align		4
.L_1794:
        /*0078*/ 	.byte	0x04, 0x1e
        /*007a*/ 	.short	(.L_1796 - .L_1795)
.L_1795:
        /*007c*/ 	.word	0x00000000


	//----- nvinfo : EIATTR_CBANK_PARAM_SIZE
	.align		4
.L_1796:
        /*0080*/ 	.byte	0x03, 0x19
        /*0082*/ 	.short	0x0040


	//----- nvinfo : EIATTR_PARAM_CBANK
	.align		4
        /*0084*/ 	.byte	0x04, 0x0a
        /*0086*/ 	.short	(.L_1798 - .L_1797)
	.align		4
.L_1797:
        /*0088*/ 	.word	index@(.nv.constant0._ZN2at6native57_GLOBAL__N__cd6b329d_24_DistributionBernoulli_cu_7537a20d43distribution_elementwise_grid_stride_kernelIfLi4EZNS0_9templates4cuda21uniform_and_transformIafPNS_17CUDAGeneratorImplEZZZNS4_16bernoulli_kernelIS7_EEvRNS_18TensorIteratorBaseEdT_ENKUlvE_clEvENKUlvE0_clEvEUlfE_EEvSA_T1_T2_EUlP24curandStatePhilox4_32_10E0_ZNS1_27distribution_nullary_kernelIaf6float4S7_SJ_SE_EEvSA_SG_RKT3_T4_EUlifE_EEvlNS_15PhiloxCudaStateESF_SG_)
        /*008c*/ 	.short	0x0380
        /*008e*/ 	.short	0x0040


	//----- nvinfo : EIATTR_SW_WAR
	.align		4
.L_1798:
        /*0090*/ 	.byte	0x04, 0x36
        /*0092*/ 	.short	(.L_1800 - .L_1799)
.L_1799:
        /*0094*/ 	.word	0x00000008
.L_1800:


//--------------------- .nv.info._ZN2at6native57_GLOBAL__N__cd6b329d_24_DistributionBernoulli_cu_7537a20d43distribution_elementwise_grid_stride_kernelIfLi4EZNS0_9templates4cuda21uniform_and_transformIafPNS_17CUDAGeneratorImplEZZZNS4_16bernoulli_kernelIS7_EEvRNS_18TensorIteratorBaseEdT_ENKUlvE_clEvENKUlvE0_clEvEUlfE_EEvSA_T1_T2_EUlP24curandStatePhilox4_32_10E_ZNS1_27distribution_nullary_kernelIaf7double2S7_SJ_SE_EEvSA_SG_RKT3_T4_EUlifE0_EEvlNS_15PhiloxCudaStateESF_SG_ --------------------------
	.section	.nv.info._ZN2at6native57_GLOBAL__N__cd6b329d_24_DistributionBernoulli_cu_7537a20d43distribution_elementwise_grid_stride_kernelIfLi4EZNS0_9templates4cuda21uniform_and_transformIafPNS_17CUDAGeneratorImplEZZZNS4_16bernoulli_kernelIS7_EEvRNS_18TensorIteratorBaseEdT_ENKUlvE_clEvENKUlvE0_clEvEUlfE_EEvSA_T1_T2_EUlP24curandStatePhilox4_32_10E_ZNS1_27distribution_nullary_kernelIaf7double2S7_SJ_SE_EEvSA_SG_RKT3_T4_EUlifE0_EEvlNS_15PhiloxCudaStateESF_SG_,"",@"SHT_CUDA_INFO"
	.sectionflags	@""
	.align	4


	//----- nvinfo : EIATTR_CUDA_API_VERSION
	.align		4
        /*0000*/ 	.byte	0x04, 0x37
        /*0002*/ 	.short	(.L_1802 - .L_1801)
.L_1801:
        /*0004*/ 	.word	0x00000082


	//----- nvinfo : EIATTR_KPARAM_INFO
	.align		4
.L_1802:
        /*0008*/ 	.byte	0x04, 0x17
        /*000a*/ 	.short	(.L_1804 - .L_1803)
.L_1803:
        /*000c*/ 	.word	0x00000000
        /*0010*/ 	.short	0x0003
        /*0012*/ 	.short	0x0028
        /*0014*/ 	.byte	0x00, 0xf0, 0xa1, 0x06


	//----- nvinfo : EIATTR_KPARAM_INFO
	.align		4
.L_1804:
        /*0018*/ 	.byte	0x04, 0x17
        /*001a*/ 	.short	(.L_1806 - .L_1805)
.L_1805:
        /*001c*/ 	.word	0x00000000
        /*0020*/ 	.short	0x0002
        /*0022*/ 	.short	0x0020
        /*0024*/ 	.byte	0x00, 0xf0, 0x05, 0x00


	//----- nvinfo : EIATTR_KPARAM_INFO
	.align		4
.L_1806:
        /*0028*/ 	.byte	0x04, 0x17
        /*002a*/ 	.short	(.L_1808 - .L_1807)
.L_1807:
        /*002c*/ 	.word	0x00000000
        /*0030*/ 	.short	0x0001
        /*0032*/ 	.short	0x0008
        /*0034*/ 	.byte	0x00, 0xf0, 0x61, 0x00


	//----- nvinfo : EIATTR_KPARAM_INFO
	.align		4
.L_1808:
        /*0038*/ 	.byte	0x04, 0x17
        /*003a*/ 	.short	(.L_1810 - .L_1809)
.L_1809:
        /*003c*/ 	.word	0x00000000
        /*0040*/ 	.short	0x0000
        /*0042*/ 	.short	0x0000
        /*0044*/ 	.byte	0x00, 0xf0, 0x21, 0x00


	//----- nvinfo : EIATTR_SPARSE_MMA_MASK
	.align		4
.L_1810:
        /*0048*/ 	.byte	0x03, 0x50
        /*004a*/ 	.short	0x0000


	//----- nvinfo : EIATTR_MAXREG_COUNT
	.align		4
        /*004c*/ 	.byte	0x03, 0x1b
        /*004e*/ 	.short	0x0040


	//----- nvinfo : EIATTR_NUM_BARRIERS
	.align		4
        /*0050*/ 	.byte	0x02, 0x4c
        /*0052*/ 	.byte	0x01
	.zero		1


	//----- nvinfo : EIATTR_MERCURY_ISA_VERSION
	.align		4
        /*0054*/ 	.byte	0x03, 0x5f
        /*0056*/ 	.short	0x0101


	//----- nvinfo : EIATTR_VRC_CTA_INIT_COUNT
	.align		4
        /*0058*/ 	.byte	0x02, 0x4a
	.zero		1
	.zero		1


	//----- nvinfo : EIATTR_EXIT_INSTR_OFFSETS
	.align		4
        /*005c*/ 	.byte	0x04, 0x1c
        /*005e*/ 	.short	(.L_1812 - .L_1811)


	//   ....[0]....
.L_1811:
        /*0060*/ 	.word	0x000007c0


	//   ....[1]....
        /*0064*/ 	.word	0x000055e0


	//----- nvinfo : EIATTR_MAX_THREADS
	.align		4
.L_1812:
        /*0068*/ 	.byte	0x04, 0x05
        /*006a*/ 	.short	(.L_1814 - .L_1813)
.L_1813:
        /*006c*/ 	.word	0x00000100
        /*0070*/ 	.word	0x00000001
        /*0074*/ 	.word	0x00000001


	//----- nvinfo : EIATTR_CRS_STACK_SIZE
	.align		4
.L_1814:
        /*0078*/ 	.byte	0x04, 0x1e
        /*007a*/ 	.short	(.L_1816 - .L_1815)
.L_1815:
        /*007c*/ 	.word	0x00000000


	//----- nvinfo : EIATTR_CBANK_PARAM_SIZE
	.align		4
.L_1816:
        /*0080*/ 	.byte	0x03, 0x19
        /*0082*/ 	.short	0x01d0


	//----- nvinfo : EIATTR_PARAM_CBANK
	.align		4
        /*0084*/ 	.byte	0x04, 0x0a
        /*0086*/ 	.short	(.L_1818 - .L_1817)
	.align		4
.L_1817:
        /*0088*/ 	.word	index@(.nv.constant0._ZN2at6native57_GLOBAL__N__cd6b329d_24_DistributionBernoulli_cu_7537a20d43distribution_elementwise_grid_stride_kernelIfLi4EZNS0_9templates4cuda21uniform_and_transformIafPNS_17CUDAGeneratorImplEZZZNS4_16bernoulli_kernelIS7_EEvRNS_18TensorIteratorBaseEdT_ENKUlvE_clEvENKUlvE0_clEvEUlfE_EEvSA_T1_T2_EUlP24curandStatePhilox4_32_10E_ZNS1_27distribution_nullary_kernelIaf7double2S7_SJ_SE_EEvSA_SG_RKT3_T4_EUlifE0_EEvlNS_15PhiloxCudaStateESF_SG_)
        /*008c*/ 	.short	0x0380
        /*008e*/ 	.short	0x01d0


	//----- nvinfo : EIATTR_SW_WAR
	.align		4
.L_1818:
        /*0090*/ 	.byte	0x04, 0x36
        /*0092*/ 	.short	(.L_1820 - .L_1819)
.L_1819:
        /*0094*/ 	.word	0x00000008
.L_1820:


//--------------------- .nv.info._ZN2at6native57_GLOBAL__N__cd6b329d_24_DistributionBernoulli_cu_7537a20d43distribution_elementwise_grid_stride_kernelIfLi4EZNS0_9templates4cuda21uniform_and_transformIafPNS_17CUDAGeneratorImplEZZZNS4_16bernoulli_kernelIS7_EEvRNS_18TensorIteratorBaseEdT_ENKUlvE_clEvENKUlvE0_clEvEUlfE_EEvSA_T1_T2_EUlP24curandStatePhilox4_32_10E_ZNS1_27distribution_nullary_kernelIaf7double2S7_SJ_SE_EEvSA_SG_RKT3_T4_EUlifE_EEvlNS_15PhiloxCudaStateESF_SG_ --------------------------
	.section	.nv.info._ZN2at6native57_GLOBAL__N__cd6b329d_24_DistributionBernoulli_cu_7537a20d43distribution_elementwise_grid_stride_kernelIfLi4EZNS0_9templates4cuda21uniform_and_transformIafPNS_17CUDAGeneratorImplEZZZNS4_16bernoulli_kernelIS7_EEvRNS_18TensorIteratorBaseEdT_ENKUlvE_clEvENKUlvE0_clEvEUlfE_EEvSA_T1_T2_EUlP24curandStatePhilox4_32_10E_ZNS1_27distribution_nullary_kernelIaf7double2S7_SJ_SE_EEvSA_SG_RKT3_T4_EUlifE_EEvlNS_15PhiloxCudaStateESF_SG_,"",@"SHT_CUDA_INFO"
	.sectionflags	@""
	.align	4


	//----- nvinfo : EIATTR_CUDA_API_VERSION
	.align		4
        /*0000*/ 	.byte	0x04, 0x37
        /*0002*/ 	.short	(.L_1822 - .L_1821)
.L_1821:
        /*0004*/ 	.word	0x00000082


	//----- nvinfo : EIATTR_KPARAM_INFO
	.align		4
.L_1822:
        /*0008*/ 	.byte	0x04, 0x17
        /*000a*/ 	.short	(.L_1824 - .L_1823)
.L_1823:
        /*000c*/ 	.word	0x00000000
        /*0010*/ 	.short	0x0003
        /*0012*/ 	.short	0x0028
        /*0014*/ 	.byte	0x00, 0xf0, 0x61, 0x00


	//----- nvinfo : EIATTR_KPARAM_INFO
	.align		4
.L_1824:
        /*0018*/ 	.byte	0x04, 0x17
        /*001a*/ 	.short	(.L_1826 - .L_1825)
.L_1825:
        /*001c*/ 	.word	0x00000000
        /*0020*/ 	.short	0x0002
        /*0022*/ 	.short	0x0020
        /*0024*/ 	.byte	0x00, 0xf0, 0x05, 0x00


	//----- nvinfo : EIATTR_KPARAM_INFO
	.align		4
.L_1826:
        /*0028*/ 	.byte	0x04, 0x17
        /*002a*/ 	.short	(.L_1828 - .L_1827)
.L_1827:
        /*002c*/ 	.word	0x00000000
        /*0030*/ 	.short	0x0001
        /*0032*/ 	.short	0x0008
        /*0034*/ 	.byte	0x00, 0xf0, 0x61, 0x00


	//----- nvinfo : EIATTR_KPARAM_INFO
	.align		4
.L_1828:
        /*0038*/ 	.byte	0x04, 0x17
        /*003a*/ 	.short	(.L_1830 - .L_1829)
.L_1829:
        /*003c*/ 	.word	0x00000000
        /*0040*/ 	.short	0x0000
        /*0042*/ 	.short	0x0000
        /*0044*/ 	.byte	0x00, 0xf0, 0x21, 0x00


	//----- nvinfo : EIATTR_SPARSE_MMA_MASK
	.align		4
.L_1830:
        /*0048*/ 	.byte	0x03, 0x50
        /*004a*/ 	.short	0x0000


	//----- nvinfo : EIATTR_MAXREG_COUNT
	.align		4
        /*004c*/ 	.byte	0x03, 0x1b
        /*004e*/ 	.short	0x0040


	//----- nvinfo : EIATTR_NUM_BARRIERS
	.align		4
        /*0050*/ 	.byte	0x02, 0x4c
        /*0052*/ 	.byte	0x01
	.zero		1


	//----- nvinfo : EIATTR_MERCURY_ISA_VERSION
	.align		4
        /*0054*/ 	.byte	0x03, 0x5f
        /*0056*/ 	.short	0x0101


	//----- nvinfo : EIATTR_VRC_CTA_INIT_COUNT
	.align		4
        /*0058*/ 	.byte	0x02, 0x4a
	.zero		1
	.zero		1


	//----- nvinfo : EIATTR_EXIT_INSTR_OFFSETS
	.align		4
        /*005c*/ 	.byte	0x04, 0x1c
        /*005e*/ 	.short	(.L_1832 - .L_1831)


	//   ....[0]....
.L_1831:
        /*0060*/ 	.word	0x000007b0


	//   ....[1]....
        /*0064*/ 	.word	0x00001370


	//----- nvinfo : EIATTR_MAX_THREADS
	.align		4
.L_1832:
        /*0068*/ 	.byte	0x04, 0x05
        /*006a*/ 	.short	(.L_1834 - .L_1833)
.L_1833:
        /*006c*/ 	.word	0x00000100
        /*0070*/ 	.word	0x00000001
        /*0074*/ 	.word	0x00000001


	//----- nvinfo : EIATTR_CRS_STACK_SIZE
	.align		4
.L_1834:
        /*0078*/ 	.byte	0x04, 0x1e
        /*007a*/ 	.short	(.L_1836 - .L_1835)
.L_1835:
        /*007c*/ 	.word	0x00000000


	//----- nvinfo : EIATTR_CBANK_PARAM_SIZE
	.align		4
.L_1836:
        /*0080*/ 	.byte	0x03, 0x19
        /*0082*/ 	.short	0x0040


	//----- nvinfo : EIATTR_PARAM_CBANK
	.align		4
        /*0084*/ 	.byte	0x04, 0x0a
        /*0086*/ 	.short	(.L_1838 - .L_1837)
	.align		4
.L_1837:
        /*0088*/ 	.word	index@(.nv.constant0._ZN2at6native57_GLOBAL__N__cd6b329d_24_DistributionBernoulli_cu_7537a20d43distribution_elementwise_grid_stride_kernelIfLi4EZNS0_9templates4cuda21uniform_and_transformIafPNS_17CUDAGeneratorImplEZZZNS4_16bernoulli_kernelIS7_EEvRNS_18TensorIteratorBaseEdT_ENKUlvE_clEvENKUlvE0_clEvEUlfE_EEvSA_T1_T2_EUlP24curandStatePhilox4_32_10E_ZNS1_27distribution_nullary_kernelIaf7double2S7_SJ_SE_EEvSA_SG_RKT3_T4_EUlifE_EEvlNS_15PhiloxCudaStateESF_SG_)
        /*008c*/ 	.short	0x0380
        /*008e*/ 	.short	0x0040


	//----- nvinfo : EIATTR_SW_WAR
	.align		4
.L_1838:
        /*0090*/ 	.byte	0x04, 0x36
        /*0092*/ 	.short	(.L_1840 - .L_1839)
.L_1839:
        /*0094*/ 	.word	0x00000008
.L_1840:


//--------------------- .nv.info._ZN2at6native57_GLOBAL__N__cd6b329d_24_DistributionBernoulli_cu_7537a20d43distribution_elementwise_grid_stride_kernelIfLi4EZNS0_9templates4cuda21uniform_and_transformIhfPNS_17CUDAGeneratorImplEZZZNS4_16bernoulli_kernelIS7_EEvRNS_18TensorIteratorBaseEdT_ENKUlvE_clEvENKUlvE_clEvEUlfE_EEvSA_T1_T2_EUlP24curandStatePhilox4_32_10E0_ZNS1_27distribution_nullary_kernelIhf6float4S7_SJ_SE_EEvSA_SG_RKT3_T4_EUlifE0_EEvlNS_15PhiloxCudaStateESF_SG_ --------------------------
	.section	.nv.info._ZN2at6native57_GLOBAL__N__cd6b329d_24_DistributionBernoulli_cu_7537a20d43distribution_elementwise_grid_stride_kernelIfLi4EZNS0_9templates4cuda21uniform_and_transformIhfPNS_17CUDAGeneratorImplEZZZNS4_16bernoulli_kernelIS7_EEvRNS_18TensorIteratorBaseEdT_ENKUlvE_clEvENKUlvE_clEvEUlfE_EEvSA_T1_T2_EUlP24curandStatePhilox4_32_10E0_ZNS1_27distribution_nullary_kernelIhf6float4S7_SJ_SE_EEvSA_SG_RKT3_T4_EUlifE0_EEvlNS_15PhiloxCudaStateESF_SG_,"",@"SHT_CUDA_INFO"
	.sectionflags	@""
	.align	4


	//----- nvinfo : EIATTR_CUDA_API_VERSION
	.align		4
        /*0000*/ 	.byte	0x04, 0x37
        /*0002*/ 	.short	(.L_1842 - .L_1841)
.L_1841:
        /*0004*/ 	.word	0x00000082


	//----- nvinfo : EIATTR_KPARAM_INFO
	.align		4
.L_1842:
        /*0008*/ 	.byte	0x04, 0x17
        /*000a*/ 	.short	(.L_1844 - .L_1843)
.L_1843:
        /*000c*/ 	.word	0x00000000
        /*0010*/ 	.short	0x0003
        /*0012*/ 	.short	0x0028
        /*0014*/ 	.byte	0x00, 0xf0, 0xa1, 0x06


	//----- nvinfo : EIATTR_KPARAM_INFO
	.align		4
.L_1844:
        /*0018*/ 	.byte	0x04, 0x17
        /*001a*/ 	.short	(.L_1846 - .L_1845)
.L_1845:
        /*001c*/ 	.word	0x00000000
        /*0020*/ 	.short	0x0002
        /*0022*/ 	.short	0x0020
        /*0024*/ 	.byte	0x00, 0xf0, 0x05, 0x00


	//----- nvinfo : EIATTR_KPARAM_INFO
	.align		4
.L_1846:
        /*0028*/ 	.byte	0x04, 0x17
        /*002a*/ 	.short	(.L_1848 - .L_1847)
.L_1847:
        /*002c*/ 	.word	0x00000000
        /*0030*/ 	.short	0x0001
        /*0032*/ 	.short	0x0008
        /*0034*/ 	.byte	0x00, 0xf0, 0x61, 0x00


	//----- nvinfo : EIATTR_KPARAM_INFO
	.align		4
.L_1848:
        /*0038*/ 	.byte	0x04, 0x17
        /*003a*/ 	.short	(.L_1850 - .L_1849)
.L_1849:
        /*003c*/ 	.word	0x00000000
        /*0040*/ 	.short	0x0000
        /*0042*/ 	.short	0x0000
        /*0044*/ 	.byte	0x00, 0xf0, 0x21, 0x00


	//----- nvinfo : EIATTR_SPARSE_MMA_MASK
	.align		4
.L_1850:
        /*0048*/ 	.byte	0x03, 0x50
        /*004a*/ 	.short	0x0000


	//----- nvinfo : EIATTR_MAXREG_COUNT
	.align		4
        /*004c*/ 	.byte	0x03, 0x1b
        /*004e*/ 	.short	0x0040


	//----- nvinfo : EIATTR_NUM_BARRIERS
	.align		4
        /*0050*/ 	.byte	0x02, 0x4c
        /*0052*/ 	.byte	0x01
	.zero		1


	//----- nvinfo : EIATTR_MERCURY_ISA_VERSION
	.align		4
        /*0054*/ 	.byte	0x03, 0x5f
        /*0056*/ 	.short	0x0101


	//----- nvinfo : EIATTR_VRC_CTA_INIT_COUNT
	.align		4
        /*0058*/ 	.byte	0x02, 0x4a
	.zero		1
	.zero		1


	//----- nvinfo : EIATTR_EXIT_INSTR_OFFSETS
	.align		4
        /*005c*/ 	.byte	0x04, 0x1c
        /*005e*/ 	.short	(.L_1852 - .L_1851)


	//   ....[0]....
.L_1851:
        /*0060*/ 	.word	0x000007b0


	//   ....[1]....
        /*0064*/ 	.word	0x000052d0


	//----- nvinfo : EIATTR_MAX_THREADS
	.align		4
.L_1852:
        /*0068*/ 	.byte	0x04, 0x05
        /*006a*/ 	.short	(.L_1854 - .L_1853)
.L_1853:
        /*006c*/ 	.word	0x00000100
        /*0070*/ 	.word	0x00000001
        /*0074*/ 	.word	0x00000001


	//----- nvinfo : EIATTR_CRS_STACK_SIZE
	.align		4
.L_1854:
        /*0078*/ 	.byte	0x04, 0x1e
        /*007a*/ 	.short	(.L_1856 - .L_1855)
.L_1855:
        /*007c*/ 	.word	0x00000000


	//----- nvinfo : EIATTR_CBANK_PARAM_SIZE
	.align		4
.L_1856:
        /*0080*/ 	.byte	0x03, 0x19
        /*0082*/ 	.short	0x01d0


	//----- nvinfo : EIATTR_PARAM_CBANK
	.align		4
        /*0084*/ 	.byte	0x04, 0x0a
        /*0086*/ 	.short	(.L_1858 - .L_1857)
	.align		4
.L_1857:
        /*0088*/ 	.word	index@(.nv.constant0._ZN2at6native57_GLOBAL__N__cd6b329d_24_DistributionBernoulli_cu_7537a20d43distribution_elementwise_grid_stride_kernelIfLi4EZNS0_9templates4cuda21uniform_and_transformIhfPNS_17CUDAGeneratorImplEZZZNS4_16bernoulli_kernelIS7_EEvRNS_18TensorIteratorBaseEdT_ENKUlvE_clEvENKUlvE_clEvEUlfE_EEvSA_T1_T2_EUlP24curandStatePhilox4_32_10E0_ZNS1_27distribution_nullary_kernelIhf6float4S7_SJ_SE_EEvSA_SG_RKT3_T4_EUlifE0_EEvlNS_15PhiloxCudaStateESF_SG_)
        /*008c*/ 	.short	0x0380
        /*008e*/ 	.short	0x01d0


	//----- nvinfo : EIATTR_SW_WAR
	.align		4
.L_1858:
        /*0090*/ 	.byte	0x04, 0x36
        /*0092*/ 	.short	(.L_1860 - .L_1859)
.L_1859:
        /*0094*/ 	.word	0x00000008
.L_1860:


//--------------------- .nv.info._ZN2at6native57_GLOBAL__N__cd6b329d_24_DistributionBernoulli_cu_7537a20d43distribution_elementwise_grid_stride_kernelIfLi4EZNS0_9templates4cuda21uniform_and_transformIhfPNS_17CUDAGeneratorImplEZZZNS4_16bernoulli_kernelIS7_EEvRNS_18TensorIteratorBaseEdT_ENKUlvE_clEvENKUlvE_clEvEUlfE_EEvSA_T1_T2_EUlP24curandStatePhilox4_32_10E0_ZNS1_27distribution_nullary_kernelIhf6float4S7_SJ_SE_EEvSA_SG_RKT3_T4_EUlifE_EEvlNS_15PhiloxCudaStateESF_SG_ --------------------------
	.section	.nv.info._ZN2at6native57_GLOBAL__N__cd6b329d_24_DistributionBernoulli_cu_7537a20d43distribution_elementwise_grid_stride_kernelIfLi4EZNS0_9templates4cuda21uniform_and_transformIhfPNS_17CUDAGeneratorImplEZZZNS4_16bernoulli_kernelIS7_EEvRNS_18TensorIteratorBaseEdT_ENKUlvE_clEvENKUlvE_clEvEUlfE_EEvSA_T1_T2_EUlP24curandStatePhilox4_32_10E0_ZNS1_27distribution_nullary_kernelIhf6float4S7_SJ_SE_EEvSA_SG_RKT3_T4_EUlifE_EEvlNS_15PhiloxCudaStateESF_SG_,"",@"SHT_CUDA_INFO"
	.sectionflags	@""
	.align	4


	//----- nvinfo : EIATTR_CUDA_API_VERSION
	.align		4
        /*0000*/ 	.byte	0x04, 0x37
        /*0002*/ 	.short	(.L_1862 - .L_1861)
.L_1861:
        /*0004*/ 	.word	0x00000082


	//----- nvinfo : EIATTR_KPARAM_INFO
	.align		4
.L_1862:
        /*0008*/ 	.byte	0x04, 0x17
        /*000a*/ 	.short	(.L_1864 - .L_1863)
.L_1863:
        /*000c*/ 	.word	0x00000000
        /*0010*/ 	.short	0x0003
        /*0012*/ 	.short	0x0028
        /*0014*/ 	.byte	0x00, 0xf0, 0x61, 0x00


	//----- nvinfo : EIATTR_KPARAM_INFO
	.align		4
.L_1864:
        /*0018*/ 	.byte	0x04, 0x17
        /*001a*/ 	.short	(.L_1866 - .L_1865)
.L_1865:
        /*001c*/ 	.word	0x00000000
        /*0020*/ 	.short	0x0002
        /*0022*/ 	.short	0x0020
        /*0024*/ 	.byte	0x00, 0xf0, 0x05, 0x00


	//----- nvinfo : EIATTR_KPARAM_INFO
	.align		4
.L_1866:
        /*0028*/ 	.byte	0x04, 0x17
        /*002a*/ 	.short	(.L_1868 - .L_1867)
.L_1867:
        /*002c*/ 	.word	0x00000000
        /*0030*/ 	.short	0x0001
        /*0032*/ 	.short	0x0008
        /*0034*/ 	.byte	0x00, 0xf0, 0x61, 0x00


	//----- nvinfo : EIATTR_KPARAM_INFO
	.align		4
.L_1868:
        /*0038*/ 	.byte	0x04, 0x17
        /*003a*/ 	.short	(.L_1870 - .L_1869)
.L_1869:
        /*003c*/ 	.word	0x00000000
        /*0040*/ 	.short	0x0000
        /*0042*/ 	.short	0x0000
        /*0044*/ 	.byte	0x00, 0xf0, 0x21, 0x00


	//----- nvinfo : EIATTR_SPARSE_MMA_MASK
	.align		4
.L_1870:
        /*0048*/ 	.byte	0x03, 0x50
        /*004a*/ 	.short	0x0000


	//----- nvinfo : EIATTR_MAXREG_COUNT
	.align		4
        /*004c*/ 	.byte	0x03, 0x1b
        /*004e*/ 	.short	0x0040


	//----- nvinfo : EIATTR_NUM_BARRIERS
	.align		4
        /*0050*/ 	.byte	0x02, 0x4c
        /*0052*/ 	.byte	0x01
	.zero		1


	//----- nvinfo : EIATTR_MERCURY_ISA_VERSION
	.align		4
        /*0054*/ 	.byte	0x03, 0x5f
        /*0056*/ 	.short	0x0101


	//----- nvinfo : EIATTR_VRC_CTA_INIT_COUNT
	.align		4
        /*0058*/ 	.byte	0x02, 0x4a
	.zero		1
	.zero		1


	//----- nvinfo : EIATTR_EXIT_INSTR_OFFSETS
	.align		4
        /*005c*/ 	.byte	0x04, 0x1c
        /*005e*/ 	.short	(.L_1872 - .L_1871)


	//   ....[0]....
.L_1871:
        /*0060*/ 	.word	0x000007d0


	//   ....[1]....
        /*0064*/ 	.word	0x000011c0


	//----- nvinfo : EIATTR_MAX_THREADS
	.align		4
.L_1872:
        /*0068*/ 	.byte	0x04, 0x05
        /*006a*/ 	.short	(.L_1874 - .L_1873)
.L_1873:
        /*006c*/ 	.word	0x00000100
        /*0070*/ 	.word	0x00000001
        /*0074*/ 	.word	0x00000001


	//----- nvinfo : EIATTR_CRS_STACK_SIZE
	.align		4
.L_1874:
        /*0078*/ 	.byte	0x04, 0x1e
        /*007a*/ 	.short	(.L_1876 - .L_1875)
.L_1875:
        /*007c*/ 	.word	0x00000000


	//----- nvinfo : EIATTR_CBANK_PARAM_SIZE
	.align		4
.L_1876:
        /*0080*/ 	.byte	0x03, 0x19
        /*0082*/ 	.short	0x0040


	//----- nvinfo : EIATTR_PARAM_CBANK
	.align		4
        /*0084*/ 	.byte	0x04, 0x0a
        /*0086*/ 	.short	(.L_1878 - .L_1877)
	.align		4
.L_1877:
        /*0088*/ 	.word	index@(.nv.constant0._ZN2at6native57_GLOBAL__N__cd6b329d_24_DistributionBernoulli_cu_7537a20d43distribution_elementwise_grid_stride_kernelIfLi4EZNS0_9templates4cuda21uniform_and_transformIhfPNS_17CUDAGeneratorImplEZZZNS4_16bernoulli_kernelIS7_EEvRNS_18TensorIteratorBaseEdT_ENKUlvE_clEvENKUlvE_clEvEUlfE_EEvSA_T1_T2_EUlP24curandStatePhilox4_32_10E0_ZNS1_27distribution_nullary_kernelIhf6float4S7_SJ_SE_EEvSA_SG_RKT3_T4_EUlifE_EEvlNS_15PhiloxCudaStateESF_SG_)
        /*008c*/ 	.short	0x0380
        /*008e*/ 	.short	0x0040


	//----- nvinfo : EIATTR_SW_WAR
	.align		4
.L_1878:
        /*0090*/ 	.byte	0x04, 0x36
        /*0092*/ 	.short	(.L_1880 - .L_1879)
.L_1879:
        /*0094*/ 	.word	0x00000008
.L_1880:


//--------------------- .nv.info._ZN2at6native57_GLOBAL__N__cd6b329d_24_DistributionBernoulli_cu_7537a20d43distribution_elementwise_grid_stride_kernelIfLi4EZNS0_9templates4cuda21uniform_and_transformIhfPNS_17CUDAGeneratorImplEZZZNS4_16bernoulli_kernelIS7_EEvRNS_18TensorIteratorBaseEdT_ENKUlvE_clEvENKUlvE_clEvEUlfE_EEvSA_T1_T2_EUlP24curandStatePhilox4_32_10E_ZNS1_27distribution_nullary_kernelIhf7double2S7_SJ_SE_EEvSA_SG_RKT3_T4_EUlifE0_EEvlNS_15PhiloxCudaStateESF_SG_ --------------------------
	.section	.nv.info._ZN2at6native57_GLOBAL__N__cd6b329d_24_DistributionBernoulli_cu_7537a20d43distribution_elementwise_grid_stride_kernelIfLi4EZNS0_9templates4cuda21uniform_and_transformIhfPNS_17CUDAGeneratorImplEZZZNS4_16bernoulli_kernelIS7_EEvRNS_18TensorIteratorBaseEdT_ENKUlvE_clEvENKUlvE_clEvEUlfE_EEvSA_T1_T2_EUlP24curandStatePhilox4_32_10E_ZNS1_27distribution_nullary_kernelIhf7double2S7_SJ_SE_EEvSA_SG_RKT3_T4_EUlifE0_EEvlNS_15PhiloxCudaStateESF_SG_,"",@"SHT_CUDA_INFO"
	.sectionflags	@""
	.align	4


	//----- nvinfo : EIATTR_CUDA_API_VERSION
	.align		4
        /*0000*/ 	.byte	0x04, 0x37
        /*0002*/ 	.short	(.L_1882 - .L_1881)
.L_1881:
        /*0004*/ 	.word	0x00000082


	//----- nvinfo : EIATTR_KPARAM_INFO
	.align		4
.L_1882:
        /*0008*/ 	.byte	0x04, 0x17
        /*000a*/ 	.short	(.L_1884 - .L_1883)
.L_1883:
        /*000c*/ 	.word	0x00000000
        /*0010*/ 	.short	0x0003
        /*0012*/ 	.short	0x0028
        /*0014*/ 	.byte	0x00, 0xf0, 0xa1, 0x06


	//----- nvinfo : EIATTR_KPARAM_INFO
	.align		4
.L_1884:
        /*0018*/ 	.byte	0x04, 0x17
        /*001a*/ 	.short	(.L_1886 - .L_1885)
.L_1885:
        /*001c*/ 	.word	0x00000000
        /*0020*/ 	.short	0x0002
        /*0022*/ 	.short	0x0020
        /*0024*/ 	.byte	0x00, 0xf0, 0x05, 0x00


	//----- nvinfo : EIATTR_KPARAM_INFO
	.align		4
.L_1886:
        /*0028*/ 	.byte	0x04, 0x17
        /*002a*/ 	.short	(.L_1888 - .L_1887)
.L_1887:
        /*002c*/ 	.word	0x00000000
        /*0030*/ 	.short	0x0001
        /*0032*/ 	.short	0x0008
        /*0034*/ 	.byte	0x00, 0xf0, 0x61, 0x00


	//----- nvinfo : EIATTR_KPARAM_INFO
	.align		4
.L_1888:
        /*0038*/ 	.byte	0x04, 0x17
        /*003a*/ 	.short	(.L_1890 - .L_1889)
.L_1889:
        /*003c*/ 	.word	0x00000000
        /*0040*/ 	.short	0x0000
        /*0042*/ 	.short	0x0000
        /*0044*/ 	.byte	0x00, 0xf0, 0x21, 0x00


	//----- nvinfo : EIATTR_SPARSE_MMA_MASK
	.align		4
.L_1890:
        /*0048*/ 	.byte	0x03, 0x50
        /*004a*/ 	.short	0x0000


	//----- nvinfo : EIATTR_MAXREG_COUNT
	.align		4
        /*004c*/ 	.byte	0x03, 0x1b
        /*004e*/ 	.short	0x0040


	//----- nvinfo : EIATTR_NUM_BARRIERS
	.align		4
        /*0050*/ 	.byte	0x02, 0x4c
        /*0052*/ 	.byte	0x01
	.zero		1


	//----- nvinfo : EIATTR_MERCURY_ISA_VERSION
	.align		4
        /*0054*/ 	.byte	0x03, 0x5f
        /*0056*/ 	.short	0x0101


	//----- nvinfo : EIATTR_VRC_CTA_INIT_COUNT
	.align		4
        /*0058*/ 	.byte	0x02, 0x4a
	.zero		1
	.zero		1


	//----- nvinfo : EIATTR_EXIT_INSTR_OFFSETS
	.align		4
        /*005c*/ 	.byte	0x04, 0x1c
        /*005e*/ 	.short	(.L_1892 - .L_1891)


	//   ....[0]....
.L_1891:
        /*0060*/ 	.word	0x000007c0


	//   ....[1]....
        /*0064*/ 	.word	0x000055e0


	//----- nvinfo : EIATTR_MAX_THREADS
	.align		4
.L_1892:
        /*0068*/ 	.byte	0x04, 0x05
        /*006a*/ 	.short	(.L_1894 - .L_1893)
.L_1893:
        /*006c*/ 	.word	0x00000100
        /*0070*/ 	.word	0x00000001
        /*0074*/ 	.word	0x00000001


	//----- nvinfo : EIATTR_CRS_STACK_SIZE
	.align		4
.L_1894:
        /*0078*/ 	.byte	0x04, 0x1e
        /*007a*/ 	.short	(.L_1896 - .L_1895)
.L_1895:
        /*007c*/ 	.word	0x00000000


	//----- nvinfo : EIATTR_CBANK_PARAM_SIZE
	.align		4
.L_1896:
        /*0080*/ 	.byte	0x03, 0x19
        /*0082*/ 	.short	0x01d0


	//----- nvinfo : EIATTR_PARAM_CBANK
	.align		4
        /*0084*/ 	.byte	0x04, 0x0a
        /*0086*/ 	.short	(.L_1898 - .L_1897)
	.align		4
.L_1897:
        /*0088*/ 	.word	index@(.nv.constant0._ZN2at6native57_GLOBAL__N__cd6b329d_24_DistributionBernoulli_cu_7537a20d43distribution_elementwise_grid_stride_kernelIfLi4EZNS0_9templates4cuda21uniform_and_transformIhfPNS_17CUDAGeneratorImplEZZZNS4_16bernoulli_kernelIS7_EEvRNS_18TensorIteratorBaseEdT_ENKUlvE_clEvENKUlvE_clEvEUlfE_EEvSA_T1_T2_EUlP24curandStatePhilox4_32_10E_ZNS1_27distribution_nullary_kernelIhf7double2S7_SJ_SE_EEvSA_SG_RKT3_T4_EUlifE0_EEvlNS_15PhiloxCudaStateESF_SG_)
        /*008c*/ 	.short	0x0380
        /*008e*/ 	.short	0x01d0


	//----- nvinfo : EIATTR_SW_WAR
	.align		4
.L_1898:
        /*0090*/ 	.byte	0x04, 0x36
        /*0092*/ 	.short	(.L_1900 - .L_1899)
.L_1899:
        /*0094*/ 	.word	0x00000008
.L_1900:


//--------------------- .nv.info._ZN2at6native57_GLOBAL__N__cd6b329d_24_DistributionBernoulli_cu_7537a20d43distribution_elementwise_grid_stride_kernelIfLi4EZNS0_9templates4cuda21uniform_and_transformIhfPNS_17CUDAGeneratorImplEZZZNS4_16bernoulli_kernelIS7_EEvRNS_18TensorIteratorBaseEdT_ENKUlvE_clEvENKUlvE_clEvEUlfE_EEvSA_T1_T2_EUlP24curandStatePhilox4_32_10E_ZNS1_27distribution_nullary_kernelIhf7double2S7_SJ_SE_EEvSA_SG_RKT3_T4_EUlifE_EEvlNS_15PhiloxCudaStateESF_SG_ --------------------------
	.section	.nv.info._ZN2at6native57_GLOBAL__N__cd6b329d_24_DistributionBernoulli_cu_7537a20d43distribution_elementwise_grid_stride_kernelIfLi4EZNS0_9templates4cuda21uniform_and_transformIhfPNS_17CUDAGeneratorImplEZZZNS4_16bernoulli_kernelIS7_EEvRNS_18TensorIteratorBaseEdT_ENKUlvE_clEvENKUlvE_clEvEUlfE_EEvSA_T1_T2_EUlP24curandStatePhilox4_32_10E_ZNS1_27distribution_nullary_kernelIhf7double2S7_SJ_SE_EEvSA_SG_RKT3_T4_EUlifE_EEvlNS_15PhiloxCudaStateESF_SG_,"",@"SHT_CUDA_INFO"
	.sectionflags	@""
	.align	4


	//----- nvinfo : EIATTR_CUDA_API_VERSION
	.align		4
        /*0000*/ 	.byte	0x04, 0x37
        /*0002*/ 	.short	(.L_1902 - .L_1901)
.L_1901:
        /*0004*/ 	.word	0x00000082


	//----- nvinfo : EIATTR_KPARAM_INFO
	.align		4
.L_1902:
        /*0008*/ 	.byte	0x04, 0x17
        /*000a*/ 	.short	(.L_1904 - .L_1903)
.L_1903:
        /*000c*/ 	.word	0x00000000
        /*0010*/ 	.short	0x0003
        /*0012*/ 	.short	0x0028
        /*0014*/ 	.byte	0x00, 0xf0, 0x61, 0x00


	//----- nvinfo : EIATTR_KPARAM_INFO
	.align		4
.L_1904:
        /*0018*/ 	.byte	0x04, 0x17
        /*001a*/ 	.short	(.L_1906 - .L_1905)
.L_1905:
        /*001c*/ 	.word	0x00000000
        /*0020*/ 	.short	0x0002
        /*0022*/ 	.short	0x0020
        /*0024*/ 	.byte	0x00, 0xf0, 0x05, 0x00


	//----- nvinfo : EIATTR_KPARAM_INFO
	.align		4
.L_1906:
        /*0028*/ 	.byte	0x04, 0x17
        /*002a*/ 	.short	(.L_1908 - .L_1907)
.L_1907:
        /*002c*/ 	.word	0x00000000
        /*0030*/ 	.short	0x0001
        /*0032*/ 	.short	0x0008
        /*0034*/ 	.byte	0x00, 0xf0, 0x61, 0x00


	//----- nvinfo : EIATTR_KPARAM_INFO
	.align		4
.L_1908:
        /*0038*/ 	.byte	0x04, 0x17
        /*003a*/ 	.short	(.L_1910 - .L_1909)
.L_1909:
        /*003c*/ 	.word	0x00000000
        /*0040*/ 	.short	0x0000
        /*0042*/ 	.short	0x0000
        /*0044*/ 	.byte	0x00, 0xf0, 0x21, 0x00


	//----- nvinfo : EIATTR_SPARSE_MMA_MASK
	.align		4
.L_1910:
        /*0048*/ 	.byte	0x03, 0x50
        /*004a*/ 	.short	0x0000


	//----- nvinfo : EIATTR_MAXREG_COUNT
	.align		4
        /*004c*/ 	.byte	0x03, 0x1b
        /*004e*/ 	.short	0x0040


	//----- nvinfo : EIATTR_NUM_BARRIERS
	.align		4
        /*0050*/ 	.byte	0x02, 0x4c
        /*0052*/ 	.byte	0x01
	.zero		1


	//----- nvinfo : EIATTR_MERCURY_ISA_VERSION
	.align		4
        /*0054*/ 	.byte	0x03, 0x5f
        /*0056*/ 	.short	0x0101


	//----- nvinfo : EIATTR_VRC_CTA_INIT_COUNT
	.align		4
        /*0058*/ 	.byte	0x02, 0x4a
	.zero		1
	.zero		1


	//----- nvinfo : EIATTR_EXIT_INSTR_OFFSETS
	.align		4
        /*005c*/ 	.byte	0x04, 0x1c
        /*005e*/ 	.short	(.L_1912 - .L_1911)


	//   ....[0]....
.L_1911:
        /*0060*/ 	.word	0x000007b0


	//   ....[1]....
        /*0064*/ 	.word	0x00001370


	//----- nvinfo : EIATTR_MAX_THREADS
	.align		4
.L_1912:
        /*0068*/ 	.byte	0x04, 0x05
        /*006a*/ 	.short	(.L_1914 - .L_1913)
.L_1913:
        /*006c*/ 	.word	0x00000100
        /*0070*/ 	.word	0x00000001
        /*0074*/ 	.word	0x00000001


	//----- nvinfo : EIATTR_CRS_STACK_SIZE
	.align		4
.L_1914:
        /*0078*/ 	.byte	0x04, 0x1e
        /*007a*/ 	.short	(.L_1916 - .L_1915)
.L_1915:
        /*007c*/ 	.word	0x00000000


	//----- nvinfo : EIATTR_CBANK_PARAM_SIZE
	.align		4
.L_1916:
        /*0080*/ 	.byte	0x03, 0x19
        /*0082*/ 	.short	0x0040


	//----- nvinfo : EIATTR_PARAM_CBANK
	.align		4
        /*0084*/ 	.byte	0x04, 0x0a
        /*0086*/ 	.short	(.L_1918 - .L_1917)
	.align		4
.L_1917:
        /*0088*/ 	.word	index@(.nv.constant0._ZN2at6native57_GLOBAL__N__cd6b329d_24_DistributionBernoulli_cu_7537a20d43distribution_elementwise_grid_stride_kernelIfLi4EZNS0_9templates4cuda21uniform_and_transformIhfPNS_17CUDAGeneratorImplEZZZNS4_16bernoulli_kernelIS7_EEvRNS_18TensorIteratorBaseEdT_ENKUlvE_clEvENKUlvE_clEvEUlfE_EEvSA_T1_T2_EUlP24curandStatePhilox4_32_10E_ZNS1_27distribution_nullary_kernelIhf7double2S7_SJ_SE_EEvSA_SG_RKT3_T4_EUlifE_EEvlNS_15PhiloxCudaStateESF_SG_)
        /*008c*/ 	.short	0x0380
        /*008e*/ 	.short	0x0040


	//----- nvinfo : EIATTR_SW_WAR
	.align		4
.L_1918:
        /*0090*/ 	.byte	0x04, 0x36
        /*0092*/ 	.short	(.L_1920 - .L_1919)
.L_1919:
        /*0094*/ 	.word	0x00000008
.L_1920:


//--------------------- .nv.info._ZN2at4cuda57_GLOBAL__N__cd6b329d_24_DistributionBernoulli_cu_7537a20d21kernelPointwiseApply2IZNS_6native9templates4cuda28bernoulli_tensor_cuda_kernelIbfEEvRKNS_10TensorBaseES9_NS_15PhiloxCudaStateEEUliRbSB_SB_SB_RKfSD_SD_SD_E_bSC_mLin1ELin1ELi4ELi512ELi2EEEvNS0_6detail10TensorInfoIT0_T2_EENSG_IT1_SI_EESI_T_ --------------------------
	.section	.nv.info._ZN2at4cuda57_GLOBAL__N__cd6b329d_24_DistributionBernoulli_cu_7537a20d21kernelPointwiseApply2IZNS_6native9templates4cuda28bernoulli_tensor_cuda_kernelIbfEEvRKNS_10TensorBaseES9_NS_15PhiloxCudaStateEEUliRbSB_SB_SB_RKfSD_SD_SD_E_bSC_mLin1ELin1ELi4ELi512ELi2EEEvNS0_6detail10TensorInfoIT0_T2_EENSG_IT1_SI_EESI_T_,"",@"SHT_CUDA_INFO"
	.sectionflags	@""
	.align	4


	//----- nvinfo : EIATTR_CUDA_API_VERSION
	.align		4
        /*0000*/ 	.byte	0x04, 0x37
        /*0002*/ 	.short	(.L_1922 - .L_1921)
.L_1921:
        /*0004*/ 	.word	0x00000082


	//----- nvinfo : EIATTR_KPARAM_INFO
	.align		4
.L_1922:
        /*0008*/ 	.byte	0x04, 0x17
        /*000a*/ 	.short	(.L_1924 - .L_1923)
.L_1923:
        /*000c*/ 	.word	0x00000000
        /*0010*/ 	.short	0x0003
        /*0012*/ 	.short	0x0348
        /*0014*/ 	.byte	0x00, 0xf0, 0x61, 0x00


	//----- nvinfo : EIATTR_KPARAM_INFO
	.align		4
.L_1924:
        /*0018*/ 	.byte	0x04, 0x17
        /*001a*/ 	.short	(.L_1926 - .L_1925)
.L_1925:
        /*001c*/ 	.word	0x00000000
        /*0020*/ 	.short	0x0002
        /*0022*/ 	.short	0x0340
        /*0024*/ 	.byte	0x00, 0xf0, 0x21, 0x00


	//----- nvinfo : EIATTR_KPARAM_INFO
	.align		4
.L_1926:
        /*0028*/ 	.byte	0x04, 0x17
        /*002a*/ 	.short	(.L_1928 - .L_1927)
.L_1927:
        /*002c*/ 	.word	0x00000000
        /*0030*/ 	.short	0x0001
        /*0032*/ 	.short	0x01a0
        /*0034*/ 	.byte	0x00, 0xf0, 0x81, 0x06


	//----- nvinfo : EIATTR_KPARAM_INFO
	.align		4
.L_1928:
        /*0038*/ 	.byte	0x04, 0x17
        /*003a*/ 	.short	(.L_1930 - .L_1929)
.L_1929:
        /*003c*/ 	.word	0x00000000
        /*0040*/ 	.short	0x0000
        /*0042*/ 	.short	0x0000
        /*0044*/ 	.byte	0x00, 0xf0, 0x81, 0x06


	//----- nvinfo : EIATTR_SPARSE_MMA_MASK
	.align		4
.L_1930:
        /*0048*/ 	.byte	0x03, 0x50
        /*004a*/ 	.short	0x0000


	//----- nvinfo : EIATTR_MAXREG_COUNT
	.align		4
        /*004c*/ 	.byte	0x03, 0x1b
        /*004e*/ 	.short	0x0040


	//----- nvinfo : EIATTR_EXTERNS
	.align		4
        /*0050*/ 	.byte	0x04, 0x0f
        /*0052*/ 	.short	(.L_1932 - .L_1931)


	//   ....[0]....
	.align		4
.L_1931:
        /*0054*/ 	.word	index@(__assertfail)


	//----- nvinfo : EIATTR_MERCURY_ISA_VERSION
	.align		4
.L_1932:
        /*0058*/ 	.byte	0x03, 0x5f
        /*005a*/ 	.short	0x0101


	//----- nvinfo : EIATTR_VRC_CTA_INIT_COUNT
	.align		4
        /*005c*/ 	.byte	0x02, 0x4a
	.zero		1
	.zero		1


	//----- nvinfo : EIATTR_SYSCALL_OFFSETS
	.align		4
        /*0060*/ 	.byte	0x04, 0x46
        /*0062*/ 	.short	(.L_1934 - .L_1933)


	//   ....[0]....
.L_1933:
        /*0064*/ 	.word	0x0001c560


	//   ....[1]....
        /*0068*/ 	.word	0x0001c770


	//   ....[2]....
        /*006c*/ 	.word	0x0001c970


	//   ....[3]....
        /*0070*/ 	.word	0x0001cb80


	//----- nvinfo : EIATTR_EXIT_INSTR_OFFSETS
	.align		4
.L_1934:
        /*0074*/ 	.byte	0x04, 0x1c
        /*0076*/ 	.short	(.L_1936 - .L_1935)


	//   ....[0]....
.L_1935:
        /*0078*/ 	.word	0x00000090


	//   ....[1]....
        /*007c*/ 	.word	0x0001ccc0


	//----- nvinfo : EIATTR_INDIRECT_BRANCH_TARGETS
	.align		4
.L_1936:
        /*0080*/ 	.byte	0x04, 0x34
        /*0082*/ 	.short	(.L_1938 - .L_1937)


	//   ....[0]....
.L_1937:
        /*0084*/ 	.word	.L_x_9992@srel
        /*0088*/ 	.short	0x0
        /*008a*/ 	.short	0x0
        /*008c*/ 	.word	0x3
        /*0090*/ 	.word	.L_x_9993@srel
        /*0094*/ 	.word	.L_x_9994@srel
        /*0098*/ 	.word	.L_x_9995@srel


	//----- nvinfo : EIATTR_MAX_THREADS
	.align		4
.L_1938:
        /*009c*/ 	.byte	0x04, 0x05
        /*009e*/ 	.short	(.L_1940 - .L_1939)
.L_1939:
        /*00a0*/ 	.word	0x00000200
        /*00a4*/ 	.word	0x00000001
        /*00a8*/ 	.word	0x00000001


	//----- nvinfo : EIATTR_CRS_STACK_SIZE
	.align		4
.L_1940:
        /*00ac*/ 	.byte	0x04, 0x1e
        /*00ae*/ 	.short	(.L_1942 - .L_1941)
.L_1941:
        /*00b0*/ 	.word	0x00000000


	//----- nvinfo : EIATTR_CBANK_PARAM_SIZE
	.align		4
.L_1942:
        /*00b4*/ 	.byte	0x03, 0x19
        /*00b6*/ 	.short	0x0360


	//----- nvinfo : EIATTR_PARAM_CBANK
	.align		4
        /*00b8*/ 	.byte	0x04, 0x0a
        /*00ba*/ 	.short	(.L_1944 - .L_1943)
	.align		4
.L_1943:
        /*00bc*/ 	.word	index@(.nv.constant0._ZN2at4cuda57_GLOBAL__N__cd6b329d_24_DistributionBernoulli_cu_7537a20d21kernelPointwiseApply2IZNS_6native9templates4cuda28bernoulli_tensor_cuda_kernelIbfEEvRKNS_10TensorBaseES9_NS_15PhiloxCudaStateEEUliRbSB_SB_SB_RKfSD_SD_SD_E_bSC_mLin1ELin1ELi4ELi512ELi2EEEvNS0_6detail10TensorInfoIT0_T2_EENSG_IT1_SI_EESI_T_)
        /*00c0*/ 	.short	0x0380
        /*00c2*/ 	.short	0x0360


	//----- nvinfo : EIATTR_SW_WAR
	.align		4
.L_1944:
        /*00c4*/ 	.byte	0x04, 0x36
        /*00c6*/ 	.short	(.L_1946 - .L_1945)
.L_1945:
        /*00c8*/ 	.word	0x00000008
.L_1946:


//--------------------- .nv.info._ZN2at4cuda57_GLOBAL__N__cd6b329d_24_DistributionBernoulli_cu_7537a20d21kernelPointwiseApply2IZNS_6native9templates4cuda28bernoulli_tensor_cuda_kernelIbfEEvRKNS_10TensorBaseES9_NS_15PhiloxCudaStateEEUliRbSB_SB_SB_RKfSD_SD_SD_E_bSC_mLi1ELi1ELi4ELi512ELi2EEEvNS0_6detail10TensorInfoIT0_T2_EENSG_IT1_SI_EESI_T_ --------------------------
	.section	.nv.info._ZN2at4cuda57_GLOBAL__N__cd6b329d_24_DistributionBernoulli_cu_7537a20d21kernelPointwiseApply2IZNS_6native9templates4cuda28bernoulli_tensor_cuda_kernelIbfEEvRKNS_10TensorBaseES9_NS_15PhiloxCudaStateEEUliRbSB_SB_SB_RKfSD_SD_SD_E_bSC_mLi1ELi1ELi4ELi512ELi2EEEvNS0_6detail10TensorInfoIT0_T2_EENSG_IT1_SI_EESI_T_,"",@"SHT_CUDA_INFO"
	.sectionflags	@""
	.align	4


	//----- nvinfo : EIATTR_CUDA_API_VERSION
	.align		4
        /*0000*/ 	.byte	0x04, 0x37
        /*0002*/ 	.short	(.L_1948 - .L_1947)
.L_1947:
        /*0004*/ 	.word	0x00000082


	//----- nvinfo : EIATTR_KPARAM_INFO
	.align		4
.L_1948:
        /*0008*/ 	.byte	0x04, 0x17
        /*000a*/ 	.short	(.L_1950 - .L_1949)
.L_1949:
        /*000c*/ 	.word	0x00000000
        /*0010*/ 	.short	0x0003
        /*0012*/ 	.short	0x0348
        /*0014*/ 	.byte	0x00, 0xf0, 0x61, 0x00


	//----- nvinfo : EIATTR_KPARAM_INFO
	.align		4
.L_1950:
        /*0018*/ 	.byte	0x04, 0x17
        /*001a*/ 	.short	(.L_1952 - .L_1951)
.L_1951:
        /*001c*/ 	.word	0x00000000
        /*0020*/ 	.short	0x0002
        /*0022*/ 	.short	0x0340
        /*0024*/ 	.byte	0x00, 0xf0, 0x21, 0x00


	//----- nvinfo : EIATTR_KPARAM_INFO
	.align		4
.L_1952:
        /*0028*/ 	.byte	0x04, 0x17
        /*002a*/ 	.short	(.L_1954 - .L_1953)
.L_1953:
        /*002c*/ 	.word	0x00000000
        /*0030*/ 	.short	0x0001
        /*0032*/ 	.short	0x01a0
        /*0034*/ 	.byte	0x00, 0xf0, 0x81, 0x06


	//----- nvinfo : EIATTR_KPARAM_INFO
	.align		4
.L_1954:
        /*0038*/ 	.byte	0x04, 0x17
        /*003a*/ 	.short	(.L_1956 - .L_1955)
.L_1955:
        /*003c*/ 	.word	0x00000000
        /*0040*/ 	.short	0x0000
        /*0042*/ 	.short	0x0000
        /*0044*/ 	.byte	0x00, 0xf0, 0x81, 0x06


	//----- nvinfo : EIATTR_SPARSE_MMA_MASK
	.align		4
.L_1956:
        /*0048*/ 	.byte	0x03, 0x50
        /*004a*/ 	.short	0x0000


	//----- nvinfo : EIATTR_MAXREG_COUNT
	.align		4
        /*004c*/ 	.byte	0x03, 0x1b
        /*004e*/ 	.short	0x0040


	//----- nvinfo : EIATTR_EXTERNS
	.align		4
        /*0050*/ 	.byte	0x04, 0x0f
        /*0052*/ 	.short	(.L_1958 - .L_1957)


	//   ....[0]....
	.align		4
.L_1957:
        /*0054*/ 	.word	index@(__assertfail)


	//----- nvinfo : EIATTR_MERCURY_ISA_VERSION
	.align		4
.L_1958:
        /*0058*/ 	.byte	0x03, 0x5f
        /*005a*/ 	.short	0x0101


	//----- nvinfo : EIATTR_VRC_CTA_INIT_COUNT
	.align		4
        /*005c*/ 	.byte	0x02, 0x4a
	.zero		1
	.zero		1


	//----- nvinfo : EIATTR_SYSCALL_OFFSETS
	.align		4
        /*0060*/ 	.byte	0x04, 0x46
        /*0062*/ 	.short	(.L_1960 - .L_1959)


	//   ....[0]....
.L_1959:
        /*0064*/ 	.word	0x00000fb0


	//   ....[1]....
        /*0068*/ 	.word	0x000011a0


	//   ....[2]....
        /*006c*/ 	.word	0x00001380


	//   ....[3]....
        /*0070*/ 	.word	0x00001570


	//----- nvinfo : EIATTR_EXIT_INSTR_OFFSETS
	.align		4
.L_1960:
        /*0074*/ 	.byte	0x04, 0x1c
        /*0076*/ 	.short	(.L_1962 - .L_1961)


	//   ....[0]....
.L_1961:
        /*0078*/ 	.word	0x00000090


	//   ....[1]....
        /*007c*/ 	.word	0x00001650


	//----- nvinfo : EIATTR_INDIRECT_BRANCH_TARGETS
	.align		4
.L_1962:
        /*0080*/ 	.byte	0x04, 0x34
        /*0082*/ 	.short	(.L_1964 - .L_1963)


	//   ....[0]....
.L_1963:
        /*0084*/ 	.word	.L_x_9996@srel
        /*0088*/ 	.short	0x0
        /*008a*/ 	.short	0x0
        /*008c*/ 	.word	0x3
        /*0090*/ 	.word	.L_x_9997@srel
        /*0094*/ 	.word	.L_x_9998@srel
        /*0098*/ 	.word	.L_x_9999@srel


	//----- nvinfo : EIATTR_MAX_THREADS
	.align		4
.L_1964:
        /*009c*/ 	.byte	0x04, 0x05
        /*009e*/ 	.short	(.L_1966 - .L_1965)
.L_1965:
        /*00a0*/ 	.word	0x00000200
        /*00a4*/ 	.word	0x00000001
        /*00a8*/ 	.word	0x00000001


	//----- nvinfo : EIATTR_CRS_STACK_SIZE
	.align		4
.L_1966:
        /*00ac*/ 	.byte	0x04, 0x1e
        /*00ae*/ 	.short	(.L_1968 - .L_1967)
.L_1967:
        /*00b0*/ 	.word	0x00000000


	//----- nvinfo : EIATTR_CBANK_PARAM_SIZE
	.align		4
.L_1968:
        /*00b4*/ 	.byte	0x03, 0x19
        /*00b6*/ 	.short	0x0360


	//----- nvinfo : EIATTR_PARAM_CBANK
	.align		4
        /*00b8*/ 	.byte	0x04, 0x0a
        /*00ba*/ 	.short	(.L_1970 - .L_1969)
	.align		4
.L_1969:
        /*00bc*/ 	.word	index@(.nv.constant0._ZN2at4cuda57_GLOBAL__N__cd6b329d_24_DistributionBernoulli_cu_7537a20d21kernelPointwiseApply2IZNS_6native9templates4cuda28bernoulli_tensor_cuda_kernelIbfEEvRKNS_10TensorBaseES9_NS_15PhiloxCudaStateEEUliRbSB_SB_SB_RKfSD_SD_SD_E_bSC_mLi1ELi1ELi4ELi512ELi2EEEvNS0_6detail10TensorInfoIT0_T2_EENSG_IT1_SI_EESI_T_)
        /*00c0*/ 	.short	0x0380
        /*00c2*/ 	.short	0x0360


	//----- nvinfo : EIATTR_SW_WAR
	.align		4
.L_1970:
        /*00c4*/ 	.byte	0x04, 0x36
        /*00c6*/ 	.short	(.L_1972 - .L_1971)
.L_1971:
        /*00c8*/ 	.word	0x00000008
.L_1972:


//--------------------- .nv.info._ZN2at4cuda57_GLOBAL__N__cd6b329d_24_DistributionBernoulli_cu_7537a20d21kernelPointwiseApply2IZNS_6native9templates4cuda28bernoulli_tensor_cuda_kernelIbfEEvRKNS_10TensorBaseES9_NS_15PhiloxCudaStateEEUliRbSB_SB_SB_RKfSD_SD_SD_E_bSC_jLin1ELin1ELi4ELi512ELi2EEEvNS0_6detail10TensorInfoIT0_T2_EENSG_IT1_SI_EESI_T_ --------------------------
	.section	.nv.info._ZN2at4cuda57_GLOBAL__N__cd6b329d_24_DistributionBernoulli_cu_7537a20d21kernelPointwiseApply2IZNS_6native9templates4cuda28bernoulli_tensor_cuda_kernelIbfEEvRKNS_10TensorBaseES9_NS_15PhiloxCudaStateEEUliRbSB_SB_SB_RKfSD_SD_SD_E_bSC_jLin1ELin1ELi4ELi512ELi2EEEvNS0_6detail10TensorInfoIT0_T2_EENSG_IT1_SI_EESI_T_,"",@"SHT_CUDA_INFO"
	.sectionflags	@""
	.align	4


	//----- nvinfo : EIATTR_CUDA_API_VERSION
	.align		4
        /*0000*/ 	.byte	0x04, 0x37
        /*0002*/ 	.short	(.L_1974 - .L_1973)
.L_1973:
        /*0004*/ 	.word	0x00000082


	//----- nvinfo : EIATTR_KPARAM_INFO
	.align		4
.L_1974:
        /*0008*/ 	.byte	0x04, 0x17
        /*000a*/ 	.short	(.L_1976 - .L_1975)
.L_1975:
        /*000c*/ 	.word	0x00000000
        /*0010*/ 	.short	0x0003
        /*0012*/ 	.short	0x01b8
        /*0014*/ 	.byte	0x00, 0xf0, 0x61, 0x00


	//----- nvinfo : EIATTR_KPARAM_INFO
	.align		4
.L_1976:
        /*0018*/ 	.byte	0x04, 0x17
        /*001a*/ 	.short	(.L_1978 - .L_1977)
.L_1977:
        /*001c*/ 	.word	0x00000000
        /*0020*/ 	.short	0x0002
        /*0022*/ 	.short	0x01b0
        /*0024*/ 	.byte	0x00, 0xf0, 0x11, 0x00


	//----- nvinfo : EIATTR_KPARAM_INFO
	.align		4
.L_1978:
        /*0028*/ 	.byte	0x04, 0x17
        /*002a*/ 	.short	(.L_1980 - .L_1979)
.L_1979:
        /*002c*/ 	.word	0x00000000
        /*0030*/ 	.short	0x0001
        /*0032*/ 	.short	0x00d8
        /*0034*/ 	.byte	0x00, 0xf0, 0x61, 0x03


	//----- nvinfo : EIATTR_KPARAM_INFO
	.align		4
.L_1980:
        /*0038*/ 	.byte	0x04, 0x17
        /*003a*/ 	.short	(.L_1982 - .L_1981)
.L_1981:
        /*003c*/ 	.word	0x00000000
        /*0040*/ 	.short	0x0000
        /*0042*/ 	.short	0x0000
        /*0044*/ 	.byte	0x00, 0xf0, 0x61, 0x03


	//----- nvinfo : EIATTR_SPARSE_MMA_MASK
	.align		4
.L_1982:
        /*0048*/ 	.byte	0x03, 0x50
        /*004a*/ 	.short	0x0000


	//----- nvinfo : EIATTR_MAXREG_COUNT
	.align		4
        /*004c*/ 	.byte	0x03, 0x1b
        /*004e*/ 	.short	0x0040


	//----- nvinfo : EIATTR_EXTERNS
	.align		4
        /*0050*/ 	.byte	0x04, 0x0f
        /*0052*/ 	.short	(.L_1984 - .L_1983)


	//   ....[0]....
	.align		4
.L_1983:
        /*0054*/ 	.word	index@(__assertfail)


	//----- nvinfo : EIATTR_MERCURY_ISA_VERSION
	.align		4
.L_1984:
        /*0058*/ 	.byte	0x03, 0x5f
        /*005a*/ 	.short	0x0101


	//----- nvinfo : EIATTR_VRC_CTA_INIT_COUNT
	.align		4
        /*005c*/ 	.byte	0x02, 0x4a
	.zero		1
	.zero		1


	//----- nvinfo : EIATTR_SYSCALL_OFFSETS
	.align		4
        /*0060*/ 	.byte	0x04, 0x46
        /*0062*/ 	.short	(.L_1986 - .L_1985)


	//   ....[0]....
.L_1985:
        /*0064*/ 	.word	0x0000dda0


	//   ....[1]....
        /*0068*/ 	.word	0x0000dfb0


	//   ....[2]....
        /*006c*/ 	.word	0x0000e1b0


	//   ....[3]....
        /*0070*/ 	.word	0x0000e3c0


	//----- nvinfo : EIATTR_EXIT_INSTR_OFFSETS
	.align		4
.L_1986:
        /*0074*/ 	.byte	0x04, 0x1c
        /*0076*/ 	.short	(.L_1988 - .L_1987)


	//   ....[0]....
.L_1987:
        /*0078*/ 	.word	0x00000080


	//   ....[1]....
        /*007c*/ 	.word	0x0000e4f0


	//----- nvinfo : EIATTR_INDIRECT_BRANCH_TARGETS
	.align		4
.L_1988:
        /*0080*/ 	.byte	0x04, 0x34
        /*0082*/ 	.short	(.L_1990 - .L_1989)


	//   ....[0]....
.L_1989:
        /*0084*/ 	.word	.L_x_10000@srel
        /*0088*/ 	.short	0x0
        /*008a*/ 	.short	0x0
        /*008c*/ 	.word	0x3
        /*0090*/ 	.word	.L_x_10001@srel
        /*0094*/ 	.word	.L_x_10002@srel
        /*0098*/ 	.word	.L_x_10003@srel


	//----- nvinfo : EIATTR_MAX_THREADS
	.align		4
.L_1990:
        /*009c*/ 	.byte	0x04, 0x05
        /*009e*/ 	.short	(.L_1992 - .L_1991)
.L_1991:
        /*00a0*/ 	.word	0x00000200
        /*00a4*/ 	.word	0x00000001
        /*00a8*/ 	.word	0x00000001


	//----- nvinfo : EIATTR_CRS_STACK_SIZE
	.align		4
.L_1992:
        /*00ac*/ 	.byte	0x04, 0x1e
        /*00ae*/ 	.short	(.L_1994 - .L_1993)
.L_1993:
        /*00b0*/ 	.word	0x00000000


	//----- nvinfo : EIATTR_CBANK_PARAM_SIZE
	.align		4
.L_1994:
        /*00b4*/ 	.byte	0x03, 0x19
        /*00b6*/ 	.short	0x01d0


	//----- nvinfo : EIATTR_PARAM_CBANK
	.align		4
        /*00b8*/ 	.byte	0x04, 0x0a
        /*00ba*/ 	.short	(.L_1996 - .L_1995)
	.align		4
.L_1995:
        /*00bc*/ 	.word	index@(.nv.constant0._ZN2at4cuda57_GLOBAL__N__cd6b329d_24_DistributionBernoulli_cu_7537a20d21kernelPointwiseApply2IZNS_6native9templates4cuda28bernoulli_tensor_cuda_kernelIbfEEvRKNS_10TensorBaseES9_NS_15PhiloxCudaStateEEUliRbSB_SB_SB_RKfSD_SD_SD_E_bSC_jLin1ELin1ELi4ELi512ELi2EEEvNS0_6detail10TensorInfoIT0_T2_EENSG_IT1_SI_EESI_T_)
        /*00c0*/ 	.short	0x0380
        /*00c2*/ 	.short	0x01d0


	//----- nvinfo : EIATTR_SW_WAR
	.align		4
.L_1996:
        /*00c4*/ 	.byte	0x04, 0x36
        /*00c6*/ 	.short	(.L_1998 - .L_1997)
.L_1997:
        /*00c8*/ 	.word	0x00000008
.L_1998:


//--------------------- .nv.info._ZN2at4cuda57_GLOBAL__N__cd6b329d_24_DistributionBernoulli_cu_7537a20d21kernelPointwiseApply2IZNS_6native9templates4cuda28bernoulli_tensor_cuda_kernelIbfEEvRKNS_10TensorBaseES9_NS_15PhiloxCudaStateEEUliRbSB_SB_SB_RKfSD_SD_SD_E_bSC_jLin1ELi2ELi4ELi512ELi2EEEvNS0_6detail10TensorInfoIT0_T2_EENSG_IT1_SI_EESI_T_ --------------------------
	.section	.nv.info._ZN2at4cuda57_GLOBAL__N__cd6b329d_24_DistributionBernoulli_cu_7537a20d21kernelPointwiseApply2IZNS_6native9templates4cuda28bernoulli_tensor_cuda_kernelIbfEEvRKNS_10TensorBaseES9_NS_15PhiloxCudaStateEEUliRbSB_SB_SB_RKfSD_SD_SD_E_bSC_jLin1ELi2ELi4ELi512ELi2EEEvNS0_6detail10TensorInfoIT0_T2_EENSG_IT1_SI_EESI_T_,"",@"SHT_CUDA_INFO"
	.sectionflags	@""
	.align	4


	//----- nvinfo : EIATTR_CUDA_API_VERSION
	.align		4
        /*0000*/ 	.byte	0x04, 0x37
        /*0002*/ 	.short	(.L_2000 - .L_1999)
.L_1999:
        /*0004*/ 	.word	0x00000082


	//----- nvinfo : EIATTR_KPARAM_INFO
	.align		4
.L_2000:
        /*0008*/ 	.byte	0x04, 0x17
        /*000a*/ 	.short	(.L_2002 - .L_2001)
.L_2001:
        /*000c*/ 	.word	0x00000000
        /*0010*/ 	.short	0x0003
        /*0012*/ 	.short	0x01b8
        /*0014*/ 	.byte	0x00, 0xf0, 0x61, 0x00


	//----- nvinfo : EIATTR_KPARAM_INFO
	.align		4
.L_2002:
        /*0018*/ 	.byte	0x04, 0x17
        /*001a*/ 	.short	(.L_2004 - .L_2003)
.L_2003:
        /*001c*/ 	.word	0x00000000
        /*0020*/ 	.short	0x0002
        /*0022*/ 	.short	0x01b0
        /*0024*/ 	.byte	0x00, 0xf0, 0x11, 0x00


	//----- nvinfo : EIATTR_KPARAM_INFO
	.align		4
.L_2004:
        /*0028*/ 	.byte	0x04, 0x17
        /*002a*/ 	.short	(.L_2006 - .L_2005)
.L_2005:
        /*002c*/ 	.word	0x00000000
        /*0030*/ 	.short	0x0001
        /*0032*/ 	.short	0x00d8
        /*0034*/ 	.byte	0x00, 0xf0, 0x61, 0x03


	//----- nvinfo : EIATTR_KPARAM_INFO
	.align		4
.L_2006:
        /*0038*/ 	.byte	0x04, 0x17
        /*003a*/ 	.short	(.L_2008 - .L_2007)
.L_2007:
        /*003c*/ 	.word	0x00000000
        /*0040*/ 	.short	0x0000
        /*0042*/ 	.short	0x0000
        /*0044*/ 	.byte	0x00, 0xf0, 0x61, 0x03


	//----- nvinfo : EIATTR_SPARSE_MMA_MASK
	.align		4
.L_2008:
        /*0048*/ 	.byte	0x03, 0x50
        /*004a*/ 	.short	0x0000


	//----- nvinfo : EIATTR_MAXREG_COUNT
	.align		4
        /*004c*/ 	.byte	0x03, 0x1b
        /*004e*/ 	.short	0x0040


	//----- nvinfo : EIATTR_EXTERNS
	.align		4
        /*0050*/ 	.byte	0x04, 0x0f
        /*0052*/ 	.short	(.L_2010 - .L_2009)


	//   ....[0]....
	.align		4
.L_2009:
        /*0054*/ 	.word	index@(__assertfail)


	//----- nvinfo : EIATTR_MERCURY_ISA_VERSION
	.align		4
.L_2010:
        /*0058*/ 	.byte	0x03, 0x5f
        /*005a*/ 	.short	0x0101


	//----- nvinfo : EIATTR_VRC_CTA_INIT_COUNT
	.align		4
        /*005c*/ 	.byte	0x02, 0x4a
	.zero		1
	.zero		1


	//----- nvinfo : EIATTR_SYSCALL_OFFSETS
	.align		4
        /*0060*/ 	.byte	0x04, 0x46
        /*0062*/ 	.short	(.L_2012 - .L_2011)


	//   ....[0]....
.L_2011:
        /*0064*/ 	.word	0x00007c40


	//   ....[1]....
        /*0068*/ 	.word	0x00007e50


	//   ....[2]....
        /*006c*/ 	.word	0x00008050


	//   ....[3]....
        /*0070*/ 	.word	0x00008260


	//----- nvinfo : EIATTR_EXIT_INSTR_OFFSETS
	.align		4
.L_2012:
        /*0074*/ 	.byte	0x04, 0x1c
        /*0076*/ 	.short	(.L_2014 - .L_2013)


	//   ....[0]....
.L_2013:
        /*0078*/ 	.word	0x00000080


	//   ....[1]....
        /*007c*/ 	.word	0x00008390


	//----- nvinfo : EIATTR_INDIRECT_BRANCH_TARGETS
	.align		4
.L_2014:
        /*0080*/ 	.byte	0x04, 0x34
        /*0082*/ 	.short	(.L_2016 - .L_2015)


	//   ....[0]....
.L_2015:
        /*0084*/ 	.word	.L_x_10004@srel
        /*0088*/ 	.short	0x0
        /*008a*/ 	.short	0x0
        /*008c*/ 	.word	0x3
        /*0090*/ 	.word	.L_x_10005@srel
        /*0094*/ 	.word	.L_x_10006@srel
        /*0098*/ 	.word	.L_x_10007@srel


	//----- nvinfo : EIATTR_MAX_THREADS
	.align		4
.L_2016:
        /*009c*/ 	.byte	0x04, 0x05
        /*009e*/ 	.short	(.L_2018 - .L_2017)
.L_2017:
        /*00a0*/ 	.word	0x00000200
        /*00a4*/ 	.word	0x00000001
        /*00a8*/ 	.word	0x00000001


	//----- nvinfo : EIATTR_CRS_STACK_SIZE
	.align		4
.L_2018:
        /*00ac*/ 	.byte	0x04, 0x1e
        /*00ae*/ 	.short	(.L_2020 - .L_2019)
.L_2019:
        /*00b0*/ 	.word	0x00000000


	//----- nvinfo : EIATTR_CBANK_PARAM_SIZE
	.align		4
.L_2020:
        /*00b4*/ 	.byte	0x03, 0x19
        /*00b6*/ 	.short	0x01d0


	//----- nvinfo : EIATTR_PARAM_CBANK
	.align		4
        /*00b8*/ 	.byte	0x04, 0x0a
        /*00ba*/ 	.short	(.L_2022 - .L_2021)
	.align		4
.L_2021:
        /*00bc*/ 	.word	index@(.nv.constant0._ZN2at4cuda57_GLOBAL__N__cd6b329d_24_DistributionBernoulli_cu_7537a20d21kernelPointwiseApply2IZNS_6native9templates4cuda28bernoulli_tensor_cuda_kernelIbfEEvRKNS_10TensorBaseES9_NS_15PhiloxCudaStateEEUliRbSB_SB_SB_RKfSD_SD_SD_E_bSC_jLin1ELi2ELi4ELi512ELi2EEEvNS0_6detail10TensorInfoIT0_T2_EENSG_IT1_SI_EESI_T_)
        /*00c0*/ 	.short	0x0380
        /*00c2*/ 	.short	0x01d0


	//----- nvinfo : EIATTR_SW_WAR
	.align		4
.L_2022:
        /*00c4*/ 	.byte	0x04, 0x36
        /*00c6*/ 	.short	(.L_2024 - .L_2023)
.L_2023:
        /*00c8*/ 	.word	0x00000008
.L_2024:


//--------------------- .nv.info._ZN2at4cuda57_GLOBAL__N__cd6b329d_24_DistributionBernoulli_cu_7537a20d21kernelPointwiseApply2IZNS_6native9templates4cuda28bernoulli_tensor_cuda_kernelIbfEEvRKNS_10TensorBaseES9_NS_15PhiloxCudaStateEEUliRbSB_SB_SB_RKfSD_SD_SD_E_bSC_jLin1ELi1ELi4ELi512ELi2EEEvNS0_6detail10TensorInfoIT0_T2_EENSG_IT1_SI_EESI_T_ --------------------------
	.section	.nv.info._ZN2at4cuda57_GLOBAL__N__cd6b329d_24_DistributionBernoulli_cu_7537a20d21kernelPointwiseApply2IZNS_6native9templates4cuda28bernoulli_tensor_cuda_kernelIbfEEvRKNS_10TensorBaseES9_NS_15PhiloxCudaStateEEUliRbSB_SB_SB_RKfSD_SD_SD_E_bSC_jLin1ELi1ELi4ELi512ELi2EEEvNS0_6detail10TensorInfoIT0_T2_EENSG_IT1_SI_EESI_T_,"",@"SHT_CUDA_INFO"
	.sectionflags	@""
	.align	4


	//----- nvinfo : EIATTR_CUDA_API_VERSION
	.align		4
        /*0000*/ 	.byte	0x04, 0x37
        /*0002*/ 	.short	(.L_2026 - .L_2025)
.L_2025:
        /*0004*/ 	.word	0x00000082


	//----- nvinfo : EIATTR_KPARAM_INFO
	.align		4
.L_2026:
        /*0008*/ 	.byte	0x04, 0x17
        /*000a*/ 	.short	(.L_2028 - .L_2027)
.L_2027:
        /*000c*/ 	.word	0x00000000
        /*0010*/ 	.short	0x0003
        /*0012*/ 	.short	0x01b8
        /*0014*/ 	.byte	0x00, 0xf0, 0x61, 0x00


	//----- nvinfo : EIATTR_KPARAM_INFO
	.align		4
.L_2028:
        /*0018*/ 	.byte	0x04, 0x17
        /*001a*/ 	.short	(.L_2030 - .L_2029)
.L_2029:
        /*001c*/ 	.word	0x00000000
        /*0020*/ 	.short	0x0002
        /*0022*/ 	.short	0x01b0
        /*0024*/ 	.byte	0x00, 0xf0, 0x11, 0x00


	//----- nvinfo : EIATTR_KPARAM_INFO
	.align		4
.L_2030:
        /*0028*/ 	.byte	0x04, 0x17
        /*002a*/ 	.short	(.L_2032 - .L_2031)
.L_2031:
        /*002c*/ 	.word	0x00000000
        /*0030*/ 	.short	0x0001
        /*0032*/ 	.short	0x00d8
        /*0034*/ 	.byte	0x00, 0xf0, 0x61, 0x03


	//----- nvinfo : EIATTR_KPARAM_INFO
	.align		4
.L_2032:
        /*0038*/ 	.byte	0x04, 0x17
        /*003a*/ 	.short	(.L_2034 - .L_2033)
.L_2033:
        /*003c*/ 	.word	0x00000000
        /*0040*/ 	.short	0x0000
        /*0042*/ 	.short	0x0000
        /*0044*/ 	.byte	0x00, 0xf0, 0x61, 0x03


	//----- nvinfo : EIATTR_SPARSE_MMA_MASK
	.align		4
.L_2034:
        /*0048*/ 	.byte	0x03, 0x50
        /*004a*/ 	.short	0x0000


	//----- nvinfo : EIATTR_MAXREG_COUNT
	.align		4
        /*004c*/ 	.byte	0x03, 0x1b
        /*004e*/ 	.short	0x0040


	//----- nvinfo : EIATTR_EXTERNS
	.align		4
        /*0050*/ 	.byte	0x04, 0x0f
        /*0052*/ 	.short	(.L_2036 - .L_2035)


	//   ....[0]....
	.align		4
.L_2035:
        /*0054*/ 	.word	index@(__assertfail)


	//----- nvinfo : EIATTR_MERCURY_ISA_VERSION
	.align		4
.L_2036:
        /*0058*/ 	.byte	0x03, 0x5f
        /*005a*/ 	.short	0x0101


	//----- nvinfo : EIATTR_VRC_CTA_INIT_COUNT
	.align		4
        /*005c*/ 	.byte	0x02, 0x4a
	.zero		1
	.zero		1


	//----- nvinfo : EIATTR_SYSCALL_OFFSETS
	.align		4
        /*0060*/ 	.byte	0x04, 0x46
        /*0062*/ 	.short	(.L_2038 - .L_2037)


	//   ....[0]....
.L_2037:
        /*0064*/ 	.word	0x00007570


	//   ....[1]....
        /*0068*/ 	.word	0x000077e0


	//   ....[2]....
        /*006c*/ 	.word	0x00007a30


	//   ....[3]....
        /*0070*/ 	.word	0x00007c90


	//----- nvinfo : EIATTR_EXIT_INSTR_OFFSETS
	.align		4
.L_2038:
        /*0074*/ 	.byte	0x04, 0x1c
        /*0076*/ 	.short	(.L_2040 - .L_2039)


	//   ....[0]....
.L_2039:
        /*0078*/ 	.word	0x00000080


	//   ....[1]....
        /*007c*/ 	.word	0x00007d90


	//----- nvinfo : EIATTR_INDIRECT_BRANCH_TARGETS
	.align		4
.L_2040:
        /*0080*/ 	.byte	0x04, 0x34
        /*0082*/ 	.short	(.L_2042 - .L_2041)


	//   ....[0]....
.L_2041:
        /*0084*/ 	.word	.L_x_10008@srel
        /*0088*/ 	.short	0x0
        /*008a*/ 	.short	0x0
        /*008c*/ 	.word	0x3
        /*0090*/ 	.word	.L_x_10009@srel
        /*0094*/ 	.word	.L_x_10010@srel
        /*0098*/ 	.word	.L_x_10011@srel


	//----- nvinfo : EIATTR_MAX_THREADS
	.align		4
.L_2042:
        /*009c*/ 	.byte	0x04, 0x05
        /*009e*/ 	.short	(.L_2044 - .L_2043)
.L_2043:
        /*00a0*/ 	.word	0x00000200
        /*00a4*/ 	.word	0x00000001
        /*00a8*/ 	.word	0x00000001


	//----- nvinfo : EIATTR_CRS_STACK_SIZE
	.align		4
.L_2044:
        /*00ac*/ 	.byte	0x04, 0x1e
        /*00ae*/ 	.short	(.L_2046 - .L_2045)
.L_2045:
        /*00b0*/ 	.word	0x00000000


	//----- nvinfo : EIATTR_CBANK_PARAM_SIZE
	.align		4
.L_2046:
        /*00b4*/ 	.byte	0x03, 0x19
        /*00b6*/ 	.short	0x01d0


	//----- nvinfo : EIATTR_PARAM_CBANK
	.align		4
        /*00b8*/ 	.byte	0x04, 0x0a
        /*00ba*/ 	.short	(.L_2048 - .L_2047)
	.align		4
.L_2047:
        /*00bc*/ 	.word	index@(.nv.constant0._ZN2at4cuda57_GLOBAL__N__cd6b329d_24_DistributionBernoulli_cu_7537a20d21kernelPointwiseApply2IZNS_6native9templates4cuda28bernoulli_tensor_cuda_kernelIbfEEvRKNS_10TensorBaseES9_NS_15PhiloxCudaStateEEUliRbSB_SB_SB_RKfSD_SD_SD_E_bSC_jLin1ELi1ELi4ELi512ELi2EEEvNS0_6detail10TensorInfoIT0_T2_EENSG_IT1_SI_EESI_T_)
        /*00c0*/ 	.short	0x0380
        /*00c2*/ 	.short	0x01d0


	//----- nvinfo : EIATTR_SW_WAR
	.align		4
.L_2048:
        /*00c4*/ 	.byte	0x04, 0x36
        /*00c6*/ 	.short	(.L_2050 - .L_2049)
.L_2049:
        /*00c8*/ 	.word	0x00000008
.L_2050:


//--------------------- .nv.info._ZN2at4cuda57_GLOBAL__N__cd6b329d_24_DistributionBernoulli_cu_7537a20d21kernelPointwiseApply2IZNS_6native9templates4cuda28bernoulli_tensor_cuda_kernelIbfEEvRKNS_10TensorBaseES9_NS_15PhiloxCudaStateEEUliRbSB_SB_SB_RKfSD_SD_SD_E_bSC_jLi2ELin1ELi4ELi512ELi2EEEvNS0_6detail10TensorInfoIT0_T2_EENSG_IT1_SI_EESI_T_ --------------------------
	.section	.nv.info._ZN2at4cuda57_GLOBAL__N__cd6b329d_24_DistributionBernoulli_cu_7537a20d21kernelPointwiseApply2IZNS_6native9templates4cuda28bernoulli_tensor_cuda_kernelIbfEEvRKNS_10TensorBaseES9_NS_15PhiloxCudaStateEEUliRbSB_SB_SB_RKfSD_SD_SD_E_bSC_jLi2ELin1ELi4ELi512ELi2EEEvNS0_6detail10TensorInfoIT0_T2_EENSG_IT1_SI_EESI_T_,"",@"SHT_CUDA_INFO"
	.sectionflags	@""
	.align	4


	//----- nvinfo : EIATTR_CUDA_API_VERSION
	.align		4
        /*0000*/ 	.byte	0x04, 0x37
        /*0002*/ 	.short	(.L_2052 - .L_2051)
.L_2051:
        /*0004*/ 	.word	0x00000082


	//----- nvinfo : EIATTR_KPARAM_INFO
	.align		4
.L_2052:
        /*0008*/ 	.byte	0x04, 0x17
        /*000a*/ 	.short	(.L_2054 - .L_2053)
.L_2053:
        /*000c*/ 	.word	0x00000000
        /*0010*/ 	.short	0x0003
        /*0012*/ 	.short	0x01b8
        /*0014*/ 	.byte	0x00, 0xf0, 0x61, 0x00


	//----- nvinfo : EIATTR_KPARAM_INFO
	.align		4
.L_2054:
        /*0018*/ 	.byte	0x04, 0x17
        /*001a*/ 	.short	(.L_2056 - .L_2055)
.L_2055:
        /*001c*/ 	.word	0x00000000
        /*0020*/ 	.short	0x0002
        /*0022*/ 	.short	0x01b0
        /*0024*/ 	.byte	0x00, 0xf0, 0x11, 0x00


	//----- nvinfo : EIATTR_KPARAM_INFO
	.align		4
.L_2056:
        /*0028*/ 	.byte	0x04, 0x17
        /*002a*/ 	.short	(.L_2058 - .L_2057)
.L_2057:
        /*002c*/ 	.word	0x00000000
        /*0030*/ 	.short	0x0001
        /*0032*/ 	.short	0x00d8
        /*0034*/ 	.byte	0x00, 0xf0, 0x61, 0x03


	//----- nvinfo : EIATTR_KPARAM_INFO
	.align		4
.L_2058:
        /*0038*/ 	.byte	0x04, 0x17
        /*003a*/ 	.short	(.L_2060 - .L_2059)
.L_2059:
        /*003c*/ 	.word	0x00000000
        /*0040*/ 	.short	0x0000
        /*0042*/ 	.short	0x0000
        /*0044*/ 	.byte	0x00, 0xf0, 0x61, 0x03


	//----- nvinfo : EIATTR_SPARSE_MMA_MASK
	.align		4
.L_2060:
        /*0048*/ 	.byte	0x03, 0x50
        /*004a*/ 	.short	0x0000


	//----- nvinfo : EIATTR_MAXREG_COUNT
	.align		4
        /*004c*/ 	.byte	0x03, 0x1b
        /*004e*/ 	.short	0x0040


	//----- nvinfo : EIATTR_EXTERNS
	.align		4
        /*0050*/ 	.byte	0x04, 0x0f
        /*0052*/ 	.short	(.L_2062 - .L_2061)


	//   ....[0]....
	.align		4
.L_2061:
        /*0054*/ 	.word	index@(__assertfail)


	//----- nvinfo : EIATTR_MERCURY_ISA_VERSION
	.align		4
.L_2062:
        /*0058*/ 	.byte	0x03, 0x5f
        /*005a*/ 	.short	0x0101


	//----- nvinfo : EIATTR_VRC_CTA_INIT_COUNT
	.align		4
        /*005c*/ 	.byte	0x02, 0x4a
	.zero		1
	.zero		1


	//----- nvinfo : EIATTR_SYSCALL_OFFSETS
	.align		4
        /*0060*/ 	.byte	0x04, 0x46
        /*0062*/ 	.short	(.L_2064 - .L_2063)


	//   ....[0]....
.L_2063:
        /*0064*/ 	.word	0x00007d40


	//   ....[1]....
        /*0068*/ 	.word	0x00007f50


	//   ....[2]....
        /*006c*/ 	.word	0x00008150


	//   ....[3]....
        /*0070*/ 	.word	0x00008360


	//----- nvinfo : EIATTR_EXIT_INSTR_OFFSETS
	.align		4
.L_2064:
        /*0074*/ 	.byte	0x04, 0x1c
        /*0076*/ 	.short	(.L_2066 - .L_2065)


	//   ....[0]....
.L_2065:
        /*0078*/ 	.word	0x00000080


	//   ....[1]....
        /*007c*/ 	.word	0x00008490


	//----- nvinfo : EIATTR_INDIRECT_BRANCH_TARGETS
	.align		4
.L_2066:
        /*0080*/ 	.byte	0x04, 0x34
        /*0082*/ 	.short	(.L_2068 - .L_2067)


	//   ....[0]....
.L_2067:
        /*0084*/ 	.word	.L_x_10012@srel
        /*0088*/ 	.short	0x0
        /*008a*/ 	.short	0x0
        /*008c*/ 	.word	0x3
        /*0090*/ 	.word	.L_x_10013@srel
        /*0094*/ 	.word	.L_x_10014@srel
        /*0098*/ 	.word	.L_x_10015@srel


	//----- nvinfo : EIATTR_MAX_THREADS
	.align		4
.L_2068:
        /*009c*/ 	.byte	0x04, 0x05
        /*009e*/ 	.short	(.L_2070 - .L_2069)
.L_2069:
        /*00a0*/ 	.word	0x00000200
        /*00a4*/ 	.word	0x00000001
        /*00a8*/ 	.word	0x00000001


	//----- nvinfo : EIATTR_CRS_STACK_SIZE
	.align		4
.L_2070:
        /*00ac*/ 	.byte	0x04, 0x1e
        /*00ae*/ 	.short	(.L_2072 - .L_2071)
.L_2071:
        /*00b0*/ 	.word	0x00000000


	//----- nvinfo : EIATTR_CBANK_PARAM_SIZE
	.align		4
.L_2072:
        /*00b4*/ 	.byte	0x03, 0x19
        /*00b6*/ 	.short	0x01d0


	//----- nvinfo : EIATTR_PARAM_CBANK
	.align		4
        /*00b8*/ 	.byte	0x04, 0x0a
        /*00ba*/ 	.short	(.L_2074 - .L_2073)
	.align		4
.L_2073:
        /*00bc*/ 	.word	index@(.nv.constant0._ZN2at4cuda57_GLOBAL__N__cd6b329d_24_DistributionBernoulli_cu_7537a20d21kernelPointwiseApply2IZNS_6native9templates4cuda28bernoulli_tensor_cuda_kernelIbfEEvRKNS_10TensorBaseES9_NS_15PhiloxCudaStateEEUliRbSB_SB_SB_RKfSD_SD_SD_E_bSC_jLi2ELin1ELi4ELi512ELi2EEEvNS0_6detail10TensorInfoIT0_T2_EENSG_IT1_SI_EESI_T_)
        /*00c0*/ 	.short	0x0380
        /*00c2*/ 	.short	0x01d0


	//----- nvinfo : EIATTR_SW_WAR
	.align		4
.L_2074:
        /*00c4*/ 	.byte	0x04, 0x36
        /*00c6*/ 	.short	(.L_2076 - .L_2075)
.L_2075:
        /*00c8*/ 	.word	0x00000008
.L_2076:


//--------------------- .nv.info._ZN2at4cuda57_GLOBAL__N__cd6b329d_24_DistributionBernoulli_cu_7537a20d21kernelPointwiseApply2IZNS_6native9templates4cuda28bernoulli_tensor_cuda_kernelIbfEEvRKNS_10TensorBaseES9_NS_15PhiloxCudaStateEEUliRbSB_SB_SB_RKfSD_SD_SD_E_bSC_jLi2ELi2ELi4ELi512ELi2EEEvNS0_6detail10TensorInfoIT0_T2_EENSG_IT1_SI_EESI_T_ --------------------------
	.section	.nv.info._ZN2at4cuda57_GLOBAL__N__cd6b329d_24_DistributionBernoulli_cu_7537a20d21kernelPointwiseApply2IZNS_6native9templates4cuda28bernoulli_tensor_cuda_kernelIbfEEvRKNS_10TensorBaseES9_NS_15PhiloxCudaStateEEUliRbSB_SB_SB_RKfSD_SD_SD_E_bSC_jLi2ELi2ELi4ELi512ELi2EEEvNS0_6detail10TensorInfoIT0_T2_EENSG_IT1_SI_EESI_T_,"",@"SHT_CUDA_INFO"
	.sectionflags	@""
	.align	4


	//----- nvinfo : EIATTR_CUDA_API_VERSION
	.align		4
        /*0000*/ 	.byte	0x04, 0x37
        /*0002*/ 	.short	(.L_2078 - .L_2077)
.L_2077:
        /*0004*/ 	.word	0x00000082


	//----- nvinfo : EIATTR_KPARAM_INFO
	.align		4
.L_2078:
        /*0008*/ 	.byte	0x04, 0x17
        /*000a*/ 	.short	(.L_2080 - .L_2079)
.L_2079:
        /*000c*/ 	.word	0x00000000
        /*0010*/ 	.short	0x0003
        /*0012*/ 	.short	0x01b8
        /*0014*/ 	.byte	0x00, 0xf0, 0x61, 0x00


	//----- nvinfo : EIATTR_KPARAM_INFO
	.align		4
.L_2080:
        /*0018*/ 	.byte	0x04, 0x17
        /*001a*/ 	.short	(.L_2082 - .L_2081)
.L_2081:
        /*001c*/ 	.word	0x00000000
        /*0020*/ 	.short	0x0002
        /*0022*/ 	.short	0x01b0
        /*0024*/ 	.byte	0x00, 0xf0, 0x11, 0x00


	//----- nvinfo : EIATTR_KPARAM_INFO
	.align		4
.L_2082:
        /*0028*/ 	.byte	0x04, 0x17
        /*002a*/ 	.short	(.L_2084 - .L_2083)
.L_2083:
        /*002c*/ 	.word	0x00000000
        /*0030*/ 	.short	0x0001
        /*0032*/ 	.short	0x00d8
        /*0034*/ 	.byte	0x00, 0xf0, 0x61, 0x03


	//----- nvinfo : EIATTR_KPARAM_INFO
	.align		4
.L_2084:
        /*0038*/ 	.byte	0x04, 0x17
        /*003a*/ 	.short	(.L_2086 - .L_2085)
.L_2085:
        /*003c*/ 	.word	0x00000000
        /*0040*/ 	.short	0x0000
        /*0042*/ 	.short	0x0000
        /*0044*/ 	.byte	0x00, 0xf0, 0x61, 0x03


	//----- nvinfo : EIATTR_SPARSE_MMA_MASK
	.align		4
.L_2086:
        /*0048*/ 	.byte	0x03, 0x50
        /*004a*/ 	.short	0x0000


	//----- nvinfo : EIATTR_MAXREG_COUNT
	.align		4
        /*004c*/ 	.byte	0x03, 0x1b
        /*004e*/ 	.short	0x0040


	//----- nvinfo : EIATTR_EXTERNS
	.align		4
        /*0050*/ 	.byte	0x04, 0x0f
        /*0052*/ 	.short	(.L_2088 - .L_2087)


	//   ....[0]....
	.align		4
.L_2087:
        /*0054*/ 	.word	index@(__assertfail)


	//----- nvinfo : EIATTR_MERCURY_ISA_VERSION
	.align		4
.L_2088:
        /*0058*/ 	.byte	0x03, 0x5f
        /*005a*/ 	.short	0x0101


	//----- nvinfo : EIATTR_VRC_CTA_INIT_COUNT
	.align		4
        /*005c*/ 	.byte	0x02, 0x4a
	.zero		1
	.zero		1


	//----- nvinfo : EIATTR_SYSCALL_OFFSETS
	.align		4
        /*0060*/ 	.byte	0x04, 0x46
        /*0062*/ 	.short	(.L_2090 - .L_2089)


	//   ....[0]....
.L_2089:
        /*0064*/ 	.word	0x00001a10


	//   ....[1]....
        /*0068*/ 	.word	0x00001c00


	//   ....[2]....
        /*006c*/ 	.word	0x00001de0


	//   ....[3]....
        /*0070*/ 	.word	0x00001fd0


	//----- nvinfo : EIATTR_EXIT_INSTR_OFFSETS
	.align		4
.L_2090:
        /*0074*/ 	.byte	0x04, 0x1c
        /*0076*/ 	.short	(.L_2092 - .L_2091)


	//   ....[0]....
.L_2091:
        /*0078*/ 	.word	0x00000080


	//   ....[1]....
        /*007c*/ 	.word	0x000020f0


	//----- nvinfo : EIATTR_INDIRECT_BRANCH_TARGETS
	.align		4
.L_2092:
        /*0080*/ 	.byte	0x04, 0x34
        /*0082*/ 	.short	(.L_2094 - .L_2093)


	//   ....[0]....
.L_2093:
        /*0084*/ 	.word	.L_x_10016@srel
        /*0088*/ 	.short	0x0
        /*008a*/ 	.short	0x0
        /*008c*/ 	.word	0x3
        /*0090*/ 	.word	.L_x_10017@srel
        /*0094*/ 	.word	.L_x_10018@srel
        /*0098*/ 	.word	.L_x_10019@srel


	//----- nvinfo : EIATTR_MAX_THREADS
	.align		4
.L_2094:
        /*009c*/ 	.byte	0x04, 0x05
        /*009e*/ 	.short	(.L_2096 - .L_2095)
.L_2095:
        /*00a0*/ 	.word	0x00000200
        /*00a4*/ 	.word	0x00000001
        /*00a8*/ 	.word	0x00000001


	//----- nvinfo : EIATTR_CRS_STACK_SIZE
	.align		4
.L_2096:
        /*00ac*/ 	.byte	0x04, 0x1e
        /*00ae*/ 	.short	(.L_2098 - .L_2097)
.L_2097:
        /*00b0*/ 	.word	0x00000000


	//----- nvinfo : EIATTR_CBANK_PARAM_SIZE
	.align		4
.L_2098:
        /*00b4*/ 	.byte	0x03, 0x19
        /*00b6*/ 	.short	0x01d0


	//----- nvinfo : EIATTR_PARAM_CBANK
	.align		4
        /*00b8*/ 	.byte	0x04, 0x0a
        /*00ba*/ 	.short	(.L_2100 - .L_2099)
	.align		4
.L_2099:
        /*00bc*/ 	.word	index@(.nv.constant0._ZN2at4cuda57_GLOBAL__N__cd6b329d_24_DistributionBernoulli_cu_7537a20d21kernelPointwiseApply2IZNS_6native9templates4cuda28bernoulli_tensor_cuda_kernelIbfEEvRKNS_10TensorBaseES9_NS_15PhiloxCudaStateEEUliRbSB_SB_SB_RKfSD_SD_SD_E_bSC_jLi2ELi2ELi4ELi512ELi2EEEvNS0_6detail10TensorInfoIT0_T2_EENSG_IT1_SI_EESI_T_)
        /*00c0*/ 	.short	0x0380
        /*00c2*/ 	.short	0x01d0


	//----- nvinfo : EIATTR_SW_WAR
	.align		4
.L_2100:
        /*00c4*/ 	.byte	0x04, 0x36
        /*00c6*/ 	.short	(.L_2102 - .L_2101)
.L_2101:
        /*00c8*/ 	.word	0x00000008
.L_2102:


//--------------------- .nv.info._ZN2at4cuda57_GLOBAL__N__cd6b329d_24_DistributionBernoulli_cu_7537a20d21kernelPointwiseApply2IZNS_6native9templates4cuda28bernoulli_tensor_cuda_kernelIbfEEvRKNS_10TensorBaseES9_NS_15PhiloxCudaStateEEUliRbSB_SB_SB_RKfSD_SD_SD_E_bSC_jLi2ELi1ELi4ELi512ELi2EEEvNS0_6detail10TensorInfoIT0_T2_EENSG_IT1_SI_EESI_T_ --------------------------
	.section	.nv.info._ZN2at4cuda57_GLOBAL__N__cd6b329d_24_DistributionBernoulli_cu_7537a20d21kernelPointwiseApply2IZNS_6native9templates4cuda28bernoulli_tensor_cuda_kernelIbfEEvRKNS_10TensorBaseES9_NS_15PhiloxCudaStateEEUliRbSB_SB_SB_RKfSD_SD_SD_E_bSC_jLi2ELi1ELi4ELi512ELi2EEEvNS0_6detail10TensorInfoIT0_T2_EENSG_IT1_SI_EESI_T_,"",@"SHT_CUDA_INFO"
	.sectionflags	@""
	.align	4


	//----- nvinfo : EIATTR_CUDA_API_VERSION
	.align		4
        /*0000*/ 	.byte	0x04, 0x37
        /*0002*/ 	.short	(.L_2104 - .L_2103)
.L_2103:
        /*0004*/ 	.word	0x00000082


	//----- nvinfo : EIATTR_KPARAM_INFO
	.align		4
.L_2104:
        /*0008*/ 	.byte	0x04, 0x17
        /*000a*/ 	.short	(.L_2106 - .L_2105)
.L_2105:
        /*000c*/ 	.word	0x00000000
        /*0010*/ 	.short	0x0003
        /*0012*/ 	.short	0x01b8
        /*0014*/ 	.byte	0x00, 0xf0, 0x61, 0x00


	//----- nvinfo : EIATTR_KPARAM_INFO
	.align		4
.L_2106:
        /*0018*/ 	.byte	0x04, 0x17
        /*001a*/ 	.short	(.L_2108 - .L_2107)
.L_2107:
        /*001c*/ 	.word	0x00000000
        /*0020*/ 	.short	0x0002
        /*0022*/ 	.short	0x01b0
        /*0024*/ 	.byte	0x00, 0xf0, 0x11, 0x00


	//----- nvinfo : EIATTR_KPARAM_INFO
	.align		4
.L_2108:
        /*0028*/ 	.byte	0x04, 0x17
        /*002a*/ 	.short	(.L_2110 - .L_2109)
.L_2109:
        /*002c*/ 	.word	0x00000000
        /*0030*/ 	.short	0x0001
        /*0032*/ 	.short	0x00d8
        /*0034*/ 	.byte	0x00, 0xf0, 0x61, 0x03


	//----- nvinfo : EIATTR_KPARAM_INFO
	.align		4
.L_2110:
        /*0038*/ 	.byte	0x04, 0x17
        /*003a*/ 	.short	(.L_2112 - .L_2111)
.L_2111:
        /*003c*/ 	.word	0x00000000
        /*0040*/ 	.short	0x0000
        /*0042*/ 	.short	0x0000
        /*0044*/ 	.byte	0x00, 0xf0, 0x61, 0x03


	//----- nvinfo : EIATTR_SPARSE_MMA_MASK
	.align		4
.L_2112:
        /*0048*/ 	.byte	0x03, 0x50
        /*004a*/ 	.short	0x0000


	//----- nvinfo : EIATTR_MAXREG_COUNT
	.align		4
        /*004c*/ 	.byte	0x03, 0x1b
        /*004e*/ 	.short	0x0040


	//----- nvinfo : EIATTR_EXTERNS
	.align		4
        /*0050*/ 	.byte	0x04, 0x0f
        /*0052*/ 	.short	(.L_2114 - .L_2113)


	//   ....[0]....
	.align		4
.L_2113:
        /*0054*/ 	.word	index@(__assertfail)


	//----- nvinfo : EIATTR_MERCURY_ISA_VERSION
	.align		4
.L_2114:
        /*0058*/ 	.byte	0x03, 0x5f
        /*005a*/ 	.short	0x0101


	//----- nvinfo : EIATTR_VRC_CTA_INIT_COUNT
	.align		4
        /*005c*/ 	.byte	0x02, 0x4a
	.zero		1
	.zero		1


	//----- nvinfo : EIATTR_SYSCALL_OFFSETS
	.align		4
        /*0060*/ 	.byte	0x04, 0x46
        /*0062*/ 	.short	(.L_2116 - .L_2115)


	//   ....[0]....
.L_2115:
        /*0064*/ 	.word	0x000014d0


	//   ....[1]....
        /*0068*/ 	.word	0x000016c0


	//   ....[2]....
        /*006c*/ 	.word	0x000018a0


	//   ....[3]....
        /*0070*/ 	.word	0x00001a90


	//----- nvinfo : EIATTR_EXIT_INSTR_OFFSETS
	.align		4
.L_2116:
        /*0074*/ 	.byte	0x04, 0x1c
        /*0076*/ 	.short	(.L_2118 - .L_2117)


	//   ....[0]....
.L_2117:
        /*0078*/ 	.word	0x00000080


	//   ....[1]....
        /*007c*/ 	.word	0x00001b80


	//----- nvinfo : EIATTR_INDIRECT_BRANCH_TARGETS
	.align		4
.L_2118:
        /*0080*/ 	.byte	0x04, 0x34
        /*0082*/ 	.short	(.L_2120 - .L_2119)


	//   ....[0]....
.L_2119:
        /*0084*/ 	.word	.L_x_10020@srel
        /*0088*/ 	.short	0x0
        /*008a*/ 	.short	0x0
        /*008c*/ 	.word	0x3
        /*0090*/ 	.word	.L_x_10021@srel
        /*0094*/ 	.word	.L_x_10022@srel
        /*0098*/ 	.word	.L_x_10023@srel


	//----- nvinfo : EIATTR_MAX_THREADS
	.align		4
.L_2120:
        /*009c*/ 	.byte	0x04, 0x05
        /*009e*/ 	.short	(.L_2122 - .L_2121)
.L_2121:
        /*00a0*/ 	.word	0x00000200
        /*00a4*/ 	.word	0x00000001
        /*00a8*/ 	.word	0x00000001


	//----- nvinfo : EIATTR_CRS_STACK_SIZE
	.align		4
.L_2122:
        /*00ac*/ 	.byte	0x04, 0x1e
        /*00ae*/ 	.short	(.L_2124 - .L_2123)
.L_2123:
        /*00b0*/ 	.word	0x00000000


	//----- nvinfo : EIATTR_CBANK_PARAM_SIZE
	.align		4
.L_2124:
        /*00b4*/ 	.byte	0x03, 0x19
        /*00b6*/ 	.short	0x01d0


	//----- nvinfo : EIATTR_PARAM_CBANK
	.align		4
        /*00b8*/ 	.byte	0x04, 0x0a
        /*00ba*/ 	.short	(.L_2126 - .L_2125)
	.align		4
.L_2125:
        /*00bc*/ 	.word	index@(.nv.constant0._ZN2at4cuda57_GLOBAL__N__cd6b329d_24_DistributionBernoulli_cu_7537a20d21kernelPointwiseApply2IZNS_6native9templates4cuda28bernoulli_tensor_cuda_kernelIbfEEvRKNS_10TensorBaseES9_NS_15PhiloxCudaStateEEUliRbSB_SB_SB_RKfSD_SD_SD_E_bSC_jLi2ELi1ELi4ELi512ELi2EEEvNS0_6detail10TensorInfoIT0_T2_EENSG_IT1_SI_EESI_T_)
        /*00c0*/ 	.short	0x0380
        /*00c2*/ 	.short	0x01d0


	//----- nvinfo : EIATTR_SW_WAR
	.align		4
.L_2126:
        /*00c4*/ 	.byte	0x04, 0x36
        /*00c6*/ 	.short	(.L_2128 - .L_2127)
.L_2127:
        /*00c8*/ 	.word	0x00000008
.L_2128:


//--------------------- .nv.info._ZN2at4cuda57_GLOBAL__N__cd6b329d_24_DistributionBernoulli_cu_7537a20d21kernelPointwiseApply2IZNS_6native9templates4cuda28bernoulli_tensor_cuda_kernelIbfEEvRKNS_10TensorBaseES9_NS_15PhiloxCudaStateEEUliRbSB_SB_SB_RKfSD_SD_SD_E_bSC_jLi1ELin1ELi4ELi512ELi2EEEvNS0_6detail10TensorInfoIT0_T2_EENSG_IT1_SI_EESI_T_ --------------------------
	.section	.nv.info._ZN2at4cuda57_GLOBAL__N__cd6b329d_24_DistributionBernoulli_cu_7537a20d21kernelPointwiseApply2IZNS_6native9templates4cuda28bernoulli_tensor_cuda_kernelIbfEEvRKNS_10TensorBaseES9_NS_15PhiloxCudaStateEEUliRbSB_SB_SB_RKfSD_SD_SD_E_bSC_jLi1ELin1ELi4ELi512ELi2EEEvNS0_6detail10TensorInfoIT0_T2_EENSG_IT1_SI_EESI_T_,"",@"SHT_CUDA_INFO"
	.sectionflags	@""
	.align	4


	//----- nvinfo : EIATTR_CUDA_API_VERSION
	.align		4
        /*0000*/ 	.byte	0x04, 0x37
        /*0002*/ 	.short	(.L_2130 - .L_2129)
.L_2129:
        /*0004*/ 	.word	0x00000082


	//----- nvinfo : EIATTR_KPARAM_INFO
	.align		4
.L_2130:
        /*0008*/ 	.byte	0x04, 0x17
        /*000a*/ 	.short	(.L_2132 - .L_2131)
.L_2131:
        /*000c*/ 	.word	0x00000000
        /*0010*/ 	.short	0x0003
        /*0012*/ 	.short	0x01b8
        /*0014*/ 	.byte	0x00, 0xf0, 0x61, 0x00


	//----- nvinfo : EIATTR_KPARAM_INFO
	.align		4
.L_2132:
        /*0018*/ 	.byte	0x04, 0x17
        /*001a*/ 	.short	(.L_2134 - .L_2133)
.L_2133:
        /*001c*/ 	.word	0x00000000
        /*0020*/ 	.short	0x0002
        /*0022*/ 	.short	0x01b0
        /*0024*/ 	.byte	0x00, 0xf0, 0x11, 0x00


	//----- nvinfo : EIATTR_KPARAM_INFO
	.align		4
.L_2134:
        /*0028*/ 	.byte	0x04, 0x17
        /*002a*/ 	.short	(.L_2136 - .L_2135)
.L_2135:
        /*002c*/ 	.word	0x00000000
        /*0030*/ 	.short	0x0001
        /*0032*/ 	.short	0x00d8
        /*0034*/ 	.byte	0x00, 0xf0, 0x61, 0x03


	//----- nvinfo : EIATTR_KPARAM_INFO
	.align		4
.L_2136:
        /*0038*/ 	.byte	0x04, 0x17
        /*003a*/ 	.short	(.L_2138 - .L_2137)
.L_2137:
        /*003c*/ 	.word	0x00000000
        /*0040*/ 	.short	0x0000
        /*0042*/ 	.short	0x0000
        /*0044*/ 	.byte	0x00, 0xf0, 0x61, 0x03


	//----- nvinfo : EIATTR_SPARSE_MMA_MASK
	.align		4
.L_2138:
        /*0048*/ 	.byte	0x03, 0x50
        /*004a*/ 	.short	0x0000


	//----- nvinfo : EIATTR_MAXREG_COUNT
	.align		4
        /*004c*/ 	.byte	0x03, 0x1b
        /*004e*/ 	.short	0x0040


	//----- nvinfo : EIATTR_EXTERNS
	.align		4
        /*0050*/ 	.byte	0x04, 0x0f
        /*0052*/ 	.short	(.L_2140 - .L_2139)


	//   ....[0]....
	.align		4
.L_2139:
        /*0054*/ 	.word	index@(__assertfail)


	//----- nvinfo : EIATTR_MERCURY_ISA_VERSION
	.align		4
.L_2140:
        /*0058*/ 	.byte	0x03, 0x5f
        /*005a*/ 	.short	0x0101


	//----- nvinfo : EIATTR_VRC_CTA_INIT_COUNT
	.align		4
        /*005c*/ 	.byte	0x02, 0x4a
	.zero		1
	.zero		1


	//----- nvinfo : EIATTR_SYSCALL_OFFSETS
	.align		4
        /*0060*/ 	.byte	0x04, 0x46
        /*0062*/ 	.short	(.L_2142 - .L_2141)


	//   ....[0]....
.L_2141:
        /*0064*/ 	.word	0x00007630


	//   ....[1]....
        /*0068*/ 	.word	0x000078b0


	//   ....[2]....
        /*006c*/ 	.word	0x00007b20


	//   ....[3]....
        /*0070*/ 	.word	0x00007d90


	//----- nvinfo : EIATTR_EXIT_INSTR_OFFSETS
	.align		4
.L_2142:
        /*0074*/ 	.byte	0x04, 0x1c
        /*0076*/ 	.short	(.L_2144 - .L_2143)


	//   ....[0]....
.L_2143:
        /*0078*/ 	.word	0x00000080


	//   ....[1]....
        /*007c*/ 	.word	0x00007ef0


	//----- nvinfo : EIATTR_INDIRECT_BRANCH_TARGETS
	.align		4
.L_2144:
        /*0080*/ 	.byte	0x04, 0x34
        /*0082*/ 	.short	(.L_2146 - .L_2145)


	//   ....[0]....
.L_2145:
        /*0084*/ 	.word	.L_x_10024@srel
        /*0088*/ 	.short	0x0
        /*008a*/ 	.short	0x0
        /*008c*/ 	.word	0x3
        /*0090*/ 	.word	.L_x_10025@srel
        /*0094*/ 	.word	.L_x_10026@srel
        /*0098*/ 	.word	.L_x_10027@srel


	//----- nvinfo : EIATTR_MAX_THREADS
	.align		4
.L_2146:
        /*009c*/ 	.byte	0x04, 0x05
        /*009e*/ 	.short	(.L_2148 - .L_2147)
.L_2147:
        /*00a0*/ 	.word	0x00000200
        /*00a4*/ 	.word	0x00000001
        /*00a8*/ 	.word	0x00000001


	//----- nvinfo : EIATTR_CRS_STACK_SIZE
	.align		4
.L_2148:
        /*00ac*/ 	.byte	0x04, 0x1e
        /*00ae*/ 	.short	(.L_2150 - .L_2149)
.L_2149:
        /*00b0*/ 	.word	0x00000000


	//----- nvinfo : EIATTR_CBANK_PARAM_SIZE
	.align		4
.L_2150:
        /*00b4*/ 	.byte	0x03, 0x19
        /*00b6*/ 	.short	0x01d0


	//----- nvinfo : EIATTR_PARAM_CBANK
	.align		4
        /*00b8*/ 	.byte	0x04, 0x0a
        /*00ba*/ 	.short	(.L_2152 - .L_2151)
	.align		4
.L_2151:
        /*00bc*/ 	.word	index@(.nv.constant0._ZN2at4cuda57_GLOBAL__N__cd6b329d_24_DistributionBernoulli_cu_7537a20d21kernelPointwiseApply2IZNS_6native9templates4cuda28bernoulli_tensor_cuda_kernelIbfEEvRKNS_10TensorBaseES9_NS_15PhiloxCudaStateEEUliRbSB_SB_SB_RKfSD_SD_SD_E_bSC_jLi1ELin1ELi4ELi512ELi2EEEvNS0_6detail10TensorInfoIT0_T2_EENSG_IT1_SI_EESI_T_)
        /*00c0*/ 	.short	0x0380
        /*00c2*/ 	.short	0x01d0


	//----- nvinfo : EIATTR_SW_WAR
	.align		4
.L_2152:
        /*00c4*/ 	.byte	0x04, 0x36
        /*00c6*/ 	.short	(.L_2154 - .L_2153)
.L_2153:
        /*00c8*/ 	.word	0x00000008
.L_2154:


//--------------------- .nv.info._ZN2at4cuda57_GLOBAL__N__cd6b329d_24_DistributionBernoulli_cu_7537a20d21kernelPointwiseApply2IZNS_6native9templates4cuda28bernoulli_tensor_cuda_kernelIbfEEvRKNS_10TensorBaseES9_NS_15PhiloxCudaStateEEUliRbSB_SB_SB_RKfSD_SD_SD_E_bSC_jLi1ELi2ELi4ELi512ELi2EEEvNS0_6detail10TensorInfoIT0_T2_EENSG_IT1_SI_EESI_T_ --------------------------
	.section	.nv.info._ZN2at4cuda57_GLOBAL__N__cd6b329d_24_DistributionBernoulli_cu_7537a20d21kernelPointwiseApply2IZNS_6native9templates4cuda28bernoulli_tensor_cuda_kernelIbfEEvRKNS_10TensorBaseES9_NS_15PhiloxCudaStateEEUliRbSB_SB_SB_RKfSD_SD_SD_E_bSC_jLi1ELi2ELi4ELi512ELi2EEEvNS0_6detail10TensorInfoIT0_T2_EENSG_IT1_SI_EESI_T_,"",@"SHT_CUDA_INFO"
	.sectionflags	@""
	.align	4


	//----- nvinfo : EIATTR_CUDA_API_VERSION
	.align		4
        /*0000*/ 	.byte	0x04, 0x37
        /*0002*/ 	.short	(.L_2156 - .L_2155)
.L_2155:
        /*0004*/ 	.word	0x00000082


	//----- nvinfo : EIATTR_KPARAM_INFO
	.align		4
.L_2156:
        /*0008*/ 	.byte	0x04, 0x17
        /*000a*/ 	.short	(.L_2158 - .L_2157)
.L_2157:
        /*000c*/ 	.word	0x00000000
        /*0010*/ 	.short	0x0003
        /*0012*/ 	.short	0x01b8
        /*0014*/ 	.byte	0x00, 0xf0, 0x61, 0x00


	//----- nvinfo : EIATTR_KPARAM_INFO
	.align		4
.L_2158:
        /*0018*/ 	.byte	0x04, 0x17
        /*001a*/ 	.short	(.L_2160 - .L_2159)
.L_2159:
        /*001c*/ 	.word	0x00000000
        /*0020*/ 	.short	0x0002
        /*0022*/ 	.short	0x01b0
        /*0024*/ 	.byte	0x00, 0xf0, 0x11, 0x00


	//----- nvinfo : EIATTR_KPARAM_INFO
	.align		4
.L_2160:
        /*0028*/ 	.byte	0x04, 0x17
        /*002a*/ 	.short	(.L_2162 - .L_2161)
.L_2161:
        /*002c*/ 	.word	0x00000000
        /*0030*/ 	.short	0x0001
        /*0032*/ 	.short	0x00d8
        /*0034*/ 	.byte	0x00, 0xf0, 0x61, 0x03


	//----- nvinfo : EIATTR_KPARAM_INFO
	.align		4
.L_2162:
        /*0038*/ 	.byte	0x04, 0x17
        /*003a*/ 	.short	(.L_2164 - .L_2163)
.L_2163:
        /*003c*/ 	.word	0x00000000
        /*0040*/ 	.short	0x0000
        /*0042*/ 	.short	0x0000
        /*0044*/ 	.byte	0x00, 0xf0, 0x61, 0x03


	//----- nvinfo : EIATTR_SPARSE_MMA_MASK
	.align		4
.L_2164:
        /*0048*/ 	.byte	0x03, 0x50
        /*004a*/ 	.short	0x0000


	//----- nvinfo : EIATTR_MAXREG_COUNT
	.align		4
        /*004c*/ 	.byte	0x03, 0x1b
        /*004e*/ 	.short	0x0040


	//----- nvinfo : EIATTR_EXTERNS
	.align		4
        /*0050*/ 	.byte	0x04, 0x0f
        /*0052*/ 	.short	(.L_2166 - .L_2165)


	//   ....[0]....
	.align		4
.L_2165:
        /*0054*/ 	.word	index@(__assertfail)


	//----- nvinfo : EIATTR_MERCURY_ISA_VERSION
	.align		4
.L_2166:
        /*0058*/ 	.byte	0x03, 0x5f
        /*005a*/ 	.short	0x0101


	//----- nvinfo : EIATTR_VRC_CTA_INIT_COUNT
	.align		4
        /*005c*/ 	.byte	0x02, 0x4a
	.zero		1
	.zero		1


	//----- nvinfo : EIATTR_SYSCALL_OFFSETS
	.align		4
        /*0060*/ 	.byte	0x04, 0x46
        /*0062*/ 	.short	(.L_2168 - .L_2167)


	//   ....[0]....
.L_2167:
        /*0064*/ 	.word	0x000014c0


	//   ....[1]....
        /*0068*/ 	.word	0x000016b0


	//   ....[2]....
        /*006c*/ 	.word	0x00001890


	//   ....[3]....
        /*0070*/ 	.word	0x00001a80


	//----- nvinfo : EIATTR_EXIT_INSTR_OFFSETS
	.align		4
.L_2168:
        /*0074*/ 	.byte	0x04, 0x1c
        /*0076*/ 	.short	(.L_2170 - .L_2169)


	//   ....[0]....
.L_2169:
        /*0078*/ 	.word	0x00000080


	//   ....[1]....
        /*007c*/ 	.word	0x00001bc0


	//----- nvinfo : EIATTR_INDIRECT_BRANCH_TARGETS
	.align		4
.L_2170:
        /*0080*/ 	.byte	0x04, 0x34
        /*0082*/ 	.short	(.L_2172 - .L_2171)


	//   ....[0]....
.L_2171:
        /*0084*/ 	.word	.L_x_10028@srel
        /*0088*/ 	.short	0x0
        /*008a*/ 	.short	0x0
        /*008c*/ 	.word	0x3
        /*0090*/ 	.word	.L_x_10029@srel
        /*0094*/ 	.word	.L_x_10030@srel
        /*0098*/ 	.word	.L_x_10031@srel


	//----- nvinfo : EIATTR_MAX_THREADS
	.align		4
.L_2172:
        /*009c*/ 	.byte	0x04, 0x05
        /*009e*/ 	.short	(.L_2174 - .L_2173)
.L_2173:
        /*00a0*/ 	.word	0x00000200
        /*00a4*/ 	.word	0x00000001
        /*00a8*/ 	.word	0x00000001


	//----- nvinfo : EIATTR_CRS_STACK_SIZE
	.align		4
.L_2174:
        /*00ac*/ 	.byte	0x04, 0x1e
        /*00ae*/ 	.short	(.L_2176 - .L_2175)
.L_2175:
        /*00b0*/ 	.word	0x00000000


	//----- nvinfo : EIATTR_CBANK_PARAM_SIZE
	.align		4
.L_2176:
        /*00b4*/ 	.byte	0x03, 0x19
        /*00b6*/ 	.short	0x01d0


	//----- nvinfo : EIATTR_PARAM_CBANK
	.align		4
        /*00b8*/ 	.byte	0x04, 0x0a
        /*00ba*/ 	.short	(.L_2178 - .L_2177)
	.align		4
.L_2177:
        /*00bc*/ 	.word	index@(.nv.constant0._ZN2at4cuda57_GLOBAL__N__cd6b329d_24_DistributionBernoulli_cu_7537a20d21kernelPointwiseApply2IZNS_6native9templates4cuda28bernoulli_tensor_cuda_kernelIbfEEvRKNS_10TensorBaseES9_NS_15PhiloxCudaStateEEUliRbSB_SB_SB_RKfSD_SD_SD_E_bSC_jLi1ELi2ELi4ELi512ELi2EEEvNS0_6detail10TensorInfoIT0_T2_EENSG_IT1_SI_EESI_T_)
        /*00c0*/ 	.short	0x0380
        /*00c2*/ 	.short	0x01d0


	//----- nvinfo : EIATTR_SW_WAR
	.align		4
.L_2178:
        /*00c4*/ 	.byte	0x04, 0x36
        /*00c6*/ 	.short	(.L_2180 - .L_2179)
.L_2179:
        /*00c8*/ 	.word	0x00000008
.L_2180:


//--------------------- .nv.info._ZN2at4cuda57_GLOBAL__N__cd6b329d_24_DistributionBernoulli_cu_7537a20d21kernelPointwiseApply2IZNS_6native9templates4cuda28bernoulli_tensor_cuda_kernelIbfEEvRKNS_10TensorBaseES9_NS_15PhiloxCudaStateEEUliRbSB_SB_SB_RKfSD_SD_SD_E_bSC_jLi1ELi1ELi4ELi512ELi2EEEvNS0_6detail10TensorInfoIT0_T2_EENSG_IT1_SI_EESI_T_ --------------------------
	.section	.nv.info._ZN2at4cuda57_GLOBAL__N__cd6b329d_24_DistributionBernoulli_cu_7537a20d21kernelPointwiseApply2IZNS_6native9templates4cuda28bernoulli_tensor_cuda_kernelIbfEEvRKNS_10TensorBaseES9_NS_15PhiloxCudaStateEEUliRbSB_SB_SB_RKfSD_SD_SD_E_bSC_jLi1ELi1ELi4ELi512ELi2EEEvNS0_6detail10TensorInfoIT0_T2_EENSG_IT1_SI_EESI_T_,"",@"SHT_CUDA_INFO"
	.sectionflags	@""
	.align	4


	//----- nvinfo : EIATTR_CUDA_API_VERSION
	.align		4
        /*0000*/ 	.byte	0x04, 0x37
        /*0002*/ 	.short	(.L_2182 - .L_2181)
.L_2181:
        /*0004*/ 	.word	0x00000082


	//----- nvinfo : EIATTR_KPARAM_INFO
	.align		4
.L_2182:
        /*0008*/ 	.byte	0x04, 0x17
        /*000a*/ 	.short	(.L_2184 - .L_2183)
.L_2183:
        /*000c*/ 	.word	0x00000000
        /*0010*/ 	.short	0x0003
        /*0012*/ 	.short	0x01b8
        /*0014*/ 	.byte	0x00, 0xf0, 0x61, 0x00


	//----- nvinfo : EIATTR_KPARAM_INFO
	.align		4
.L_2184:
        /*0018*/ 	.byte	0x04, 0x17
        /*001a*/ 	.short	(.L_2186 - .L_2185)
.L_2185:
        /*001c*/ 	.word	0x00000000
        /*0020*/ 	.short	0x0002
        /*0022*/ 	.short	0x01b0
        /*0024*/ 	.byte	0x00, 0xf0, 0x11, 0x00


	//----- nvinfo : EIATTR_KPARAM_INFO
	.align		4
.L_2186:
        /*0028*/ 	.byte	0x04, 0x17
        /*002a*/ 	.short	(.L_2188 - .L_2187)
.L_2187:
        /*002c*/ 	.word	0x00000000
        /*0030*/ 	.short	0x0001
        /*0032*/ 	.short	0x00d8
        /*0034*/ 	.byte	0x00, 0xf0, 0x61, 0x03


	//----- nvinfo : EIATTR_KPARAM_INFO
	.align		4
.L_2188:
        /*0038*/ 	.byte	0x04, 0x17
        /*003a*/ 	.short	(.L_2190 - .L_2189)
.L_2189:
        /*003c*/ 	.word	0x00000000
        /*0040*/ 	.short	0x0000
        /*0042*/ 	.short	0x0000
        /*0044*/ 	.byte	0x00, 0xf0, 0x61, 0x03


	//----- nvinfo : EIATTR_SPARSE_MMA_MASK
	.align		4
.L_2190:
        /*0048*/ 	.byte	0x03, 0x50
        /*004a*/ 	.short	0x0000


	//----- nvinfo : EIATTR_MAXREG_COUNT
	.align		4
        /*004c*/ 	.byte	0x03, 0x1b
        /*004e*/ 	.short	0x0040


	//----- nvinfo : EIATTR_EXTERNS
	.align		4
        /*0050*/ 	.byte	0x04, 0x0f
        /*0052*/ 	.short	(.L_2192 - .L_2191)


	//   ....[0]....
	.align		4
.L_2191:
        /*0054*/ 	.word	index@(__assertfail)


	//----- nvinfo : EIATTR_MERCURY_ISA_VERSION
	.align		4
.L_2192:
        /*0058*/ 	.byte	0x03, 0x5f
        /*005a*/ 	.short	0x0101


	//----- nvinfo : EIATTR_VRC_CTA_INIT_COUNT
	.align		4
        /*005c*/ 	.byte	0x02, 0x4a
	.zero		1
	.zero		1


	//----- nvinfo : EIATTR_SYSCALL_OFFSETS
	.align		4
        /*0060*/ 	.byte	0x04, 0x46
        /*0062*/ 	.short	(.L_2194 - .L_2193)


	//   ....[0]....
.L_2193:
        /*0064*/ 	.word	0x00000e20


	//   ....[1]....
        /*0068*/ 	.word	0x00001010


	//   ....[2]....
        /*006c*/ 	.word	0x000011f0


	//   ....[3]....
        /*0070*/ 	.word	0x000013e0


	//----- nvinfo : EIATTR_EXIT_INSTR_OFFSETS
	.align		4
.L_2194:
        /*0074*/ 	.byte	0x04, 0x1c
        /*0076*/ 	.short	(.L_2196 - .L_2195)


	//   ....[0]....
.L_2195:
        /*0078*/ 	.word	0x00000080


	//   ....[1]....
        /*007c*/ 	.word	0x000014b0


	//----- nvinfo : EIATTR_INDIRECT_BRANCH_TARGETS
	.align		4
.L_2196:
        /*0080*/ 	.byte	0x04, 0x34
        /*0082*/ 	.short	(.L_2198 - .L_2197)


	//   ....[0]....
.L_2197:
        /*0084*/ 	.word	.L_x_10032@srel
        /*0088*/ 	.short	0x0
        /*008a*/ 	.short	0x0
        /*008c*/ 	.word	0x3
        /*0090*/ 	.word	.L_x_10033@srel
        /*0094*/ 	.word	.L_x_10034@srel
        /*0098*/ 	.word	.L_x_10035@srel


	//----- nvinfo : EIATTR_MAX_THREADS
	.align		4
.L_2198:
        /*009c*/ 	.byte	0x04, 0x05
        /*009e*/ 	.short	(.L_2200 - .L_2199)
.L_2199:
        /*00a0*/ 	.word	0x00000200
        /*00a4*/ 	.word	0x00000001
        /*00a8*/ 	.word	0x00000001


	//----- nvinfo : EIATTR_CRS_STACK_SIZE
	.align		4
.L_2200:
        /*00ac*/ 	.byte	0x04, 0x1e
        /*00ae*/ 	.short	(.L_2202 - .L_2201)
.L_2201:
        /*00b0*/ 	.word	0x00000000


	//----- nvinfo : EIATTR_CBANK_PARAM_SIZE
	.align		4
.L_2202:
        /*00b4*/ 	.byte	0x03, 0x19
        /*00b6*/ 	.short	0x01d0


	//----- nvinfo : EIATTR_PARAM_CBANK
	.align		4
        /*00b8*/ 	.byte	0x04, 0x0a
        /*00ba*/ 	.short	(.L_2204 - .L_2203)
	.align		4
.L_2203:
        /*00bc*/ 	.word	index@(.nv.constant0._ZN2at4cuda57_GLOBAL__N__cd6b329d_24_DistributionBernoulli_cu_7537a20d21kernelPointwiseApply2IZNS_6native9templates4cuda28bernoulli_tensor_cuda_kernelIbfEEvRKNS_10TensorBaseES9_NS_15PhiloxCudaStateEEUliRbSB_SB_SB_RKfSD_SD_SD_E_bSC_jLi1ELi1ELi4ELi512ELi2EEEvNS0_6detail10TensorInfoIT0_T2_EENSG_IT1_SI_EESI_T_)
        /*00c0*/ 	.short	0x0380
        /*00c2*/ 	.short	0x01d0


	//----- nvinfo : EIATTR_SW_WAR
	.align		4
.L_2204:
        /*00c4*/ 	.byte	0x04, 0x36
        /*00c6*/ 	.short	(.L_2206 - .L_2205)
.L_2205:
        /*00c8*/ 	.word	0x00000008
.L_2206:


//--------------------- .nv.info._ZN2at4cuda57_GLOBAL__N__cd6b329d_24_DistributionBernoulli_cu_7537a20d21kernelPointwiseApply2IZNS_6native9templates4cuda28bernoulli_tensor_cuda_kernelIN3c108BFloat16EfEEvRKNS_10TensorBaseESB_NS_15PhiloxCudaStateEEUliRS8_SD_SD_SD_RKfSF_SF_SF_E_S8_SE_mLin1ELin1ELi4ELi512ELi2EEEvNS0_6detail10TensorInfoIT0_T2_EENSI_IT1_SK_EESK_T_ --------------------------
	.section	.nv.info._ZN2at4cuda57_GLOBAL__N__cd6b329d_24_DistributionBernoulli_cu_7537a20d21kernelPointwiseApply2IZNS_6native9templates4cuda28bernoulli_tensor_cuda_kernelIN3c108BFloat16EfEEvRKNS_10TensorBaseESB_NS_15PhiloxCudaStateEEUliRS8_SD_SD_SD_RKfSF_SF_SF_E_S8_SE_mLin1ELin1ELi4ELi512ELi2EEEvNS0_6detail10TensorInfoIT0_T2_EENSI_IT1_SK_EESK_T_,"",@"SHT_CUDA_INFO"
	.sectionflags	@""
	.align	4


	//----- nvinfo : EIATTR_CUDA_API_VERSION
	.align		4
        /*0000*/ 	.byte	0x04, 0x37
        /*0002*/ 	.short	(.L_2208 - .L_2207)
.L_2207:
        /*0004*/ 	.word	0x00000082


	//----- nvinfo : EIATTR_KPARAM_INFO
	.align		4
.L_2208:
        /*0008*/ 	.byte	0x04, 0x17
        /*000a*/ 	.short	(.L_2210 - .L_2209)
.L_2209:
        /*000c*/ 	.word	0x00000000
        /*0010*/ 	.short	0x0003
        /*0012*/ 	.short	0x0348
        /*0014*/ 	.byte	0x00, 0xf0, 0x61, 0x00


	//----- nvinfo : EIATTR_KPARAM_INFO
	.align		4
.L_2210:
        /*0018*/ 	.byte	0x04, 0x17
        /*001a*/ 	.short	(.L_2212 - .L_2211)
.L_2211:
        /*001c*/ 	.word	0x00000000
        /*0020*/ 	.short	0x0002
        /*0022*/ 	.short	0x0340
        /*0024*/ 	.byte	0x00, 0xf0, 0x21, 0x00


	//----- nvinfo : EIATTR_KPARAM_INFO
	.align		4
.L_2212:
        /*0028*/ 	.byte	0x04, 0x17
        /*002a*/ 	.short	(.L_2214 - .L_2213)
.L_2213:
        /*002c*/ 	.word	0x00000000
        /*0030*/ 	.short	0x0001
        /*0032*/ 	.short	0x01a0
        /*0034*/ 	.byte	0x00, 0xf0, 0x81, 0x06


	//----- nvinfo : EIATTR_KPARAM_INFO
	.align		4
.L_2214:
        /*0038*/ 	.byte	0x04, 0x17
        /*003a*/ 	.short	(.L_2216 - .L_2215)
.L_2215:
        /*003c*/ 	.word	0x00000000
        /*0040*/ 	.short	0x0000
        /*0042*/ 	.short	0x0000
        /*0044*/ 	.byte	0x00, 0xf0, 0x81, 0x06


	//----- nvinfo : EIATTR_SPARSE_MMA_MASK
	.align		4
.L_2216:
        /*0048*/ 	.byte	0x03, 0x50
        /*004a*/ 	.short	0x0000


	//----- nvinfo : EIATTR_MAXREG_COUNT
	.align		4
        /*004c*/ 	.byte	0x03, 0x1b
        /*004e*/ 	.short	0x0040


	//----- nvinfo : EIATTR_EXTERNS
	.align		4
        /*0050*/ 	.byte	0x04, 0x0f
        /*0052*/ 	.short	(.L_2218 - .L_2217)


	//   ....[0]....
	.align		4
.L_2217:
        /*0054*/ 	.word	index@(__assertfail)


	//----- nvinfo : EIATTR_MERCURY_ISA_VERSION
	.align		4
.L_2218:
        /*0058*/ 	.byte	0x03, 0x5f
        /*005a*/ 	.short	0x0101


	//----- nvinfo : EIATTR_VRC_CTA_INIT_COUNT
	.align		4
        /*005c*/ 	.byte	0x02, 0x4a
	.zero		1
	.zero		1


	//----- nvinfo : EIATTR_SYSCALL_OFFSETS
	.align		4
        /*0060*/ 	.byte	0x04, 0x46
        /*0062*/ 	.short	(.L_2220 - .L_2219)


	//   ....[0]....
.L_2219:
        /*0064*/ 	.word	0x0001c560


	//   ....[1]....
        /*0068*/ 	.word	0x0001c770


	//   ....[2]....
        /*006c*/ 	.word	0x0001c970


	//   ....[3]....
        /*0070*/ 	.word	0x0001cb80


	//----- nvinfo : EIATTR_EXIT_INSTR_OFFSETS
	.align		4
.L_2220:
        /*0074*/ 	.byte	0x04, 0x1c
        /*0076*/ 	.short	(.L_2222 - .L_2221)


	//   ....[0]....
.L_2221:
        /*0078*/ 	.word	0x00000090


	//   ....[1]....
        /*007c*/ 	.word	0x0001ccc0


	//----- nvinfo : EIATTR_INDIRECT_BRANCH_TARGETS
	.align		4
.L_2222:
        /*0080*/ 	.byte	0x04, 0x34
        /*0082*/ 	.short	(.L_2224 - .L_2223)


	//   ....[0]....
.L_2223:
        /*0084*/ 	.word	.L_x_10036@srel
        /*0088*/ 	.short	0x0
        /*008a*/ 	.short	0x0
        /*008c*/ 	.word	0x3
        /*0090*/ 	.word	.L_x_10037@srel
        /*0094*/ 	.word	.L_x_10038@srel
        /*0098*/ 	.word	.L_x_10039@srel


	//----- nvinfo : EIATTR_MAX_THREADS
	.align		4
.L_2224:
        /*009c*/ 	.byte	0x04, 0x05
        /*009e*/ 	.short	(.L_2226 - .L_2225)
.L_2225:
        /*00a0*/ 	.word	0x00000200
        /*00a4*/ 	.word	0x00000001
        /*00a8*/ 	.word	0x00000001


	//----- nvinfo : EIATTR_CRS_STACK_SIZE
	.align		4
.L_2226:
        /*00ac*/ 	.byte	0x04, 0x1e
        /*00ae*/ 	.short	(.L_2228 - .L_2227)
.L_2227:
        /*00b0*/ 	.word	0x00000000


	//----- nvinfo : EIATTR_CBANK_PARAM_SIZE
	.align		4
.L_2228:
        /*00b4*/ 	.byte	0x03, 0x19
        /*00b6*/ 	.short	0x0360


	//----- nvinfo : EIATTR_PARAM_CBANK
	.align		4
        /*00b8*/ 	.byte	0x04, 0x0a
        /*00ba*/ 	.short	(.L_2230 - .L_2229)
	.align		4
.L_2229:
        /*00bc*/ 	.word	index@(.nv.constant0._ZN2at4cuda57_GLOBAL__N__cd6b329d_24_DistributionBernoulli_cu_7537a20d21kernelPointwiseApply2IZNS_6native9templates4cuda28bernoulli_tensor_cuda_kernelIN3c108BFloat16EfEEvRKNS_10TensorBaseESB_NS_15PhiloxCudaStateEEUliRS8_SD_SD_SD_RKfSF_SF_SF_E_S8_SE_mLin1ELin1ELi4ELi512ELi2EEEvNS0_6detail10TensorInfoIT0_T2_EENSI_IT1_SK_EESK_T_)
        /*00c0*/ 	.short	0x0380
        /*00c2*/ 	.short	0x0360


	//----- nvinfo : EIATTR_SW_WAR
	.align		4
.L_2230:
        /*00c4*/ 	.byte	0x04, 0x36
        /*00c6*/ 	.short	(.L_2232 - .L_2231)
.L_2231:
        /*00c8*/ 	.word	0x00000008
.L_2232:


//--------------------- .nv.info._ZN2at4cuda57_GLOBAL__N__cd6b329d_24_DistributionBernoulli_cu_7537a20d21kernelPointwiseApply2IZNS_6native9templates4cuda28bernoulli_tensor_cuda_kernelIN3c108BFloat16EfEEvRKNS_10TensorBaseESB_NS_15PhiloxCudaStateEEUliRS8_SD_SD_SD_RKfSF_SF_SF_E_S8_SE_mLi1ELi1ELi4ELi512ELi2EEEvNS0_6detail10TensorInfoIT0_T2_EENSI_IT1_SK_EESK_T_ --------------------------
	.section	.nv.info._ZN2at4cuda57_GLOBAL__N__cd6b329d_24_DistributionBernoulli_cu_7537a20d21kernelPointwiseApply2IZNS_6native9templates4cuda28bernoulli_tensor_cuda_kernelIN3c108BFloat16EfEEvRKNS_10TensorBaseESB_NS_15PhiloxCudaStateEEUliRS8_SD_SD_SD_RKfSF_SF_SF_E_S8_SE_mLi1ELi1ELi4ELi512ELi2EEEvNS0_6detail10TensorInfoIT0_T2_EENSI_IT1_SK_EESK_T_,"",@"SHT_CUDA_INFO"
	.sectionflags	@""
	.align	4


	//----- nvinfo : EIATTR_CUDA_API_VERSION
	.align		4
        /*0000*/ 	.byte	0x04, 0x37
        /*0002*/ 	.short	(.L_2234 - .L_2233)
.L_2233:
        /*0004*/ 	.word	0x00000082


	//----- nvinfo : EIATTR_KPARAM_INFO
	.align		4
.L_2234:
        /*0008*/ 	.byte	0x04, 0x17
        /*000a*/ 	.short	(.L_2236 - .L_2235)
.L_2235:
        /*000c*/ 	.word	0x00000000
        /*0010*/ 	.short	0x0003
        /*0012*/ 	.short	0x0348
        /*0014*/ 	.byte	0x00, 0xf0, 0x61, 0x00


	//----- nvinfo : EIATTR_KPARAM_INFO
	.align		4
.L_2236:
        /*0018*/ 	.byte	0x04, 0x17
        /*001a*/ 	.short	(.L_2238 - .L_2237)
.L_2237:
        /*001c*/ 	.word	0x00000000
        /*0020*/ 	.short	0x0002
        /*0022*/ 	.short	0x0340
        /*0024*/ 	.byte	0x00, 0xf0, 0x21, 0x00


	//----- nvinfo : EIATTR_KPARAM_INFO
	.align		4
.L_2238:
        /*0028*/ 	.byte	0x04, 0x17
        /*002a*/ 	.short	(.L_2240 - .L_2239)
.L_2239:
        /*002c*/ 	.word	0x00000000
        /*0030*/ 	.short	0x0001
        /*0032*/ 	.short	0x01a0
        /*0034*/ 	.byte	0x00, 0xf0, 0x81, 0x06


	//----- nvinfo : EIATTR_KPARAM_INFO
	.align		4
.L_2240:
        /*0038*/ 	.byte	0x04, 0x17
        /*003a*/ 	.short	(.L_2242 - .L_2241)
.L_2241:
        /*003c*/ 	.word	0x00000000
        /*0040*/ 	.short	0x0000
        /*0042*/ 	.short	0x0000
        /*0044*/ 	.byte	0x00, 0xf0, 0x81, 0x06


	//----- nvinfo : EIATTR_SPARSE_MMA_MASK
	.align		4
.L_2242:
        /*0048*/ 	.byte	0x03, 0x50
        /*004a*/ 	.short	0x0000


	//----- nvinfo : EIATTR_MAXREG_COUNT
	.align		4
        /*004c*/ 	.byte	0x03, 0x1b
        /*004e*/ 	.short	0x0040


	//----- nvinfo : EIATTR_EXTERNS
	.align		4
        /*0050*/ 	.byte	0x04, 0x0f
        /*0052*/ 	.short	(.L_2244 - .L_2243)


	//   ....[0]....
	.align		4
.L_2243:
        /*0054*/ 	.word	index@(__assertfail)


	//----- nvinfo : EIATTR_MERCURY_ISA_VERSION
	.align		4
.L_2244:
        /*0058*/ 	.byte	0x03, 0x5f
        /*005a*/ 	.short	0x0101


	//----- nvinfo : EIATTR_VRC_CTA_INIT_COUNT
	.align		4
        /*005c*/ 	.byte	0x02, 0x4a
	.zero		1
	.zero		1


	//----- nvinfo : EIATTR_SYSCALL_OFFSETS
	.align		4
        /*0060*/ 	.byte	0x04, 0x46
        /*0062*/ 	.short	(.L_2246 - .L_2245)


	//   ....[0]....
.L_2245:
        /*0064*/ 	.word	0x00000fb0


	//   ....[1]....
        /*0068*/ 	.word	0x000011a0


	//   ....[2]....
        /*006c*/ 	.word	0x00001380


	//   ....[3]....
        /*0070*/ 	.word	0x00001570


	//----- nvinfo : EIATTR_EXIT_INSTR_OFFSETS
	.align		4
.L_2246:
        /*0074*/ 	.byte	0x04, 0x1c
        /*0076*/ 	.short	(.L_2248 - .L_2247)


	//   ....[0]....
.L_2247:
        /*0078*/ 	.word	0x00000090


	//   ....[1]....
        /*007c*/ 	.word	0x00001650


	//----- nvinfo : EIATTR_INDIRECT_BRANCH_TARGETS
	.align		4
.L_2248:
        /*0080*/ 	.byte	0x04, 0x34
        /*0082*/ 	.short	(.L_2250 - .L_2249)


	//   ....[0]....
.L_2249:
        /*0084*/ 	.word	.L_x_10040@srel
        /*0088*/ 	.short	0x0
        /*008a*/ 	.short	0x0
        /*008c*/ 	.word	0x3
        /*0090*/ 	.word	.L_x_10041@srel
        /*0094*/ 	.word	.L_x_10042@srel
        /*0098*/ 	.word	.L_x_10043@srel


	//----- nvinfo : EIATTR_MAX_THREADS
	.align		4
.L_2250:
        /*009c*/ 	.byte	0x04, 0x05
        /*009e*/ 	.short	(.L_2252 - .L_2251)
.L_2251:
        /*00a0*/ 	.word	0x00000200
        /*00a4*/ 	.word	0x00000001
        /*00a8*/ 	.word	0x00000001


	//----- nvinfo : EIATTR_CRS_STACK_SIZE
	.align		4
.L_2252:
        /*00ac*/ 	.byte	0x04, 0x1e
        /*00ae*/ 	.short	(.L_2254 - .L_2253)
.L_2253:
        /*00b0*/ 	.word	0x00000000


	//----- nvinfo : EIATTR_CBANK_PARAM_SIZE
	.align		4
.L_2254:
        /*00b4*/ 	.byte	0x03, 0x19
        /*00b6*/ 	.short	0x0360


	//----- nvinfo : EIATTR_PARAM_CBANK
	.align		4
        /*00b8*/ 	.byte	0x04, 0x0a
        /*00ba*/ 	.short	(.L_2256 - .L_2255)
	.align		4
.L_2255:
        /*00bc*/ 	.word	index@(.nv.constant0._ZN2at4cuda57_GLOBAL__N__cd6b329d_24_DistributionBernoulli_cu_7537a20d21kernelPointwiseApply2IZNS_6native9templates4cuda28bernoulli_tensor_cuda_kernelIN3c108BFloat16EfEEvRKNS_10TensorBaseESB_NS_15PhiloxCudaStateEEUliRS8_SD_SD_SD_RKfSF_SF_SF_E_S8_SE_mLi1ELi1ELi4ELi512ELi2EEEvNS0_6detail10TensorInfoIT0_T2_EENSI_IT1_SK_EESK_T_)
        /*00c0*/ 	.short	0x0380
        /*00c2*/ 	.short	0x0360


	//----- nvinfo : EIATTR_SW_WAR
	.align		4
.L_2256:
        /*00c4*/ 	.byte	0x04, 0x36
        /*00c6*/ 	.short	(.L_2258 - .L_2257)
.L_2257:
        /*00c8*/ 	.word	0x00000008
.L_2258:


//--------------------- .nv.info._ZN2at4cuda57_GLOBAL__N__cd6b329d_24_DistributionBernoulli_cu_7537a20d21kernelPointwiseApply2IZNS_6native9templates4cuda28bernoulli_tensor_cuda_kernelIN3c108BFloat16EfEEvRKNS_10TensorBaseESB_NS_15PhiloxCudaStateEEUliRS8_SD_SD_SD_RKfSF_SF_SF_E_S8_SE_jLin1ELin1ELi4ELi512ELi2EEEvNS0_6detail10TensorInfoIT0_T2_EENSI_IT1_SK_EESK_T_ --------------------------
	.section	.nv.info._ZN2at4cuda57_GLOBAL__N__cd6b329d_24_DistributionBernoulli_cu_7537a20d21kernelPointwiseApply2IZNS_6native9templates4cuda28bernoulli_tensor_cuda_kernelIN3c108BFloat16EfEEvRKNS_10TensorBaseESB_NS_15PhiloxCudaStateEEUliRS8_SD_SD_SD_RKfSF_SF_SF_E_S8_SE_jLin1ELin1ELi4ELi512ELi2EEEvNS0_6detail10TensorInfoIT0_T2_EENSI_IT1_SK_EESK_T_,"",@"SHT_CUDA_INFO"
	.sectionflags	@""
	.align	4


	//----- nvinfo : EIATTR_CUDA_API_VERSION
	.align		4
        /*0000*/ 	.byte	0x04, 0x37
        /*0002*/ 	.short	(.L_2260 - .L_2259)
.L_2259:
        /*0004*/ 	.word	0x00000082


	//----- nvinfo : EIATTR_KPARAM_INFO
	.align		4
.L_2260:
        /*0008*/ 	.byte	0x04, 0x17
        /*000a*/ 	.short	(.L_2262 - .L_2261)
.L_2261:
        /*000c*/ 	.word	0x00000000
        /*0010*/ 	.short	0x0003
        /*0012*/ 	.short	0x01b8
        /*0014*/ 	.byte	0x00, 0xf0, 0x61, 0x00


	//----- nvinfo : EIATTR_KPARAM_INFO
	.align		4
.L_2262:
        /*0018*/ 	.byte	0x04, 0x17
        /*001a*/ 	.short	(.L_2264 - .L_2263)
.L_2263:
        /*001c*/ 	.word	0x00000000
        /*0020*/ 	.short	0x0002
        /*0022*/ 	.short	0x01b0
        /*0024*/ 	.byte	0x00, 0xf0, 0x11, 0x00


	//----- nvinfo : EIATTR_KPARAM_INFO
	.align		4
.L_2264:
        /*0028*/ 	.byte	0x04, 0x17
        /*002a*/ 	.short	(.L_2266 - .L_2265)
.L_2265:
        /*002c*/ 	.word	0x00000000
        /*0030*/ 	.short	0x0001
        /*0032*/ 	.short	0x00d8
        /*0034*/ 	.byte	0x00, 0xf0, 0x61, 0x03


	//----- nvinfo : EIATTR_KPARAM_INFO
	.align		4
.L_2266:
        /*0038*/ 	.byte	0x04, 0x17
        /*003a*/ 	.short	(.L_2268 - .L_2267)
.L_2267:
        /*003c*/ 	.word	0x00000000
        /*0040*/ 	.short	0x0000
        /*0042*/ 	.short	0x0000
        /*0044*/ 	.byte	0x00, 0xf0, 0x61, 0x03


	//----- nvinfo : EIATTR_SPARSE_MMA_MASK
	.align		4
.L_2268:
        /*0048*/ 	.byte	0x03, 0x50
        /*004a*/ 	.short	0x0000


	//----- nvinfo : EIATTR_MAXREG_COUNT
	.align		4
        /*004c*/ 	.byte	0x03, 0x1b
        /*004e*/ 	.short	0x0040


	//----- nvinfo : EIATTR_EXTERNS
	.align		4
        /*0050*/ 	.byte	0x04, 0x0f
        /*0052*/ 	.short	(.L_2270 - .L_2269)


	//   ....[0]....
	.align		4
.L_2269:
        /*0054*/ 	.word	index@(__assertfail)


	//----- nvinfo : EIATTR_MERCURY_ISA_VERSION
	.align		4
.L_2270:
        /*0058*/ 	.byte	0x03, 0x5f
        /*005a*/ 	.short	0x0101


	//----- nvinfo : EIATTR_VRC_CTA_INIT_COUNT
	.align		4
        /*005c*/ 	.byte	0x02, 0x4a
	.zero		1
	.zero		1


	//----- nvinfo : EIATTR_SYSCALL_OFFSETS
	.align		4
        /*0060*/ 	.byte	0x04, 0x46
        /*0062*/ 	.short	(.L_2272 - .L_2271)


	//   ....[0]....
.L_2271:
        /*0064*/ 	.word	0x0000dda0


	//   ....[1]....
        /*0068*/ 	.word	0x0000dfb0


	//   ....[2]....
        /*006c*/ 	.word	0x0000e1b0


	//   ....[3]....
        /*0070*/ 	.word	0x0000e3c0


	//----- nvinfo : EIATTR_EXIT_INSTR_OFFSETS
	.align		4
.L_2272:
        /*0074*/ 	.byte	0x04, 0x1c
        /*0076*/ 	.short	(.L_2274 - .L_2273)


	//   ....[0]....
.L_2273:
        /*0078*/ 	.word	0x00000080


	//   ....[1]....
        /*007c*/ 	.word	0x0000e4f0


	//----- nvinfo : EIATTR_INDIRECT_BRANCH_TARGETS
	.align		4
.L_2274:
        /*0080*/ 	.byte	0x04, 0x34
        /*0082*/ 	.short	(.L_2276 - .L_2275)


	//   ....[0]....
.L_2275:
        /*0084*/ 	.word	.L_x_10044@srel
        /*0088*/ 	.short	0x0
        /*008a*/ 	.short	0x0
        /*008c*/ 	.word	0x3
        /*0090*/ 	.word	.L_x_10045@srel
        /*0094*/ 	.word	.L_x_10046@srel
        /*0098*/ 	.word	.L_x_10047@srel


	//----- nvinfo : EIATTR_MAX_THREADS
	.align		4
.L_2276:
        /*009c*/ 	.byte	0x04, 0x05
        /*009e*/ 	.short	(.L_2278 - .L_2277)
.L_2277:
        /*00a0*/ 	.word	0x00000200
        /*00a4*/ 	.word	0x00000001
        /*00a8*/ 	.word	0x00000001


	//----- nvinfo : EIATTR_CRS_STACK_SIZE
	.align		4
.L_2278:
        /*00ac*/ 	.byte	0x04, 0x1e
        /*00ae*/ 	.short	(.L_2280 - .L_2279)
.L_2279:
        /*00b0*/ 	.word	0x00000000


	//----- nvinfo : EIATTR_CBANK_PARAM_SIZE
	.align		4
.L_2280:
        /*00b4*/ 	.byte	0x03, 0x19
        /*00b6*/ 	.short	0x01d0


	//----- nvinfo : EIATTR_PARAM_CBANK
	.align		4
        /*00b8*/ 	.byte	0x04, 0x0a
        /*00ba*/ 	.short	(.L_2282 - .L_2281)
	.align		4
.L_2281:
        /*00bc*/ 	.word	index@(.nv.constant0._ZN2at4cuda57_GLOBAL__N__cd6b329d_24_DistributionBernoulli_cu_7537a20d21kernelPointwiseApply2IZNS_6native9templates4cuda28bernoulli_tensor_cuda_kernelIN3c108BFloat16EfEEvRKNS_10TensorBaseESB_NS_15PhiloxCudaStateEEUliRS8_SD_SD_SD_RKfSF_SF_SF_E_S8_SE_jLin1ELin1ELi4ELi512ELi2EEEvNS0_6detail10TensorInfoIT0_T2_EENSI_IT1_SK_EESK_T_)
        /*00c0*/ 	.short	0x0380
        /*00c2*/ 	.short	0x01d0


	//----- nvinfo : EIATTR_SW_WAR
	.align		4
.L_2282:
        /*00c4*/ 	.byte	0x04, 0x36
        /*00c6*/ 	.short	(.L_2284 - .L_2283)
.L_2283:
        /*00c8*/ 	.word	0x00000008
.L_2284:


//--------------------- .nv.info._ZN2at4cuda57_GLOBAL__N__cd6b329d_24_DistributionBernoulli_cu_7537a20d21kernelPointwiseApply2IZNS_6native9templates4cuda28bernoulli_tensor_cuda_kernelIN3c108BFloat16EfEEvRKNS_10TensorBaseESB_NS_15PhiloxCudaStateEEUliRS8_SD_SD_SD_RKfSF_SF_SF_E_S8_SE_jLin1ELi2ELi4ELi512ELi2EEEvNS0_6detail10TensorInfoIT0_T2_EENSI_IT1_SK_EESK_T_ --------------------------
	.section	.nv.info._ZN2at4cuda57_GLOBAL__N__cd6b329d_24_DistributionBernoulli_cu_7537a20d21kernelPointwiseApply2IZNS_6native9templates4cuda28bernoulli_tensor_cuda_kernelIN3c108BFloat16EfEEvRKNS_10TensorBaseESB_NS_15PhiloxCudaStateEEUliRS8_SD_SD_SD_RKfSF_SF_SF_E_S8_SE_jLin1ELi2ELi4ELi512ELi2EEEvNS0_6detail10TensorInfoIT0_T2_EENSI_IT1_SK_EESK_T_,"",@"SHT_CUDA_INFO"
	.sectionflags	@""
	.align	4


	//----- nvinfo : EIATTR_CUDA_API_VERSION
	.align		4
        /*0000*/ 	.byte	0x04, 0x37
        /*0002*/ 	.short	(.L_2286 - .L_2285)
.L_2285:
        /*0004*/ 	.word	0x00000082


	//----- nvinfo : EIATTR_KPARAM_INFO
	.align		4
.L_2286:
        /*0008*/ 	.byte	0x04, 0x17
        /*000a*/ 	.short	(.L_2288 - .L_2287)
.L_2287:
        /*000c*/ 	.word	0x00000000
        /*0010*/ 	.short	0x0003
        /*0012*/ 	.short	0x01b8
        /*0014*/ 	.byte	0x00, 0xf0, 0x61, 0x00


	//----- nvinfo : EIATTR_KPARAM_INFO
	.align		4
.L_2288:
        /*0018*/ 	.byte	0x04, 0x17
        /*001a*/ 	.short	(.L_2290 - .L_2289)
.L_2289:
        /*001c*/ 	.word	0x00000000
        /*0020*/ 	.short	0x0002
        /*0022*/ 	.short	0x01b0
        /*0024*/ 	.byte	0x00, 0xf0, 0x11, 0x00


	//----- nvinfo : EIATTR_KPARAM_INFO
	.align		4
.L_2290:
        /*0028*/ 	.byte	0x04, 0x17
        /*002a*/ 	.short	(.L_2292 - .L_2291)
.L_2291:
        /*002c*/ 	.word	0x00000000
        /*0030*/ 	.short	0x0001
        /*0032*/ 	.short	0x00d8
        /*0034*/ 	.byte	0x00, 0xf0, 0x61, 0x03


	//----- nvinfo : EIATTR_KPARAM_INFO
	.align		4
.L_2292:
        /*0038*/ 	.byte	0x04, 0x17
        /*003a*/ 	.short	(.L_2294 - .L_2293)
.L_2293:
        /*003c*/ 	.word	0x00000000
        /*0040*/ 	.short	0x0000
        /*0042*/ 	.short	0x0000
        /*0044*/ 	.byte	0x00, 0xf0, 0x61, 0x03


	//----- nvinfo : EIATTR_SPARSE_MMA_MASK
	.align		4
.L_2294:
        /*0048*/ 	.byte	0x03, 0x50
        /*004a*/ 	.short	0x0000


	//----- nvinfo : EIATTR_MAXREG_COUNT
	.align		4
        /*004c*/ 	.byte	0x03, 0x1b
        /*004e*/ 	.short	0x0040


	//----- nvinfo : EIATTR_EXTERNS
	.align		4
        /*0050*/ 	.byte	0x04, 0x0f
        /*0052*/ 	.short	(.L_2296 - .L_2295)


	//   ....[0]....
	.align		4
.L_2295:
        /*0054*/ 	.word	index@(__assertfail)


	//----- nvinfo : EIATTR_MERCURY_ISA_VERSION
	.align		4
.L_2296:
        /*0058*/ 	.byte	0x03, 0x5f
        /*005a*/ 	.short	0x0101


	//----- nvinfo : EIATTR_VRC_CTA_INIT_COUNT
	.align		4
        /*005c*/ 	.byte	0x02, 0x4a
	.zero		1
	.zero		1


	//----- nvinfo : EIATTR_SYSCALL_OFFSETS
	.align		4
        /*0060*/ 	.byte	0x04, 0x46
        /*0062*/ 	.short	(.L_2298 - .L_2297)


	//   ....[0]....
.L_2297:
        /*0064*/ 	.word	0x00007c40


	//   ....[1]....
        /*0068*/ 	.word	0x00007e50


	//   ....[2]....
        /*006c*/ 	.word	0x00008050


	//   ....[3]....
        /*0070*/ 	.word	0x00008260


	//----- nvinfo : EIATTR_EXIT_INSTR_OFFSETS
	.align		4
.L_2298:
        /*0074*/ 	.byte	0x04, 0x1c
        /*0076*/ 	.short	(.L_2300 - .L_2299)


	//   ....[0]....
.L_2299:
        /*0078*/ 	.word	0x00000080


	//   ....[1]....
        /*007c*/ 	.word	0x00008390


	//----- nvinfo : EIATTR_INDIRECT_BRANCH_TARGETS
	.align		4
.L_2300:
        /*0080*/ 	.byte	0x04, 0x34
        /*0082*/ 	.short	(.L_2302 - .L_2301)


	//   ....[0]....
.L_2301:
        /*0084*/ 	.word	.L_x_10048@srel
        /*0088*/ 	.short	0x0
        /*008a*/ 	.short	0x0
        /*008c*/ 	.word	0x3
        /*0090*/ 	.word	.L_x_10049@srel
        /*0094*/ 	.word	.L_x_10050@srel
        /*0098*/ 	.word	.L_x_10051@srel


	//----- nvinfo : EIATTR_MAX_THREADS
	.align		4
.L_2302:
        /*009c*/ 	.byte	0x04, 0x05
        /*009e*/ 	.short	(.L_2304 - .L_2303)
.L_2303:
        /*00a0*/ 	.word	0x00000200
        /*00a4*/ 	.word	0x00000001
        /*00a8*/ 	.word	0x00000001


	//----- nvinfo : EIATTR_CRS_STACK_SIZE
	.align		4
.L_2304:
        /*00ac*/ 	.byte	0x04, 0x1e
        /*00ae*/ 	.short	(.L_2306 - .L_2305)
.L_2305:
        /*00b0*/ 	.word	0x00000000


	//----- nvinfo : EIATTR_CBANK_PARAM_SIZE
	.align		4
.L_2306:
        /*00b4*/ 	.byte	0x03, 0x19
        /*00b6*/ 	.short	0x01d0


	//----- nvinfo : EIATTR_PARAM_CBANK
	.align		4
        /*00b8*/ 	.byte	0x04, 0x0a
        /*00ba*/ 	.short	(.L_2308 - .L_2307)
	.align		4
.L_2307:
        /*00bc*/ 	.word	index@(.nv.constant0._ZN2at4cuda57_GLOBAL__N__cd6b329d_24_DistributionBernoulli_cu_7537a20d21kernelPointwiseApply2IZNS_6native9templates4cuda28bernoulli_tensor_cuda_kernelIN3c108BFloat16EfEEvRKNS_10TensorBaseESB_NS_15PhiloxCudaStateEEUliRS8_SD_SD_SD_RKfSF_SF_SF_E_S8_SE_jLin1ELi2ELi4ELi512ELi2EEEvNS0_6detail10TensorInfoIT0_T2_EENSI_IT1_SK_EESK_T_)
        /*00c0*/ 	.short	0x0380
        /*00c2*/ 	.short	0x01d0


	//----- nvinfo : EIATTR_SW_WAR
	.align		4
.L_2308:
        /*00c4*/ 	.byte	0x04, 0x36
        /*00c6*/ 	.short	(.L_2310 - .L_2309)
.L_2309:
        /*00c8*/ 	.word	0x00000008
.L_2310:


//--------------------- .nv.info._ZN2at4cuda57_GLOBAL__N__cd6b329d_24_DistributionBernoulli_cu_7537a20d21kernelPointwiseApply2IZNS_6native9templates4cuda28bernoulli_tensor_cuda_kernelIN3c108BFloat16EfEEvRKNS_10TensorBaseESB_NS_15PhiloxCudaStateEEUliRS8_SD_SD_SD_RKfSF_SF_SF_E_S8_SE_jLin1ELi1ELi4ELi512ELi2EEEvNS0_6detail10TensorInfoIT0_T2_EENSI_IT1_SK_EESK_T_ --------------------------
	.section	.nv.info._ZN2at4cuda57_GLOBAL__N__cd6b329d_24_DistributionBernoulli_cu_7537a20d21kernelPointwiseApply2IZNS_6native9templates4cuda28bernoulli_tensor_cuda_kernelIN3c108BFloat16EfEEvRKNS_10TensorBaseESB_NS_15PhiloxCudaStateEEUliRS8_SD_SD_SD_RKfSF_SF_SF_E_S8_SE_jLin1ELi1ELi4ELi512ELi2EEEvNS0_6detail10TensorInfoIT0_T2_EENSI_IT1_SK_EESK_T_,"",@"SHT_CUDA_INFO"
	.sectionflags	@""
	.align	4


	//----- nvinfo : EIATTR_CUDA_API_VERSION
	.align		4
        /*0000*/ 	.byte	0x04, 0x37
        /*0002*/ 	.short	(.L_2312 - .L_2311)
.L_2311:
        /*0004*/ 	.word	0x00000082


	//----- nvinfo : EIATTR_KPARAM_INFO
	.align		4
.L_2312:
        /*0008*/ 	.byte	0x04, 0x17
        /*000a*/ 	.short	(.L_2314 - .L_2313)
.L_2313:
        /*000c*/ 	.word	0x00000000
        /*0010*/ 	.short	0x0003
        /*0012*/ 	.short	0x01b8
        /*0014*/ 	.byte	0x00, 0xf0, 0x61, 0x00


	//----- nvinfo : EIATTR_KPARAM_INFO
	.align		4
.L_2314:
        /*0018*/ 	.byte	0x04, 0x17
        /*001a*/ 	.short	(.L_2316 - .L_2315)
.L_2315:
        /*001c*/ 	.word	0x00000000
        /*0020*/ 	.short	0x0002
        /*0022*/ 	.short	0x01b0
        /*0024*/ 	.byte	0x00, 0xf0, 0x11, 0x00


	//----- nvinfo : EIATTR_KPARAM_INFO
	.align		4
.L_2316:
        /*0028*/ 	.byte	0x04, 0x17
        /*002a*/ 	.short	(.L_2318 - .L_2317)
.L_2317:
        /*002c*/ 	.word	0x00000000
        /*0030*/ 	.short	0x0001
        /*0032*/ 	.short	0x00d8
        /*0034*/ 	.byte	0x00, 0xf0, 0x61, 0x03


	//----- nvinfo : EIATTR_KPARAM_INFO
	.align		4
.L_2318:
        /*0038*/ 	.byte	0x04, 0x17
        /*003a*/ 	.short	(.L_2320 - .L_2319)
.L_2319:
        /*003c*/ 	.word	0x00000000
        /*0040*/ 	.short	0x0000
        /*0042*/ 	.short	0x0000
        /*0044*/ 	.byte	0x00, 0xf0, 0x61, 0x03


	//----- nvinfo : EIATTR_SPARSE_MMA_MASK
	.align		4
.L_2320:
        /*0048*/ 	.byte	0x03, 0x50
        /*004a*/ 	.short	0x0000


	//----- nvinfo : EIATTR_MAXREG_COUNT
	.align		4
        /*004c*/ 	.byte	0x03, 0x1b
        /*004e*/ 	.short	0x0040


	//----- nvinfo : EIATTR_EXTERNS
	.align		4
        /*0050*/ 	.byte	0x04, 0x0f
        /*0052*/ 	.short	(.L_2322 - .L_2321)


	//   ....[0]....
	.align		4
.L_2321:
        /*0054*/ 	.word	index@(__assertfail)


	//----- nvinfo : EIATTR_MERCURY_ISA_VERSION
	.align		4
.L_2322:
        /*0058*/ 	.byte	0x03, 0x5f
        /*005a*/ 	.short	0x0101


	//----- nvinfo : EIATTR_VRC_CTA_INIT_COUNT
	.align		4
        /*005c*/ 	.byte	0x02, 0x4a
	.zero		1
	.zero		1


	//----- nvinfo : EIATTR_SYSCALL_OFFSETS
	.align		4
        /*0060*/ 	.byte	0x04, 0x46
        /*0062*/ 	.short	(.L_2324 - .L_2323)


	//   ....[0]....
.L_2323:
        /*0064*/ 	.word	0x00007570


	//   ....[1]....
        /*0068*/ 	.word	0x000077e0


	//   ....[2]....
        /*006c*/ 	.word	0x00007a30


	//   ....[3]....
        /*0070*/ 	.word	0x00007c90


	//----- nvinfo : EIATTR_EXIT_INSTR_OFFSETS
	.align		4
.L_2324:
        /*0074*/ 	.byte	0x04, 0x1c
        /*0076*/ 	.short	(.L_2326 - .L_2325)


	//   ....[0]....
.L_2325:
        /*0078*/ 	.word	0x00000080


	//   ....[1]....
        /*007c*/ 	.word	0x00007d90


	//----- nvinfo : EIATTR_INDIRECT_BRANCH_TARGETS
	.align		4
.L_2326:
        /*0080*/ 	.byte	0x04, 0x34
        /*0082*/ 	.short	(.L_2328 - .L_2327)


	//   ....[0]....
.L_2327:
        /*0084*/ 	.word	.L_x_10052@srel
        /*0088*/ 	.short	0x0
        /*008a*/ 	.short	0x0
        /*008c*/ 	.word	0x3
        /*0090*/ 	.word	.L_x_10053@srel
        /*0094*/ 	.word	.L_x_10054@srel
        /*0098*/ 	.word	.L_x_10055@srel


	//----- nvinfo : EIATTR_MAX_THREADS
	.align		4
.L_2328:
        /*009c*/ 	.byte	0x04, 0x05
        /*009e*/ 	.short	(.L_2330 - .L_2329)
.L_2329:
        /*00a0*/ 	.word	0x00000200
        /*00a4*/ 	.word	0x00000001
        /*00a8*/ 	.word	0x00000001


	//----- nvinfo : EIATTR_CRS_STACK_SIZE
	.align		4
.L_2330:
        /*00ac*/ 	.byte	0x04, 0x1e
        /*00ae*/ 	.short	(.L_2332 - .L_2331)
.L_2331:
        /*00b0*/ 	.word	0x00000000


	//----- nvinfo : EIATTR_CBANK_PARAM_SIZE
	.align		4
.L_2332:
        /*00b4*/ 	.byte	0x03, 0x19
        /*00b6*/ 	.short	0x01d0


	//----- nvinfo : EIATTR_PARAM_CBANK
	.align		4
        /*00b8*/ 	.byte	0x04, 0x0a
        /*00ba*/ 	.short	(.L_2334 - .L_2333)
	.align		4
.L_2333:
        /*00bc*/ 	.word	index@(.nv.constant0._ZN2at4cuda57_GLOBAL__N__cd6b329d_24_DistributionBernoulli_cu_7537a20d21kernelPointwiseApply2IZNS_6native9templates4cuda28bernoulli_tensor_cuda_kernelIN3c108BFloat16EfEEvRKNS_10TensorBaseESB_NS_15PhiloxCudaStateEEUliRS8_SD_SD_SD_RKfSF_SF_SF_E_S8_SE_jLin1ELi1ELi4ELi512ELi2EEEvNS0_6detail10TensorInfoIT0_T2_EENSI_IT1_SK_EESK_T_)
        /*00c0*/ 	.short	0x0380
        /*00c2*/ 	.short	0x01d0


	//----- nvinfo : EIATTR_SW_WAR
	.align		4
.L_2334:
        /*00c4*/ 	.byte	0x04, 0x36
        /*00c6*/ 	.short	(.L_2336 - .L_2335)
.L_2335:
        /*00c8*/ 	.word	0x00000008
.L_2336:


//--------------------- .nv.info._ZN2at4cuda57_GLOBAL__N__cd6b329d_24_DistributionBernoulli_cu_7537a20d21kernelPointwiseApply2IZNS_6native9templates4cuda28bernoulli_tensor_cuda_kernelIN3c108BFloat16EfEEvRKNS_10TensorBaseESB_NS_15PhiloxCudaStateEEUliRS8_SD_SD_SD_RKfSF_SF_SF_E_S8_SE_jLi2ELin1ELi4ELi512ELi2EEEvNS0_6detail10TensorInfoIT0_T2_EENSI_IT1_SK_EESK_T_ --------------------------
	.section	.nv.info._ZN2at4cuda57_GLOBAL__N__cd6b329d_24_DistributionBernoulli_cu_7537a20d21kernelPointwiseApply2IZNS_6native9templates4cuda28bernoulli_tensor_cuda_kernelIN3c108BFloat16EfEEvRKNS_10TensorBaseESB_NS_15PhiloxCudaStateEEUliRS8_SD_SD_SD_RKfSF_SF_SF_E_S8_SE_jLi2ELin1ELi4ELi512ELi2EEEvNS0_6detail10TensorInfoIT0_T2_EENSI_IT1_SK_EESK_T_,"",@"SHT_CUDA_INFO"
	.sectionflags	@""
	.align	4


	//----- nvinfo : EIATTR_CUDA_API_VERSION
	.align		4
        /*0000*/ 	.byte	0x04, 0x37
        /*0002*/ 	.short	(.L_2338 - .L_2337)
.L_2337:
        /*0004*/ 	.word	0x00000082


	//----- nvinfo : EIATTR_KPARAM_INFO
	.align		4
.L_2338:
        /*0008*/ 	.byte	0x04, 0x17
        /*000a*/ 	.short	(.L_2340 - .L_2339)
.L_2339:
        /*000c*/ 	.word	0x00000000
        /*0010*/ 	.short	0x0003
        /*0012*/ 	.short	0x01b8
        /*0014*/ 	.byte	0x00, 0xf0, 0x61, 0x00


	//----- nvinfo : EIATTR_KPARAM_INFO
	.align		4
.L_2340:
        /*0018*/ 	.byte	0x04, 0x17
        /*001a*/ 	.short	(.L_2342 - .L_2341)
.L_2341:
        /*001c*/ 	.word	0x00000000
        /*0020*/ 	.short	0x0002
        /*0022*/ 	.short	0x01b0
        /*0024*/ 	.byte	0x00, 0xf0, 0x11, 0x00


	//----- nvinfo : EIATTR_KPARAM_INFO
	.align		4
.L_2342:
        /*0028*/ 	.byte	0x04, 0x17
        /*002a*/ 	.short	(.L_2344 - .L_2343)
.L_2343:
        /*002c*/ 	.word	0x00000000
        /*0030*/ 	.short	0x0001
        /*0032*/ 	.short	0x00d8
        /*0034*/ 	.byte	0x00, 0xf0, 0x61, 0x03


	//----- nvinfo : EIATTR_KPARAM_INFO
	.align		4
.L_2344:
        /*0038*/ 	.byte	0x04, 0x17
        /*003a*/ 	.short	(.L_2346 - .L_2345)
.L_2345:
        /*003c*/ 	.word	0x00000000
        /*0040*/ 	.short	0x0000
        /*0042*/ 	.short	0x0000
        /*0044*/ 	.byte	0x00, 0xf0, 0x61, 0x03


	//----- nvinfo : EIATTR_SPARSE_MMA_MASK
	.align		4
.L_2346:
        /*0048*/ 	.byte	0x03, 0x50
        /*004a*/ 	.short	0x0000


	//----- nvinfo : EIATTR_MAXREG_COUNT
	.align		4
        /*004c*/ 	.byte	0x03, 0x1b
        /*004e*/ 	.short	0x0040


	//----- nvinfo : EIATTR_EXTERNS
	.align		4
        /*0050*/ 	.byte	0x04, 0x0f
        /*0052*/ 	.short	(.L_2348 - .L_2347)


	//   ....[0]....
	.align		4
.L_2347:
        /*0054*/ 	.word	index@(__assertfail)


	//----- nvinfo : EIATTR_MERCURY_ISA_VERSION
	.align		4
.L_2348:
        /*0058*/ 	.byte	0x03, 0x5f
        /*005a*/ 	.short	0x0101


	//----- nvinfo : EIATTR_VRC_CTA_INIT_COUNT
	.align		4
        /*005c*/ 	.byte	0x02, 0x4a
	.zero		1
	.zero		1


	//----- nvinfo : EIATTR_SYSCALL_OFFSETS
	.align		4
        /*0060*/ 	.byte	0x04, 0x46
        /*0062*/ 	.short	(.L_2350 - .L_2349)


	//   ....[0]....
.L_2349:
        /*0064*/ 	.word	0x00007d40


	//   ....[1]....
        /*0068*/ 	.word	0x00007f50


	//   ....[2]....
        /*006c*/ 	.word	0x00008150


	//   ....[3]....
        /*0070*/ 	.word	0x00008360


	//----- nvinfo : EIATTR_EXIT_INSTR_OFFSETS
	.align		4
.L_2350:
        /*0074*/ 	.byte	0x04, 0x1c
        /*0076*/ 	.short	(.L_2352 - .L_2351)


	//   ....[0]....
.L_2351:
        /*0078*/ 	.word	0x00000080


	//   ....[1]....
        /*007c*/ 	.word	0x00008490


	//----- nvinfo : EIATTR_INDIRECT_BRANCH_TARGETS
	.align		4
.L_2352:
        /*0080*/ 	.byte	0x04, 0x34
        /*0082*/ 	.short	(.L_2354 - .L_2353)


	//   ....[0]....
.L_2353:
        /*0084*/ 	.word	.L_x_10056@srel
        /*0088*/ 	.short	0x0
        /*008a*/ 	.short	0x0
        /*008c*/ 	.word	0x3
        /*0090*/ 	.word	.L_x_10057@srel
        /*0094*/ 	.word	.L_x_10058@srel
        /*0098*/ 	.word	.L_x_10059@srel


	//----- nvinfo : EIATTR_MAX_THREADS
	.align		4
.L_2354:
        /*009c*/ 	.byte	0x04, 0x05
        /*009e*/ 	.short	(.L_2356 - .L_2355)
.L_2355:
        /*00a0*/ 	.word	0x00000200
        /*00a4*/ 	.word	0x00000001
        /*00a8*/ 	.word	0x00000001


	//----- nvinfo : EIATTR_CRS_STACK_SIZE
	.align		4
.L_2356:
        /*00ac*/ 	.byte	0x04, 0x1e
        /*00ae*/ 	.short	(.L_2358 - .L_2357)
.L_2357:
        /*00b0*/ 	.word	0x00000000


	//----- nvinfo : EIATTR_CBANK_PARAM_SIZE
	.align		4
.L_2358:
        /*00b4*/ 	.byte	0x03, 0x19
        /*00b6*/ 	.short	0x01d0


	//----- nvinfo : EIATTR_PARAM_CBANK
	.align		4
        /*00b8*/ 	.byte	0x04, 0x0a
        /*00ba*/ 	.short	(.L_2360 - .L_2359)
	.align		4
.L_2359:
        /*00bc*/ 	.word	index@(.nv.constant0._ZN2at4cuda57_GLOBAL__N__cd6b329d_24_DistributionBernoulli_cu_7537a20d21kernelPointwiseApply2IZNS_6native9templates4cuda28bernoulli_tensor_cuda_kernelIN3c108BFloat16EfEEvRKNS_10TensorBaseESB_NS_15PhiloxCudaStateEEUliRS8_SD_SD_SD_RKfSF_SF_SF_E_S8_SE_jLi2ELin1ELi4ELi512ELi2EEEvNS0_6detail10TensorInfoIT0_T2_EENSI_IT1_SK_EESK_T_)
        /*00c0*/ 	.short	0x0380
        /*00c2*/ 	.short	0x01d0


	//----- nvinfo : EIATTR_SW_WAR
	.align		4
.L_2360:
        /*00c4*/ 	.byte	0x04, 0x36
        /*00c6*/ 	.short	(.L_2362 - .L_2361)
.L_2361:
        /*00c8*/ 	.word	0x00000008
.L_2362:


//--------------------- .nv.info._ZN2at4cuda57_GLOBAL__N__cd6b329d_24_DistributionBernoulli_cu_7537a20d21kernelPointwiseApply2IZNS_6native9templates4cuda28bernoulli_tensor_cuda_kernelIN3c108BFloat16EfEEvRKNS_10TensorBaseESB_NS_15PhiloxCudaStateEEUliRS8_SD_SD_SD_RKfSF_SF_SF_E_S8_SE_jLi2ELi2ELi4ELi512ELi2EEEvNS0_6detail10TensorInfoIT0_T2_EENSI_IT1_SK_EESK_T_ --------------------------
	.section	.nv.info._ZN2at4cuda57_GLOBAL__N__cd6b329d_24_DistributionBernoulli_cu_7537a20d21kernelPointwiseApply2IZNS_6native9templates4cuda28bernoulli_tensor_cuda_kernelIN3c108BFloat16EfEEvRKNS_10TensorBaseESB_NS_15PhiloxCudaStateEEUliRS8_SD_SD_SD_RKfSF_SF_SF_E_S8_SE_jLi2ELi2ELi4ELi512ELi2EEEvNS0_6detail10TensorInfoIT0_T2_EENSI_IT1_SK_EESK_T_,"",@"SHT_CUDA_INFO"
	.sectionflags	@""
	.align	4


	//----- nvinfo : EIATTR_CUDA_API_VERSION
	.align		4
        /*0000*/ 	.byte	0x04, 0x37
        /*0002*/ 	.short	(.L_2364 - .L_2363)
.L_2363:
        /*0004*/ 	.word	0x00000082


	//----- nvinfo : EIATTR_KPARAM_INFO
	.align		4
.L_2364:
        /*0008*/ 	.byte	0x04, 0x17
        /*000a*/ 	.short	(.L_2366 - .L_2365)
.L_2365:
        /*000c*/ 	.word	0x00000000
        /*0010*/ 	.short	0x0003
        /*0012*/ 	.short	0x01b8
        /*0014*/ 	.byte	0x00, 0xf0, 0x61, 0x00


	//----- nvinfo : EIATTR_KPARAM_INFO
	.align		4
.L_2366:
        /*0018*/ 	.byte	0x04, 0x17
        /*001a*/ 	.short	(.L_2368 - .L_2367)
.L_2367:
        /*001c*/ 	.word	0x00000000
        /*0020*/ 	.short	0x0002
        /*0022*/ 	.short	0x01b0
        /*0024*/ 	.byte	0x00, 0xf0, 0x11, 0x00


	//----- nvinfo : EIATTR_KPARAM_INFO
	.align		4
.L_2368:
        /*0028*/ 	.byte	0x04, 0x17
        /*002a*/ 	.short	(.L_2370 - .L_2369)
.L_2369:
        /*002c*/ 	.word	0x00000000
        /*0030*/ 	.short	0x0001
        /*0032*/ 	.short	0x00d8
        /*0034*/ 	.byte	0x00, 0xf0, 0x61, 0x03


	//----- nvinfo : EIATTR_KPARAM_INFO
	.align		4
.L_2370:
        /*0038*/ 	.byte	0x04, 0x17
        /*003a*/ 	.short	(.L_2372 - .L_2371)
.L_2371:
        /*003c*/ 	.word	0x00000000
        /*0040*/ 	.short	0x0000
        /*0042*/ 	.short	0x0000
        /*0044*/ 	.byte	0x00, 0xf0, 0x61, 0x03


	//----- nvinfo : EIATTR_SPARSE_MMA_MASK
	.align		4
.L_2372:
        /*0048*/ 	.byte	0x03, 0x50
        /*004a*/ 	.short	0x0000


	//----- nvinfo : EIATTR_MAXREG_COUNT
	.align		4
        /*004c*/ 	.byte	0x03, 0x1b
        /*004e*/ 	.short	0x0040


	//----- nvinfo : EIATTR_EXTERNS
	.align		4
        /*0050*/ 	.byte	0x04, 0x0f
        /*0052*/ 	.short	(.L_2374 - .L_2373)


	//   ....[0]....
	.align		4
.L_2373:
        /*0054*/ 	.word	index@(__assertfail)


	//----- nvinfo : EIATTR_MERCURY_ISA_VERSION
	.align		4
.L_2374:
        /*0058*/ 	.byte	0x03, 0x5f
        /*005a*/ 	.short	0x0101


	//----- nvinfo : EIATTR_VRC_CTA_INIT_COUNT
	.align		4
        /*005c*/ 	.byte	0x02, 0x4a
	.zero		1
	.zero		1


	//----- nvinfo : EIATTR_SYSCALL_OFFSETS
	.align		4
        /*0060*/ 	.byte	0x04, 0x46
        /*0062*/ 	.short	(.L_2376 - .L_2375)


	//   ....[0]....
.L_2375:
        /*0064*/ 	.word	0x00001a10


	//   ....[1]....
        /*0068*/ 	.word	0x00001c00


	//   ....[2]....
        /*006c*/ 	.word	0x00001de0


	//   ....[3]....
        /*0070*/ 	.word	0x00001fd0


	//----- nvinfo : EIATTR_EXIT_INSTR_OFFSETS
	.align		4
.L_2376:
        /*0074*/ 	.byte	0x04, 0x1c
        /*0076*/ 	.short	(.L_2378 - .L_2377)


	//   ....[0]....
.L_2377:
        /*0078*/ 	.word	0x00000080


	//   ....[1]....
        /*007c*/ 	.word	0x000020f0


	//----- nvinfo : EIATTR_INDIRECT_BRANCH_TARGETS
	.align		4
.L_2378:
        /*0080*/ 	.byte	0x04, 0x34
        /*0082*/ 	.short	(.L_2380 - .L_2379)


	//   ....[0]....
.L_2379:
        /*0084*/ 	.word	.L_x_10060@srel
        /*0088*/ 	.short	0x0
        /*008a*/ 	.short	0x0
        /*008c*/ 	.word	0x3
        /*0090*/ 	.word	.L_x_10061@srel
        /*0094*/ 	.word	.L_x_10062@srel
        /*0098*/ 	.word	.L_x_10063@srel


	//----- nvinfo : EIATTR_MAX_THREADS
	.align		4
.L_2380:
        /*009c*/ 	.byte	0x04, 0x05
        /*009e*/ 	.short	(.L_2382 - .L_2381)
.L_2381:
        /*00a0*/ 	.word	0x00000200
        /*00a4*/ 	.word	0x00000001
        /*00a8*/ 	.word	0x00000001


	//----- nvinfo : EIATTR_CRS_STACK_SIZE
	.align		4
.L_2382:
        /*00ac*/ 	.byte	0x04, 0x1e
        /*00ae*/ 	.short	(.L_2384 - .L_2383)
.L_2383:
        /*00b0*/ 	.word	0x00000000


	//----- nvinfo : EIATTR_CBANK_PARAM_SIZE
	.align		4
.L_2384:
        /*00b4*/ 	.byte	0x03, 0x19
        /*00b6*/ 	.short	0x01d0


	//----- nvinfo : EIATTR_PARAM_CBANK
	.align		4
        /*00b8*/ 	.byte	0x04, 0x0a
        /*00ba*/ 	.short	(.L_2386 - .L_2385)
	.align		4
.L_2385:
        /*00bc*/ 	.word	index@(.nv.constant0._ZN2at4cuda57_GLOBAL__N__cd6b329d_24_DistributionBernoulli_cu_7537a20d21kernelPointwiseApply2IZNS_6native9templates4cuda28bernoulli_tensor_cuda_kernelIN3c108BFloat16EfEEvRKNS_10TensorBaseESB_NS_15PhiloxCudaStateEEUliRS8_SD_SD_SD_RKfSF_SF_SF_E_S8_SE_jLi2ELi2ELi4ELi512ELi2EEEvNS0_6detail10TensorInfoIT0_T2_EENSI_IT1_SK_EESK_T_)
        /*00c0*/ 	.short	0x0380
        /*00c2*/ 	.short	0x01d0


	//----- nvinfo : EIATTR_SW_WAR
	.align		4
.L_2386:
        /*00c4*/ 	.byte	0x04, 0x36
        /*00c6*/ 	.short	(.L_2388 - .L_2387)
.L_2387:
        /*00c8*/ 	.word	0x00000008
.L_2388:


//--------------------- .nv.info._ZN2at4cuda57_GLOBAL__N__cd6b329d_24_DistributionBernoulli_cu_7537a20d21kernelPointwiseApply2IZNS_6native9templates4cuda28bernoulli_tensor_cuda_kernelIN3c108BFloat16EfEEvRKNS_10TensorBaseESB_NS_15PhiloxCudaStateEEUliRS8_SD_SD_SD_RKfSF_SF_SF_E_S8_SE_jLi2ELi1ELi4ELi512ELi2EEEvNS0_6detail10TensorInfoIT0_T2_EENSI_IT1_SK_EESK_T_ --------------------------
	.section	.nv.info._ZN2at4cuda57_GLOBAL__N__cd6b329d_24_DistributionBernoulli_cu_7537a20d21kernelPointwiseApply2IZNS_6native9templates4cuda28bernoulli_tensor_cuda_kernelIN3c108BFloat16EfEEvRKNS_10TensorBaseESB_NS_15PhiloxCudaStateEEUliRS8_SD_SD_SD_RKfSF_SF_SF_E_S8_SE_jLi2ELi1ELi4ELi512ELi2EEEvNS0_6detail10TensorInfoIT0_T2_EENSI_IT1_SK_EESK_T_,"",@"SHT_CUDA_INFO"
	.sectionflags	@""
	.align	4


	//----- nvinfo : EIATTR_CUDA_API_VERSION
	.align		4
        /*0000*/ 	.byte	0x04, 0x37
        /*0002*/ 	.short	(.L_2390 - .L_2389)
.L_2389:
        /*0004*/ 	.word	0x00000082


	//----- nvinfo : EIATTR_KPARAM_INFO
	.align		4
.L_2390:
        /*0008*/ 	.byte	0x04, 0x17
        /*000a*/ 	.short	(.L_2392 - .L_2391)
.L_2391:
        /*000c*/ 	.word	0x00000000
        /*0010*/ 	.short	0x0003
        /*0012*/ 	.short	0x01b8
        /*0014*/ 	.byte	0x00, 0xf0, 0x61, 0x00


	//----- nvinfo : EIATTR_KPARAM_INFO
	.align		4
.L_2392:
        /*0018*/ 	.byte	0x04, 0x17
        /*001a*/ 	.short	(.L_2394 - .L_2393)
.L_2393:
        /*001c*/ 	.word	0x00000000
        /*0020*/ 	.short	0x0002
        /*0022*/ 	.short	0x01b0
        /*0024*/ 	.byte	0x00, 0xf0, 0x11, 0x00


	//----- nvinfo : EIATTR_KPARAM_INFO
	.align		4
.L_2394:
        /*0028*/ 	.byte	0x04, 0x17
        /*002a*/ 	.short	(.L_2396 - .L_2395)
.L_2395:
        /*002c*/ 	.word	0x00000000
        /*0030*/ 	.short	0x0001
        /*0032*/ 	.short	0x00d8
        /*0034*/ 	.byte	0x00, 0xf0, 0x61, 0x03


	//----- nvinfo : EIATTR_KPARAM_INFO
	.align		4
.L_2396:
        /*0038*/ 	.byte	0x04, 0x17
        /*003a*/ 	.short	(.L_2398 - .L_2397)
.L_2397:
        /*003c*/ 	.word	0x00000000
        /*0040*/ 	.short	0x0000
        /*0042*/ 	.short	0x0000
        /*0044*/ 	.byte	0x00, 0xf0, 0x61, 0x03


	//----- nvinfo : EIATTR_SPARSE_MMA_MASK
	.align		4
.L_2398:
        /*0048*/ 	.byte	0x03, 0x50
        /*004a*/ 	.short	0x0000


	//----- nvinfo : EIATTR_MAXREG_COUNT
	.align		4
        /*004c*/ 	.byte	0x03, 0x1b
        /*004e*/ 	.short	0x0040


	//----- nvinfo : EIATTR_EXTERNS
	.align		4
        /*0050*/ 	.byte	0x04, 0x0f
        /*0052*/ 	.short	(.L_2400 - .L_2399)


	//   ....[0]....
	.align		4
.L_2399:
        /*0054*/ 	.word	index@(__assertfail)


	//----- nvinfo : EIATTR_MERCURY_ISA_VERSION
	.align		4
.L_2400:
        /*0058*/ 	.byte	0x03, 0x5f
        /*005a*/ 	.short	0x0101


	//----- nvinfo : EIATTR_VRC_CTA_INIT_COUNT
	.align		4
        /*005c*/ 	.byte	0x02, 0x4a
	.zero		1
	.zero		1


	//----- nvinfo : EIATTR_SYSCALL_OFFSETS
	.align		4
        /*0060*/ 	.byte	0x04, 0x46
        /*0062*/ 	.short	(.L_2402 - .L_2401)


	//   ....[0]....
.L_2401:
        /*0064*/ 	.word	0x000014d0


	//   ....[1]....
        /*0068*/ 	.word	0x000016c0


	//   ....[2]....
        /*006c*/ 	.word	0x000018a0


	//   ....[3]....
        /*0070*/ 	.word	0x00001a90


	//----- nvinfo : EIATTR_EXIT_INSTR_OFFSETS
	.align		4
.L_2402:
        /*0074*/ 	.byte	0x04, 0x1c
        /*0076*/ 	.short	(.L_2404 - .L_2403)


	//   ....[0]....
.L_2403:
        /*0078*/ 	.word	0x00000080


	//   ....[1]....
        /*007c*/ 	.word	0x00001b80


	//----- nvinfo : EIATTR_INDIRECT_BRANCH_TARGETS
	.align		4
.L_2404:
        /*0080*/ 	.byte	0x04, 0x34
        /*0082*/ 	.short	(.L_2406 - .L_2405)


	//   ....[0]....
.L_2405:
        /*0084*/ 	.word	.L_x_10064@srel
        /*0088*/ 	.short	0x0
        /*008a*/ 	.short	0x0
        /*008c*/ 	.word	0x3
        /*0090*/ 	.word	.L_x_10065@srel
        /*0094*/ 	.word	.L_x_10066@srel
        /*0098*/ 	.word	.L_x_10067@srel


	//----- nvinfo : EIATTR_MAX_THREADS
	.align		4
.L_2406:
        /*009c*/ 	.byte	0x04, 0x05
        /*009e*/ 	.short	(.L_2408 - .L_2407)
.L_2407:
        /*00a0*/ 	.word	0x00000200
        /*00a4*/ 	.word	0x00000001
        /*00a8*/ 	.word	0x00000001


	//----- nvinfo : EIATTR_CRS_STACK_SIZE
	.align		4
.L_2408:
        /*00ac*/ 	.byte	0x04, 0x1e
        /*00ae*/ 	.short	(.L_2410 - .L_2409)
.L_2409:
        /*00b0*/ 	.word	0x00000000


	//----- nvinfo : EIATTR_CBANK_PARAM_SIZE
	.align		4
.L_2410:
        /*00b4*/ 	.byte	0x03, 0x19
        /*00b6*/ 	.short	0x01d0


	//----- nvinfo : EIATTR_PARAM_CBANK
	.align		4
        /*00b8*/ 	.byte	0x04, 0x0a
        /*00ba*/ 	.short	(.L_2412 - .L_2411)
	.align		4
.L_2411:
        /*00bc*/ 	.word	index@(.nv.constant0._ZN2at4cuda57_GLOBAL__N__cd6b329d_24_DistributionBernoulli_cu_7537a20d21kernelPointwiseApply2IZNS_6native9templates4cuda28bernoulli_tensor_cuda_kernelIN3c108BFloat16EfEEvRKNS_10TensorBaseESB_NS_15PhiloxCudaStateEEUliRS8_SD_SD_SD_RKfSF_SF_SF_E_S8_SE_jLi2ELi1ELi4ELi512ELi2EEEvNS0_6detail10TensorInfoIT0_T2_EENSI_IT1_SK_EESK_T_)
        /*00c0*/ 	.short	0x0380
        /*00c2*/ 	.short	0x01d0


	//----- nvinfo : EIATTR_SW_WAR
	.align		4
.L_2412:
        /*00c4*/ 	.byte	0x04, 0x36
        /*00c6*/ 	.short	(.L_2414 - .L_2413)
.L_2413:
        /*00c8*/ 	.word	0x00000008
.L_2414:


//--------------------- .nv.info._ZN2at4cuda57_GLOBAL__N__cd6b329d_24_DistributionBernoulli_cu_7537a20d21kernelPointwiseApply2IZNS_6native9templates4cuda28bernoulli_tensor_cuda_kernelIN3c108BFloat16EfEEvRKNS_10TensorBaseESB_NS_15PhiloxCudaStateEEUliRS8_SD_SD_SD_RKfSF_SF_SF_E_S8_SE_jLi1ELin1ELi4ELi512ELi2EEEvNS0_6detail10TensorInfoIT0_T2_EENSI_IT1_SK_EESK_T_ --------------------------
	.section	.nv.info._ZN2at4cuda57_GLOBAL__N__cd6b329d_24_DistributionBernoulli_cu_7537a20d21kernelPointwiseApply2IZNS_6native9templates4cuda28bernoulli_tensor_cuda_kernelIN3c108BFloat16EfEEvRKNS_10TensorBaseESB_NS_15PhiloxCudaStateEEUliRS8_SD_SD_SD_RKfSF_SF_SF_E_S8_SE_jLi1ELin1ELi4ELi512ELi2EEEvNS0_6detail10TensorInfoIT0_T2_EENSI_IT1_SK_EESK_T_,"",@"SHT_CUDA_INFO"
	.sectionflags	@""
	.align	4


	//----- nvinfo : EIATTR_CUDA_API_VERSION
	.align		4
        /*0000*/ 	.byte	0x04, 0x37
        /*0002*/ 	.short	(.L_2416 - .L_2415)
.L_2415:
        /*0004*/ 	.word	0x00000082


	//----- nvinfo : EIATTR_KPARAM_INFO
	.align		4
.L_2416:
        /*0008*/ 	.byte	0x04, 0x17
        /*000a*/ 	.short	(.L_2418 - .L_2417)
.L_2417:
        /*000c*/ 	.word	0x00000000
        /*0010*/ 	.short	0x0003
        /*0012*/ 	.short	0x01b8
        /*0014*/ 	.byte	0x00, 0xf0, 0x61, 0x00


	//----- nvinfo : EIATTR_KPARAM_INFO
	.align		4
.L_2418:
        /*0018*/ 	.byte	0x04, 0x17
        /*001a*/ 	.short	(.L_2420 - .L_2419)
.L_2419:
        /*001c*/ 	.word	0x00000000
        /*0020*/ 	.short	0x0002
        /*0022*/ 	.short	0x01b0
        /*0024*/ 	.byte	0x00, 0xf0, 0x11, 0x00


	//----- nvinfo : EIATTR_KPARAM_INFO
	.align		4
.L_2420:
        /*0028*/ 	.byte	0x04, 0x17
        /*002a*/ 	.short	(.L_2422 - .L_2421)
.L_2421:
        /*002c*/ 	.word	0x00000000
        /*0030*/ 	.short	0x0001
        /*0032*/ 	.short	0x00d8
        /*0034*/ 	.byte	0x00, 0xf0, 0x61, 0x03


	//----- nvinfo : EIATTR_KPARAM_INFO
	.align		4
.L_2422:
        /*0038*/ 	.byte	0x04, 0x17
        /*003a*/ 	.short	(.L_2424 - .L_2423)
.L_2423:
        /*003c*/ 	.word	0x00000000
        /*0040*/ 	.short	0x0000
        /*0042*/ 	.short	0x0000
        /*0044*/ 	.byte	0x00, 0xf0, 0x61, 0x03


	//----- nvinfo : EIATTR_SPARSE_MMA_MASK
	.align		4
.L_2424:
        /*0048*/ 	.byte	0x03, 0x50
        /*004a*/ 	.short	0x0000


	//----- nvinfo : EIATTR_MAXREG_COUNT
	.align		4
        /*004c*/ 	.byte	0x03, 0x1b
        /*004e*/ 	.short	0x0040


	//----- nvinfo : EIATTR_EXTERNS
	.align		4
        /*0050*/ 	.byte	0x04, 0x0f
        /*0052*/ 	.short	(.L_2426 - .L_2425)


	//   ....[0]....
	.align		4
.L_2425:
        /*0054*/ 	.word	index@(__assertfail)


	//----- nvinfo : EIATTR_MERCURY_ISA_VERSION
	.align		4
.L_2426:
        /*0058*/ 	.byte	0x03, 0x5f
        /*005a*/ 	.short	0x0101


	//----- nvinfo : EIATTR_VRC_CTA_INIT_COUNT
	.align		4
        /*005c*/ 	.byte	0x02, 0x4a
	.zero		1
	.zero		1


	//----- nvinfo : EIATTR_SYSCALL_OFFSETS
	.align		4
        /*0060*/ 	.byte	0x04, 0x46
        /*0062*/ 	.short	(.L_2428 - .L_2427)


	//   ....[0]....
.L_2427:
        /*0064*/ 	.word	0x00007630


	//   ....[1]....
        /*0068*/ 	.word	0x000078a0


	//   ....[2]....
        /*006c*/ 	.word	0x00007b00


	//   ....[3]....
        /*0070*/ 	.word	0x00007d60


	//----- nvinfo : EIATTR_EXIT_INSTR_OFFSETS
	.align		4
.L_2428:
        /*0074*/ 	.byte	0x04, 0x1c
        /*0076*/ 	.short	(.L_2430 - .L_2429)


	//   ....[0]....
.L_2429:
        /*0078*/ 	.word	0x00000080


	//   ....[1]....
        /*007c*/ 	.word	0x00007eb0


	//----- nvinfo : EIATTR_INDIRECT_BRANCH_TARGETS
	.align		4
.L_2430:
        /*0080*/ 	.byte	0x04, 0x34
        /*0082*/ 	.short	(.L_2432 - .L_2431)


	//   ....[0]....
.L_2431:
        /*0084*/ 	.word	.L_x_10068@srel
        /*0088*/ 	.short	0x0
        /*008a*/ 	.short	0x0
        /*008c*/ 	.word	0x3
        /*0090*/ 	.word	.L_x_10069@srel
        /*0094*/ 	.word	.L_x_10070@srel
        /*0098*/ 	.word	.L_x_10071@srel


	//----- nvinfo : EIATTR_MAX_THREADS
	.align		4
.L_2432:
        /*009c*/ 	.byte	0x04, 0x05
        /*009e*/ 	.short	(.L_2434 - .L_2433)
.L_2433:
        /*00a0*/ 	.word	0x00000200
        /*00a4*/ 	.word	0x00000001
        /*00a8*/ 	.word	0x00000001


	//----- nvinfo : EIATTR_CRS_STACK_SIZE
	.align		4
.L_2434:
        /*00ac*/ 	.byte	0x04, 0x1e
        /*00ae*/ 	.short	(.L_2436 - .L_2435)
.L_2435:
        /*00b0*/ 	.word	0x00000000


	//----- nvinfo : EIATTR_CBANK_PARAM_SIZE
	.align		4
.L_2436:
        /*00b4*/ 	.byte	0x03, 0x19
        /*00b6*/ 	.short	0x01d0


	//----- nvinfo : EIATTR_PARAM_CBANK
	.align		4
        /*00b8*/ 	.byte	0x04, 0x0a
        /*00ba*/ 	.short	(.L_2438 - .L_2437)
	.align		4
.L_2437:
        /*00bc*/ 	.word	index@(.nv.constant0._ZN2at4cuda57_GLOBAL__N__cd6b329d_24_DistributionBernoulli_cu_7537a20d21kernelPointwiseApply2IZNS_6native9templates4cuda28bernoulli_tensor_cuda_kernelIN3c108BFloat16EfEEvRKNS_10TensorBaseESB_NS_15PhiloxCudaStateEEUliRS8_SD_SD_SD_RKfSF_SF_SF_E_S8_SE_jLi1ELin1ELi4ELi512ELi2EEEvNS0_6detail10TensorInfoIT0_T2_EENSI_IT1_SK_EESK_T_)
        /*00c0*/ 	.short	0x0380
        /*00c2*/ 	.short	0x01d0


	//----- nvinfo : EIATTR_SW_WAR
	.align		4
.L_2438:
        /*00c4*/ 	.byte	0x04, 0x36
        /*00c6*/ 	.short	(.L_2440 - .L_2439)
.L_2439:
        /*00c8*/ 	.word	0x00000008
.L_2440:


//--------------------- .nv.info._ZN2at4cuda57_GLOBAL__N__cd6b329d_24_DistributionBernoulli_cu_7537a20d21kernelPointwiseApply2IZNS_6native9templates4cuda28bernoulli_tensor_cuda_kernelIN3c108BFloat16EfEEvRKNS_10TensorBaseESB_NS_15PhiloxCudaStateEEUliRS8_SD_SD_SD_RKfSF_SF_SF_E_S8_SE_jLi1ELi2ELi4ELi512ELi2EEEvNS0_6detail10TensorInfoIT0_T2_EENSI_IT1_SK_EESK_T_ --------------------------
	.section	.nv.info._ZN2at4cuda57_GLOBAL__N__cd6b329d_24_DistributionBernoulli_cu_7537a20d21kernelPointwiseApply2IZNS_6native9templates4cuda28bernoulli_tensor_cuda_kernelIN3c108BFloat16EfEEvRKNS_10TensorBaseESB_NS_15PhiloxCudaStateEEUliRS8_SD_SD_SD_RKfSF_SF_SF_E_S8_SE_jLi1ELi2ELi4ELi512ELi2EEEvNS0_6detail10TensorInfoIT0_T2_EENSI_IT1_SK_EESK_T_,"",@"SHT_CUDA_INFO"
	.sectionflags	@""
	.align	4


	//----- nvinfo : EIATTR_CUDA_API_VERSION
	.align		4
        /*0000*/ 	.byte	0x04, 0x37
        /*0002*/ 	.short	(.L_2442 - .L_2441)
.L_2441:
        /*0004*/ 	.word	0x00000082


	//----- nvinfo : EIATTR_KPARAM_INFO
	.align		4
.L_2442:
        /*0008*/ 	.byte	0x04, 0x17
        /*000a*/ 	.short	(.L_2444 - .L_2443)
.L_2443:
        /*000c*/ 	.word	0x00000000
        /*0010*/ 	.short	0x0003
        /*0012*/ 	.short	0x01b8
        /*0014*/ 	.byte	0x00, 0xf0, 0x61, 0x00


	//----- nvinfo : EIATTR_KPARAM_INFO
	.align		4
.L_2444:
        /*0018*/ 	.byte	0x04, 0x17
        /*001a*/ 	.short	(.L_2446 - .L_2445)
.L_2445:
        /*001c*/ 	.word	0x00000000
        /*0020*/ 	.short	0x0002
        /*0022*/ 	.short	0x01b0
        /*0024*/ 	.byte	0x00, 0xf0, 0x11, 0x00


	//----- nvinfo : EIATTR_KPARAM_INFO
	.align		4
.L_2446:
        /*0028*/ 	.byte	0x04, 0x17
        /*002a*/ 	.short	(.L_2448 - .L_2447)
.L_2447:
        /*002c*/ 	.word	0x00000000
        /*0030*/ 	.short	0x0001
        /*0032*/ 	.short	0x00d8
        /*0034*/ 	.byte	0x00, 0xf0, 0x61, 0x03


	//----- nvinfo : EIATTR_KPARAM_INFO
	.align		4
.L_2448:
        /*0038*/ 	.byte	0x04, 0x17
        /*003a*/ 	.short	(.L_2450 - .L_2449)
.L_2449:
        /*003c*/ 	.word	0x00000000
        /*0040*/ 	.short	0x0000
        /*0042*/ 	.short	0x0000
        /*0044*/ 	.byte	0x00, 0xf0, 0x61, 0x03


	//----- nvinfo : EIATTR_SPARSE_MMA_MASK
	.align		4
.L_2450:
        /*0048*/ 	.byte	0x03, 0x50
        /*004a*/ 	.short	0x0000


	//----- nvinfo : EIATTR_MAXREG_COUNT
	.align		4
        /*004c*/ 	.byte	0x03, 0x1b
        /*004e*/ 	.short	0x0040


	//----- nvinfo : EIATTR_EXTERNS
	.align		4
        /*0050*/ 	.byte	0x04, 0x0f
        /*0052*/ 	.short	(.L_2452 - .L_2451)


	//   ....[0]....
	.align		4
.L_2451:
        /*0054*/ 	.word	index@(__assertfail)


	//----- nvinfo : EIATTR_MERCURY_ISA_VERSION
	.align		4
.L_2452:
        /*0058*/ 	.byte	0x03, 0x5f
        /*005a*/ 	.short	0x0101


	//----- nvinfo : EIATTR_VRC_CTA_INIT_COUNT
	.align		4
        /*005c*/ 	.byte	0x02, 0x4a
	.zero		1
	.zero		1


	//----- nvinfo : EIATTR_SYSCALL_OFFSETS
	.align		4
        /*0060*/ 	.byte	0x04, 0x46
        /*0062*/ 	.short	(.L_2454 - .L_2453)


	//   ....[0]....
.L_2453:
        /*0064*/ 	.word	0x000014c0


	//   ....[1]....
        /*0068*/ 	.word	0x000016b0


	//   ....[2]....
        /*006c*/ 	.word	0x00001890


	//   ....[3]....
        /*0070*/ 	.word	0x00001a80


	//----- nvinfo : EIATTR_EXIT_INSTR_OFFSETS
	.align		4
.L_2454:
        /*0074*/ 	.byte	0x04, 0x1c
        /*0076*/ 	.short	(.L_2456 - .L_2455)


	//   ....[0]....
.L_2455:
        /*0078*/ 	.word	0x00000080


	//   ....[1]....
        /*007c*/ 	.word	0x00001bc0


	//----- nvinfo : EIATTR_INDIRECT_BRANCH_TARGETS
	.align		4
.L_2456:
        /*0080*/ 	.byte	0x04, 0x34
        /*0082*/ 	.short	(.L_2458 - .L_2457)


	//   ....[0]....
.L_2457:
        /*0084*/ 	.word	.L_x_10072@srel
        /*0088*/ 	.short	0x0
        /*008a*/ 	.short	0x0
        /*008c*/ 	.word	0x3
        /*0090*/ 	.word	.L_x_10073@srel
        /*0094*/ 	.word	.L_x_10074@srel
        /*0098*/ 	.word	.L_x_10075@srel


	//----- nvinfo : EIATTR_MAX_THREADS
	.align		4
.L_2458:
        /*009c*/ 	.byte	0x04, 0x05
        /*009e*/ 	.short	(.L_2460 - .L_2459)
.L_2459:
        /*00a0*/ 	.word	0x00000200
        /*00a4*/ 	.word	0x00000001
        /*00a8*/ 	.word	0x00000001


	//----- nvinfo : EIATTR_CRS_STACK_SIZE
	.align		4
.L_2460:
        /*00ac*/ 	.byte	0x04, 0x1e
        /*00ae*/ 	.short	(.L_2462 - .L_2461)
.L_2461:
        /*00b0*/ 	.word	0x00000000


	//----- nvinfo : EIATTR_CBANK_PARAM_SIZE
	.align		4
.L_2462:
        /*00b4*/ 	.byte	0x03, 0x19
        /*00b6*/ 	.short	0x01d0


	//----- nvinfo : EIATTR_PARAM_CBANK
	.align		4
        /*00b8*/ 	.byte	0x04, 0x0a
        /*00ba*/ 	.short	(.L_2464 - .L_2463)
	.align		4
.L_2463:
        /*00bc*/ 	.word	index@(.nv.constant0._ZN2at4cuda57_GLOBAL__N__cd6b329d_24_DistributionBernoulli_cu_7537a20d21kernelPointwiseApply2IZNS_6native9templates4cuda28bernoulli_tensor_cuda_kernelIN3c108BFloat16EfEEvRKNS_10TensorBaseESB_NS_15PhiloxCudaStateEEUliRS8_SD_SD_SD_RKfSF_SF_SF_E_S8_SE_jLi1ELi2ELi4ELi512ELi2EEEvNS0_6detail10TensorInfoIT0_T2_EENSI_IT1_SK_EESK_T_)
        /*00c0*/ 	.short	0x0380
        /*00c2*/ 	.short	0x01d0


	//----- nvinfo : EIATTR_SW_WAR
	.align		4
.L_2464:
        /*00c4*/ 	.byte	0x04, 0x36
        /*00c6*/ 	.short	(.L_2466 - .L_2465)
.L_2465:
        /*00c8*/ 	.word	0x00000008
.L_2466:


//--------------------- .nv.info._ZN2at4cuda57_GLOBAL__N__cd6b329d_24_DistributionBernoulli_cu_7537a20d21kernelPointwiseApply2IZNS_6native9templates4cuda28bernoulli_tensor_cuda_kernelIN3c108BFloat16EfEEvRKNS_10TensorBaseESB_NS_15PhiloxCudaStateEEUliRS8_SD_SD_SD_RKfSF_SF_SF_E_S8_SE_jLi1ELi1ELi4ELi512ELi2EEEvNS0_6detail10TensorInfoIT0_T2_EENSI_IT1_SK_EESK_T_ --------------------------
	.section	.nv.info._ZN2at4cuda57_GLOBAL__N__cd6b329d_24_DistributionBernoulli_cu_7537a20d21kernelPointwiseApply2IZNS_6native9templates4cuda28bernoulli_tensor_cuda_kernelIN3c108BFloat16EfEEvRKNS_10TensorBaseESB_NS_15PhiloxCudaStateEEUliRS8_SD_SD_SD_RKfSF_SF_SF_E_S8_SE_jLi1ELi1ELi4ELi512ELi2EEEvNS0_6detail10TensorInfoIT0_T2_EENSI_IT1_SK_EESK_T_,"",@"SHT_CUDA_INFO"
	.sectionflags	@""
	.align	4


	//----- nvinfo : EIATTR_CUDA_API_VERSION
	.align		4
        /*0000*/ 	.byte	0x04, 0x37
        /*0002*/ 	.short	(.L_2468 - .L_2467)
.L_2467:
        /*0004*/ 	.word	0x00000082


	//----- nvinfo : EIATTR_KPARAM_INFO
	.align		4
.L_2468:
        /*0008*/ 	.byte	0x04, 0x17
        /*000a*/ 	.short	(.L_2470 - .L_2469)
.L_2469:
        /*000c*/ 	.word	0x00000000
        /*0010*/ 	.short	0x0003
        /*0012*/ 	.short	0x01b8
        /*0014*/ 	.byte	0x00, 0xf0, 0x61, 0x00


	//----- nvinfo : EIATTR_KPARAM_INFO
	.align		4
.L_2470:
        /*0018*/ 	.byte	0x04, 0x17
        /*001a*/ 	.short	(.L_2472 - .L_2471)
.L_2471:
        /*001c*/ 	.word	0x00000000
        /*0020*/ 	.short	0x0002
        /*0022*/ 	.short	0x01b0
        /*0024*/ 	.byte	0x00, 0xf0, 0x11, 0x00


	//----- nvinfo : EIATTR_KPARAM_INFO
	.align		4
.L_2472:
        /*0028*/ 	.byte	0x04, 0x17
        /*002a*/ 	.short	(.L_2474 - .L_2473)
.L_2473:
        /*002c*/ 	.word	0x00000000
        /*0030*/ 	.short	0x0001
        /*0032*/ 	.short	0x00d8
        /*0034*/ 	.byte	0x00, 0xf0, 0x61, 0x03


	//----- nvinfo : EIATTR_KPARAM_INFO
	.align		4
.L_2474:
        /*0038*/ 	.byte	0x04, 0x17
        /*003a*/ 	.short	(.L_2476 - .L_2475)
.L_2475:
        /*003c*/ 	.word	0x00000000
        /*0040*/ 	.short	0x0000
        /*0042*/ 	.short	0x0000
        /*0044*/ 	.byte	0x00, 0xf0, 0x61, 0x03


	//----- nvinfo : EIATTR_SPARSE_MMA_MASK
	.align		4
.L_2476:
        /*0048*/ 	.byte	0x03, 0x50
        /*004a*/ 	.short	0x0000


	//----- nvinfo : EIATTR_MAXREG_COUNT
	.align		4
        /*004c*/ 	.byte	0x03, 0x1b
        /*004e*/ 	.short	0x0040


	//----- nvinfo : EIATTR_EXTERNS
	.align		4
        /*0050*/ 	.byte	0x04, 0x0f
        /*0052*/ 	.short	(.L_2478 - .L_2477)


	//   ....[0]....
	.align		4
.L_2477:
        /*0054*/ 	.word	index@(__assertfail)


	//----- nvinfo : EIATTR_MERCURY_ISA_VERSION
	.align		4
.L_2478:
        /*0058*/ 	.byte	0x03, 0x5f
        /*005a*/ 	.short	0x0101


	//----- nvinfo : EIATTR_VRC_CTA_INIT_COUNT
	.align		4
        /*005c*/ 	.byte	0x02, 0x4a
	.zero		1
	.zero		1


	//----- nvinfo : EIATTR_SYSCALL_OFFSETS
	.align		4
        /*0060*/ 	.byte	0x04, 0x46
        /*0062*/ 	.short	(.L_2480 - .L_2479)


	//   ....[0]....
.L_2479:
        /*0064*/ 	.word	0x00000e20


	//   ....[1]....
        /*0068*/ 	.word	0x00001010


	//   ....[2]....
        /*006c*/ 	.word	0x000011f0


	//   ....[3]....
        /*0070*/ 	.word	0x000013e0


	//----- nvinfo : EIATTR_EXIT_INSTR_OFFSETS
	.align		4
.L_2480:
        /*0074*/ 	.byte	0x04, 0x1c
        /*0076*/ 	.short	(.L_2482 - .L_2481)


	//   ....[0]....
.L_2481:
        /*0078*/ 	.word	0x00000080


	//   ....[1]....
        /*007c*/ 	.word	0x000014b0


	//----- nvinfo : EIATTR_INDIRECT_BRANCH_TARGETS
	.align		4
.L_2482:
        /*0080*/ 	.byte	0x04, 0x34
        /*0082*/ 	.short	(.L_2484 - .L_2483)


	//   ....[0]....
.L_2483:
        /*0084*/ 	.word	.L_x_10076@srel
        /*0088*/ 	.short	0x0
        /*008a*/ 	.short	0x0
        /*008c*/ 	.word	0x3
        /*0090*/ 	.word	.L_x_10077@srel
        /*0094*/ 	.word	.L_x_10078@srel
        /*0098*/ 	.word	.L_x_10079@srel


	//----- nvinfo : EIATTR_MAX_THREADS
	.align		4
.L_2484:
        /*009c*/ 	.byte	0x04, 0x05
        /*009e*/ 	.short	(.L_2486 - .L_2485)
.L_2485:
        /*00a0*/ 	.word	0x00000200
        /*00a4*/ 	.word	0x00000001
        /*00a8*/ 	.word	0x00000001


	//----- nvinfo : EIATTR_CRS_STACK_SIZE
	.align		4
.L_2486:
        /*00ac*/ 	.byte	0x04, 0x1e
        /*00ae*/ 	.short	(.L_2488 - .L_2487)
.L_2487:
        /*00b0*/ 	.word	0x00000000


	//----- nvinfo : EIATTR_CBANK_PARAM_SIZE
	.align		4
.L_2488:
        /*00b4*/ 	.byte	0x03, 0x19
        /*00b6*/ 	.short	0x01d0


	//----- nvinfo : EIATTR_PARAM_CBANK
	.align		4
        /*00b8*/ 	.byte	0x04, 0x0a
        /*00ba*/ 	.short	(.L_2490 - .L_2489)
	.align		4
.L_2489:
        /*00bc*/ 	.word	index@(.nv.constant0._ZN2at4cuda57_GLOBAL__N__cd6b329d_24_DistributionBernoulli_cu_7537a20d21kernelPointwiseApply2IZNS_6native9templates4cuda28bernoulli_tensor_cuda_kernelIN3c108BFloat16EfEEvRKNS_10TensorBaseESB_NS_15PhiloxCudaStateEEUliRS8_SD_SD_SD_RKfSF_SF_SF_E_S8_SE_jLi1ELi1ELi4ELi512ELi2EEEvNS0_6detail10TensorInfoIT0_T2_EENSI_IT1_SK_EESK_T_)
        /*00c0*/ 	.short	0x0380
        /*00c2*/ 	.short	0x01d0


	//----- nvinfo : EIATTR_SW_WAR
	.align		4
.L_2490:
        /*00c4*/ 	.byte	0x04, 0x36
        /*00c6*/ 	.short	(.L_2492 - .L_2491)
.L_2491:
        /*00c8*/ 	.word	0x00000008
.L_2492:


//--------------------- .nv.info._ZN2at4cuda57_GLOBAL__N__cd6b329d_24_DistributionBernoulli_cu_7537a20d21kernelPointwiseApply2IZNS_6native9templates4cuda28bernoulli_tensor_cuda_kernelIN3c104HalfEfEEvRKNS_10TensorBaseESB_NS_15PhiloxCudaStateEEUliRS8_SD_SD_SD_RKfSF_SF_SF_E_S8_SE_mLin1ELin1ELi4ELi512ELi2EEEvNS0_6detail10TensorInfoIT0_T2_EENSI_IT1_SK_EESK_T_ --------------------------
	.section	.nv.info._ZN2at4cuda57_GLOBAL__N__cd6b329d_24_DistributionBernoulli_cu_7537a20d21kernelPointwiseApply2IZNS_6native9templates4cuda28bernoulli_tensor_cuda_kernelIN3c104HalfEfEEvRKNS_10TensorBaseESB_NS_15PhiloxCudaStateEEUliRS8_SD_SD_SD_RKfSF_SF_SF_E_S8_SE_mLin1ELin1ELi4ELi512ELi2EEEvNS0_6detail10TensorInfoIT0_T2_EENSI_IT1_SK_EESK_T_,"",@"SHT_CUDA_INFO"
	.sectionflags	@""
	.align	4


	//----- nvinfo : EIATTR_CUDA_API_VERSION
	.align		4
        /*0000*/ 	.byte	0x04, 0x37
        /*0002*/ 	.short	(.L_2494 - .L_2493)
.L_2493:
        /*0004*/ 	.word	0x00000082


	//----- nvinfo : EIATTR_KPARAM_INFO
	.align		4
.L_2494:
        /*0008*/ 	.byte	0x04, 0x17
        /*000a*/ 	.short	(.L_2496 - .L_2495)
.L_2495:
        /*000c*/ 	.word	0x00000000
        /*0010*/ 	.short	0x0003
        /*0012*/ 	.short	0x0348
        /*0014*/ 	.byte	0x00, 0xf0, 0x61, 0x00


	//----- nvinfo : EIATTR_KPARAM_INFO
	.align		4
.L_2496:
        /*0018*/ 	.byte	0x04, 0x17
        /*001a*/ 	.short	(.L_2498 - .L_2497)
.L_2497:
        /*001c*/ 	.word	0x00000000
        /*0020*/ 	.short	0x0002
        /*0022*/ 	.short	0x0340
        /*0024*/ 	.byte	0x00, 0xf0, 0x21, 0x00


	//----- nvinfo : EIATTR_KPARAM_INFO
	.align		4
.L_2498:
        /*0028*/ 	.byte	0x04, 0x17
        /*002a*/ 	.short	(.L_2500 - .L_2499)
.L_2499:
        /*002c*/ 	.word	0x00000000
        /*0030*/ 	.short	0x0001
        /*0032*/ 	.short	0x01a0
        /*0034*/ 	.byte	0x00, 0xf0, 0x81, 0x06


	//----- nvinfo : EIATTR_KPARAM_INFO
	.align		4
.L_2500:
        /*0038*/ 	.byte	0x04, 0x17
        /*003a*/ 	.short	(.L_2502 - .L_2501)
.L_2501:
        /*003c*/ 	.word	0x00000000
        /*0040*/ 	.short	0x0000
        /*0042*/ 	.short	0x0000
        /*0044*/ 	.byte	0x00, 0xf0, 0x81, 0x06


	//----- nvinfo : EIATTR_SPARSE_MMA_MASK
	.align		4
.L_2502:
        /*0048*/ 	.byte	0x03, 0x50
        /*004a*/ 	.short	0x0000


	//----- nvinfo : EIATTR_MAXREG_COUNT
	.align		4
        /*004c*/ 	.byte	0x03, 0x1b
        /*004e*/ 	.short	0x0040


	//----- nvinfo : EIATTR_EXTERNS
	.align		4
        /*0050*/ 	.byte	0x04, 0x0f
        /*0052*/ 	.short	(.L_2504 - .L_2503)


	//   ....[0]....
	.align		4
.L_2503:
        /*0054*/ 	.word	index@(__assertfail)


	//----- nvinfo : EIATTR_MERCURY_ISA_VERSION
	.align		4
.L_2504:
        /*0058*/ 	.byte	0x03, 0x5f
        /*005a*/ 	.short	0x0101


	//----- nvinfo : EIATTR_VRC_CTA_INIT_COUNT
	.align		4
        /*005c*/ 	.byte	0x02, 0x4a
	.zero		1
	.zero		1


	//----- nvinfo : EIATTR_SYSCALL_OFFSETS
	.align		4
        /*0060*/ 	.byte	0x04, 0x46
        /*0062*/ 	.short	(.L_2506 - .L_2505)


	//   ....[0]....
.L_2505:
        /*0064*/ 	.word	0x0001c560


	//   ....[1]....
        /*0068*/ 	.word	0x0001c770


	//   ....[2]....
        /*006c*/ 	.word	0x0001c970


	//   ....[3]....
        /*0070*/ 	.word	0x0001cb80


	//----- nvinfo : EIATTR_EXIT_INSTR_OFFSETS
	.align		4
.L_2506:
        /*0074*/ 	.byte	0x04, 0x1c
        /*0076*/ 	.short	(.L_2508 - .L_2507)


	//   ....[0]....
.L_2507:
        /*0078*/ 	.word	0x00000090


	//   ....[1]....
        /*007c*/ 	.word	0x0001ccc0


	//----- nvinfo : EIATTR_INDIRECT_BRANCH_TARGETS
	.align		4
.L_2508:
        /*0080*/ 	.byte	0x04, 0x34
        /*0082*/ 	.short	(.L_2510 - .L_2509)


	//   ....[0]....
.L_2509:
        /*0084*/ 	.word	.L_x_10080@srel
        /*0088*/ 	.short	0x0
        /*008a*/ 	.short	0x0
        /*008c*/ 	.word	0x3
        /*0090*/ 	.word	.L_x_10081@srel
        /*0094*/ 	.word	.L_x_10082@srel
        /*0098*/ 	.word	.L_x_10083@srel


	//----- nvinfo : EIATTR_MAX_THREADS
	.align		4
.L_2510:
        /*009c*/ 	.byte	0x04, 0x05
        /*009e*/ 	.short	(.L_2512 - .L_2511)
.L_2511:
        /*00a0*/ 	.word	0x00000200
        /*00a4*/ 	.word	0x00000001
        /*00a8*/ 	.word	0x00000001


	//----- nvinfo : EIATTR_CRS_STACK_SIZE
	.align		4
.L_2512:
        /*00ac*/ 	.byte	0x04, 0x1e
        /*00ae*/ 	.short	(.L_2514 - .L_2513)
.L_2513:
        /*00b0*/ 	.word	0x00000000


	//----- nvinfo : EIATTR_CBANK_PARAM_SIZE
	.align		4
.L_2514:
        /*00b4*/ 	.byte	0x03, 0x19
        /*00b6*/ 	.short	0x0360


	//----- nvinfo : EIATTR_PARAM_CBANK
	.align		4
        /*00b8*/ 	.byte	0x04, 0x0a
        /*00ba*/ 	.short	(.L_2516 - .L_2515)
	.align		4
.L_2515:
        /*00bc*/ 	.word	index@(.nv.constant0._ZN2at4cuda57_GLOBAL__N__cd6b329d_24_DistributionBernoulli_cu_7537a20d21kernelPointwiseApply2IZNS_6native9templates4cuda28bernoulli_tensor_cuda_kernelIN3c104HalfEfEEvRKNS_10TensorBaseESB_NS_15PhiloxCudaStateEEUliRS8_SD_SD_SD_RKfSF_SF_SF_E_S8_SE_mLin1ELin1ELi4ELi512ELi2EEEvNS0_6detail10TensorInfoIT0_T2_EENSI_IT1_SK_EESK_T_)
        /*00c0*/ 	.short	0x0380
        /*00c2*/ 	.short	0x0360


	//----- nvinfo : EIATTR_SW_WAR
	.align		4
.L_2516:
        /*00c4*/ 	.byte	0x04, 0x36
        /*00c6*/ 	.short	(.L_2518 - .L_2517)
.L_2517:
        /*00c8*/ 	.word	0x00000008
.L_2518:


//--------------------- .nv.info._ZN2at4cuda57_GLOBAL__N__cd6b329d_24_DistributionBernoulli_cu_7537a20d21kernelPointwiseApply2IZNS_6native9templates4cuda28bernoulli_tensor_cuda_kernelIN3c104HalfEfEEvRKNS_10TensorBaseESB_NS_15PhiloxCudaStateEEUliRS8_SD_SD_SD_RKfSF_SF_SF_E_S8_SE_mLi1ELi1ELi4ELi512ELi2EEEvNS0_6detail10TensorInfoIT0_T2_EENSI_IT1_SK_EESK_T_ --------------------------
	.section	.nv.info._ZN2at4cuda57_GLOBAL__N__cd6b329d_24_DistributionBernoulli_cu_7537a20d21kernelPointwiseApply2IZNS_6native9templates4cuda28bernoulli_tensor_cuda_kernelIN3c104HalfEfEEvRKNS_10TensorBaseESB_NS_15PhiloxCudaStateEEUliRS8_SD_SD_SD_RKfSF_SF_SF_E_S8_SE_mLi1ELi1ELi4ELi512ELi2EEEvNS0_6detail10TensorInfoIT0_T2_EENSI_IT1_SK_EESK_T_,"",@"SHT_CUDA_INFO"
	.sectionflags	@""
	.align	4


	//----- nvinfo : EIATTR_CUDA_API_VERSION
	.align		4
        /*0000*/ 	.byte	0x04, 0x37
        /*0002*/ 	.short	(.L_2520 - .L_2519)
.L_2519:
        /*0004*/ 	.word	0x00000082


	//----- nvinfo : EIATTR_KPARAM_INFO
	.align		4
.L_2520:
        /*0008*/ 	.byte	0x04, 0x17
        /*000a*/ 	.short	(.L_2522 - .L_2521)
.L_2521:
        /*000c*/ 	.word	0x00000000
        /*0010*/ 	.short	0x0003
        /*0012*/ 	.short	0x0348
        /*0014*/ 	.byte	0x00, 0xf0, 0x61, 0x00


	//----- nvinfo : EIATTR_KPARAM_INFO
	.align		4
.L_2522:
        /*0018*/ 	.byte	0x04, 0x17
        /*001a*/ 	.short	(.L_2524 - .L_2523)
.L_2523:
        /*001c*/ 	.word	0x00000000
        /*0020*/ 	.short	0x0002
        /*0022*/ 	.short	0x0340
        /*0024*/ 	.byte	0x00, 0xf0, 0x21, 0x00


	//----- nvinfo : EIATTR_KPARAM_INFO
	.align		4
.L_2524:
        /*0028*/ 	.byte	0x04, 0x17
        /*002a*/ 	.short	(.L_2526 - .L_2525)
.L_2525:
        /*002c*/ 	.word	0x00000000
        /*0030*/ 	.short	0x0001
        /*0032*/ 	.short	0x01a0
        /*0034*/ 	.byte	0x00, 0xf0, 0x81, 0x06


	//----- nvinfo : EIATTR_KPARAM_INFO
	.align		4
.L_2526:
        /*0038*/ 	.byte	0x04, 0x17
        /*003a*/ 	.short	(.L_2528 - .L_2527)
.L_2527:
        /*003c*/ 	.word	0x00000000
        /*0040*/ 	.short	0x0000
        /*0042*/ 	.short	0x0000
        /*0044*/ 	.byte	0x00, 0xf0, 0x81, 0x06


	//----- nvinfo : EIATTR_SPARSE_MMA_MASK
	.align		4
.L_2528:
        /*0048*/ 	.byte	0x03, 0x50
        /*004a*/ 	.short	0x0000


	//----- nvinfo : EIATTR_MAXREG_COUNT
	.align		4
        /*004c*/ 	.byte	0x03, 0x1b
        /*004e*/ 	.short	0x0040


	//----- nvinfo : EIATTR_EXTERNS
	.align		4
        /*0050*/ 	.byte	0x04, 0x0f
        /*0052*/ 	.short	(.L_2530 - .L_2529)


	//   ....[0]....
	.align		4
.L_2529:
        /*0054*/ 	.word	index@(__assertfail)


	//----- nvinfo : EIATTR_MERCURY_ISA_VERSION
	.align		4
.L_2530:
        /*0058*/ 	.byte	0x03, 0x5f
        /*005a*/ 	.short	0x0101


	//----- nvinfo : EIATTR_VRC_CTA_INIT_COUNT
	.align		4
        /*005c*/ 	.byte	0x02, 0x4a
	.zero		1
	.zero		1


	//----- nvinfo : EIATTR_SYSCALL_OFFSETS
	.align		4
        /*0060*/ 	.byte	0x04, 0x46
        /*0062*/ 	.short	(.L_2532 - .L_2531)


	//   ....[0]....
.L_2531:
        /*0064*/ 	.word	0x00000fb0


	//   ....[1]....
        /*0068*/ 	.word	0x000011a0


	//   ....[2]....
        /*006c*/ 	.word	0x00001380


	//   ....[3]....
        /*0070*/ 	.word	0x00001570


	//----- nvinfo : EIATTR_EXIT_INSTR_OFFSETS
	.align		4
.L_2532:
        /*0074*/ 	.byte	0x04, 0x1c
        /*0076*/ 	.short	(.L_2534 - .L_2533)


	//   ....[0]....
.L_2533:
        /*0078*/ 	.word	0x00000090


	//   ....[1]....
        /*007c*/ 	.word	0x00001650


	//----- nvinfo : EIATTR_INDIRECT_BRANCH_TARGETS
	.align		4
.L_2534:
        /*0080*/ 	.byte	0x04, 0x34
        /*0082*/ 	.short	(.L_2536 - .L_2535)


	//   ....[0]....
.L_2535:
        /*0084*/ 	.word	.L_x_10084@srel
        /*0088*/ 	.short	0x0
        /*008a*/ 	.short	0x0
        /*008c*/ 	.word	0x3
        /*0090*/ 	.word	.L_x_10085@srel
        /*0094*/ 	.word	.L_x_10086@srel
        /*0098*/ 	.word	.L_x_10087@srel


	//----- nvinfo : EIATTR_MAX_THREADS
	.align		4
.L_2536:
        /*009c*/ 	.byte	0x04, 0x05
        /*009e*/ 	.short	(.L_2538 - .L_2537)
.L_2537:
        /*00a0*/ 	.word	0x00000200
        /*00a4*/ 	.word	0x00000001
        /*00a8*/ 	.word	0x00000001


	//----- nvinfo : EIATTR_CRS_STACK_SIZE
	.align		4
.L_2538:
        /*00ac*/ 	.byte	0x04, 0x1e
        /*00ae*/ 	.short	(.L_2540 - .L_2539)
.L_2539:
        /*00b0*/ 	.word	0x00000000


	//----- nvinfo : EIATTR_CBANK_PARAM_SIZE
	.align		4
.L_2540:
        /*00b4*/ 	.byte	0x03, 0x19
        /*00b6*/ 	.short	0x0360


	//----- nvinfo : EIATTR_PARAM_CBANK
	.align		4
        /*00b8*/ 	.byte	0x04, 0x0a
        /*00ba*/ 	.short	(.L_2542 - .L_2541)
	.align		4
.L_2541:
        /*00bc*/ 	.word	index@(.nv.constant0._ZN2at4cuda57_GLOBAL__N__cd6b329d_24_DistributionBernoulli_cu_7537a20d21kernelPointwiseApply2IZNS_6native9templates4cuda28bernoulli_tensor_cuda_kernelIN3c104HalfEfEEvRKNS_10TensorBaseESB_NS_15PhiloxCudaStateEEUliRS8_SD_SD_SD_RKfSF_SF_SF_E_S8_SE_mLi1ELi1ELi4ELi512ELi2EEEvNS0_6detail10TensorInfoIT0_T2_EENSI_IT1_SK_EESK_T_)
        /*00c0*/ 	.short	0x0380
        /*00c2*/ 	.short	0x0360


	//----- nvinfo : EIATTR_SW_WAR
	.align		4
.L_2542:
        /*00c4*/ 	.byte	0x04, 0x36
        /*00c6*/ 	.short	(.L_2544 - .L_2543)
.L_2543:
        /*00c8*/ 	.word	0x00000008
.L_2544:


//--------------------- .nv.info._ZN2at4cuda57_GLOBAL__N__cd6b329d_24_DistributionBernoulli_cu_7537a20d21kernelPointwiseApply2IZNS_6native9templates4cuda28bernoulli_tensor_cuda_kernelIN3c104HalfEfEEvRKNS_10TensorBaseESB_NS_15PhiloxCudaStateEEUliRS8_SD_SD_SD_RKfSF_SF_SF_E_S8_SE_jLin1ELin1ELi4ELi512ELi2EEEvNS0_6detail10TensorInfoIT0_T2_EENSI_IT1_SK_EESK_T_ --------------------------
	.section	.nv.info._ZN2at4cuda57_GLOBAL__N__cd6b329d_24_DistributionBernoulli_cu_7537a20d21kernelPointwiseApply2IZNS_6native9templates4cuda28bernoulli_tensor_cuda_kernelIN3c104HalfEfEEvRKNS_10TensorBaseESB_NS_15PhiloxCudaStateEEUliRS8_SD_SD_SD_RKfSF_SF_SF_E_S8_SE_jLin1ELin1ELi4ELi512ELi2EEEvNS0_6detail10TensorInfoIT0_T2_EENSI_IT1_SK_EESK_T_,"",@"SHT_CUDA_INFO"
	.sectionflags	@""
	.align	4


	//----- nvinfo : EIATTR_CUDA_API_VERSION
	.align		4
        /*0000*/ 	.byte	0x04, 0x37
        /*0002*/ 	.short	(.L_2546 - .L_2545)
.L_2545:
        /*0004*/ 	.word	0x00000082


	//----- nvinfo : EIATTR_KPARAM_INFO
	.align		4
.L_2546:
        /*0008*/ 	.byte	0x04, 0x17
        /*000a*/ 	.short	(.L_2548 - .L_2547)
.L_2547:
        /*000c*/ 	.word	0x00000000
        /*0010*/ 	.short	0x0003
        /*0012*/ 	.short	0x01b8
        /*0014*/ 	.byte	0x00, 0xf0, 0x61, 0x00


	//----- nvinfo : EIATTR_KPARAM_INFO
	.align		4
.L_2548:
        /*0018*/ 	.byte	0x04, 0x17
        /*001a*/ 	.short	(.L_2550 - .L_2549)
.L_2549:
        /*001c*/ 	.word	0x00000000
        /*0020*/ 	.short	0x0002
        /*0022*/ 	.short	0x01b0
        /*0024*/ 	.byte	0x00, 0xf0, 0x11, 0x00


	//----- nvinfo : EIATTR_KPARAM_INFO
	.align		4
.L_2550:
        /*0028*/ 	.byte	0x04, 0x17
        /*002a*/ 	.short	(.L_2552 - .L_2551)
.L_2551:
        /*002c*/ 	.word	0x00000000
        /*0030*/ 	.short	0x0001
        /*0032*/ 	.short	0x00d8
        /*0034*/ 	.byte	0x00, 0xf0, 0x61, 0x03


	//----- nvinfo : EIATTR_KPARAM_INFO
	.align		4
.L_2552:
        /*0038*/ 	.byte	0x04, 0x17
        /*003a*/ 	.short	(.L_2554 - .L_2553)
.L_2553:
        /*003c*/ 	.word	0x00000000
        /*0040*/ 	.short	0x0000
        /*0042*/ 	.short	0x0000
        /*0044*/ 	.byte	0x00, 0xf0, 0x61, 0x03


	//----- nvinfo : EIATTR_SPARSE_MMA_MASK
	.align		4
.L_2554:
        /*0048*/ 	.byte	0x03, 0x50
        /*004a*/ 	.short	0x0000


	//----- nvinfo : EIATTR_MAXREG_COUNT
	.align		4
        /*004c*/ 	.byte	0x03, 0x1b
        /*004e*/ 	.short	0x0040


	//----- nvinfo : EIATTR_EXTERNS
	.align		4
        /*0050*/ 	.byte	0x04, 0x0f
        /*0052*/ 	.short	(.L_2556 - .L_2555)


	//   ....[0]....
	.align		4
.L_2555:
        /*0054*/ 	.word	index@(__assertfail)


	//----- nvinfo : EIATTR_MERCURY_ISA_VERSION
	.align		4
.L_2556:
        /*0058*/ 	.byte	0x03, 0x5f
        /*005a*/ 	.short	0x0101


	//----- nvinfo : EIATTR_VRC_CTA_INIT_COUNT
	.align		4
        /*005c*/ 	.byte	0x02, 0x4a
	.zero		1
	.zero		1


	//----- nvinfo : EIATTR_SYSCALL_OFFSETS
	.align		4
        /*0060*/ 	.byte	0x04, 0x46
        /*0062*/ 	.short	(.L_2558 - .L_2557)


	//   ....[0]....
.L_2557:
        /*0064*/ 	.word	0x0000dda0


	//   ....[1]....
        /*0068*/ 	.word	0x0000dfb0


	//   ....[2]....
        /*006c*/ 	.word	0x0000e1b0


	//   ....[3]....
        /*0070*/ 	.word	0x0000e3c0


	//----- nvinfo : EIATTR_EXIT_INSTR_OFFSETS
	.align		4
.L_2558:
        /*0074*/ 	.byte	0x04, 0x1c
        /*0076*/ 	.short	(.L_2560 - .L_2559)


	//   ....[0]....
.L_2559:
        /*0078*/ 	.word	0x00000080


	//   ....[1]....
        /*007c*/ 	.word	0x0000e4f0


	//----- nvinfo : EIATTR_INDIRECT_BRANCH_TARGETS
	.align		4
.L_2560:
        /*0080*/ 	.byte	0x04, 0x34
        /*0082*/ 	.short	(.L_2562 - .L_2561)


	//   ....[0]....
.L_2561:
        /*0084*/ 	.word	.L_x_10088@srel
        /*0088*/ 	.short	0x0
        /*008a*/ 	.short	0x0
        /*008c*/ 	.word	0x3
        /*0090*/ 	.word	.L_x_10089@srel
        /*0094*/ 	.word	.L_x_10090@srel
        /*0098*/ 	.word	.L_x_10091@srel


	//----- nvinfo : EIATTR_MAX_THREADS
	.align		4
.L_2562:
        /*009c*/ 	.byte	0x04, 0x05
        /*009e*/ 	.short	(.L_2564 - .L_2563)
.L_2563:
        /*00a0*/ 	.word	0x00000200
        /*00a4*/ 	.word	0x00000001
        /*00a8*/ 	.word	0x00000001


	//----- nvinfo : EIATTR_CRS_STACK_SIZE
	.align		4
.L_2564:
        /*00ac*/ 	.byte	0x04, 0x1e
        /*00ae*/ 	.short	(.L_2566 - .L_2565)
.L_2565:
        /*00b0*/ 	.word	0x00000000


	//----- nvinfo : EIATTR_CBANK_PARAM_SIZE
	.align		4
.L_2566:
        /*00b4*/ 	.byte	0x03, 0x19
        /*00b6*/ 	.short	0x01d0


	//----- nvinfo : EIATTR_PARAM_CBANK
	.align		4
        /*00b8*/ 	.byte	0x04, 0x0a
        /*00ba*/ 	.short	(.L_2568 - .L_2567)
	.align		4
.L_2567:
        /*00bc*/ 	.word	index@(.nv.constant0._ZN2at4cuda57_GLOBAL__N__cd6b329d_24_DistributionBernoulli_cu_7537a20d21kernelPointwiseApply2IZNS_6native9templates4cuda28bernoulli_tensor_cuda_kernelIN3c104HalfEfEEvRKNS_10TensorBaseESB_NS_15PhiloxCudaStateEEUliRS8_SD_SD_SD_RKfSF_SF_SF_E_S8_SE_jLin1ELin1ELi4ELi512ELi2EEEvNS0_6detail10TensorInfoIT0_T2_EENSI_IT1_SK_EESK_T_)
        /*00c0*/ 	.short	0x0380
        /*00c2*/ 	.short	0x01d0


	//----- nvinfo : EIATTR_SW_WAR
	.align		4
.L_2568:
        /*00c4*/ 	.byte	0x04, 0x36
        /*00c6*/ 	.short	(.L_2570 - .L_2569)
.L_2569:
        /*00c8*/ 	.word	0x00000008
.L_2570:


//--------------------- .nv.info._ZN2at4cuda57_GLOBAL__N__cd6b329d_24_DistributionBernoulli_cu_7537a20d21kernelPointwiseApply2IZNS_6native9templates4cuda28bernoulli_tensor_cuda_kernelIN3c104HalfEfEEvRKNS_10TensorBaseESB_NS_15PhiloxCudaStateEEUliRS8_SD_SD_SD_RKfSF_SF_SF_E_S8_SE_jLin1ELi2ELi4ELi512ELi2EEEvNS0_6detail10TensorInfoIT0_T2_EENSI_IT1_SK_EESK_T_ --------------------------
	.section	.nv.info._ZN2at4cuda57_GLOBAL__N__cd6b329d_24_DistributionBernoulli_cu_7537a20d21kernelPointwiseApply2IZNS_6native9templates4cuda28bernoulli_tensor_cuda_kernelIN3c104HalfEfEEvRKNS_10TensorBaseESB_NS_15PhiloxCudaStateEEUliRS8_SD_SD_SD_RKfSF_SF_SF_E_S8_SE_jLin1ELi2ELi4ELi512ELi2EEEvNS0_6detail10TensorInfoIT0_T2_EENSI_IT1_SK_EESK_T_,"",@"SHT_CUDA_INFO"
	.sectionflags	@""
	.align	4


	//----- nvinfo : EIATTR_CUDA_API_VERSION
	.align		4
        /*0000*/ 	.byte	0x04, 0x37
        /*0002*/ 	.short	(.L_2572 - .L_2571)
.L_2571:
        /*0004*/ 	.word	0x00000082


	//----- nvinfo : EIATTR_KPARAM_INFO
	.align		4
.L_2572:
        /*0008*/ 	.byte	0x04, 0x17
        /*000a*/ 	.short	(.L_2574 - .L_2573)
.L_2573:
        /*000c*/ 	.word	0x00000000
        /*0010*/ 	.short	0x0003
        /*0012*/ 	.short	0x01b8
        /*0014*/ 	.byte	0x00, 0xf0, 0x61, 0x00


	//----- nvinfo : EIATTR_KPARAM_INFO
	.align		4
.L_2574:
        /*0018*/ 	.byte	0x04, 0x17
        /*001a*/ 	.short	(.L_2576 - .L_2575)
.L_2575:
        /*001c*/ 	.word	0x00000000
        /*0020*/ 	.short	0x0002
        /*0022*/ 	.short	0x01b0
        /*0024*/ 	.byte	0x00, 0xf0, 0x11, 0x00


	//----- nvinfo : EIATTR_KPARAM_INFO
	.align		4
.L_2576:
        /*0028*/ 	.byte	0x04, 0x17
        /*002a*/ 	.short	(.L_2578 - .L_2577)
.L_2577:
        /*002c*/ 	.word	0x00000000
        /*0030*/ 	.short	0x0001
        /*0032*/ 	.short	0x00d8
        /*0034*/ 	.byte	0x00, 0xf0, 0x61, 0x03


	//----- nvinfo : EIATTR_KPARAM_INFO
	.align		4
.L_2578:
        /*0038*/ 	.byte	0x04, 0x17
        /*003a*/ 	.short	(.L_2580 - .L_2579)
.L_2579:
        /*003c*/ 	.word	0x00000000
        /*0040*/ 	.short	0x0000
        /*0042*/ 	.short	0x0000
        /*0044*/ 	.byte	0x00, 0xf0, 0x61, 0x03


	//----- nvinfo : EIATTR_SPARSE_MMA_MASK
	.align		4
.L_2580:
        /*0048*/ 	.byte	0x03, 0x50
        /*004a*/ 	.short	0x0000


	//----- nvinfo : EIATTR_MAXREG_COUNT
	.align		4
        /*004c*/ 	.byte	0x03, 0x1b
        /*004e*/ 	.short	0x0040


	//----- nvinfo : EIATTR_EXTERNS
	.align		4
        /*0050*/ 	.byte	0x04, 0x0f
        /*0052*/ 	.short	(.L_2582 - .L_2581)


	//   ....[0]....
	.align		4
.L_2581:
        /*0054*/ 	.word	index@(__assertfail)


	//----- nvinfo : EIATTR_MERCURY_ISA_VERSION
	.align		4
.L_2582:
        /*0058*/ 	.byte	0x03, 0x5f
        /*005a*/ 	.short	0x0101


	//----- nvinfo : EIATTR_VRC_CTA_INIT_COUNT
	.align		4
        /*005c*/ 	.byte	0x02, 0x4a
	.zero		1
	.zero		1


	//----- nvinfo : EIATTR_SYSCALL_OFFSETS
	.align		4
        /*0060*/ 	.byte	0x04, 0x46
        /*0062*/ 	.short	(.L_2584 - .L_2583)


	//   ....[0]....
.L_2583:
        /*0064*/ 	.word	0x00007c40


	//   ....[1]....
        /*0068*/ 	.word	0x00007e50


	//   ....[2]....
        /*006c*/ 	.word	0x00008050


	//   ....[3]....
        /*0070*/ 	.word	0x00008260


	//----- nvinfo : EIATTR_EXIT_INSTR_OFFSETS
	.align		4
.L_2584:
        /*0074*/ 	.byte	0x04, 0x1c
        /*0076*/ 	.short	(.L_2586 - .L_2585)


	//   ....[0]....
.L_2585:
        /*0078*/ 	.word	0x00000080


	//   ....[1]....
        /*007c*/ 	.word	0x00008390


	//----- nvinfo : EIATTR_INDIRECT_BRANCH_TARGETS
	.align		4
.L_2586:
        /*0080*/ 	.byte	0x04, 0x34
        /*0082*/ 	.short	(.L_2588 - .L_2587)


	//   ....[0]....
.L_2587:
        /*0084*/ 	.word	.L_x_10092@srel
        /*0088*/ 	.short	0x0
        /*008a*/ 	.short	0x0
        /*008c*/ 	.word	0x3
        /*0090*/ 	.word	.L_x_10093@srel
        /*0094*/ 	.word	.L_x_10094@srel
        /*0098*/ 	.word	.L_x_10095@srel


	//----- nvinfo : EIATTR_MAX_THREADS
	.align		4
.L_2588:
        /*009c*/ 	.byte	0x04, 0x05
        /*009e*/ 	.short	(.L_2590 - .L_2589)
.L_2589:
        /*00a0*/ 	.word	0x00000200
        /*00a4*/ 	.word	0x00000001
        /*00a8*/ 	.word	0x00000001


	//----- nvinfo : EIATTR_CRS_STACK_SIZE
	.align		4
.L_2590:
        /*00ac*/ 	.byte	0x04, 0x1e
        /*00ae*/ 	.short	(.L_2592 - .L_2591)
.L_2591:
        /*00b0*/ 	.word	0x00000000


	//----- nvinfo : EIATTR_CBANK_PARAM_SIZE
	.align		4
.L_2592:
        /*00b4*/ 	.byte	0x03, 0x19
        /*00b6*/ 	.short	0x01d0


	//----- nvinfo : EIATTR_PARAM_CBANK
	.align		4
        /*00b8*/ 	.byte	0x04, 0x0a
        /*00ba*/ 	.short	(.L_2594 - .L_2593)
	.align		4
.L_2593:
        /*00bc*/ 	.word	index@(.nv.constant0._ZN2at4cuda57_GLOBAL__N__cd6b329d_24_DistributionBernoulli_cu_7537a20d21kernelPointwiseApply2IZNS_6native9templates4cuda28bernoulli_tensor_cuda_kernelIN3c104HalfEfEEvRKNS_10TensorBaseESB_NS_15PhiloxCudaStateEEUliRS8_SD_SD_SD_RKfSF_SF_SF_E_S8_SE_jLin1ELi2ELi4ELi512ELi2EEEvNS0_6detail10TensorInfoIT0_T2_EENSI_IT1_SK_EESK_T_)
        /*00c0*/ 	.short	0x0380
        /*00c2*/ 	.short	0x01d0


	//----- nvinfo : EIATTR_SW_WAR
	.align		4
.L_2594:
        /*00c4*/ 	.byte	0x04, 0x36
        /*00c6*/ 	.short	(.L_2596 - .L_2595)
.L_2595:
        /*00c8*/ 	.word	0x00000008
.L_2596:


//--------------------- .nv.info._ZN2at4cuda57_GLOBAL__N__cd6b329d_24_DistributionBernoulli_cu_7537a20d21kernelPointwiseApply2IZNS_6native9templates4cuda28bernoulli_tensor_cuda_kernelIN3c104HalfEfEEvRKNS_10TensorBaseESB_NS_15PhiloxCudaStateEEUliRS8_SD_SD_SD_RKfSF_SF_SF_E_S8_SE_jLin1ELi1ELi4ELi512ELi2EEEvNS0_6detail10TensorInfoIT0_T2_EENSI_IT1_SK_EESK_T_ --------------------------
	.section	.nv.info._ZN2at4cuda57_GLOBAL__N__cd6b329d_24_DistributionBernoulli_cu_7537a20d21kernelPointwiseApply2IZNS_6native9templates4cuda28bernoulli_tensor_cuda_kernelIN3c104HalfEfEEvRKNS_10TensorBaseESB_NS_15PhiloxCudaStateEEUliRS8_SD_SD_SD_RKfSF_SF_SF_E_S8_SE_jLin1ELi1ELi4ELi512ELi2EEEvNS0_6detail10TensorInfoIT0_T2_EENSI_IT1_SK_EESK_T_,"",@"SHT_CUDA_INFO"
	.sectionflags	@""
	.align	4


	//----- nvinfo : EIATTR_CUDA_API_VERSION
	.align		4
        /*0000*/ 	.byte	0x04, 0x37
        /*0002*/ 	.short	(.L_2598 - .L_2597)
.L_2597:
        /*0004*/ 	.word	0x00000082


	//----- nvinfo : EIATTR_KPARAM_INFO
	.align		4
.L_2598:
        /*0008*/ 	.byte	0x04, 0x17
        /*000a*/ 	.short	(.L_2600 - .L_2599)
.L_2599:
        /*000c*/ 	.word	0x00000000
        /*0010*/ 	.short	0x0003
        /*0012*/ 	.short	0x01b8
        /*0014*/ 	.byte	0x00, 0xf0, 0x61, 0x00


	//----- nvinfo : EIATTR_KPARAM_INFO
	.align		4
.L_2600:
        /*0018*/ 	.byte	0x04, 0x17
        /*001a*/ 	.short	(.L_2602 - .L_2601)
.L_2601:
        /*001c*/ 	.word	0x00000000
        /*0020*/ 	.short	0x0002
        /*0022*/ 	.short	0x01b0
        /*0024*/ 	.byte	0x00, 0xf0, 0x11, 0x00


	//----- nvinfo : EIATTR_KPARAM_INFO
	.align		4
.L_2602:
        /*0028*/ 	.byte	0x04, 0x17
        /*002a*/ 	.short	(.L_2604 - .L_2603)
.L_2603:
        /*002c*/ 	.word	0x00000000
        /*0030*/ 	.short	0x0001
        /*0032*/ 	.short	0x00d8
        /*0034*/ 	.byte	0x00, 0xf0, 0x61, 0x03


	//----- nvinfo : EIATTR_KPARAM_INFO
	.align		4
.L_2604:
        /*0038*/ 	.byte	0x04, 0x17
        /*003a*/ 	.short	(.L_2606 - .L_2605)
.L_2605:
        /*003c*/ 	.word	0x00000000
        /*0040*/ 	.short	0x0000
        /*0042*/ 	.short	0x0000
        /*0044*/ 	.byte	0x00, 0xf0, 0x61, 0x03


	//----- nvinfo : EIATTR_SPARSE_MMA_MASK
	.align		4
.L_2606:
        /*0048*/ 	.byte	0x03, 0x50
        /*004a*/ 	.short	0x0000


	//----- nvinfo : EIATTR_MAXREG_COUNT
	.align		4
        /*004c*/ 	.byte	0x03, 0x1b
        /*004e*/ 	.short	0x0040


	//----- nvinfo : EIATTR_EXTERNS
	.align		4
        /*0050*/ 	.byte	0x04, 0x0f
        /*0052*/ 	.short	(.L_2608 - .L_2607)


	//   ....[0]....
	.align		4
.L_2607:
        /*0054*/ 	.word	index@(__assertfail)


	//----- nvinfo : EIATTR_MERCURY_ISA_VERSION
	.align		4
.L_2608:
        /*0058*/ 	.byte	0x03, 0x5f
        /*005a*/ 	.short	0x0101


	//----- nvinfo : EIATTR_VRC_CTA_INIT_COUNT
	.align		4
        /*005c*/ 	.byte	0x02, 0x4a
	.zero		1
	.zero		1


	//----- nvinfo : EIATTR_SYSCALL_OFFSETS
	.align		4
        /*0060*/ 	.byte	0x04, 0x46
        /*0062*/ 	.short	(.L_2610 - .L_2609)


	//   ....[0]....
.L_2609:
        /*0064*/ 	.word	0x00007570


	//   ....[1]....
        /*0068*/ 	.word	0x000077e0


	//   ....[2]....
        /*006c*/ 	.word	0x00007a30


	//   ....[3]....
        /*0070*/ 	.word	0x00007c90


	//----- nvinfo : EIATTR_EXIT_INSTR_OFFSETS
	.align		4
.L_2610:
        /*0074*/ 	.byte	0x04, 0x1c
        /*0076*/ 	.short	(.L_2612 - .L_2611)


	//   ....[0]....
.L_2611:
        /*0078*/ 	.word	0x00000080


	//   ....[1]....
        /*007c*/ 	.word	0x00007d90


	//----- nvinfo : EIATTR_INDIRECT_BRANCH_TARGETS
	.align		4
.L_2612:
        /*0080*/ 	.byte	0x04, 0x34
        /*0082*/ 	.short	(.L_2614 - .L_2613)


	//   ....[0]....
.L_2613:
        /*0084*/ 	.word	.L_x_10096@srel
        /*0088*/ 	.short	0x0
        /*008a*/ 	.short	0x0
        /*008c*/ 	.word	0x3
        /*0090*/ 	.word	.L_x_10097@srel
        /*0094*/ 	.word	.L_x_10098@srel
        /*0098*/ 	.word	.L_x_10099@srel


	//----- nvinfo : EIATTR_MAX_THREADS
	.align		4
.L_2614:
        /*009c*/ 	.byte	0x04, 0x05
        /*009e*/ 	.short	(.L_2616 - .L_2615)
.L_2615:
        /*00a0*/ 	.word	0x00000200
        /*00a4*/ 	.word	0x00000001
        /*00a8*/ 	.word	0x00000001


	//----- nvinfo : EIATTR_CRS_STACK_SIZE
	.align		4
.L_2616:
        /*00ac*/ 	.byte	0x04, 0x1e
        /*00ae*/ 	.short	(.L_2618 - .L_2617)
.L_2617:
        /*00b0*/ 	.word	0x00000000


	//----- nvinfo : EIATTR_CBANK_PARAM_SIZE
	.align		4
.L_2618:
        /*00b4*/ 	.byte	0x03, 0x19
        /*00b6*/ 	.short	0x01d0


	//----- nvinfo : EIATTR_PARAM_CBANK
	.align		4
        /*00b8*/ 	.byte	0x04, 0x0a
        /*00ba*/ 	.short	(.L_2620 - .L_2619)
	.align		4
.L_2619:
        /*00bc*/ 	.word	index@(.nv.constant0._ZN2at4cuda57_GLOBAL__N__cd6b329d_24_DistributionBernoulli_cu_7537a20d21kernelPointwiseApply2IZNS_6native9templates4cuda28bernoulli_tensor_cuda_kernelIN3c104HalfEfEEvRKNS_10TensorBaseESB_NS_15PhiloxCudaStateEEUliRS8_SD_SD_SD_RKfSF_SF_SF_E_S8_SE_jLin1ELi1ELi4ELi512ELi2EEEvNS0_6detail10TensorInfoIT0_T2_EENSI_IT1_SK_EESK_T_)
        /*00c0*/ 	.short	0x0380
        /*00c2*/ 	.short	0x01d0


	//----- nvinfo : EIATTR_SW_WAR
	.align		4
.L_2620:
        /*00c4*/ 	.byte	0x04, 0x36
        /*00c6*/ 	.short	(.L_2622 - .L_2621)
.L_2621:
        /*00c8*/ 	.word	0x00000008
.L_2622:


//--------------------- .nv.info._ZN2at4cuda57_GLOBAL__N__cd6b329d_24_DistributionBernoulli_cu_7537a20d21kernelPointwiseApply2IZNS_6native9templates4cuda28bernoulli_tensor_cuda_kernelIN3c104HalfEfEEvRKNS_10TensorBaseESB_NS_15PhiloxCudaStateEEUliRS8_SD_SD_SD_RKfSF_SF_SF_E_S8_SE_jLi2ELin1ELi4ELi512ELi2EEEvNS0_6detail10TensorInfoIT0_T2_EENSI_IT1_SK_EESK_T_ --------------------------
	.section	.nv.info._ZN2at4cuda57_GLOBAL__N__cd6b329d_24_DistributionBernoulli_cu_7537a20d21kernelPointwiseApply2IZNS_6native9templates4cuda28bernoulli_tensor_cuda_kernelIN3c104HalfEfEEvRKNS_10TensorBaseESB_NS_15PhiloxCudaStateEEUliRS8_SD_SD_SD_RKfSF_SF_SF_E_S8_SE_jLi2ELin1ELi4ELi512ELi2EEEvNS0_6detail10TensorInfoIT0_T2_EENSI_IT1_SK_EESK_T_,"",@"SHT_CUDA_INFO"
	.sectionflags	@""
	.align	4


	//----- nvinfo : EIATTR_CUDA_API_VERSION
	.align		4
        /*0000*/ 	.byte	0x04, 0x37
        /*0002*/ 	.short	(.L_2624 - .L_2623)
.L_2623:
        /*0004*/ 	.word	0x00000082


	//----- nvinfo : EIATTR_KPARAM_INFO
	.align		4
.L_2624:
        /*0008*/ 	.byte	0x04, 0x17
        /*000a*/ 	.short	(.L_2626 - .L_2625)
.L_2625:
        /*000c*/ 	.word	0x00000000
        /*0010*/ 	.short	0x0003
        /*0012*/ 	.short	0x01b8
        /*0014*/ 	.byte	0x00, 0xf0, 0x61, 0x00


	//----- nvinfo : EIATTR_KPARAM_INFO
	.align		4
.L_2626:
        /*0018*/ 	.byte	0x04, 0x17
        /*001a*/ 	.short	(.L_2628 - .L_2627)
.L_2627:
        /*001c*/ 	.word	0x00000000
        /*0020*/ 	.short	0x0002
        /*0022*/ 	.short	0x01b0
        /*0024*/ 	.byte	0x00, 0xf0, 0x11, 0x00


	//----- nvinfo : EIATTR_KPARAM_INFO
	.align		4
.L_2628:
        /*0028*/ 	.byte	0x04, 0x17
        /*002a*/ 	.short	(.L_2630 - .L_2629)
.L_2629:
        /*002c*/ 	.word	0x00000000
        /*0030*/ 	.short	0x0001
        /*0032*/ 	.short	0x00d8
        /*0034*/ 	.byte	0x00, 0xf0, 0x61, 0x03


	//----- nvinfo : EIATTR_KPARAM_INFO
	.align		4
.L_2630:
        /*0038*/ 	.byte	0x04, 0x17
        /*003a*/ 	.short	(.L_2632 - .L_2631)
.L_2631:
        /*003c*/ 	.word	0x00000000
        /*0040*/ 	.short	0x0000
        /*0042*/ 	.short	0x0000
        /*0044*/ 	.byte	0x00, 0xf0, 0x61, 0x03


	//----- nvinfo : EIATTR_SPARSE_MMA_MASK
	.align		4
.L_2632:
        /*0048*/ 	.byte	0x03, 0x50
        /*004a*/ 	.short	0x0000


	//----- nvinfo : EIATTR_MAXREG_COUNT
	.align		4
        /*004c*/ 	.byte	0x03, 0x1b
        /*004e*/ 	.short	0x0040


	//----- nvinfo : EIATTR_EXTERNS
	.align		4
        /*0050*/ 	.byte	0x04, 0x0f
        /*0052*/ 	.short	(.L_2634 - .L_2633)


	//   ....[0]....
	.align		4
.L_2633:
        /*0054*/ 	.word	index@(__assertfail)


	//----- nvinfo : EIATTR_MERCURY_ISA_VERSION
	.align		4
.L_2634:
        /*0058*/ 	.byte	0x03, 0x5f
        /*005a*/ 	.short	0x0101


	//----- nvinfo : EIATTR_VRC_CTA_INIT_COUNT
	.align		4
        /*005c*/ 	.byte	0x02, 0x4a
	.zero		1
	.zero		1


	//----- nvinfo : EIATTR_SYSCALL_OFFSETS
	.align		4
        /*0060*/ 	.byte	0x04, 0x46
        /*0062*/ 	.short	(.L_2636 - .L_2635)


	//   ....[0]....
.L_2635:
        /*0064*/ 	.word	0x00007d40


	//   ....[1]....
        /*0068*/ 	.word	0x00007f50


	//   ....[2]....
        /*006c*/ 	.word	0x00008150


	//   ....[3]....
        /*0070*/ 	.word	0x00008360


	//----- nvinfo : EIATTR_EXIT_INSTR_OFFSETS
	.align		4
.L_2636:
        /*0074*/ 	.byte	0x04, 0x1c
        /*0076*/ 	.short	(.L_2638 - .L_2637)


	//   ....[0]....
.L_2637:
        /*0078*/ 	.word	0x00000080


	//   ....[1]....
        /*007c*/ 	.word	0x00008490


	//----- nvinfo : EIATTR_INDIRECT_BRANCH_TARGETS
	.align		4
.L_2638:
        /*0080*/ 	.byte	0x04, 0x34
        /*0082*/ 	.short	(.L_2640 - .L_2639)


	//   ....[0]....
.L_2639:
        /*0084*/ 	.word	.L_x_10100@srel
        /*0088*/ 	.short	0x0
        /*008a*/ 	.short	0x0
        /*008c*/ 	.word	0x3
        /*0090*/ 	.word	.L_x_10101@srel
        /*0094*/ 	.word	.L_x_10102@srel
        /*0098*/ 	.word	.L_x_10103@srel


	//----- nvinfo : EIATTR_MAX_THREADS
	.align		4
.L_2640:
        /*009c*/ 	.byte	0x04, 0x05
        /*009e*/ 	.short	(.L_2642 - .L_2641)
.L_2641:
        /*00a0*/ 	.word	0x00000200
        /*00a4*/ 	.word	0x00000001
        /*00a8*/ 	.word	0x00000001


	//----- nvinfo : EIATTR_CRS_STACK_SIZE
	.align		4
.L_2642:
        /*00ac*/ 	.byte	0x04, 0x1e
        /*00ae*/ 	.short	(.L_2644 - .L_2643)
.L_2643:
        /*00b0*/ 	.word	0x00000000


	//----- nvinfo : EIATTR_CBANK_PARAM_SIZE
	.align		4
.L_2644:
        /*00b4*/ 	.byte	0x03, 0x19
        /*00b6*/ 	.short	0x01d0


	//----- nvinfo : EIATTR_PARAM_CBANK
	.align		4
        /*00b8*/ 	.byte	0x04, 0x0a
        /*00ba*/ 	.short	(.L_2646 - .L_2645)
	.align		4
.L_2645:
        /*00bc*/ 	.word	index@(.nv.constant0._ZN2at4cuda57_GLOBAL__N__cd6b329d_24_DistributionBernoulli_cu_7537a20d21kernelPointwiseApply2IZNS_6native9templates4cuda28bernoulli_tensor_cuda_kernelIN3c104HalfEfEEvRKNS_10TensorBaseESB_NS_15PhiloxCudaStateEEUliRS8_SD_SD_SD_RKfSF_SF_SF_E_S8_SE_jLi2ELin1ELi4ELi512ELi2EEEvNS0_6detail10TensorInfoIT0_T2_EENSI_IT1_SK_EESK_T_)
        /*00c0*/ 	.short	0x0380
        /*00c2*/ 	.short	0x01d0


	//----- nvinfo : EIATTR_SW_WAR
	.align		4
.L_2646:
        /*00c4*/ 	.byte	0x04, 0x36
        /*00c6*/ 	.short	(.L_2648 - .L_2647)
.L_2647:
        /*00c8*/ 	.word	0x00000008
.L_2648:


//--------------------- .nv.info._ZN2at4cuda57_GLOBAL__N__cd6b329d_24_DistributionBernoulli_cu_7537a20d21kernelPointwiseApply2IZNS_6native9templates4cuda28bernoulli_tensor_cuda_kernelIN3c104HalfEfEEvRKNS_10TensorBaseESB_NS_15PhiloxCudaStateEEUliRS8_SD_SD_SD_RKfSF_SF_SF_E_S8_SE_jLi2ELi2ELi4ELi512ELi2EEEvNS0_6detail10TensorInfoIT0_T2_EENSI_IT1_SK_EESK_T_ --------------------------
	.section	.nv.info._ZN2at4cuda57_GLOBAL__N__cd6b329d_24_DistributionBernoulli_cu_7537a20d21kernelPointwiseApply2IZNS_6native9templates4cuda28bernoulli_tensor_cuda_kernelIN3c104HalfEfEEvRKNS_10TensorBaseESB_NS_15PhiloxCudaStateEEUliRS8_SD_SD_SD_RKfSF_SF_SF_E_S8_SE_jLi2ELi2ELi4ELi512ELi2EEEvNS0_6detail10TensorInfoIT0_T2_EENSI_IT1_SK_EESK_T_,"",@"SHT_CUDA_INFO"
	.sectionflags	@""
	.align	4


	//----- nvinfo : EIATTR_CUDA_API_VERSION
	.align		4
        /*0000*/ 	.byte	0x04, 0x37
        /*0002*/ 	.short	(.L_2650 - .L_2649)
.L_2649:
        /*0004*/ 	.word	0x00000082


	//----- nvinfo : EIATTR_KPARAM_INFO
	.align		4
.L_2650:
        /*0008*/ 	.byte	0x04, 0x17
        /*000a*/ 	.short	(.L_2652 - .L_2651)
.L_2651:
        /*000c*/ 	.word	0x00000000
        /*0010*/ 	.short	0x0003
        /*0012*/ 	.short	0x01b8
        /*0014*/ 	.byte	0x00, 0xf0, 0x61, 0x00


	//----- nvinfo : EIATTR_KPARAM_INFO
	.align		4
.L_2652:
        /*0018*/ 	.byte	0x04, 0x17
        /*001a*/ 	.short	(.L_2654 - .L_2653)
.L_2653:
        /*001c*/ 	.word	0x00000000
        /*0020*/ 	.short	0x0002
        /*0022*/ 	.short	0x01b0
        /*0024*/ 	.byte	0x00, 0xf0, 0x11, 0x00


	//----- nvinfo : EIATTR_KPARAM_INFO
	.align		4
.L_2654:
        /*0028*/ 	.byte	0x04, 0x17
        /*002a*/ 	.short	(.L_2656 - .L_2655)
.L_2655:
        /*002c*/ 	.word	0x00000000
        /*0030*/ 	.short	0x0001
        /*0032*/ 	.short	0x00d8
        /*0034*/ 	.byte	0x00, 0xf0, 0x61, 0x03


	//----- nvinfo : EIATTR_KPARAM_INFO
	.align		4
.L_2656:
        /*0038*/ 	.byte	0x04, 0x17
        /*003a*/ 	.short	(.L_2658 - .L_2657)
.L_2657:
        /*003c*/ 	.word	0x00000000
        /*0040*/ 	.short	0x0000
        /*0042*/ 	.short	0x0000
        /*0044*/ 	.byte	0x00, 0xf0, 0x61, 0x03


	//----- nvinfo : EIATTR_SPARSE_MMA_MASK
	.align		4
.L_2658:
        /*0048*/ 	.byte	0x03, 0x50
        /*004a*/ 	.short	0x0000


	//----- nvinfo : EIATTR_MAXREG_COUNT
	.align		4
        /*004c*/ 	.byte	0x03, 0x1b
        /*004e*/ 	.short	0x0040


	//----- nvinfo : EIATTR_EXTERNS
	.align		4
        /*0050*/ 	.byte	0x04, 0x0f
        /*0052*/ 	.short	(.L_2660 - .L_2659)


	//   ....[0]....
	.align		4
.L_2659:
        /*0054*/ 	.word	index@(__assertfail)


	//----- nvinfo : EIATTR_MERCURY_ISA_VERSION
	.align		4
.L_2660:
        /*0058*/ 	.byte	0x03, 0x5f
        /*005a*/ 	.short	0x0101


	//----- nvinfo : EIATTR_VRC_CTA_INIT_COUNT
	.align		4
        /*005c*/ 	.byte	0x02, 0x4a
	.zero		1
	.zero		1


	//----- nvinfo : EIATTR_SYSCALL_OFFSETS
	.align		4
        /*0060*/ 	.byte	0x04, 0x46
        /*0062*/ 	.short	(.L_2662 - .L_2661)


	//   ....[0]....
.L_2661:
        /*0064*/ 	.word	0x00001a10


	//   ....[1]....
        /*0068*/ 	.word	0x00001c00


	//   ....[2]....
        /*006c*/ 	.word	0x00001de0


	//   ....[3]....
        /*0070*/ 	.word	0x00001fd0


	//----- nvinfo : EIATTR_EXIT_INSTR_OFFSETS
	.align		4
.L_2662:
        /*0074*/ 	.byte	0x04, 0x1c
        /*0076*/ 	.short	(.L_2664 - .L_2663)


	//   ....[0]....
.L_2663:
        /*0078*/ 	.word	0x00000080


	//   ....[1]....
        /*007c*/ 	.word	0x000020f0


	//----- nvinfo : EIATTR_INDIRECT_BRANCH_TARGETS
	.align		4
.L_2664:
        /*0080*/ 	.byte	0x04, 0x34
        /*0082*/ 	.short	(.L_2666 - .L_2665)


	//   ....[0]....
.L_2665:
        /*0084*/ 	.word	.L_x_10104@srel
        /*0088*/ 	.short	0x0
        /*008a*/ 	.short	0x0
        /*008c*/ 	.word	0x3
        /*0090*/ 	.word	.L_x_10105@srel
        /*0094*/ 	.word	.L_x_10106@srel
        /*0098*/ 	.word	.L_x_10107@srel


	//----- nvinfo : EIATTR_MAX_THREADS
	.align		4
.L_2666:
        /*009c*/ 	.byte	0x04, 0x05
        /*009e*/ 	.short	(.L_2668 - .L_2667)
.L_2667:
        /*00a0*/ 	.word	0x00000200
        /*00a4*/ 	.word	0x00000001
        /*00a8*/ 	.word	0x00000001


	//----- nvinfo : EIATTR_CRS_STACK_SIZE
	.align		4
.L_2668:
        /*00ac*/ 	.byte	0x04, 0x1e
        /*00ae*/ 	.short	(.L_2670 - .L_2669)
.L_2669:
        /*00b0*/ 	.word	0x00000000


	//----- nvinfo : EIATTR_CBANK_PARAM_SIZE
	.align		4
.L_2670:
        /*00b4*/ 	.byte	0x03, 0x19
        /*00b6*/ 	.short	0x01d0


	//----- nvinfo : EIATTR_PARAM_CBANK
	.align		4
        /*00b8*/ 	.byte	0x04, 0x0a
        /*00ba*/ 	.short	(.L_2672 - .L_2671)
	.align		4
.L_2671:
        /*00bc*/ 	.word	index@(.nv.constant0._ZN2at4cuda57_GLOBAL__N__cd6b329d_24_DistributionBernoulli_cu_7537a20d21kernelPointwiseApply2IZNS_6native9templates4cuda28bernoulli_tensor_cuda_kernelIN3c104HalfEfEEvRKNS_10TensorBaseESB_NS_15PhiloxCudaStateEEUliRS8_SD_SD_SD_RKfSF_SF_SF_E_S8_SE_jLi2ELi2ELi4ELi512ELi2EEEvNS0_6detail10TensorInfoIT0_T2_EENSI_IT1_SK_EESK_T_)
        /*00c0*/ 	.short	0x0380
        /*00c2*/ 	.short	0x01d0


	//----- nvinfo : EIATTR_SW_WAR
	.align		4
.L_2672:
        /*00c4*/ 	.byte	0x04, 0x36
        /*00c6*/ 	.short	(.L_2674 - .L_2673)
.L_2673:
        /*00c8*/ 	.word	0x00000008
.L_2674:


//--------------------- .nv.info._ZN2at4cuda57_GLOBAL__N__cd6b329d_24_DistributionBernoulli_cu_7537a20d21kernelPointwiseApply2IZNS_6native9templates4cuda28bernoulli_tensor_cuda_kernelIN3c104HalfEfEEvRKNS_10TensorBaseESB_NS_15PhiloxCudaStateEEUliRS8_SD_SD_SD_RKfSF_SF_SF_E_S8_SE_jLi2ELi1ELi4ELi512ELi2EEEvNS0_6detail10TensorInfoIT0_T2_EENSI_IT1_SK_EESK_T_ --------------------------
	.section	.nv.info._ZN2at4cuda57_GLOBAL__N__cd6b329d_24_DistributionBernoulli_cu_7537a20d21kernelPointwiseApply2IZNS_6native9templates4cuda28bernoulli_tensor_cuda_kernelIN3c104HalfEfEEvRKNS_10TensorBaseESB_NS_15PhiloxCudaStateEEUliRS8_SD_SD_SD_RKfSF_SF_SF_E_S8_SE_jLi2ELi1ELi4ELi512ELi2EEEvNS0_6detail10TensorInfoIT0_T2_EENSI_IT1_SK_EESK_T_,"",@"SHT_CUDA_INFO"
	.sectionflags	@""
	.align	4


	//----- nvinfo : EIATTR_CUDA_API_VERSION
	.align		4
        /*0000*/ 	.byte	0x04, 0x37
        /*0002*/ 	.short	(.L_2676 - .L_2675)
.L_2675:
        /*0004*/ 	.word	0x00000082


	//----- nvinfo : EIATTR_KPARAM_INFO
	.align		4
.L_2676:
        /*0008*/ 	.byte	0x04, 0x17
        /*000a*/ 	.short	(.L_2678 - .L_2677)
.L_2677:
        /*000c*/ 	.word	0x00000000
        /*0010*/ 	.short	0x0003
        /*0012*/ 	.short	0x01b8
        /*0014*/ 	.byte	0x00, 0xf0, 0x61, 0x00


	//----- nvinfo : EIATTR_KPARAM_INFO
	.align		4
.L_2678:
        /*0018*/ 	.byte	0x04, 0x17
        /*001a*/ 	.short	(.L_2680 - .L_2679)
.L_2679:
        /*001c*/ 	.word	0x00000000
        /*0020*/ 	.short	0x0002
        /*0022*/ 	.short	0x01b0
        /*0024*/ 	.byte	0x00, 0xf0, 0x11, 0x00


	//----- nvinfo : EIATTR_KPARAM_INFO
	.align		4
.L_2680:
        /*0028*/ 	.byte	0x04, 0x17
        /*002a*/ 	.short	(.L_2682 - .L_2681)
.L_2681:
        /*002c*/ 	.word	0x00000000
        /*0030*/ 	.short	0x0001
        /*0032*/ 	.short	0x00d8
        /*0034*/ 	.byte	0x00, 0xf0, 0x61, 0x03


	//----- nvinfo : EIATTR_KPARAM_INFO
	.align		4
.L_2682:
        /*0038*/ 	.byte	0x04, 0x17
        /*003a*/ 	.short	(.L_2684 - .L_2683)
.L_2683:
        /*003c*/ 	.word	0x00000000
        /*0040*/ 	.short	0x0000
        /*0042*/ 	.short	0x0000
        /*0044*/ 	.byte	0x00, 0xf0, 0x61, 0x03


	//----- nvinfo : EIATTR_SPARSE_MMA_MASK
	.align		4
.L_2684:
        /*0048*/ 	.byte	0x03, 0x50
        /*004a*/ 	.short	0x0000


	//----- nvinfo : EIATTR_MAXREG_COUNT
	.align		4
        /*004c*/ 	.byte	0x03, 0x1b
        /*004e*/ 	.short	0x0040


	//----- nvinfo : EIATTR_EXTERNS
	.align		4
        /*0050*/ 	.byte	0x04, 0x0f
        /*0052*/ 	.short	(.L_2686 - .L_2685)


	//   ....[0]....
	.align		4
.L_2685:
        /*0054*/ 	.word	index@(__assertfail)


	//----- nvinfo : EIATTR_MERCURY_ISA_VERSION
	.align		4
.L_2686:
        /*0058*/ 	.byte	0x03, 0x5f
        /*005a*/ 	.short	0x0101


	//----- nvinfo : EIATTR_VRC_CTA_INIT_COUNT
	.align		4
        /*005c*/ 	.byte	0x02, 0x4a
	.zero		1
	.zero		1


	//----- nvinfo : EIATTR_SYSCALL_OFFSETS
	.align		4
        /*0060*/ 	.byte	0x04, 0x46
        /*0062*/ 	.short	(.L_2688 - .L_2687)


	//   ....[0]....
.L_2687:
        /*0064*/ 	.word	0x000014d0


	//   ....[1]....
        /*0068*/ 	.word	0x000016c0


	//   ....[2]....
        /*006c*/ 	.word	0x000018a0


	//   ....[3]....
        /*0070*/ 	.word	0x00001a90


	//----- nvinfo : EIATTR_EXIT_INSTR_OFFSETS
	.align		4
.L_2688:
        /*0074*/ 	.byte	0x04, 0x1c
        /*0076*/ 	.short	(.L_2690 - .L_2689)


	//   ....[0]....
.L_2689:
        /*0078*/ 	.word	0x00000080


	//   ....[1]....
        /*007c*/ 	.word	0x00001b80


	//----- nvinfo : EIATTR_INDIRECT_BRANCH_TARGETS
	.align		4
.L_2690:
        /*0080*/ 	.byte	0x04, 0x34
        /*0082*/ 	.short	(.L_2692 - .L_2691)


	//   ....[0]....
.L_2691:
        /*0084*/ 	.word	.L_x_10108@srel
        /*0088*/ 	.short	0x0
        /*008a*/ 	.short	0x0
        /*008c*/ 	.word	0x3
        /*0090*/ 	.word	.L_x_10109@srel
        /*0094*/ 	.word	.L_x_10110@srel
        /*0098*/ 	.word	.L_x_10111@srel


	//----- nvinfo : EIATTR_MAX_THREADS
	.align		4
.L_2692:
        /*009c*/ 	.byte	0x04, 0x05
        /*009e*/ 	.short	(.L_2694 - .L_2693)
.L_2693:
        /*00a0*/ 	.word	0x00000200
        /*00a4*/ 	.word	0x00000001
        /*00a8*/ 	.word	0x00000001


	//----- nvinfo : EIATTR_CRS_STACK_SIZE
	.align		4
.L_2694:
        /*00ac*/ 	.byte	0x04, 0x1e
        /*00ae*/ 	.short	(.L_2696 - .L_2695)
.L_2695:
        /*00b0*/ 	.word	0x00000000


	//----- nvinfo : EIATTR_CBANK_PARAM_SIZE
	.align		4
.L_2696:
        /*00b4*/ 	.byte	0x03, 0x19
        /*00b6*/ 	.short	0x01d0


	//----- nvinfo : EIATTR_PARAM_CBANK
	.align		4
        /*00b8*/ 	.byte	0x04, 0x0a
        /*00ba*/ 	.short	(.L_2698 - .L_2697)
	.align		4
.L_2697:
        /*00bc*/ 	.word	index@(.nv.constant0._ZN2at4cuda57_GLOBAL__N__cd6b329d_24_DistributionBernoulli_cu_7537a20d21kernelPointwiseApply2IZNS_6native9templates4cuda28bernoulli_tensor_cuda_kernelIN3c104HalfEfEEvRKNS_10TensorBaseESB_NS_15PhiloxCudaStateEEUliRS8_SD_SD_SD_RKfSF_SF_SF_E_S8_SE_jLi2ELi1ELi4ELi512ELi2EEEvNS0_6detail10TensorInfoIT0_T2_EENSI_IT1_SK_EESK_T_)
        /*00c0*/ 	.short	0x0380
        /*00c2*/ 	.short	0x01d0


	//----- nvinfo : EIATTR_SW_WAR
	.align		4
.L_2698:
        /*00c4*/ 	.byte	0x04, 0x36
        /*00c6*/ 	.short	(.L_2700 - .L_2699)
.L_2699:
        /*00c8*/ 	.word	0x00000008
.L_2700:


//--------------------- .nv.info._ZN2at4cuda57_GLOBAL__N__cd6b329d_24_DistributionBernoulli_cu_7537a20d21kernelPointwiseApply2IZNS_6native9templates4cuda28bernoulli_tensor_cuda_kernelIN3c104HalfEfEEvRKNS_10TensorBaseESB_NS_15PhiloxCudaStateEEUliRS8_SD_SD_SD_RKfSF_SF_SF_E_S8_SE_jLi1ELin1ELi4ELi512ELi2EEEvNS0_6detail10TensorInfoIT0_T2_EENSI_IT1_SK_EESK_T_ --------------------------
	.section	.nv.info._ZN2at4cuda57_GLOBAL__N__cd6b329d_24_DistributionBernoulli_cu_7537a20d21kernelPointwiseApply2IZNS_6native9templates4cuda28bernoulli_tensor_cuda_kernelIN3c104HalfEfEEvRKNS_10TensorBaseESB_NS_15PhiloxCudaStateEEUliRS8_SD_SD_SD_RKfSF_SF_SF_E_S8_SE_jLi1ELin1ELi4ELi512ELi2EEEvNS0_6detail10TensorInfoIT0_T2_EENSI_IT1_SK_EESK_T_,"",@"SHT_CUDA_INFO"
	.sectionflags	@""
	.align	4


	//----- nvinfo : EIATTR_CUDA_API_VERSION
	.align		4
        /*0000*/ 	.byte	0x04, 0x37
        /*0002*/ 	.short	(.L_2702 - .L_2701)
.L_2701:
        /*0004*/ 	.word	0x00000082


	//----- nvinfo : EIATTR_KPARAM_INFO
	.align		4
.L_2702:
        /*0008*/ 	.byte	0x04, 0x17
        /*000a*/ 	.short	(.L_2704 - .L_2703)
.L_2703:
        /*000c*/ 	.word	0x00000000
        /*0010*/ 	.short	0x0003
        /*0012*/ 	.short	0x01b8
        /*0014*/ 	.byte	0x00, 0xf0, 0x61, 0x00


	//----- nvinfo : EIATTR_KPARAM_INFO
	.align		4
.L_2704:
        /*0018*/ 	.byte	0x04, 0x17
        /*001a*/ 	.short	(.L_2706 - .L_2705)
.L_2705:
        /*001c*/ 	.word	0x00000000
        /*0020*/ 	.short	0x0002
        /*0022*/ 	.short	0x01b0
        /*0024*/ 	.byte	0x00, 0xf0, 0x11, 0x00


	//----- nvinfo : EIATTR_KPARAM_INFO
	.align		4
.L_2706:
        /*0028*/ 	.byte	0x04, 0x17
        /*002a*/ 	.short	(.L_2708 - .L_2707)
.L_2707:
        /*002c*/ 	.word	0x00000000
        /*0030*/ 	.short	0x0001
        /*0032*/ 	.short	0x00d8
        /*0034*/ 	.byte	0x00, 0xf0, 0x61, 0x03


	//----- nvinfo : EIATTR_KPARAM_INFO
	.align		4
.L_2708:
        /*0038*/ 	.byte	0x04, 0x17
        /*003a*/ 	.short	(.L_2710 - .L_2709)
.L_2709:
        /*003c*/ 	.word	0x00000000
        /*0040*/ 	.short	0x0000
        /*0042*/ 	.short	0x0000
        /*0044*/ 	.byte	0x00, 0xf0, 0x61, 0x03


	//----- nvinfo : EIATTR_SPARSE_MMA_MASK
	.align		4
.L_2710:
        /*0048*/ 	.byte	0x03, 0x50
        /*004a*/ 	.short	0x0000


	//----- nvinfo : EIATTR_MAXREG_COUNT
	.align		4
        /*004c*/ 	.byte	0x03, 0x1b
        /*004e*/ 	.short	0x0040


	//----- nvinfo : EIATTR_EXTERNS
	.align		4
        /*0050*/ 	.byte	0x04, 0x0f
        /*0052*/ 	.short	(.L_2712 - .L_2711)


	//   ....[0]....
	.align		4
.L_2711:
        /*0054*/ 	.word	index@(__assertfail)


	//----- nvinfo : EIATTR_MERCURY_ISA_VERSION
	.align		4
.L_2712:
        /*0058*/ 	.byte	0x03, 0x5f
        /*005a*/ 	.short	0x0101


	//----- nvinfo : EIATTR_VRC_CTA_INIT_COUNT
	.align		4
        /*005c*/ 	.byte	0x02, 0x4a
	.zero		1
	.zero		1


	//----- nvinfo : EIATTR_SYSCALL_OFFSETS
	.align		4
        /*0060*/ 	.byte	0x04, 0x46
        /*0062*/ 	.short	(.L_2714 - .L_2713)


	//   ....[0]....
.L_2713:
        /*0064*/ 	.word	0x00007630


	//   ....[1]....
        /*0068*/ 	.word	0x000078a0


	//   ....[2]....
        /*006c*/ 	.word	0x00007b00


	//   ....[3]....
        /*0070*/ 	.word	0x00007d60


	//----- nvinfo : EIATTR_EXIT_INSTR_OFFSETS
	.align		4
.L_2714:
        /*0074*/ 	.byte	0x04, 0x1c
        /*0076*/ 	.short	(.L_2716 - .L_2715)


	//   ....[0]....
.L_2715:
        /*0078*/ 	.word	0x00000080


	//   ....[1]....
        /*007c*/ 	.word	0x00007eb0


	//----- nvinfo : EIATTR_INDIRECT_BRANCH_TARGETS
	.align		4
.L_2716:
        /*0080*/ 	.byte	0x04, 0x34
        /*0082*/ 	.short	(.L_2718 - .L_2717)


	//   ....[0]....
.L_2717:
        /*0084*/ 	.word	.L_x_10112@srel
        /*0088*/ 	.short	0x0
        /*008a*/ 	.short	0x0
        /*008c*/ 	.word	0x3
        /*0090*/ 	.word	.L_x_10113@srel
        /*0094*/ 	.word	.L_x_10114@srel
        /*0098*/ 	.word	.L_x_10115@srel


	//----- nvinfo : EIATTR_MAX_THREADS
	.align		4
.L_2718:
        /*009c*/ 	.byte	0x04, 0x05
        /*009e*/ 	.short	(.L_2720 - .L_2719)
.L_2719:
        /*00a0*/ 	.word	0x00000200
        /*00a4*/ 	.word	0x00000001
        /*00a8*/ 	.word	0x00000001


	//----- nvinfo : EIATTR_CRS_STACK_SIZE
	.align		4
.L_2720:
        /*00ac*/ 	.byte	0x04, 0x1e
        /*00ae*/ 	.short	(.L_2722 - .L_2721)
.L_2721:
        /*00b0*/ 	.word	0x00000000


	//----- nvinfo : EIATTR_CBANK_PARAM_SIZE
	.align		4
.L_2722:
        /*00b4*/ 	.byte	0x03, 0x19
        /*00b6*/ 	.short	0x01d0


	//----- nvinfo : EIATTR_PARAM_CBANK
	.align		4
        /*00b8*/ 	.byte	0x04, 0x0a
        /*00ba*/ 	.short	(.L_2724 - .L_2723)
	.align		4
.L_2723:
        /*00bc*/ 	.word	index@(.nv.constant0._ZN2at4cuda57_GLOBAL__N__cd6b329d_24_DistributionBernoulli_cu_7537a20d21kernelPointwiseApply2IZNS_6native9templates4cuda28bernoulli_tensor_cuda_kernelIN3c104HalfEfEEvRKNS_10TensorBaseESB_NS_15PhiloxCudaStateEEUliRS8_SD_SD_SD_RKfSF_SF_SF_E_S8_SE_jLi1ELin1ELi4ELi512ELi2EEEvNS0_6detail10TensorInfoIT0_T2_EENSI_IT1_SK_EESK_T_)
        /*00c0*/ 	.short	0x0380
        /*00c2*/ 	.short	0x01d0


	//----- nvinfo : EIATTR_SW_WAR
	.align		4
.L_2724:
        /*00c4*/ 	.byte	0x04, 0x36
        /*00c6*/ 	.short	(.L_2726 - .L_2725)
.L_2725:
        /*00c8*/ 	.word	0x00000008
.L_2726:


//--------------------- .nv.info._ZN2at4cuda57_GLOBAL__N__cd6b329d_24_DistributionBernoulli_cu_7537a20d21kernelPointwiseApply2IZNS_6native9templates4cuda28bernoulli_tensor_cuda_kernelIN3c104HalfEfEEvRKNS_10TensorBaseESB_NS_15PhiloxCudaStateEEUliRS8_SD_SD_SD_RKfSF_SF_SF_E_S8_SE_jLi1ELi2ELi4ELi512ELi2EEEvNS0_6detail10TensorInfoIT0_T2_EENSI_IT1_SK_EESK_T_ --------------------------
	.section	.nv.info._ZN2at4cuda57_GLOBAL__N__cd6b329d_24_DistributionBernoulli_cu_7537a20d21kernelPointwiseApply2IZNS_6native9templates4cuda28bernoulli_tensor_cuda_kernelIN3c104HalfEfEEvRKNS_10TensorBaseESB_NS_15PhiloxCudaStateEEUliRS8_SD_SD_SD_RKfSF_SF_SF_E_S8_SE_jLi1ELi2ELi4ELi512ELi2EEEvNS0_6detail10TensorInfoIT0_T2_EENSI_IT1_SK_EESK_T_,"",@"SHT_CUDA_INFO"
	.sectionflags	@""
	.align	4


	//----- nvinfo : EIATTR_CUDA_API_VERSION
	.align		4
        /*0000*/ 	.byte	0x04, 0x37
        /*0002*/ 	.short	(.L_2728 - .L_2727)
.L_2727:
        /*0004*/ 	.word	0x00000082


	//----- nvinfo : EIATTR_KPARAM_INFO
	.align		4
.L_2728:
        /*0008*/ 	.byte	0x04, 0x17
        /*000a*/ 	.short	(.L_2730 - .L_2729)
.L_2729:
        /*000c*/ 	.word	0x00000000
        /*0010*/ 	.short	0x0003
        /*0012*/ 	.short	0x01b8
        /*0014*/ 	.byte	0x00, 0xf0, 0x61, 0x00


	//----- nvinfo : EIATTR_KPARAM_INFO
	.align		4
.L_2730:
        /*0018*/ 	.byte	0x04, 0x17
        /*001a*/ 	.short	(.L_2732 - .L_2731)
.L_2731:
        /*001c*/ 	.word	0x00000000
        /*0020*/ 	.short	0x0002
        /*0022*/ 	.short	0x01b0
        /*0024*/ 	.byte	0x00, 0xf0, 0x11, 0x00


	//----- nvinfo : EIATTR_KPARAM_INFO
	.align		4
.L_2732:
        /*0028*/ 	.byte	0x04, 0x17
        /*002a*/ 	.short	(.L_2734 - .L_2733)
.L_2733:
        /*002c*/ 	.word	0x00000000
        /*0030*/ 	.short	0x0001
        /*0032*/ 	.short	0x00d8
        /*0034*/ 	.byte	0x00, 0xf0, 0x61, 0x03


	//----- nvinfo : EIATTR_KPARAM_INFO
	.align		4
.L_2734:
        /*0038*/ 	.byte	0x04, 0x17
        /*003a*/ 	.short	(.L_2736 - .L_2735)
.L_2735:
        /*003c*/ 	.word	0x00000000
        /*0040*/ 	.short	0x0000
        /*0042*/ 	.short	0x0000
        /*0044*/ 	.byte	0x00, 0xf0, 0x61, 0x03


	//----- nvinfo : EIATTR_SPARSE_MMA_MASK
	.align		4
.L_2736:
        /*0048*/ 	.byte	0x03, 0x50
        /*004a*/ 	.short	0x0000


	//----- nvinfo : EIATTR_MAXREG_COUNT
	.align		4
        /*004c*/ 	.byte	0x03, 0x1b
        /*004e*/ 	.short	0x0040


	//----- nvinfo : EIATTR_EXTERNS
	.align		4
        /*0050*/ 	.byte	0x04, 0x0f
        /*0052*/ 	.short	(.L_2738 - .L_2737)


	//   ....[0]....
	.align		4
.L_2737:
        /*0054*/ 	.word	index@(__assertfail)


	//----- nvinfo : EIATTR_MERCURY_ISA_VERSION
	.align		4
.L_2738:
        /*0058*/ 	.byte	0x03, 0x5f
        /*005a*/ 	.short	0x0101


	//----- nvinfo : EIATTR_VRC_CTA_INIT_COUNT
	.align		4
        /*005c*/ 	.byte	0x02, 0x4a
	.zero		1
	.zero		1


	//----- nvinfo : EIATTR_SYSCALL_OFFSETS
	.align		4
        /*0060*/ 	.byte	0x04, 0x46
        /*0062*/ 	.short	(.L_2740 - .L_2739)


	//   ....[0]....
.L_2739:
        /*0064*/ 	.word	0x000014c0


	//   ....[1]....
        /*0068*/ 	.word	0x000016b0


	//   ....[2]....
        /*006c*/ 	.word	0x00001890


	//   ....[3]....
        /*0070*/ 	.word	0x00001a80


	//----- nvinfo : EIATTR_EXIT_INSTR_OFFSETS
	.align		4
.L_2740:
        /*0074*/ 	.byte	0x04, 0x1c
        /*0076*/ 	.short	(.L_2742 - .L_2741)


	//   ....[0]....
.L_2741:
        /*0078*/ 	.word	0x00000080


	//   ....[1]....
        /*007c*/ 	.word	0x00001bc0


	//----- nvinfo : EIATTR_INDIRECT_BRANCH_TARGETS
	.align		4
.L_2742:
        /*0080*/ 	.byte	0x04, 0x34
        /*0082*/ 	.short	(.L_2744 - .L_2743)


	//   ....[0]....
.L_2743:
        /*0084*/ 	.word	.L_x_10116@srel
        /*0088*/ 	.short	0x0
        /*008a*/ 	.short	0x0
        /*008c*/ 	.word	0x3
        /*0090*/ 	.word	.L_x_10117@srel
        /*0094*/ 	.word	.L_x_10118@srel
        /*0098*/ 	.word	.L_x_10119@srel


	//----- nvinfo : EIATTR_MAX_THREADS
	.align		4
.L_2744:
        /*009c*/ 	.byte	0x04, 0x05
        /*009e*/ 	.short	(.L_2746 - .L_2745)
.L_2745:
        /*00a0*/ 	.word	0x00000200
        /*00a4*/ 	.word	0x00000001
        /*00a8*/ 	.word	0x00000001


	//----- nvinfo : EIATTR_CRS_STACK_SIZE
	.align		4
.L_2746:
        /*00ac*/ 	.byte	0x04, 0x1e
        /*00ae*/ 	.short	(.L_2748 - .L_2747)
.L_2747:
        /*00b0*/ 	.word	0x00000000


	//----- nvinfo : EIATTR_CBANK_PARAM_SIZE
	.align		4
.L_2748:
        /*00b4*/ 	.byte	0x03, 0x19
        /*00b6*/ 	.short	0x01d0


	//----- nvinfo : EIATTR_PARAM_CBANK
	.align		4
        /*00b8*/ 	.byte	0x04, 0x0a
        /*00ba*/ 	.short	(.L_2750 - .L_2749)
	.align		4
.L_2749:
        /*00bc*/ 	.word	index@(.nv.constant0._ZN2at4cuda57_GLOBAL__N__cd6b329d_24_DistributionBernoulli_cu_7537a20d21kernelPointwiseApply2IZNS_6native9templates4cuda28bernoulli_tensor_cuda_kernelIN3c104HalfEfEEvRKNS_10TensorBaseESB_NS_15PhiloxCudaStateEEUliRS8_SD_SD_SD_RKfSF_SF_SF_E_S8_SE_jLi1ELi2ELi4ELi512ELi2EEEvNS0_6detail10TensorInfoIT0_T2_EENSI_IT1_SK_EESK_T_)
        /*00c0*/ 	.short	0x0380
        /*00c2*/ 	.short	0x01d0


	//----- nvinfo : EIATTR_SW_WAR
	.align		4
.L_2750:
        /*00c4*/ 	.byte	0x04, 0x36
        /*00c6*/ 	.short	(.L_2752 - .L_2751)
.L_2751:
        /*00c8*/ 	.word	0x00000008
.L_2752:


//--------------------- .nv.info._ZN2at4cuda57_GLOBAL__N__cd6b329d_24_DistributionBernoulli_cu_7537a20d21kernelPointwiseApply2IZNS_6native9templates4cuda28bernoulli_tensor_cuda_kernelIN3c104HalfEfEEvRKNS_10TensorBaseESB_NS_15PhiloxCudaStateEEUliRS8_SD_SD_SD_RKfSF_SF_SF_E_S8_SE_jLi1ELi1ELi4ELi512ELi2EEEvNS0_6detail10TensorInfoIT0_T2_EENSI_IT1_SK_EESK_T_ --------------------------
	.section	.nv.info._ZN2at4cuda57_GLOBAL__N__cd6b329d_24_DistributionBernoulli_cu_7537a20d21kernelPointwiseApply2IZNS_6native9templates4cuda28bernoulli_tensor_cuda_kernelIN3c104HalfEfEEvRKNS_10TensorBaseESB_NS_15PhiloxCudaStateEEUliRS8_SD_SD_SD_RKfSF_SF_SF_E_S8_SE_jLi1ELi1ELi4ELi512ELi2EEEvNS0_6detail10TensorInfoIT0_T2_EENSI_IT1_SK_EESK_T_,"",@"SHT_CUDA_INFO"
	.sectionflags	@""
	.align	4


	//----- nvinfo : EIATTR_CUDA_API_VERSION
	.align		4
        /*0000*/ 	.byte	0x04, 0x37
        /*0002*/ 	.short	(.L_2754 - .L_2753)
.L_2753:
        /*0004*/ 	.word	0x00000082


	//----- nvinfo : EIATTR_KPARAM_INFO
	.align		4
.L_2754:
        /*0008*/ 	.byte	0x04, 0x17
        /*000a*/ 	.short	(.L_2756 - .L_2755)
.L_2755:
        /*000c*/ 	.word	0x00000000
        /*0010*/ 	.short	0x0003
        /*0012*/ 	.short	0x01b8
        /*0014*/ 	.byte	0x00, 0xf0, 0x61, 0x00


	//----- nvinfo : EIATTR_KPARAM_INFO
	.align		4
.L_2756:
        /*0018*/ 	.byte	0x04, 0x17
        /*001a*/ 	.short	(.L_2758 - .L_2757)
.L_2757:
        /*001c*/ 	.word	0x00000000
        /*0020*/ 	.short	0x0002
        /*0022*/ 	.short	0x01b0
        /*0024*/ 	.byte	0x00, 0xf0, 0x11, 0x00


	//----- nvinfo : EIATTR_KPARAM_INFO
	.align		4
.L_2758:
        /*0028*/ 	.byte	0x04, 0x17
        /*002a*/ 	.short	(.L_2760 - .L_2759)
.L_2759:
        /*002c*/ 	.word	0x00000000
        /*0030*/ 	.short	0x0001
        /*0032*/ 	.short	0x00d8
        /*0034*/ 	.byte	0x00, 0xf0, 0x61, 0x03


	//----- nvinfo : EIATTR_KPARAM_INFO
	.align		4
.L_2760:
        /*0038*/ 	.byte	0x04, 0x17
        /*003a*/ 	.short	(.L_2762 - .L_2761)
.L_2761:
        /*003c*/ 	.word	0x00000000
        /*0040*/ 	.short	0x0000
        /*0042*/ 	.short	0x0000
        /*0044*/ 	.byte	0x00, 0xf0, 0x61, 0x03


	//----- nvinfo : EIATTR_SPARSE_MMA_MASK
	.align		4
.L_2762:
        /*0048*/ 	.byte	0x03, 0x50
        /*004a*/ 	.short	0x0000


	//----- nvinfo : EIATTR_MAXREG_COUNT
	.align		4
        /*004c*/ 	.byte	0x03, 0x1b
        /*004e*/ 	.short	0x0040


	//----- nvinfo : EIATTR_EXTERNS
	.align		4
        /*0050*/ 	.byte	0x04, 0x0f
        /*0052*/ 	.short	(.L_2764 - .L_2763)


	//   ....[0]....
	.align		4
.L_2763:
        /*0054*/ 	.word	index@(__assertfail)


	//----- nvinfo : EIATTR_MERCURY_ISA_VERSION
	.align		4
.L_2764:
        /*0058*/ 	.byte	0x03, 0x5f
        /*005a*/ 	.short	0x0101


	//----- nvinfo : EIATTR_VRC_CTA_INIT_COUNT
	.align		4
        /*005c*/ 	.byte	0x02, 0x4a
	.zero		1
	.zero		1


	//----- nvinfo : EIATTR_SYSCALL_OFFSETS
	.align		4
        /*0060*/ 	.byte	0x04, 0x46
        /*0062*/ 	.short	(.L_2766 - .L_2765)


	//   ....[0]....
.L_2765:
        /*0064*/ 	.word	0x00000e20


	//   ....[1]....
        /*0068*/ 	.word	0x00001010


	//   ....[2]....
        /*006c*/ 	.word	0x000011f0


	//   ....[3]....
        /*0070*/ 	.word	0x000013e0


	//----- nvinfo : EIATTR_EXIT_INSTR_OFFSETS
	.align		4
.L_2766:
        /*0074*/ 	.byte	0x04, 0x1c
        /*0076*/ 	.short	(.L_2768 - .L_2767)


	//   ....[0]....
.L_2767:
        /*0078*/ 	.word	0x00000080


	//   ....[1]....
        /*007c*/ 	.word	0x000014b0


	//----- nvinfo : EIATTR_INDIRECT_BRANCH_TARGETS
	.align		4
.L_2768:
        /*0080*/ 	.byte	0x04, 0x34
        /*0082*/ 	.short	(.L_2770 - .L_2769)


	//   ....[0]....
.L_2769:
        /*0084*/ 	.word	.L_x_10120@srel
        /*0088*/ 	.short	0x0
        /*008a*/ 	.short	0x0
        /*008c*/ 	.word	0x3
        /*0090*/ 	.word	.L_x_10121@srel
        /*0094*/ 	.word	.L_x_10122@srel
        /*0098*/ 	.word	.L_x_10123@srel


	//----- nvinfo : EIATTR_MAX_THREADS
	.align		4
.L_2770:
        /*009c*/ 	.byte	0x04, 0x05
        /*009e*/ 	.short	(.L_2772 - .L_2771)
.L_2771:
        /*00a0*/ 	.word	0x00000200
        /*00a4*/ 	.word	0x00000001
        /*00a8*/ 	.word	0x00000001


	//----- nvinfo : EIATTR_CRS_STACK_SIZE
	.align		4
.L_2772:
        /*00ac*/ 	.byte	0x04, 0x1e
        /*00ae*/ 	.short	(.L_2774 - .L_2773)
.L_2773:
        /*00b0*/ 	.word	0x00000000


	//----- nvinfo : EIATTR_CBANK_PARAM_SIZE
	.align		4
.L_2774:
        /*00b4*/ 	.byte	0x03, 0x19
        /*00b6*/ 	.short	0x01d0


	//----- nvinfo : EIATTR_PARAM_CBANK
	.align		4
        /*00b8*/ 	.byte	0x04, 0x0a
        /*00ba*/ 	.short	(.L_2776 - .L_2775)
	.align		4
.L_2775:
        /*00bc*/ 	.word	index@(.nv.constant0._ZN2at4cuda57_GLOBAL__N__cd6b329d_24_DistributionBernoulli_cu_7537a20d21kernelPointwiseApply2IZNS_6native9templates4cuda28bernoulli_tensor_cuda_kernelIN3c104HalfEfEEvRKNS_10TensorBaseESB_NS_15PhiloxCudaStateEEUliRS8_SD_SD_SD_RKfSF_SF_SF_E_S8_SE_jLi1ELi1ELi4ELi512ELi2EEEvNS0_6detail10TensorInfoIT0_T2_EENSI_IT1_SK_EESK_T_)
        /*00c0*/ 	.short	0x0380
        /*00c2*/ 	.short	0x01d0


	//----- nvinfo : EIATTR_SW_WAR
	.align		4
.L_2776:
        /*00c4*/ 	.byte	0x04, 0x36
        /*00c6*/ 	.short	(.L_2778 - .L_2777)
.L_2777:
        /*00c8*/ 	.word	0x00000008
.L_2778:


//--------------------- .nv.info._ZN2at4cuda57_GLOBAL__N__cd6b329d_24_DistributionBernoulli_cu_7537a20d21kernelPointwiseApply2IZNS_6native9templates4cuda28bernoulli_tensor_cuda_kernelIffEEvRKNS_10TensorBaseES9_NS_15PhiloxCudaStateEEUliRfSB_SB_SB_RKfSD_SD_SD_E_fSC_mLin1ELin1ELi4ELi512ELi2EEEvNS0_6detail10TensorInfoIT0_T2_EENSG_IT1_SI_EESI_T_ --------------------------
	.section	.nv.info._ZN2at4cuda57_GLOBAL__N__cd6b329d_24_DistributionBernoulli_cu_7537a20d21kernelPointwiseApply2IZNS_6native9templates4cuda28bernoulli_tensor_cuda_kernelIffEEvRKNS_10TensorBaseES9_NS_15PhiloxCudaStateEEUliRfSB_SB_SB_RKfSD_SD_SD_E_fSC_mLin1ELin1ELi4ELi512ELi2EEEvNS0_6detail10TensorInfoIT0_T2_EENSG_IT1_SI_EESI_T_,"",@"SHT_CUDA_INFO"
	.sectionflags	@""
	.align	4


	//----- nvinfo : EIATTR_CUDA_API_VERSION
	.align		4
        /*0000*/ 	.byte	0x04, 0x37
        /*0002*/ 	.short	(.L_2780 - .L_2779)
.L_2779:
        /*0004*/ 	.word	0x00000082


	//----- nvinfo : EIATTR_KPARAM_INFO
	.align		4
.L_2780:
        /*0008*/ 	.byte	0x04, 0x17
        /*000a*/ 	.short	(.L_2782 - .L_2781)
.L_2781:
        /*000c*/ 	.word	0x00000000
        /*0010*/ 	.short	0x0003
        /*0012*/ 	.short	0x0348
        /*0014*/ 	.byte	0x00, 0xf0, 0x61, 0x00


	//----- nvinfo : EIATTR_KPARAM_INFO
	.align		4
.L_2782:
        /*0018*/ 	.byte	0x04, 0x17
        /*001a*/ 	.short	(.L_2784 - .L_2783)
.L_2783:
        /*001c*/ 	.word	0x00000000
        /*0020*/ 	.short	0x0002
        /*0022*/ 	.short	0x0340
        /*0024*/ 	.byte	0x00, 0xf0, 0x21, 0x00


	//----- nvinfo : EIATTR_KPARAM_INFO
	.align		4
.L_2784:
        /*0028*/ 	.byte	0x04, 0x17
        /*002a*/ 	.short	(.L_2786 - .L_2785)
.L_2785:
        /*002c*/ 	.word	0x00000000
        /*0030*/ 	.short	0x0001
        /*0032*/ 	.short	0x01a0
        /*0034*/ 	.byte	0x00, 0xf0, 0x81, 0x06


	//----- nvinfo : EIATTR_KPARAM_INFO
	.align		4
.L_2786:
        /*0038*/ 	.byte	0x04, 0x17
        /*003a*/ 	.short	(.L_2788 - .L_2787)
.L_2787:
        /*003c*/ 	.word	0x00000000
        /*0040*/ 	.short	0x0000
        /*0042*/ 	.short	0x0000
        /*0044*/ 	.byte	0x00, 0xf0, 0x81, 0x06


	//----- nvinfo : EIATTR_SPARSE_MMA_MASK
	.align		4
.L_2788:
        /*0048*/ 	.byte	0x03, 0x50
        /*004a*/ 	.short	0x0000


	//----- nvinfo : EIATTR_MAXREG_COUNT
	.align		4
        /*004c*/ 	.byte	0x03, 0x1b
        /*004e*/ 	.short	0x0040


	//----- nvinfo : EIATTR_EXTERNS
	.align		4
        /*0050*/ 	.byte	0x04, 0x0f
        /*0052*/ 	.short	(.L_2790 - .L_2789)


	//   ....[0]....
	.align		4
.L_2789:
        /*0054*/ 	.word	index@(__assertfail)


	//----- nvinfo : EIATTR_MERCURY_ISA_VERSION
	.align		4
.L_2790:
        /*0058*/ 	.byte	0x03, 0x5f
        /*005a*/ 	.short	0x0101


	//----- nvinfo : EIATTR_VRC_CTA_INIT_COUNT
	.align		4
        /*005c*/ 	.byte	0x02, 0x4a
	.zero		1
	.zero		1


	//----- nvinfo : EIATTR_SYSCALL_OFFSETS
	.align		4
        /*0060*/ 	.byte	0x04, 0x46
        /*0062*/ 	.short	(.L_2792 - .L_2791)


	//   ....[0]....
.L_2791:
        /*0064*/ 	.word	0x0001c560


	//   ....[1]....
        /*0068*/ 	.word	0x0001c760


	//   ....[2]....
        /*006c*/ 	.word	0x0001c950


	//   ....[3]....
        /*0070*/ 	.word	0x0001cb50


	//----- nvinfo : EIATTR_EXIT_INSTR_OFFSETS
	.align		4
.L_2792:
        /*0074*/ 	.byte	0x04, 0x1c
        /*0076*/ 	.short	(.L_2794 - .L_2793)


	//   ....[0]....
.L_2793:
        /*0078*/ 	.word	0x00000090


	//   ....[1]....
        /*007c*/ 	.word	0x0001cc80


	//----- nvinfo : EIATTR_INDIRECT_BRANCH_TARGETS
	.align		4
.L_2794:
        /*0080*/ 	.byte	0x04, 0x34
        /*0082*/ 	.short	(.L_2796 - .L_2795)


	//   ....[0]....
.L_2795:
        /*0084*/ 	.word	.L_x_10124@srel
        /*0088*/ 	.short	0x0
        /*008a*/ 	.short	0x0
        /*008c*/ 	.word	0x3
        /*0090*/ 	.word	.L_x_10125@srel
        /*0094*/ 	.word	.L_x_10126@srel
        /*0098*/ 	.word	.L_x_10127@srel


	//----- nvinfo : EIATTR_MAX_THREADS
	.align		4
.L_2796:
        /*009c*/ 	.byte	0x04, 0x05
        /*009e*/ 	.short	(.L_2798 - .L_2797)
.L_2797:
        /*00a0*/ 	.word	0x00000200
        /*00a4*/ 	.word	0x00000001
        /*00a8*/ 	.word	0x00000001


	//----- nvinfo : EIATTR_CRS_STACK_SIZE
	.align		4
.L_2798:
        /*00ac*/ 	.byte	0x04, 0x1e
        /*00ae*/ 	.short	(.L_2800 - .L_2799)
.L_2799:
        /*00b0*/ 	.word	0x00000000


	//----- nvinfo : EIATTR_CBANK_PARAM_SIZE
	.align		4
.L_2800:
        /*00b4*/ 	.byte	0x03, 0x19
        /*00b6*/ 	.short	0x0360


	//----- nvinfo : EIATTR_PARAM_CBANK
	.align		4
        /*00b8*/ 	.byte	0x04, 0x0a
        /*00ba*/ 	.short	(.L_2802 - .L_2801)
	.align		4
.L_2801:
        /*00bc*/ 	.word	index@(.nv.constant0._ZN2at4cuda57_GLOBAL__N__cd6b329d_24_DistributionBernoulli_cu_7537a20d21kernelPointwiseApply2IZNS_6native9templates4cuda28bernoulli_tensor_cuda_kernelIffEEvRKNS_10TensorBaseES9_NS_15PhiloxCudaStateEEUliRfSB_SB_SB_RKfSD_SD_SD_E_fSC_mLin1ELin1ELi4ELi512ELi2EEEvNS0_6detail10TensorInfoIT0_T2_EENSG_IT1_SI_EESI_T_)
        /*00c0*/ 	.short	0x0380
        /*00c2*/ 	.short	0x0360


	//----- nvinfo : EIATTR_SW_WAR
	.align		4
.L_2802:
        /*00c4*/ 	.byte	0x04, 0x36
        /*00c6*/ 	.short	(.L_2804 - .L_2803)
.L_2803:
        /*00c8*/ 	.word	0x00000008
.L_2804:


//--------------------- .nv.info._ZN2at4cuda57_GLOBAL__N__cd6b329d_24_DistributionBernoulli_cu_7537a20d21kernelPointwiseApply2IZNS_6native9templates4cuda28bernoulli_tensor_cuda_kernelIffEEvRKNS_10TensorBaseES9_NS_15PhiloxCudaStateEEUliRfSB_SB_SB_RKfSD_SD_SD_E_fSC_mLi1ELi1ELi4ELi512ELi2EEEvNS0_6detail10TensorInfoIT0_T2_EENSG_IT1_SI_EESI_T_ --------------------------
	.section	.nv.info._ZN2at4cuda57_GLOBAL__N__cd6b329d_24_DistributionBernoulli_cu_7537a20d21kernelPointwiseApply2IZNS_6native9templates4cuda28bernoulli_tensor_cuda_kernelIffEEvRKNS_10TensorBaseES9_NS_15PhiloxCudaStateEEUliRfSB_SB_SB_RKfSD_SD_SD_E_fSC_mLi1ELi1ELi4ELi512ELi2EEEvNS0_6detail10TensorInfoIT0_T2_EENSG_IT1_SI_EESI_T_,"",@"SHT_CUDA_INFO"
	.sectionflags	@""
	.align	4


	//----- nvinfo : EIATTR_CUDA_API_VERSION
	.align		4
        /*0000*/ 	.byte	0x04, 0x37
        /*0002*/ 	.short	(.L_2806 - .L_2805)
.L_2805:
        /*0004*/ 	.word	0x00000082


	//----- nvinfo : EIATTR_KPARAM_INFO
	.align		4
.L_2806:
        /*0008*/ 	.byte	0x04, 0x17
        /*000a*/ 	.short	(.L_2808 - .L_2807)
.L_2807:
        /*000c*/ 	.word	0x00000000
        /*0010*/ 	.short	0x0003
        /*0012*/ 	.short	0x0348
        /*0014*/ 	.byte	0x00, 0xf0, 0x61, 0x00


	//----- nvinfo : EIATTR_KPARAM_INFO
	.align		4
.L_2808:
        /*0018*/ 	.byte	0x04, 0x17
        /*001a*/ 	.short	(.L_2810 - .L_2809)
.L_2809:
        /*001c*/ 	.word	0x00000000
        /*0020*/ 	.short	0x0002
        /*0022*/ 	.short	0x0340
        /*0024*/ 	.byte	0x00, 0xf0, 0x21, 0x00


	//----- nvinfo : EIATTR_KPARAM_INFO
	.align		4
.L_2810:
        /*0028*/ 	.byte	0x04, 0x17
        /*002a*/ 	.short	(.L_2812 - .L_2811)
.L_2811:
        /*002c*/ 	.word	0x00000000
        /*0030*/ 	.short	0x0001
        /*0032*/ 	.short	0x01a0
        /*0034*/ 	.byte	0x00, 0xf0, 0x81, 0x06


	//----- nvinfo : EIATTR_KPARAM_INFO
	.align		4
.L_2812:
        /*0038*/ 	.byte	0x04, 0x17
        /*003a*/ 	.short	(.L_2814 - .L_2813)
.L_2813:
        /*003c*/ 	.word	0x00000000
        /*0040*/ 	.short	0x0000
        /*0042*/ 	.short	0x0000
        /*0044*/ 	.byte	0x00, 0xf0, 0x81, 0x06


	//----- nvinfo : EIATTR_SPARSE_MMA_MASK
	.align		4
.L_2814:
        /*0048*/ 	.byte	0x03, 0x50
        /*004a*/ 	.short	0x0000


	//----- nvinfo : EIATTR_MAXREG_COUNT
	.align		4
        /*004c*/ 	.byte	0x03, 0x1b
        /*004e*/ 	.short	0x0040


	//----- nvinfo : EIATTR_EXTERNS
	.align		4
        /*0050*/ 	.byte	0x04, 0x0f
        /*0052*/ 	.short	(.L_2816 - .L_2815)


	//   ....[0]....
	.align		4
.L_2815:
        /*0054*/ 	.word	index@(__assertfail)


	//----- nvinfo : EIATTR_MERCURY_ISA_VERSION
	.align		4
.L_2816:
        /*0058*/ 	.byte	0x03, 0x5f
        /*005a*/ 	.short	0x0101


	//----- nvinfo : EIATTR_VRC_CTA_INIT_COUNT
	.align		4
        /*005c*/ 	.byte	0x02, 0x4a
	.zero		1
	.zero		1


	//----- nvinfo : EIATTR_SYSCALL_OFFSETS
	.align		4
        /*0060*/ 	.byte	0x04, 0x46
        /*0062*/ 	.short	(.L_2818 - .L_2817)


	//   ....[0]....
.L_2817:
        /*0064*/ 	.word	0x00000fb0


	//   ....[1]....
        /*0068*/ 	.word	0x00001190


	//   ....[2]....
        /*006c*/ 	.word	0x00001360


	//   ....[3]....
        /*0070*/ 	.word	0x00001540


	//----- nvinfo : EIATTR_EXIT_INSTR_OFFSETS
	.align		4
.L_2818:
        /*0074*/ 	.byte	0x04, 0x1c
        /*0076*/ 	.short	(.L_2820 - .L_2819)


	//   ....[0]....
.L_2819:
        /*0078*/ 	.word	0x00000090


	//   ....[1]....
        /*007c*/ 	.word	0x00001610


	//----- nvinfo : EIATTR_INDIRECT_BRANCH_TARGETS
	.align		4
.L_2820:
        /*0080*/ 	.byte	0x04, 0x34
        /*0082*/ 	.short	(.L_2822 - .L_2821)


	//   ....[0]....
.L_2821:
        /*0084*/ 	.word	.L_x_10128@srel
        /*0088*/ 	.short	0x0
        /*008a*/ 	.short	0x0
        /*008c*/ 	.word	0x3
        /*0090*/ 	.word	.L_x_10129@srel
        /*0094*/ 	.word	.L_x_10130@srel
        /*0098*/ 	.word	.L_x_10131@srel


	//----- nvinfo : EIATTR_MAX_THREADS
	.align		4
.L_2822:
        /*009c*/ 	.byte	0x04, 0x05
        /*009e*/ 	.short	(.L_2824 - .L_2823)
.L_2823:
        /*00a0*/ 	.word	0x00000200
        /*00a4*/ 	.word	0x00000001
        /*00a8*/ 	.word	0x00000001


	//----- nvinfo : EIATTR_CRS_STACK_SIZE
	.align		4
.L_2824:
        /*00ac*/ 	.byte	0x04, 0x1e
        /*00ae*/ 	.short	(.L_2826 - .L_2825)
.L_2825:
        /*00b0*/ 	.word	0x00000000


	//----- nvinfo : EIATTR_CBANK_PARAM_SIZE
	.align		4
.L_2826:
        /*00b4*/ 	.byte	0x03, 0x19
        /*00b6*/ 	.short	0x0360


	//----- nvinfo : EIATTR_PARAM_CBANK
	.align		4
        /*00b8*/ 	.byte	0x04, 0x0a
        /*00ba*/ 	.short	(.L_2828 - .L_2827)
	.align		4
.L_2827:
        /*00bc*/ 	.word	index@(.nv.constant0._ZN2at4cuda57_GLOBAL__N__cd6b329d_24_DistributionBernoulli_cu_7537a20d21kernelPointwiseApply2IZNS_6native9templates4cuda28bernoulli_tensor_cuda_kernelIffEEvRKNS_10TensorBaseES9_NS_15PhiloxCudaStateEEUliRfSB_SB_SB_RKfSD_SD_SD_E_fSC_mLi1ELi1ELi4ELi512ELi2EEEvNS0_6detail10TensorInfoIT0_T2_EENSG_IT1_SI_EESI_T_)
        /*00c0*/ 	.short	0x0380
        /*00c2*/ 	.short	0x0360


	//----- nvinfo : EIATTR_SW_WAR
	.align		4
.L_2828:
        /*00c4*/ 	.byte	0x04, 0x36
        /*00c6*/ 	.short	(.L_2830 - .L_2829)
.L_2829:
        /*00c8*/ 	.word	0x00000008
.L_2830:


//--------------------- .nv.info._ZN2at4cuda57_GLOBAL__N__cd6b329d_24_DistributionBernoulli_cu_7537a20d21kernelPointwiseApply2IZNS_6native9templates4cuda28bernoulli_tensor_cuda_kernelIffEEvRKNS_10TensorBaseES9_NS_15PhiloxCudaStateEEUliRfSB_SB_SB_RKfSD_SD_SD_E_fSC_jLin1ELin1ELi4ELi512ELi2EEEvNS0_6detail10TensorInfoIT0_T2_EENSG_IT1_SI_EESI_T_ --------------------------
	.section	.nv.info._ZN2at4cuda57_GLOBAL__N__cd6b329d_24_DistributionBernoulli_cu_7537a20d21kernelPointwiseApply2IZNS_6native9templates4cuda28bernoulli_tensor_cuda_kernelIffEEvRKNS_10TensorBaseES9_NS_15PhiloxCudaStateEEUliRfSB_SB_SB_RKfSD_SD_SD_E_fSC_jLin1ELin1ELi4ELi512ELi2EEEvNS0_6detail10TensorInfoIT0_T2_EENSG_IT1_SI_EESI_T_,"",@"SHT_CUDA_INFO"
	.sectionflags	@""
	.align	4


	//----- nvinfo : EIATTR_CUDA_API_VERSION
	.align		4
        /*0000*/ 	.byte	0x04, 0x37
        /*0002*/ 	.short	(.L_2832 - .L_2831)
.L_2831:
        /*0004*/ 	.word	0x00000082


	//----- nvinfo : EIATTR_KPARAM_INFO
	.align		4
.L_2832:
        /*0008*/ 	.byte	0x04, 0x17
        /*000a*/ 	.short	(.L_2834 - .L_2833)
.L_2833:
        /*000c*/ 	.word	0x00000000
        /*0010*/ 	.short	0x0003
        /*0012*/ 	.short	0x01b8
        /*0014*/ 	.byte	0x00, 0xf0, 0x61, 0x00


	//----- nvinfo : EIATTR_KPARAM_INFO
	.align		4
.L_2834:
        /*0018*/ 	.byte	0x04, 0x17
        /*001a*/ 	.short	(.L_2836 - .L_2835)
.L_2835:
        /*001c*/ 	.word	0x00000000
        /*0020*/ 	.short	0x0002
        /*0022*/ 	.short	0x01b0
        /*0024*/ 	.byte	0x00, 0xf0, 0x11, 0x00


	//----- nvinfo : EIATTR_KPARAM_INFO
	.align		4
.L_2836:
        /*0028*/ 	.byte	0x04, 0x17
        /*002a*/ 	.short	(.L_2838 - .L_2837)
.L_2837:
        /*002c*/ 	.word	0x00000000
        /*0030*/ 	.short	0x0001
        /*0032*/ 	.short	0x00d8
        /*0034*/ 	.byte	0x00, 0xf0, 0x61, 0x03


	//----- nvinfo : EIATTR_KPARAM_INFO
	.align		4
.L_2838:
        /*0038*/ 	.byte	0x04, 0x17
        /*003a*/ 	.short	(.L_2840 - .L_2839)
.L_2839:
        /*003c*/ 	.word	0x00000000
        /*0040*/ 	.short	0x0000
        /*0042*/ 	.short	0x0000
        /*0044*/ 	.byte	0x00, 0xf0, 0x61, 0x03


	//----- nvinfo : EIATTR_SPARSE_MMA_MASK
	.align		4
.L_2840:
        /*0048*/ 	.byte	0x03, 0x50
        /*004a*/ 	.short	0x0000


	//----- nvinfo : EIATTR_MAXREG_COUNT
	.align		4
        /*004c*/ 	.byte	0x03, 0x1b
        /*004e*/ 	.short	0x0040


	//----- nvinfo : EIATTR_EXTERNS
	.align		4
        /*0050*/ 	.byte	0x04, 0x0f
        /*0052*/ 	.short	(.L_2842 - .L_2841)


	//   ....[0]....
	.align		4
.L_2841:
        /*0054*/ 	.word	index@(__assertfail)


	//----- nvinfo : EIATTR_MERCURY_ISA_VERSION
	.align		4
.L_2842:
        /*0058*/ 	.byte	0x03, 0x5f
        /*005a*/ 	.short	0x0101


	//----- nvinfo : EIATTR_VRC_CTA_INIT_COUNT
	.align		4
        /*005c*/ 	.byte	0x02, 0x4a
	.zero		1
	.zero		1


	//----- nvinfo : EIATTR_SYSCALL_OFFSETS
	.align		4
        /*0060*/ 	.byte	0x04, 0x46
        /*0062*/ 	.short	(.L_2844 - .L_2843)


	//   ....[0]....
.L_2843:
        /*0064*/ 	.word	0x0000dda0


	//   ....[1]....
        /*0068*/ 	.word	0x0000dfa0


	//   ....[2]....
        /*006c*/ 	.word	0x0000e190


	//   ....[3]....
        /*0070*/ 	.word	0x0000e390


	//----- nvinfo : EIATTR_EXIT_INSTR_OFFSETS
	.align		4
.L_2844:
        /*0074*/ 	.byte	0x04, 0x1c
        /*0076*/ 	.short	(.L_2846 - .L_2845)


	//   ....[0]....
.L_2845:
        /*0078*/ 	.word	0x00000080


	//   ....[1]....
        /*007c*/ 	.word	0x0000e4b0


	//----- nvinfo : EIATTR_INDIRECT_BRANCH_TARGETS
	.align		4
.L_2846:
        /*0080*/ 	.byte	0x04, 0x34
        /*0082*/ 	.short	(.L_2848 - .L_2847)


	//   ....[0]....
.L_2847:
        /*0084*/ 	.word	.L_x_10132@srel
        /*0088*/ 	.short	0x0
        /*008a*/ 	.short	0x0
        /*008c*/ 	.word	0x3
        /*0090*/ 	.word	.L_x_10133@srel
        /*0094*/ 	.word	.L_x_10134@srel
        /*0098*/ 	.word	.L_x_10135@srel


	//----- nvinfo : EIATTR_MAX_THREADS
	.align		4
.L_2848:
        /*009c*/ 	.byte	0x04, 0x05
        /*009e*/ 	.short	(.L_2850 - .L_2849)
.L_2849:
        /*00a0*/ 	.word	0x00000200
        /*00a4*/ 	.word	0x00000001
        /*00a8*/ 	.word	0x00000001


	//----- nvinfo : EIATTR_CRS_STACK_SIZE
	.align		4
.L_2850:
        /*00ac*/ 	.byte	0x04, 0x1e
        /*00ae*/ 	.short	(.L_2852 - .L_2851)
.L_2851:
        /*00b0*/ 	.word	0x00000000


	//----- nvinfo : EIATTR_CBANK_PARAM_SIZE
	.align		4
.L_2852:
        /*00b4*/ 	.byte	0x03, 0x19
        /*00b6*/ 	.short	0x01d0


	//----- nvinfo : EIATTR_PARAM_CBANK
	.align		4
        /*00b8*/ 	.byte	0x04, 0x0a
        /*00ba*/ 	.short	(.L_2854 - .L_2853)
	.align		4
.L_2853:
        /*00bc*/ 	.word	index@(.nv.constant0._ZN2at4cuda57_GLOBAL__N__cd6b329d_24_DistributionBernoulli_cu_7537a20d21kernelPointwiseApply2IZNS_6native9templates4cuda28bernoulli_tensor_cuda_kernelIffEEvRKNS_10TensorBaseES9_NS_15PhiloxCudaStateEEUliRfSB_SB_SB_RKfSD_SD_SD_E_fSC_jLin1ELin1ELi4ELi512ELi2EEEvNS0_6detail10TensorInfoIT0_T2_EENSG_IT1_SI_EESI_T_)
        /*00c0*/ 	.short	0x0380
        /*00c2*/ 	.short	0x01d0


	//----- nvinfo : EIATTR_SW_WAR
	.align		4
.L_2854:
        /*00c4*/ 	.byte	0x04, 0x36
        /*00c6*/ 	.short	(.L_2856 - .L_2855)
.L_2855:
        /*00c8*/ 	.word	0x00000008
.L_2856:


//--------------------- .nv.info._ZN2at4cuda57_GLOBAL__N__cd6b329d_24_DistributionBernoulli_cu_7537a20d21kernelPointwiseApply2IZNS_6native9templates4cuda28bernoulli_tensor_cuda_kernelIffEEvRKNS_10TensorBaseES9_NS_15PhiloxCudaStateEEUliRfSB_SB_SB_RKfSD_SD_SD_E_fSC_jLin1ELi2ELi4ELi512ELi2EEEvNS0_6detail10TensorInfoIT0_T2_EENSG_IT1_SI_EESI_T_ --------------------------
	.section	.nv.info._ZN2at4cuda57_GLOBAL__N__cd6b329d_24_DistributionBernoulli_cu_7537a20d21kernelPointwiseApply2IZNS_6native9templates4cuda28bernoulli_tensor_cuda_kernelIffEEvRKNS_10TensorBaseES9_NS_15PhiloxCudaStateEEUliRfSB_SB_SB_RKfSD_SD_SD_E_fSC_jLin1ELi2ELi4ELi512ELi2EEEvNS0_6detail10TensorInfoIT0_T2_EENSG_IT1_SI_EESI_T_,"",@"SHT_CUDA_INFO"
	.sectionflags	@""
	.align	4


	//----- nvinfo : EIATTR_CUDA_API_VERSION
	.align		4
        /*0000*/ 	.byte	0x04, 0x37
        /*0002*/ 	.short	(.L_2858 - .L_2857)
.L_2857:
        /*0004*/ 	.word	0x00000082


	//----- nvinfo : EIATTR_KPARAM_INFO
	.align		4
.L_2858:
        /*0008*/ 	.byte	0x04, 0x17
        /*000a*/ 	.short	(.L_2860 - .L_2859)
.L_2859:
        /*000c*/ 	.word	0x00000000
        /*0010*/ 	.short	0x0003
        /*0012*/ 	.short	0x01b8
        /*0014*/ 	.byte	0x00, 0xf0, 0x61, 0x00


	//----- nvinfo : EIATTR_KPARAM_INFO
	.align		4
.L_2860:
        /*0018*/ 	.byte	0x04, 0x17
        /*001a*/ 	.short	(.L_2862 - .L_2861)
.L_2861:
        /*001c*/ 	.word	0x00000000
        /*0020*/ 	.short	0x0002
        /*0022*/ 	.short	0x01b0
        /*0024*/ 	.byte	0x00, 0xf0, 0x11, 0x00


	//----- nvinfo : EIATTR_KPARAM_INFO
	.align		4
.L_2862:
        /*0028*/ 	.byte	0x04, 0x17
        /*002a*/ 	.short	(.L_2864 - .L_2863)
.L_2863:
        /*002c*/ 	.word	0x00000000
        /*0030*/ 	.short	0x0001
        /*0032*/ 	.short	0x00d8
        /*0034*/ 	.byte	0x00, 0xf0, 0x61, 0x03


	//----- nvinfo : EIATTR_KPARAM_INFO
	.align		4
.L_2864:
        /*0038*/ 	.byte	0x04, 0x17
        /*003a*/ 	.short	(.L_2866 - .L_2865)
.L_2865:
        /*003c*/ 	.word	0x00000000
        /*0040*/ 	.short	0x0000
        /*0042*/ 	.short	0x0000
        /*0044*/ 	.byte	0x00, 0xf0, 0x61, 0x03


	//----- nvinfo : EIATTR_SPARSE_MMA_MASK
	.align		4
.L_2866:
        /*0048*/ 	.byte	0x03, 0x50
        /*004a*/ 	.short	0x0000


	//----- nvinfo : EIATTR_MAXREG_COUNT
	.align		4
        /*004c*/ 	.byte	0x03, 0x1b
        /*004e*/ 	.short	0x0040


	//----- nvinfo : EIATTR_EXTERNS
	.align		4
        /*0050*/ 	.byte	0x04, 0x0f
        /*0052*/ 	.short	(.L_2868 - .L_2867)


	//   ....[0]....
	.align		4
.L_2867:
        /*0054*/ 	.word	index@(__assertfail)


	//----- nvinfo : EIATTR_MERCURY_ISA_VERSION
	.align		4
.L_2868:
        /*0058*/ 	.byte	0x03, 0x5f
        /*005a*/ 	.short	0x0101


	//----- nvinfo : EIATTR_VRC_CTA_INIT_COUNT
	.align		4
        /*005c*/ 	.byte	0x02, 0x4a
	.zero		1
	.zero		1


	//----- nvinfo : EIATTR_SYSCALL_OFFSETS
	.align		4
        /*0060*/ 	.byte	0x04, 0x46
        /*0062*/ 	.short	(.L_2870 - .L_2869)


	//   ....[0]....
.L_2869:
        /*0064*/ 	.word	0x00007c40


	//   ....[1]....
        /*0068*/ 	.word	0x00007e40


	//   ....[2]....
        /*006c*/ 	.word	0x00008030


	//   ....[3]....
        /*0070*/ 	.word	0x00008230


	//----- nvinfo : EIATTR_EXIT_INSTR_OFFSETS
	.align		4
.L_2870:
        /*0074*/ 	.byte	0x04, 0x1c
        /*0076*/ 	.short	(.L_2872 - .L_2871)


	//   ....[0]....
.L_2871:
        /*0078*/ 	.word	0x00000080


	//   ....[1]....
        /*007c*/ 	.word	0x00008350


	//----- nvinfo : EIATTR_INDIRECT_BRANCH_TARGETS
	.align		4
.L_2872:
        /*0080*/ 	.byte	0x04, 0x34
        /*0082*/ 	.short	(.L_2874 - .L_2873)


	//   ....[0]....
.L_2873:
        /*0084*/ 	.word	.L_x_10136@srel
        /*0088*/ 	.short	0x0
        /*008a*/ 	.short	0x0
        /*008c*/ 	.word	0x3
        /*0090*/ 	.word	.L_x_10137@srel
        /*0094*/ 	.word	.L_x_10138@srel
        /*0098*/ 	.word	.L_x_10139@srel


	//----- nvinfo : EIATTR_MAX_THREADS
	.align		4
.L_2874:
        /*009c*/ 	.byte	0x04, 0x05
        /*009e*/ 	.short	(.L_2876 - .L_2875)
.L_2875:
        /*00a0*/ 	.word	0x00000200
        /*00a4*/ 	.word	0x00000001
        /*00a8*/ 	.word	0x00000001


	//----- nvinfo : EIATTR_CRS_STACK_SIZE
	.align		4
.L_2876:
        /*00ac*/ 	.byte	0x04, 0x1e
        /*00ae*/ 	.short	(.L_2878 - .L_2877)
.L_2877:
        /*00b0*/ 	.word	0x00000000


	//----- nvinfo : EIATTR_CBANK_PARAM_SIZE
	.align		4
.L_2878:
        /*00b4*/ 	.byte	0x03, 0x19
        /*00b6*/ 	.short	0x01d0


	//----- nvinfo : EIATTR_PARAM_CBANK
	.align		4
        /*00b8*/ 	.byte	0x04, 0x0a
        /*00ba*/ 	.short	(.L_2880 - .L_2879)
	.align		4
.L_2879:
        /*00bc*/ 	.word	index@(.nv.constant0._ZN2at4cuda57_GLOBAL__N__cd6b329d_24_DistributionBernoulli_cu_7537a20d21kernelPointwiseApply2IZNS_6native9templates4cuda28bernoulli_tensor_cuda_kernelIffEEvRKNS_10TensorBaseES9_NS_15PhiloxCudaStateEEUliRfSB_SB_SB_RKfSD_SD_SD_E_fSC_jLin1ELi2ELi4ELi512ELi2EEEvNS0_6detail10TensorInfoIT0_T2_EENSG_IT1_SI_EESI_T_)
        /*00c0*/ 	.short	0x0380
        /*00c2*/ 	.short	0x01d0


	//----- nvinfo : EIATTR_SW_WAR
	.align		4
.L_2880:
        /*00c4*/ 	.byte	0x04, 0x36
        /*00c6*/ 	.short	(.L_2882 - .L_2881)
.L_2881:
        /*00c8*/ 	.word	0x00000008
.L_2882:


//--------------------- .nv.info._ZN2at4cuda57_GLOBAL__N__cd6b329d_24_DistributionBernoulli_cu_7537a20d21kernelPointwiseApply2IZNS_6native9templates4cuda28bernoulli_tensor_cuda_kernelIffEEvRKNS_10TensorBaseES9_NS_15PhiloxCudaStateEEUliRfSB_SB_SB_RKfSD_SD_SD_E_fSC_jLin1ELi1ELi4ELi512ELi2EEEvNS0_6detail10TensorInfoIT0_T2_EENSG_IT1_SI_EESI_T_ --------------------------
	.section	.nv.info._ZN2at4cuda57_GLOBAL__N__cd6b329d_24_DistributionBernoulli_cu_7537a20d21kernelPointwiseApply2IZNS_6native9templates4cuda28bernoulli_tensor_cuda_kernelIffEEvRKNS_10TensorBaseES9_NS_15PhiloxCudaStateEEUliRfSB_SB_SB_RKfSD_SD_SD_E_fSC_jLin1ELi1ELi4ELi512ELi2EEEvNS0_6detail10TensorInfoIT0_T2_EENSG_IT1_SI_EESI_T_,"",@"SHT_CUDA_INFO"
	.sectionflags	@""
	.align	4


	//----- nvinfo : EIATTR_CUDA_API_VERSION
	.align		4
        /*0000*/ 	.byte	0x04, 0x37
        /*0002*/ 	.short	(.L_2884 - .L_2883)
.L_2883:
        /*0004*/ 	.word	0x00000082


	//----- nvinfo : EIATTR_KPARAM_INFO
	.align		4
.L_2884:
        /*0008*/ 	.byte	0x04, 0x17
        /*000a*/ 	.short	(.L_2886 - .L_2885)
.L_2885:
        /*000c*/ 	.word	0x00000000
        /*0010*/ 	.short	0x0003
        /*0012*/ 	.short	0x01b8
        /*0014*/ 	.byte	0x00, 0xf0, 0x61, 0x00


	//----- nvinfo : EIATTR_KPARAM_INFO
	.align		4
.L_2886:
        /*0018*/ 	.byte	0x04, 0x17
        /*001a*/ 	.short	(.L_2888 - .L_2887)
.L_2887:
        /*001c*/ 	.word	0x00000000
        /*0020*/ 	.short	0x0002
        /*0022*/ 	.short	0x01b0
        /*0024*/ 	.byte	0x00, 0xf0, 0x11, 0x00


	//----- nvinfo : EIATTR_KPARAM_INFO
	.align		4
.L_2888:
        /*0028*/ 	.byte	0x04, 0x17
        /*002a*/ 	.short	(.L_2890 - .L_2889)
.L_2889:
        /*002c*/ 	.word	0x00000000
        /*0030*/ 	.short	0x0001
        /*0032*/ 	.short	0x00d8
        /*0034*/ 	.byte	0x00, 0xf0, 0x61, 0x03


	//----- nvinfo : EIATTR_KPARAM_INFO
	.align		4
.L_2890:
        /*0038*/ 	.byte	0x04, 0x17
        /*003a*/ 	.short	(.L_2892 - .L_2891)
.L_2891:
        /*003c*/ 	.word	0x00000000
        /*0040*/ 	.short	0x0000
        /*0042*/ 	.short	0x0000
        /*0044*/ 	.byte	0x00, 0xf0, 0x61, 0x03


	//----- nvinfo : EIATTR_SPARSE_MMA_MASK
	.align		4
.L_2892:
        /*0048*/ 	.byte	0x03, 0x50
        /*004a*/ 	.short	0x0000


	//----- nvinfo : EIATTR_MAXREG_COUNT
	.align		4
        /*004c*/ 	.byte	0x03, 0x1b
        /*004e*/ 	.short	0x0040


	//----- nvinfo : EIATTR_EXTERNS
	.align		4
        /*0050*/ 	.byte	0x04, 0x0f
        /*0052*/ 	.short	(.L_2894 - .L_2893)


	//   ....[0]....
	.align		4
.L_2893:
        /*0054*/ 	.word	index@(__assertfail)


	//----- nvinfo : EIATTR_MERCURY_ISA_VERSION
	.align		4
.L_2894:
        /*0058*/ 	.byte	0x03, 0x5f
        /*005a*/ 	.short	0x0101


	//----- nvinfo : EIATTR_VRC_CTA_INIT_COUNT
	.align		4
        /*005c*/ 	.byte	0x02, 0x4a
	.zero		1
	.zero		1


	//----- nvinfo : EIATTR_SYSCALL_OFFSETS
	.align		4
        /*0060*/ 	.byte	0x04, 0x46
        /*0062*/ 	.short	(.L_2896 - .L_2895)


	//   ....[0]....
.L_2895:
        /*0064*/ 	.word	0x00007570


	//   ....[1]....
        /*0068*/ 	.word	0x000077d0


	//   ....[2]....
        /*006c*/ 	.word	0x00007a10


	//   ....[3]....
        /*0070*/ 	.word	0x00007c60


	//----- nvinfo : EIATTR_EXIT_INSTR_OFFSETS
	.align		4
.L_2896:
        /*0074*/ 	.byte	0x04, 0x1c
        /*0076*/ 	.short	(.L_2898 - .L_2897)


	//   ....[0]....
.L_2897:
        /*0078*/ 	.word	0x00000080


	//   ....[1]....
        /*007c*/ 	.word	0x00007d50


	//----- nvinfo : EIATTR_INDIRECT_BRANCH_TARGETS
	.align		4
.L_2898:
        /*0080*/ 	.byte	0x04, 0x34
        /*0082*/ 	.short	(.L_2900 - .L_2899)


	//   ....[0]....
.L_2899:
        /*0084*/ 	.word	.L_x_10140@srel
        /*0088*/ 	.short	0x0
        /*008a*/ 	.short	0x0
        /*008c*/ 	.word	0x3
        /*0090*/ 	.word	.L_x_10141@srel
        /*0094*/ 	.word	.L_x_10142@srel
        /*0098*/ 	.word	.L_x_10143@srel


	//----- nvinfo : EIATTR_MAX_THREADS
	.align		4
.L_2900:
        /*009c*/ 	.byte	0x04, 0x05
        /*009e*/ 	.short	(.L_2902 - .L_2901)
.L_2901:
        /*00a0*/ 	.word	0x00000200
        /*00a4*/ 	.word	0x00000001
        /*00a8*/ 	.word	0x00000001


	//----- nvinfo : EIATTR_CRS_STACK_SIZE
	.align		4
.L_2902:
        /*00ac*/ 	.byte	0x04, 0x1e
        /*00ae*/ 	.short	(.L_2904 - .L_2903)
.L_2903:
        /*00b0*/ 	.word	0x00000000


	//----- nvinfo : EIATTR_CBANK_PARAM_SIZE
	.align		4
.L_2904:
        /*00b4*/ 	.byte	0x03, 0x19
        /*00b6*/ 	.short	0x01d0


	//----- nvinfo : EIATTR_PARAM_CBANK
	.align		4
        /*00b8*/ 	.byte	0x04, 0x0a
        /*00ba*/ 	.short	(.L_2906 - .L_2905)
	.align		4
.L_2905:
        /*00bc*/ 	.word	index@(.nv.constant0._ZN2at4cuda57_GLOBAL__N__cd6b329d_24_DistributionBernoulli_cu_7537a20d21kernelPointwiseApply2IZNS_6native9templates4cuda28bernoulli_tensor_cuda_kernelIffEEvRKNS_10TensorBaseES9_NS_15PhiloxCudaStateEEUliRfSB_SB_SB_RKfSD_SD_SD_E_fSC_jLin1ELi1ELi4ELi512ELi2EEEvNS0_6detail10TensorInfoIT0_T2_EENSG_IT1_SI_EESI_T_)
        /*00c0*/ 	.short	0x0380
        /*00c2*/ 	.short	0x01d0


	//----- nvinfo : EIATTR_SW_WAR
	.align		4
.L_2906:
        /*00c4*/ 	.byte	0x04, 0x36
        /*00c6*/ 	.short	(.L_2908 - .L_2907)
.L_2907:
        /*00c8*/ 	.word	0x00000008
.L_2908:


//--------------------- .nv.info._ZN2at4cuda57_GLOBAL__N__cd6b329d_24_DistributionBernoulli_cu_7537a20d21kernelPointwiseApply2IZNS_6native9templates4cuda28bernoulli_tensor_cuda_kernelIffEEvRKNS_10TensorBaseES9_NS_15PhiloxCudaStateEEUliRfSB_SB_SB_RKfSD_SD_SD_E_fSC_jLi2ELin1ELi4ELi512ELi2EEEvNS0_6detail10TensorInfoIT0_T2_EENSG_IT1_SI_EESI_T_ --------------------------
	.section	.nv.info._ZN2at4cuda57_GLOBAL__N__cd6b329d_24_DistributionBernoulli_cu_7537a20d21kernelPointwiseApply2IZNS_6native9templates4cuda28bernoulli_tensor_cuda_kernelIffEEvRKNS_10TensorBaseES9_NS_15PhiloxCudaStateEEUliRfSB_SB_SB_RKfSD_SD_SD_E_fSC_jLi2ELin1ELi4ELi512ELi2EEEvNS0_6detail10TensorInfoIT0_T2_EENSG_IT1_SI_EESI_T_,"",@"SHT_CUDA_INFO"
	.sectionflags	@""
	.align	4


	//----- nvinfo : EIATTR_CUDA_API_VERSION
	.align		4
        /*0000*/ 	.byte	0x04, 0x37
        /*0002*/ 	.short	(.L_2910 - .L_2909)
.L_2909:
        /*0004*/ 	.word	0x00000082


	//----- nvinfo : EIATTR_KPARAM_INFO
	.align		4
.L_2910:
        /*0008*/ 	.byte	0x04, 0x17
        /*000a*/ 	.short	(.L_2912 - .L_2911)
.L_2911:
        /*000c*/ 	.word	0x00000000
        /*0010*/ 	.short	0x0003
        /*0012*/ 	.short	0x01b8
        /*0014*/ 	.byte	0x00, 0xf0, 0x61, 0x00


	//----- nvinfo : EIATTR_KPARAM_INFO
	.align		4
.L_2912:
        /*0018*/ 	.byte	0x04, 0x17
        /*001a*/ 	.short	(.L_2914 - .L_2913)
.L_2913:
        /*001c*/ 	.word	0x00000000
        /*0020*/ 	.short	0x0002
        /*0022*/ 	.short	0x01b0
        /*0024*/ 	.byte	0x00, 0xf0, 0x11, 0x00


	//----- nvinfo : EIATTR_KPARAM_INFO
	.align		4
.L_2914:
        /*0028*/ 	.byte	0x04, 0x17
        /*002a*/ 	.short	(.L_2916 - .L_2915)
.L_2915:
        /*002c*/ 	.word	0x00000000
        /*0030*/ 	.short	0x0001
        /*0032*/ 	.short	0x00d8
        /*0034*/ 	.byte	0x00, 0xf0, 0x61, 0x03


	//----- nvinfo : EIATTR_KPARAM_INFO
	.align		4
.L_2916:
        /*0038*/ 	.byte	0x04, 0x17
        /*003a*/ 	.short	(.L_2918 - .L_2917)
.L_2917:
        /*003c*/ 	.word	0x00000000
        /*0040*/ 	.short	0x0000
        /*0042*/ 	.short	0x0000
        /*0044*/ 	.byte	0x00, 0xf0, 0x61, 0x03


	//----- nvinfo : EIATTR_SPARSE_MMA_MASK
	.align		4
.L_2918:
        /*0048*/ 	.byte	0x03, 0x50
        /*004a*/ 	.short	0x0000


	//----- nvinfo : EIATTR_MAXREG_COUNT
	.align		4
        /*004c*/ 	.byte	0x03, 0x1b
        /*004e*/ 	.short	0x0040


	//----- nvinfo : EIATTR_EXTERNS
	.align		4
        /*0050*/ 	.byte	0x04, 0x0f
        /*0052*/ 	.short	(.L_2920 - .L_2919)


	//   ....[0]....
	.align		4
.L_2919:
        /*0054*/ 	.word	index@(__assertfail)


	//----- nvinfo : EIATTR_MERCURY_ISA_VERSION
	.align		4
.L_2920:
        /*0058*/ 	.byte	0x03, 0x5f
        /*005a*/ 	.short	0x0101


	//----- nvinfo : EIATTR_VRC_CTA_INIT_COUNT
	.align		4
        /*005c*/ 	.byte	0x02, 0x4a
	.zero		1
	.zero		1


	//----- nvinfo : EIATTR_SYSCALL_OFFSETS
	.align		4
        /*0060*/ 	.byte	0x04, 0x46
        /*0062*/ 	.short	(.L_2922 - .L_2921)


	//   ....[0]....
.L_2921:
        /*0064*/ 	.word	0x00007d40


	//   ....[1]....
        /*0068*/ 	.word	0x00007f40


	//   ....[2]....
        /*006c*/ 	.word	0x00008130


	//   ....[3]....
        /*0070*/ 	.word	0x00008330


	//----- nvinfo : EIATTR_EXIT_INSTR_OFFSETS
	.align		4
.L_2922:
        /*0074*/ 	.byte	0x04, 0x1c
        /*0076*/ 	.short	(.L_2924 - .L_2923)


	//   ....[0]....
.L_2923:
        /*0078*/ 	.word	0x00000080


	//   ....[1]....
        /*007c*/ 	.word	0x00008450


	//----- nvinfo : EIATTR_INDIRECT_BRANCH_TARGETS
	.align		4
.L_2924:
        /*0080*/ 	.byte	0x04, 0x34
        /*0082*/ 	.short	(.L_2926 - .L_2925)


	//   ....[0]....
.L_2925:
        /*0084*/ 	.word	.L_x_10144@srel
        /*0088*/ 	.short	0x0
        /*008a*/ 	.short	0x0
        /*008c*/ 	.word	0x3
        /*0090*/ 	.word	.L_x_10145@srel
        /*0094*/ 	.word	.L_x_10146@srel
        /*0098*/ 	.word	.L_x_10147@srel


	//----- nvinfo : EIATTR_MAX_THREADS
	.align		4
.L_2926:
        /*009c*/ 	.byte	0x04, 0x05
        /*009e*/ 	.short	(.L_2928 - .L_2927)
.L_2927:
        /*00a0*/ 	.word	0x00000200
        /*00a4*/ 	.word	0x00000001
        /*00a8*/ 	.word	0x00000001


	//----- nvinfo : EIATTR_CRS_STACK_SIZE
	.align		4
.L_2928:
        /*00ac*/ 	.byte	0x04, 0x1e
        /*00ae*/ 	.short	(.L_2930 - .L_2929)
.L_2929:
        /*00b0*/ 	.word	0x00000000


	//----- nvinfo : EIATTR_CBANK_PARAM_SIZE
	.align		4
.L_2930:
        /*00b4*/ 	.byte	0x03, 0x19
        /*00b6*/ 	.short	0x01d0


	//----- nvinfo : EIATTR_PARAM_CBANK
	.align		4
        /*00b8*/ 	.byte	0x04, 0x0a
        /*00ba*/ 	.short	(.L_2932 - .L_2931)
	.align		4
.L_2931:
        /*00bc*/ 	.word	index@(.nv.constant0._ZN2at4cuda57_GLOBAL__N__cd6b329d_24_DistributionBernoulli_cu_7537a20d21kernelPointwiseApply2IZNS_6native9templates4cuda28bernoulli_tensor_cuda_kernelIffEEvRKNS_10TensorBaseES9_NS_15PhiloxCudaStateEEUliRfSB_SB_SB_RKfSD_SD_SD_E_fSC_jLi2ELin1ELi4ELi512ELi2EEEvNS0_6detail10TensorInfoIT0_T2_EENSG_IT1_SI_EESI_T_)
        /*00c0*/ 	.short	0x0380
        /*00c2*/ 	.short	0x01d0


	//----- nvinfo : EIATTR_SW_WAR
	.align		4
.L_2932:
        /*00c4*/ 	.byte	0x04, 0x36
        /*00c6*/ 	.short	(.L_2934 - .L_2933)
.L_2933:
        /*00c8*/ 	.word	0x00000008
.L_2934:


//--------------------- .nv.info._ZN2at4cuda57_GLOBAL__N__cd6b329d_24_DistributionBernoulli_cu_7537a20d21kernelPointwiseApply2IZNS_6native9templates4cuda28bernoulli_tensor_cuda_kernelIffEEvRKNS_10TensorBaseES9_NS_15PhiloxCudaStateEEUliRfSB_SB_SB_RKfSD_SD_SD_E_fSC_jLi2ELi2ELi4ELi512ELi2EEEvNS0_6detail10TensorInfoIT0_T2_EENSG_IT1_SI_EESI_T_ --------------------------
	.section	.nv.info._ZN2at4cuda57_GLOBAL__N__cd6b329d_24_DistributionBernoulli_cu_7537a20d21kernelPointwiseApply2IZNS_6native9templates4cuda28bernoulli_tensor_cuda_kernelIffEEvRKNS_10TensorBaseES9_NS_15PhiloxCudaStateEEUliRfSB_SB_SB_RKfSD_SD_SD_E_fSC_jLi2ELi2ELi4ELi512ELi2EEEvNS0_6detail10TensorInfoIT0_T2_EENSG_IT1_SI_EESI_T_,"",@"SHT_CUDA_INFO"
	.sectionflags	@""
	.align	4


	//----- nvinfo : EIATTR_CUDA_API_VERSION
	.align		4
        /*0000*/ 	.byte	0x04, 0x37
        /*0002*/ 	.short	(.L_2936 - .L_2935)
.L_2935:
        /*0004*/ 	.word	0x00000082


	//----- nvinfo : EIATTR_KPARAM_INFO
	.align		4
.L_2936:
        /*0008*/ 	.byte	0x04, 0x17
        /*000a*/ 	.short	(.L_2938 - .L_2937)
.L_2937:
        /*000c*/ 	.word	0x00000000
        /*0010*/ 	.short	0x0003
        /*0012*/ 	.short	0x01b8
        /*0014*/ 	.byte	0x00, 0xf0, 0x61, 0x00


	//----- nvinfo : EIATTR_KPARAM_INFO
	.align		4
.L_2938:
        /*0018*/ 	.byte	0x04, 0x17
        /*001a*/ 	.short	(.L_2940 - .L_2939)
.L_2939:
        /*001c*/ 	.word	0x00000000
        /*0020*/ 	.short	0x0002
        /*0022*/ 	.short	0x01b0
        /*0024*/ 	.byte	0x00, 0xf0, 0x11, 0x00


	//----- nvinfo : EIATTR_KPARAM_INFO
	.align		4
.L_2940:
        /*0028*/ 	.byte	0x04, 0x17
        /*002a*/ 	.short	(.L_2942 - .L_2941)
.L_2941:
        /*002c*/ 	.word	0x00000000
        /*0030*/ 	.short	0x0001
        /*0032*/ 	.short	0x00d8
        /*0034*/ 	.byte	0x00, 0xf0, 0x61, 0x03


	//----- nvinfo : EIATTR_KPARAM_INFO
	.align		4
.L_2942:
        /*0038*/ 	.byte	0x04, 0x17
        /*003a*/ 	.short	(.L_2944 - .L_2943)
.L_2943:
        /*003c*/ 	.word	0x00000000
        /*0040*/ 	.short	0x0000
        /*0042*/ 	.short	0x0000
        /*0044*/ 	.byte	0x00, 0xf0, 0x61, 0x03


	//----- nvinfo : EIATTR_SPARSE_MMA_MASK
	.align		4
.L_2944:
        /*0048*/ 	.byte	0x03, 0x50
        /*004a*/ 	.short	0x0000


	//----- nvinfo : EIATTR_MAXREG_COUNT
	.align		4
        /*004c*/ 	.byte	0x03, 0x1b
        /*004e*/ 	.short	0x0040


	//----- nvinfo : EIATTR_EXTERNS
	.align		4
        /*0050*/ 	.byte	0x04, 0x0f
        /*0052*/ 	.short	(.L_2946 - .L_2945)


	//   ....[0]....
	.align		4
.L_2945:
        /*0054*/ 	.word	index@(__assertfail)


	//----- nvinfo : EIATTR_MERCURY_ISA_VERSION
	.align		4
.L_2946:
        /*0058*/ 	.byte	0x03, 0x5f
        /*005a*/ 	.short	0x0101


	//----- nvinfo : EIATTR_VRC_CTA_INIT_COUNT
	.align		4
        /*005c*/ 	.byte	0x02, 0x4a
	.zero		1
	.zero		1


	//----- nvinfo : EIATTR_SYSCALL_OFFSETS
	.align		4
        /*0060*/ 	.byte	0x04, 0x46
        /*0062*/ 	.short	(.L_2948 - .L_2947)


	//   ....[0]....
.L_2947:
        /*0064*/ 	.word	0x00001a10


	//   ....[1]....
        /*0068*/ 	.word	0x00001bf0


	//   ....[2]....
        /*006c*/ 	.word	0x00001dc0


	//   ....[3]....
        /*0070*/ 	.word	0x00001fa0


	//----- nvinfo : EIATTR_EXIT_INSTR_OFFSETS
	.align		4
.L_2948:
        /*0074*/ 	.byte	0x04, 0x1c
        /*0076*/ 	.short	(.L_2950 - .L_2949)


	//   ....[0]....
.L_2949:
        /*0078*/ 	.word	0x00000080


	//   ....[1]....
        /*007c*/ 	.word	0x000020b0


	//----- nvinfo : EIATTR_INDIRECT_BRANCH_TARGETS
	.align		4
.L_2950:
        /*0080*/ 	.byte	0x04, 0x34
        /*0082*/ 	.short	(.L_2952 - .L_2951)


	//   ....[0]....
.L_2951:
        /*0084*/ 	.word	.L_x_10148@srel
        /*0088*/ 	.short	0x0
        /*008a*/ 	.short	0x0
        /*008c*/ 	.word	0x3
        /*0090*/ 	.word	.L_x_10149@srel
        /*0094*/ 	.word	.L_x_10150@srel
        /*0098*/ 	.word	.L_x_10151@srel


	//----- nvinfo : EIATTR_MAX_THREADS
	.align		4
.L_2952:
        /*009c*/ 	.byte	0x04, 0x05
        /*009e*/ 	.short	(.L_2954 - .L_2953)
.L_2953:
        /*00a0*/ 	.word	0x00000200
        /*00a4*/ 	.word	0x00000001
        /*00a8*/ 	.word	0x00000001


	//----- nvinfo : EIATTR_CRS_STACK_SIZE
	.align		4
.L_2954:
        /*00ac*/ 	.byte	0x04, 0x1e
        /*00ae*/ 	.short	(.L_2956 - .L_2955)
.L_2955:
        /*00b0*/ 	.word	0x00000000


	//----- nvinfo : EIATTR_CBANK_PARAM_SIZE
	.align		4
.L_2956:
        /*00b4*/ 	.byte	0x03, 0x19
        /*00b6*/ 	.short	0x01d0


	//----- nvinfo : EIATTR_PARAM_CBANK
	.align		4
        /*00b8*/ 	.byte	0x04, 0x0a
        /*00ba*/ 	.short	(.L_2958 - .L_2957)
	.align		4
.L_2957:
        /*00bc*/ 	.word	index@(.nv.constant0._ZN2at4cuda57_GLOBAL__N__cd6b329d_24_DistributionBernoulli_cu_7537a20d21kernelPointwiseApply2IZNS_6native9templates4cuda28bernoulli_tensor_cuda_kernelIffEEvRKNS_10TensorBaseES9_NS_15PhiloxCudaStateEEUliRfSB_SB_SB_RKfSD_SD_SD_E_fSC_jLi2ELi2ELi4ELi512ELi2EEEvNS0_6detail10TensorInfoIT0_T2_EENSG_IT1_SI_EESI_T_)
        /*00c0*/ 	.short	0x0380
        /*00c2*/ 	.short	0x01d0


	//----- nvinfo : EIATTR_SW_WAR
	.align		4
.L_2958:
        /*00c4*/ 	.byte	0x04, 0x36
        /*00c6*/ 	.short	(.L_2960 - .L_2959)
.L_2959:
        /*00c8*/ 	.word	0x00000008
.L_2960:


//--------------------- .nv.info._ZN2at4cuda57_GLOBAL__N__cd6b329d_24_DistributionBernoulli_cu_7537a20d21kernelPointwiseApply2IZNS_6native9templates4cuda28bernoulli_tensor_cuda_kernelIffEEvRKNS_10TensorBaseES9_NS_15PhiloxCudaStateEEUliRfSB_SB_SB_RKfSD_SD_SD_E_fSC_jLi2ELi1ELi4ELi512ELi2EEEvNS0_6detail10TensorInfoIT0_T2_EENSG_IT1_SI_EESI_T_ --------------------------
	.section	.nv.info._ZN2at4cuda57_GLOBAL__N__cd6b329d_24_DistributionBernoulli_cu_7537a20d21kernelPointwiseApply2IZNS_6native9templates4cuda28bernoulli_tensor_cuda_kernelIffEEvRKNS_10TensorBaseES9_NS_15PhiloxCudaStateEEUliRfSB_SB_SB_RKfSD_SD_SD_E_fSC_jLi2ELi1ELi4ELi512ELi2EEEvNS0_6detail10TensorInfoIT0_T2_EENSG_IT1_SI_EESI_T_,"",@"SHT_CUDA_INFO"
	.sectionflags	@""
	.align	4


	//----- nvinfo : EIATTR_CUDA_API_VERSION
	.align		4
        /*0000*/ 	.byte	0x04, 0x37
        /*0002*/ 	.short	(.L_2962 - .L_2961)
.L_2961:
        /*0004*/ 	.word	0x00000082


	//----- nvinfo : EIATTR_KPARAM_INFO
	.align		4
.L_2962:
        /*0008*/ 	.byte	0x04, 0x17
        /*000a*/ 	.short	(.L_2964 - .L_2963)
.L_2963:
        /*000c*/ 	.word	0x00000000
        /*0010*/ 	.short	0x0003
        /*0012*/ 	.short	0x01b8
        /*0014*/ 	.byte	0x00, 0xf0, 0x61, 0x00


	//----- nvinfo : EIATTR_KPARAM_INFO
	.align		4
.L_2964:
        /*0018*/ 	.byte	0x04, 0x17
        /*001a*/ 	.short	(.L_2966 - .L_2965)
.L_2965:
        /*001c*/ 	.word	0x00000000
        /*0020*/ 	.short	0x0002
        /*0022*/ 	.short	0x01b0
        /*0024*/ 	.byte	0x00, 0xf0, 0x11, 0x00


	//----- nvinfo : EIATTR_KPARAM_INFO
	.align		4
.L_2966:
        /*0028*/ 	.byte	0x04, 0x17
        /*002a*/ 	.short	(.L_2968 - .L_2967)
.L_2967:
        /*002c*/ 	.word	0x00000000
        /*0030*/ 	.short	0x0001
        /*0032*/ 	.short	0x00d8
        /*0034*/ 	.byte	0x00, 0xf0, 0x61, 0x03


	//----- nvinfo : EIATTR_KPARAM_INFO
	.align		4
.L_2968:
        /*0038*/ 	.byte	0x04, 0x17
        /*003a*/ 	.short	(.L_2970 - .L_2969)
.L_2969:
        /*003c*/ 	.word	0x00000000
        /*0040*/ 	.short	0x0000
        /*0042*/ 	.short	0x0000
        /*0044*/ 	.byte	0x00, 0xf0, 0x61, 0x03


	//----- nvinfo : EIATTR_SPARSE_MMA_MASK
	.align		4
.L_2970:
        /*0048*/ 	.byte	0x03, 0x50
        /*004a*/ 	.short	0x0000


	//----- nvinfo : EIATTR_MAXREG_COUNT
	.align		4
        /*004c*/ 	.byte	0x03, 0x1b
        /*004e*/ 	.short	0x0040


	//----- nvinfo : EIATTR_EXTERNS
	.align		4
        /*0050*/ 	.byte	0x04, 0x0f
        /*0052*/ 	.short	(.L_2972 - .L_2971)


	//   ....[0]....
	.align		4
.L_2971:
        /*0054*/ 	.word	index@(__assertfail)


	//----- nvinfo : EIATTR_MERCURY_ISA_VERSION
	.align		4
.L_2972:
        /*0058*/ 	.byte	0x03, 0x5f
        /*005a*/ 	.short	0x0101


	//----- nvinfo : EIATTR_VRC_CTA_INIT_COUNT
	.align		4
        /*005c*/ 	.byte	0x02, 0x4a
	.zero		1
	.zero		1


	//----- nvinfo : EIATTR_SYSCALL_OFFSETS
	.align		4
        /*0060*/ 	.byte	0x04, 0x46
        /*0062*/ 	.short	(.L_2974 - .L_2973)


	//   ....[0]....
.L_2973:
        /*0064*/ 	.word	0x000014d0


	//   ....[1]....
        /*0068*/ 	.word	0x000016b0


	//   ....[2]....
        /*006c*/ 	.word	0x00001880


	//   ....[3]....
        /*0070*/ 	.word	0x00001a60


	//----- nvinfo : EIATTR_EXIT_INSTR_OFFSETS
	.align		4
.L_2974:
        /*0074*/ 	.byte	0x04, 0x1c
        /*0076*/ 	.short	(.L_2976 - .L_2975)


	//   ....[0]....
.L_2975:
        /*0078*/ 	.word	0x00000080


	//   ....[1]....
        /*007c*/ 	.word	0x00001b40


	//----- nvinfo : EIATTR_INDIRECT_BRANCH_TARGETS
	.align		4
.L_2976:
        /*0080*/ 	.byte	0x04, 0x34
        /*0082*/ 	.short	(.L_2978 - .L_2977)


	//   ....[0]....
.L_2977:
        /*0084*/ 	.word	.L_x_10152@srel
        /*0088*/ 	.short	0x0
        /*008a*/ 	.short	0x0
        /*008c*/ 	.word	0x3
        /*0090*/ 	.word	.L_x_10153@srel
        /*0094*/ 	.word	.L_x_10154@srel
        /*0098*/ 	.word	.L_x_10155@srel


	//----- nvinfo : EIATTR_MAX_THREADS
	.align		4
.L_2978:
        /*009c*/ 	.byte	0x04, 0x05
        /*009e*/ 	.short	(.L_2980 - .L_2979)
.L_2979:
        /*00a0*/ 	.word	0x00000200
        /*00a4*/ 	.word	0x00000001
        /*00a8*/ 	.word	0x00000001


	//----- nvinfo : EIATTR_CRS_STACK_SIZE
	.align		4
.L_2980:
        /*00ac*/ 	.byte	0x04, 0x1e
        /*00ae*/ 	.short	(.L_2982 - .L_2981)
.L_2981:
        /*00b0*/ 	.word	0x00000000


	//----- nvinfo : EIATTR_CBANK_PARAM_SIZE
	.align		4
.L_2982:
        /*00b4*/ 	.byte	0x03, 0x19
        /*00b6*/ 	.short	0x01d0


	//----- nvinfo : EIATTR_PARAM_CBANK
	.align		4
        /*00b8*/ 	.byte	0x04, 0x0a
        /*00ba*/ 	.short	(.L_2984 - .L_2983)
	.align		4
.L_2983:
        /*00bc*/ 	.word	index@(.nv.constant0._ZN2at4cuda57_GLOBAL__N__cd6b329d_24_DistributionBernoulli_cu_7537a20d21kernelPointwiseApply2IZNS_6native9templates4cuda28bernoulli_tensor_cuda_kernelIffEEvRKNS_10TensorBaseES9_NS_15PhiloxCudaStateEEUliRfSB_SB_SB_RKfSD_SD_SD_E_fSC_jLi2ELi1ELi4ELi512ELi2EEEvNS0_6detail10TensorInfoIT0_T2_EENSG_IT1_SI_EESI_T_)
        /*00c0*/ 	.short	0x0380
        /*00c2*/ 	.short	0x01d0


	//----- nvinfo : EIATTR_SW_WAR
	.align		4
.L_2984:
        /*00c4*/ 	.byte	0x04, 0x36
        /*00c6*/ 	.short	(.L_2986 - .L_2985)
.L_2985:
        /*00c8*/ 	.word	0x00000008
.L_2986:


//--------------------- .nv.info._ZN2at4cuda57_GLOBAL__N__cd6b329d_24_DistributionBernoulli_cu_7537a20d21kernelPointwiseApply2IZNS_6native9templates4cuda28bernoulli_tensor_cuda_kernelIffEEvRKNS_10TensorBaseES9_NS_15PhiloxCudaStateEEUliRfSB_SB_SB_RKfSD_SD_SD_E_fSC_jLi1ELin1ELi4ELi512ELi2EEEvNS0_6detail10TensorInfoIT0_T2_EENSG_IT1_SI_EESI_T_ --------------------------
	.section	.nv.info._ZN2at4cuda57_GLOBAL__N__cd6b329d_24_DistributionBernoulli_cu_7537a20d21kernelPointwiseApply2IZNS_6native9templates4cuda28bernoulli_tensor_cuda_kernelIffEEvRKNS_10TensorBaseES9_NS_15PhiloxCudaStateEEUliRfSB_SB_SB_RKfSD_SD_SD_E_fSC_jLi1ELin1ELi4ELi512ELi2EEEvNS0_6detail10TensorInfoIT0_T2_EENSG_IT1_SI_EESI_T_,"",@"SHT_CUDA_INFO"
	.sectionflags	@""
	.align	4


	//----- nvinfo : EIATTR_CUDA_API_VERSION
	.align		4
        /*0000*/ 	.byte	0x04, 0x37
        /*0002*/ 	.short	(.L_2988 - .L_2987)
.L_2987:
        /*0004*/ 	.word	0x00000082


	//----- nvinfo : EIATTR_KPARAM_INFO
	.align		4
.L_2988:
        /*0008*/ 	.byte	0x04, 0x17
        /*000a*/ 	.short	(.L_2990 - .L_2989)
.L_2989:
        /*000c*/ 	.word	0x00000000
        /*0010*/ 	.short	0x0003
        /*0012*/ 	.short	0x01b8
        /*0014*/ 	.byte	0x00, 0xf0, 0x61, 0x00


	//----- nvinfo : EIATTR_KPARAM_INFO
	.align		4
.L_2990:
        /*0018*/ 	.byte	0x04, 0x17
        /*001a*/ 	.short	(.L_2992 - .L_2991)
.L_2991:
        /*001c*/ 	.word	0x00000000
        /*0020*/ 	.short	0x0002
        /*0022*/ 	.short	0x01b0
        /*0024*/ 	.byte	0x00, 0xf0, 0x11, 0x00


	//----- nvinfo : EIATTR_KPARAM_INFO
	.align		4
.L_2992:
        /*0028*/ 	.byte	0x04, 0x17
        /*002a*/ 	.short	(.L_2994 - .L_2993)
.L_2993:
        /*002c*/ 	.word	0x00000000
        /*0030*/ 	.short	0x0001
        /*0032*/ 	.short	0x00d8
        /*0034*/ 	.byte	0x00, 0xf0, 0x61, 0x03


	//----- nvinfo : EIATTR_KPARAM_INFO
	.align		4
.L_2994:
        /*0038*/ 	.byte	0x04, 0x17
        /*003a*/ 	.short	(.L_2996 - .L_2995)
.L_2995:
        /*003c*/ 	.word	0x00000000
        /*0040*/ 	.short	0x0000
        /*0042*/ 	.short	0x0000
        /*0044*/ 	.byte	0x00, 0xf0, 0x61, 0x03


	//----- nvinfo : EIATTR_SPARSE_MMA_MASK
	.align		4
.L_2996:
        /*0048*/ 	.byte	0x03, 0x50
        /*004a*/ 	.short	0x0000


	//----- nvinfo : EIATTR_MAXREG_COUNT
	.align		4
        /*004c*/ 	.byte	0x03, 0x1b
        /*004e*/ 	.short	0x0040


	//----- nvinfo : EIATTR_EXTERNS
	.align		4
        /*0050*/ 	.byte	0x04, 0x0f
        /*0052*/ 	.short	(.L_2998 - .L_2997)


	//   ....[0]....
	.align		4
.L_2997:
        /*0054*/ 	.word	index@(__assertfail)


	//----- nvinfo : EIATTR_MERCURY_ISA_VERSION
	.align		4
.L_2998:
        /*0058*/ 	.byte	0x03, 0x5f
        /*005a*/ 	.short	0x0101


	//----- nvinfo : EIATTR_VRC_CTA_INIT_COUNT
	.align		4
        /*005c*/ 	.byte	0x02, 0x4a
	.zero		1
	.zero		1


	//----- nvinfo : EIATTR_SYSCALL_OFFSETS
	.align		4
        /*0060*/ 	.byte	0x04, 0x46
        /*0062*/ 	.short	(.L_3000 - .L_2999)


	//   ....[0]....
.L_2999:
        /*0064*/ 	.word	0x00007630


	//   ....[1]....
        /*0068*/ 	.word	0x00007890


	//   ....[2]....
        /*006c*/ 	.word	0x00007ae0


	//   ....[3]....
        /*0070*/ 	.word	0x00007d30


	//----- nvinfo : EIATTR_EXIT_INSTR_OFFSETS
	.align		4
.L_3000:
        /*0074*/ 	.byte	0x04, 0x1c
        /*0076*/ 	.short	(.L_3002 - .L_3001)


	//   ....[0]....
.L_3001:
        /*0078*/ 	.word	0x00000080


	//   ....[1]....
        /*007c*/ 	.word	0x00007e70


	//----- nvinfo : EIATTR_INDIRECT_BRANCH_TARGETS
	.align		4
.L_3002:
        /*0080*/ 	.byte	0x04, 0x34
        /*0082*/ 	.short	(.L_3004 - .L_3003)


	//   ....[0]....
.L_3003:
        /*0084*/ 	.word	.L_x_10156@srel
        /*0088*/ 	.short	0x0
        /*008a*/ 	.short	0x0
        /*008c*/ 	.word	0x3
        /*0090*/ 	.word	.L_x_10157@srel
        /*0094*/ 	.word	.L_x_10158@srel
        /*0098*/ 	.word	.L_x_10159@srel


	//----- nvinfo : EIATTR_MAX_THREADS
	.align		4
.L_3004:
        /*009c*/ 	.byte	0x04, 0x05
        /*009e*/ 	.short	(.L_3006 - .L_3005)
.L_3005:
        /*00a0*/ 	.word	0x00000200
        /*00a4*/ 	.word	0x00000001
        /*00a8*/ 	.word	0x00000001


	//----- nvinfo : EIATTR_CRS_STACK_SIZE
	.align		4
.L_3006:
        /*00ac*/ 	.byte	0x04, 0x1e
        /*00ae*/ 	.short	(.L_3008 - .L_3007)
.L_3007:
        /*00b0*/ 	.word	0x00000000


	//----- nvinfo : EIATTR_CBANK_PARAM_SIZE
	.align		4
.L_3008:
        /*00b4*/ 	.byte	0x03, 0x19
        /*00b6*/ 	.short	0x01d0


	//----- nvinfo : EIATTR_PARAM_CBANK
	.align		4
        /*00b8*/ 	.byte	0x04, 0x0a
        /*00ba*/ 	.short	(.L_3010 - .L_3009)
	.align		4
.L_3009:
        /*00bc*/ 	.word	index@(.nv.constant0._ZN2at4cuda57_GLOBAL__N__cd6b329d_24_DistributionBernoulli_cu_7537a20d21kernelPointwiseApply2IZNS_6native9templates4cuda28bernoulli_tensor_cuda_kernelIffEEvRKNS_10TensorBaseES9_NS_15PhiloxCudaStateEEUliRfSB_SB_SB_RKfSD_SD_SD_E_fSC_jLi1ELin1ELi4ELi512ELi2EEEvNS0_6detail10TensorInfoIT0_T2_EENSG_IT1_SI_EESI_T_)
        /*00c0*/ 	.short	0x0380
        /*00c2*/ 	.short	0x01d0


	//----- nvinfo : EIATTR_SW_WAR
	.align		4
.L_3010:
        /*00c4*/ 	.byte	0x04, 0x36
        /*00c6*/ 	.short	(.L_3012 - .L_3011)
.L_3011:
        /*00c8*/ 	.word	0x00000008
.L_3012:


//--------------------- .nv.info._ZN2at4cuda57_GLOBAL__N__cd6b329d_24_DistributionBernoulli_cu_7537a20d21kernelPointwiseApply2IZNS_6native9templates4cuda28bernoulli_tensor_cuda_kernelIffEEvRKNS_10TensorBaseES9_NS_15PhiloxCudaStateEEUliRfSB_SB_SB_RKfSD_SD_SD_E_fSC_jLi1ELi2ELi4ELi512ELi2EEEvNS0_6detail10TensorInfoIT0_T2_EENSG_IT1_SI_EESI_T_ --------------------------
	.section	.nv.info._ZN2at4cuda57_GLOBAL__N__cd6b329d_24_DistributionBernoulli_cu_7537a20d21kernelPointwiseApply2IZNS_6native9templates4cuda28bernoulli_tensor_cuda_kernelIffEEvRKNS_10TensorBaseES9_NS_15PhiloxCudaStateEEUliRfSB_SB_SB_RKfSD_SD_SD_E_fSC_jLi1ELi2ELi4ELi512ELi2EEEvNS0_6detail10TensorInfoIT0_T2_EENSG_IT1_SI_EESI_T_,"",@"SHT_CUDA_INFO"
	.sectionflags	@""
	.align	4


	//----- nvinfo : EIATTR_CUDA_API_VERSION
	.align		4
        /*0000*/ 	.byte	0x04, 0x37
        /*0002*/ 	.short	(.L_3014 - .L_3013)
.L_3013:
        /*0004*/ 	.word	0x00000082


	//----- nvinfo : EIATTR_KPARAM_INFO
	.align		4
.L_3014:
        /*0008*/ 	.byte	0x04, 0x17
        /*000a*/ 	.short	(.L_3016 - .L_3015)
.L_3015:
        /*000c*/ 	.word	0x00000000
        /*0010*/ 	.short	0x0003
        /*0012*/ 	.short	0x01b8
        /*0014*/ 	.byte	0x00, 0xf0, 0x61, 0x00


	//----- nvinfo : EIATTR_KPARAM_INFO
	.align		4
.L_3016:
        /*0018*/ 	.byte	0x04, 0x17
        /*001a*/ 	.short	(.L_3018 - .L_3017)
.L_3017:
        /*001c*/ 	.word	0x00000000
        /*0020*/ 	.short	0x0002
        /*0022*/ 	.short	0x01b0
        /*0024*/ 	.byte	0x00, 0xf0, 0x11, 0x00


	//----- nvinfo : EIATTR_KPARAM_INFO
	.align		4
.L_3018:
        /*0028*/ 	.byte	0x04, 0x17
        /*002a*/ 	.short	(.L_3020 - .L_3019)
.L_3019:
        /*002c*/ 	.word	0x00000000
        /*0030*/ 	.short	0x0001
        /*0032*/ 	.short	0x00d8
        /*0034*/ 	.byte	0x00, 0xf0, 0x61, 0x03


	//----- nvinfo : EIATTR_KPARAM_INFO
	.align		4
.L_3020:
        /*0038*/ 	.byte	0x04, 0x17
        /*003a*/ 	.short	(.L_3022 - .L_3021)
.L_3021:
        /*003c*/ 	.word	0x00000000
        /*0040*/ 	.short	0x0000
        /*0042*/ 	.short	0x0000
        /*0044*/ 	.byte	0x00, 0xf0, 0x61, 0x03


	//----- nvinfo : EIATTR_SPARSE_MMA_MASK
	.align		4
.L_3022:
        /*0048*/ 	.byte	0x03, 0x50
        /*004a*/ 	.short	0x0000


	//----- nvinfo : EIATTR_MAXREG_COUNT
	.align		4
        /*004c*/ 	.byte	0x03, 0x1b
        /*004e*/ 	.short	0x0040


	//----- nvinfo : EIATTR_EXTERNS
	.align		4
        /*0050*/ 	.byte	0x04, 0x0f
        /*0052*/ 	.short	(.L_3024 - .L_3023)


	//   ....[0]....
	.align		4
.L_3023:
        /*0054*/ 	.word	index@(__assertfail)


	//----- nvinfo : EIATTR_MERCURY_ISA_VERSION
	.align		4
.L_3024:
        /*0058*/ 	.byte	0x03, 0x5f
        /*005a*/ 	.short	0x0101


	//----- nvinfo : EIATTR_VRC_CTA_INIT_COUNT
	.align		4
        /*005c*/ 	.byte	0x02, 0x4a
	.zero		1
	.zero		1


	//----- nvinfo : EIATTR_SYSCALL_OFFSETS
	.align		4
        /*0060*/ 	.byte	0x04, 0x46
        /*0062*/ 	.short	(.L_3026 - .L_3025)


	//   ....[0]....
.L_3025:
        /*0064*/ 	.word	0x000014c0


	//   ....[1]....
        /*0068*/ 	.word	0x000016a0


	//   ....[2]....
        /*006c*/ 	.word	0x00001870


	//   ....[3]....
        /*0070*/ 	.word	0x00001a50


	//----- nvinfo : EIATTR_EXIT_INSTR_OFFSETS
	.align		4
.L_3026:
        /*0074*/ 	.byte	0x04, 0x1c
        /*0076*/ 	.short	(.L_3028 - .L_3027)


	//   ....[0]....
.L_3027:
        /*0078*/ 	.word	0x00000080


	//   ....[1]....
        /*007c*/ 	.word	0x00001b80


	//----- nvinfo : EIATTR_INDIRECT_BRANCH_TARGETS
	.align		4
.L_3028:
        /*0080*/ 	.byte	0x04, 0x34
        /*0082*/ 	.short	(.L_3030 - .L_3029)


	//   ....[0]....
.L_3029:
        /*0084*/ 	.word	.L_x_10160@srel
        /*0088*/ 	.short	0x0
        /*008a*/ 	.short	0x0
        /*008c*/ 	.word	0x3
        /*0090*/ 	.word	.L_x_10161@srel
        /*0094*/ 	.word	.L_x_10162@srel
        /*0098*/ 	.word	.L_x_10163@srel


	//----- nvinfo : EIATTR_MAX_THREADS
	.align		4
.L_3030:
        /*009c*/ 	.byte	0x04, 0x05
        /*009e*/ 	.short	(.L_3032 - .L_3031)
.L_3031:
        /*00a0*/ 	.word	0x00000200
        /*00a4*/ 	.word	0x00000001
        /*00a8*/ 	.word	0x00000001


	//----- nvinfo : EIATTR_CRS_STACK_SIZE
	.align		4
.L_3032:
        /*00ac*/ 	.byte	0x04, 0x1e
        /*00ae*/ 	.short	(.L_3034 - .L_3033)
.L_3033:
        /*00b0*/ 	.word	0x00000000


	//----- nvinfo : EIATTR_CBANK_PARAM_SIZE
	.align		4
.L_3034:
        /*00b4*/ 	.byte	0x03, 0x19
        /*00b6*/ 	.short	0x01d0


	//----- nvinfo : EIATTR_PARAM_CBANK
	.align		4
        /*00b8*/ 	.byte	0x04, 0x0a
        /*00ba*/ 	.short	(.L_3036 - .L_3035)
	.align		4
.L_3035:
        /*00bc*/ 	.word	index@(.nv.constant0._ZN2at4cuda57_GLOBAL__N__cd6b329d_24_DistributionBernoulli_cu_7537a20d21kernelPointwiseApply2IZNS_6native9templates4cuda28bernoulli_tensor_cuda_kernelIffEEvRKNS_10TensorBaseES9_NS_15PhiloxCudaStateEEUliRfSB_SB_SB_RKfSD_SD_SD_E_fSC_jLi1ELi2ELi4ELi512ELi2EEEvNS0_6detail10TensorInfoIT0_T2_EENSG_IT1_SI_EESI_T_)
        /*00c0*/ 	.short	0x0380
        /*00c2*/ 	.short	0x01d0


	//----- nvinfo : EIATTR_SW_WAR
	.align		4
.L_3036:
        /*00c4*/ 	.byte	0x04, 0x36
        /*00c6*/ 	.short	(.L_3038 - .L_3037)
.L_3037:
        /*00c8*/ 	.word	0x00000008
.L_3038:


//--------------------- .nv.info._ZN2at4cuda57_GLOBAL__N__cd6b329d_24_DistributionBernoulli_cu_7537a20d21kernelPointwiseApply2IZNS_6native9templates4cuda28bernoulli_tensor_cuda_kernelIffEEvRKNS_10TensorBaseES9_NS_15PhiloxCudaStateEEUliRfSB_SB_SB_RKfSD_SD_SD_E_fSC_jLi1ELi1ELi4ELi512ELi2EEEvNS0_6detail10TensorInfoIT0_T2_EENSG_IT1_SI_EESI_T_ --------------------------
	.section	.nv.info._ZN2at4cuda57_GLOBAL__N__cd6b329d_24_DistributionBernoulli_cu_7537a20d21kernelPointwiseApply2IZNS_6native9templates4cuda28bernoulli_tensor_cuda_kernelIffEEvRKNS_10TensorBaseES9_NS_15PhiloxCudaStateEEUliRfSB_SB_SB_RKfSD_SD_SD_E_fSC_jLi1ELi1ELi4ELi512ELi2EEEvNS0_6detail10TensorInfoIT0_T2_EENSG_IT1_SI_EESI_T_,"",@"SHT_CUDA_INFO"
	.sectionflags	@""
	.align	4


	//----- nvinfo : EIATTR_CUDA_API_VERSION
	.align		4
        /*0000*/ 	.byte	0x04, 0x37
        /*0002*/ 	.short	(.L_3040 - .L_3039)
.L_3039:
        /*0004*/ 	.word	0x00000082


	//----- nvinfo : EIATTR_KPARAM_INFO
	.align		4
.L_3040:
        /*0008*/ 	.byte	0x04, 0x17
        /*000a*/ 	.short	(.L_3042 - .L_3041)
.L_3041:
        /*000c*/ 	.word	0x00000000
        /*0010*/ 	.short	0x0003
        /*0012*/ 	.short	0x01b8
        /*0014*/ 	.byte	0x00, 0xf0, 0x61, 0x00


	//----- nvinfo : EIATTR_KPARAM_INFO
	.align		4
.L_3042:
        /*0018*/ 	.byte	0x04, 0x17
        /*001a*/ 	.short	(.L_3044 - .L_3043)
.L_3043:
        /*001c*/ 	.word	0x00000000
        /*0020*/ 	.short	0x0002
        /*0022*/ 	.short	0x01b0
        /*0024*/ 	.byte	0x00, 0xf0, 0x11, 0x00


	//----- nvinfo : EIATTR_KPARAM_INFO
	.align		4
.L_3044:
        /*0028*/ 	.byte	0x04, 0x17
        /*002a*/ 	.short	(.L_3046 - .L_3045)
.L_3045:
        /*002c*/ 	.word	0x00000000
        /*0030*/ 	.short	0x0001
        /*0032*/ 	.short	0x00d8
        /*0034*/ 	.byte	0x00, 0xf0, 0x61, 0x03


	//----- nvinfo : EIATTR_KPARAM_INFO
	.align		4
.L_3046:
        /*0038*/ 	.byte	0x04, 0x17
        /*003a*/ 	.short	(.L_3048 - .L_3047)
.L_3047:
        /*003c*/ 	.word	0x00000000
        /*0040*/ 	.short	0x0000
        /*0042*/ 	.short	0x0000
        /*0044*/ 	.byte	0x00, 0xf0, 0x61, 0x03


	//----- nvinfo : EIATTR_SPARSE_MMA_MASK
	.align		4
.L_3048:
        /*0048*/ 	.byte	0x03, 0x50
        /*004a*/ 	.short	0x0000


	//----- nvinfo : EIATTR_MAXREG_COUNT
	.align		4
        /*004c*/ 	.byte	0x03, 0x1b
        /*004e*/ 	.short	0x0040


	//----- nvinfo : EIATTR_EXTERNS
	.align		4
        /*0050*/ 	.byte	0x04, 0x0f
        /*0052*/ 	.short	(.L_3050 - .L_3049)


	//   ....[0]....
	.align		4
.L_3049:
        /*0054*/ 	.word	index@(__assertfail)


	//----- nvinfo : EIATTR_MERCURY_ISA_VERSION
	.align		4
.L_3050:
        /*0058*/ 	.byte	0x03, 0x5f
        /*005a*/ 	.short	0x0101


	//----- nvinfo : EIATTR_VRC_CTA_INIT_COUNT
	.align		4
        /*005c*/ 	.byte	0x02, 0x4a
	.zero		1
	.zero		1


	//----- nvinfo : EIATTR_SYSCALL_OFFSETS
	.align		4
        /*0060*/ 	.byte	0x04, 0x46
        /*0062*/ 	.short	(.L_3052 - .L_3051)


	//   ....[0]....
.L_3051:
        /*0064*/ 	.word	0x00000e20


	//   ....[1]....
        /*0068*/ 	.word	0x00001000


	//   ....[2]....
        /*006c*/ 	.word	0x000011d0


	//   ....[3]....
        /*0070*/ 	.word	0x000013b0


	//----- nvinfo : EIATTR_EXIT_INSTR_OFFSETS
	.align		4
.L_3052:
        /*0074*/ 	.byte	0x04, 0x1c
        /*0076*/ 	.short	(.L_3054 - .L_3053)


	//   ....[0]....
.L_3053:
        /*0078*/ 	.word	0x00000080


	//   ....[1]....
        /*007c*/ 	.word	0x00001470


	//----- nvinfo : EIATTR_INDIRECT_BRANCH_TARGETS
	.align		4
.L_3054:
        /*0080*/ 	.byte	0x04, 0x34
        /*0082*/ 	.short	(.L_3056 - .L_3055)


	//   ....[0]....
.L_3055:
        /*0084*/ 	.word	.L_x_10164@srel
        /*0088*/ 	.short	0x0
        /*008a*/ 	.short	0x0
        /*008c*/ 	.word	0x3
        /*0090*/ 	.word	.L_x_10165@srel
        /*0094*/ 	.word	.L_x_10166@srel
        /*0098*/ 	.word	.L_x_10167@srel


	//----- nvinfo : EIATTR_MAX_THREADS
	.align		4
.L_3056:
        /*009c*/ 	.byte	0x04, 0x05
        /*009e*/ 	.short	(.L_3058 - .L_3057)
.L_3057:
        /*00a0*/ 	.word	0x00000200
        /*00a4*/ 	.word	0x00000001
        /*00a8*/ 	.word	0x00000001


	//----- nvinfo : EIATTR_CRS_STACK_SIZE
	.align		4
.L_3058:
        /*00ac*/ 	.byte	0x04, 0x1e
        /*00ae*/ 	.short	(.L_3060 - .L_3059)
.L_3059:
        /*00b0*/ 	.word	0x00000000


	//----- nvinfo : EIATTR_CBANK_PARAM_SIZE
	.align		4
.L_3060:
        /*00b4*/ 	.byte	0x03, 0x19
        /*00b6*/ 	.short	0x01d0


	//----- nvinfo : EIATTR_PARAM_CBANK
	.align		4
        /*00b8*/ 	.byte	0x04, 0x0a
        /*00ba*/ 	.short	(.L_3062 - .L_3061)
	.align		4
.L_3061:
        /*00bc*/ 	.word	index@(.nv.constant0._ZN2at4cuda57_GLOBAL__N__cd6b329d_24_DistributionBernoulli_cu_7537a20d21kernelPointwiseApply2IZNS_6native9templates4cuda28bernoulli_tensor_cuda_kernelIffEEvRKNS_10TensorBaseES9_NS_15PhiloxCudaStateEEUliRfSB_SB_SB_RKfSD_SD_SD_E_fSC_jLi1ELi1ELi4ELi512ELi2EEEvNS0_6detail10TensorInfoIT0_T2_EENSG_IT1_SI_EESI_T_)
        /*00c0*/ 	.short	0x0380
        /*00c2*/ 	.short	0x01d0


	//----- nvinfo : EIATTR_SW_WAR
	.align		4
.L_3062:
        /*00c4*/ 	.byte	0x04, 0x36
        /*00c6*/ 	.short	(.L_3064 - .L_3063)
.L_3063:
        /*00c8*/ 	.word	0x00000008
.L_3064:


//--------------------- .nv.info._ZN2at4cuda57_GLOBAL__N__cd6b329d_24_DistributionBernoulli_cu_7537a20d21kernelPointwiseApply2IZNS_6native9templates4cuda28bernoulli_tensor_cuda_kernelIdfEEvRKNS_10TensorBaseES9_NS_15PhiloxCudaStateEEUliRdSB_SB_SB_RKfSD_SD_SD_E_dSC_mLin1ELin1ELi4ELi512ELi2EEEvNS0_6detail10TensorInfoIT0_T2_EENSG_IT1_SI_EESI_T_ --------------------------
	.section	.nv.info._ZN2at4cuda57_GLOBAL__N__cd6b329d_24_DistributionBernoulli_cu_7537a20d21kernelPointwiseApply2IZNS_6native9templates4cuda28bernoulli_tensor_cuda_kernelIdfEEvRKNS_10TensorBaseES9_NS_15PhiloxCudaStateEEUliRdSB_SB_SB_RKfSD_SD_SD_E_dSC_mLin1ELin1ELi4ELi512ELi2EEEvNS0_6detail10TensorInfoIT0_T2_EENSG_IT1_SI_EESI_T_,"",@"SHT_CUDA_INFO"
	.sectionflags	@""
	.align	4


	//----- nvinfo : EIATTR_CUDA_API_VERSION
	.align		4
        /*0000*/ 	.byte	0x04, 0x37
        /*0002*/ 	.short	(.L_3066 - .L_3065)
.L_3065:
        /*0004*/ 	.word	0x00000082


	//----- nvinfo : EIATTR_KPARAM_INFO
	.align		4
.L_3066:
        /*0008*/ 	.byte	0x04, 0x17
        /*000a*/ 	.short	(.L_3068 - .L_3067)
.L_3067:
        /*000c*/ 	.word	0x00000000
        /*0010*/ 	.short	0x0003
        /*0012*/ 	.short	0x0348
        /*0014*/ 	.byte	0x00, 0xf0, 0x61, 0x00


	//----- nvinfo : EIATTR_KPARAM_INFO
	.align		4
.L_3068:
        /*0018*/ 	.byte	0x04, 0x17
        /*001a*/ 	.short	(.L_3070 - .L_3069)
.L_3069:
        /*001c*/ 	.word	0x00000000
        /*0020*/ 	.short	0x0002
        /*0022*/ 	.short	0x0340
        /*0024*/ 	.byte	0x00, 0xf0, 0x21, 0x00


	//----- nvinfo : EIATTR_KPARAM_INFO
	.align		4
.L_3070:
        /*0028*/ 	.byte	0x04, 0x17
        /*002a*/ 	.short	(.L_3072 - .L_3071)
.L_3071:
        /*002c*/ 	.word	0x00000000
        /*0030*/ 	.short	0x0001
        /*0032*/ 	.short	0x01a0
        /*0034*/ 	.byte	0x00, 0xf0, 0x81, 0x06


	//----- nvinfo : EIATTR_KPARAM_INFO
	.align		4
.L_3072:
        /*0038*/ 	.byte	0x04, 0x17
        /*003a*/ 	.short	(.L_3074 - .L_3073)
.L_3073:
        /*003c*/ 	.word	0x00000000
        /*0040*/ 	.short	0x0000
        /*0042*/ 	.short	0x0000
        /*0044*/ 	.byte	0x00, 0xf0, 0x81, 0x06


	//----- nvinfo : EIATTR_SPARSE_MMA_MASK
	.align		4
.L_3074:
        /*0048*/ 	.byte	0x03, 0x50
        /*004a*/ 	.short	0x0000


	//----- nvinfo : EIATTR_MAXREG_COUNT
	.align		4
        /*004c*/ 	.byte	0x03, 0x1b
        /*004e*/ 	.short	0x0040


	//----- nvinfo : EIATTR_EXTERNS
	.align		4
        /*0050*/ 	.byte	0x04, 0x0f
        /*0052*/ 	.short	(.L_3076 - .L_3075)


	//   ....[0]....
	.align		4
.L_3075:
        /*0054*/ 	.word	index@(__assertfail)


	//----- nvinfo : EIATTR_MERCURY_ISA_VERSION
	.align		4
.L_3076:
        /*0058*/ 	.byte	0x03, 0x5f
        /*005a*/ 	.short	0x0101


	//----- nvinfo : EIATTR_VRC_CTA_INIT_COUNT
	.align		4
        /*005c*/ 	.byte	0x02, 0x4a
	.zero		1
	.zero		1


	//----- nvinfo : EIATTR_SYSCALL_OFFSETS
	.align		4
        /*0060*/ 	.byte	0x04, 0x46
        /*0062*/ 	.short	(.L_3078 - .L_3077)


	//   ....[0]....
.L_3077:
        /*0064*/ 	.word	0x0001c560


	//   ....[1]....
        /*0068*/ 	.word	0x0001c780


	//   ....[2]....
        /*006c*/ 	.word	0x0001c990


	//   ....[3]....
        /*0070*/ 	.word	0x0001cbb0


	//----- nvinfo : EIATTR_EXIT_INSTR_OFFSETS
	.align		4
.L_3078:
        /*0074*/ 	.byte	0x04, 0x1c
        /*0076*/ 	.short	(.L_3080 - .L_3079)


	//   ....[0]....
.L_3079:
        /*0078*/ 	.word	0x00000090


	//   ....[1]....
        /*007c*/ 	.word	0x0001cd00


	//----- nvinfo : EIATTR_INDIRECT_BRANCH_TARGETS
	.align		4
.L_3080:
        /*0080*/ 	.byte	0x04, 0x34
        /*0082*/ 	.short	(.L_3082 - .L_3081)


	//   ....[0]....
.L_3081:
        /*0084*/ 	.word	.L_x_10168@srel
        /*0088*/ 	.short	0x0
        /*008a*/ 	.short	0x0
        /*008c*/ 	.word	0x3
        /*0090*/ 	.word	.L_x_10169@srel
        /*0094*/ 	.word	.L_x_10170@srel
        /*0098*/ 	.word	.L_x_10171@srel


	//----- nvinfo : EIATTR_MAX_THREADS
	.align		4
.L_3082:
        /*009c*/ 	.byte	0x04, 0x05
        /*009e*/ 	.short	(.L_3084 - .L_3083)
.L_3083:
        /*00a0*/ 	.word	0x00000200
        /*00a4*/ 	.word	0x00000001
        /*00a8*/ 	.word	0x00000001


	//----- nvinfo : EIATTR_CRS_STACK_SIZE
	.align		4
.L_3084:
        /*00ac*/ 	.byte	0x04, 0x1e
        /*00ae*/ 	.short	(.L_3086 - .L_3085)
.L_3085:
        /*00b0*/ 	.word	0x00000000


	//----- nvinfo : EIATTR_CBANK_PARAM_SIZE
	.align		4
.L_3086:
        /*00b4*/ 	.byte	0x03, 0x19
        /*00b6*/ 	.short	0x0360


	//----- nvinfo : EIATTR_PARAM_CBANK
	.align		4
        /*00b8*/ 	.byte	0x04, 0x0a
        /*00ba*/ 	.short	(.L_3088 - .L_3087)
	.align		4
.L_3087:
        /*00bc*/ 	.word	index@(.nv.constant0._ZN2at4cuda57_GLOBAL__N__cd6b329d_24_DistributionBernoulli_cu_7537a20d21kernelPointwiseApply2IZNS_6native9templates4cuda28bernoulli_tensor_cuda_kernelIdfEEvRKNS_10TensorBaseES9_NS_15PhiloxCudaStateEEUliRdSB_SB_SB_RKfSD_SD_SD_E_dSC_mLin1ELin1ELi4ELi512ELi2EEEvNS0_6detail10TensorInfoIT0_T2_EENSG_IT1_SI_EESI_T_)
        /*00c0*/ 	.short	0x0380
        /*00c2*/ 	.short	0x0360


	//----- nvinfo : EIATTR_SW_WAR
	.align		4
.L_3088:
        /*00c4*/ 	.byte	0x04, 0x36
        /*00c6*/ 	.short	(.L_3090 - .L_3089)
.L_3089:
        /*00c8*/ 	.word	0x00000008
.L_3090:


//--------------------- .nv.info._ZN2at4cuda57_GLOBAL__N__cd6b329d_24_DistributionBernoulli_cu_7537a20d21kernelPointwiseApply2IZNS_6native9templates4cuda28bernoulli_tensor_cuda_kernelIdfEEvRKNS_10TensorBaseES9_NS_15PhiloxCudaStateEEUliRdSB_SB_SB_RKfSD_SD_SD_E_dSC_mLi1ELi1ELi4ELi512ELi2EEEvNS0_6detail10TensorInfoIT0_T2_EENSG_IT1_SI_EESI_T_ --------------------------
	.section	.nv.info._ZN2at4cuda57_GLOBAL__N__cd6b329d_24_DistributionBernoulli_cu_7537a20d21kernelPointwiseApply2IZNS_6native9templates4cuda28bernoulli_tensor_cuda_kernelIdfEEvRKNS_10TensorBaseES9_NS_15PhiloxCudaStateEEUliRdSB_SB_SB_RKfSD_SD_SD_E_dSC_mLi1ELi1ELi4ELi512ELi2EEEvNS0_6detail10TensorInfoIT0_T2_EENSG_IT1_SI_EESI_T_,"",@"SHT_CUDA_INFO"
	.sectionflags	@""
	.align	4


	//----- nvinfo : EIATTR_CUDA_API_VERSION
	.align		4
        /*0000*/ 	.byte	0x04, 0x37
        /*0002*/ 	.short	(.L_3092 - .L_3091)
.L_3091:
        /*0004*/ 	.word	0x00000082


	//----- nvinfo : EIATTR_KPARAM_INFO
	.align		4
.L_3092:
        /*0008*/ 	.byte	0x04, 0x17
        /*000a*/ 	.short	(.L_3094 - .L_3093)
.L_3093:
        /*000c*/ 	.word	0x00000000
        /*0010*/ 	.short	0x0003
        /*0012*/ 	.short	0x0348
        /*0014*/ 	.byte	0x00, 0xf0, 0x61, 0x00


	//----- nvinfo : EIATTR_KPARAM_INFO
	.align		4
.L_3094:
        /*0018*/ 	.byte	0x04, 0x17
        /*001a*/ 	.short	(.L_3096 - .L_3095)
.L_3095:
        /*001c*/ 	.word	0x00000000
        /*0020*/ 	.short	0x0002
        /*0022*/ 	.short	0x0340
        /*0024*/ 	.byte	0x00, 0xf0, 0x21, 0x00


	//----- nvinfo : EIATTR_KPARAM_INFO
	.align		4
.L_3096:
        /*0028*/ 	.byte	0x04, 0x17
        /*002a*/ 	.short	(.L_3098 - .L_3097)
.L_3097:
        /*002c*/ 	.word	0x00000000
        /*0030*/ 	.short	0x0001
        /*0032*/ 	.short	0x01a0
        /*0034*/ 	.byte	0x00, 0xf0, 0x81, 0x06


	//----- nvinfo : EIATTR_KPARAM_INFO
	.align		4
.L_3098:
        /*0038*/ 	.byte	0x04, 0x17
        /*003a*/ 	.short	(.L_3100 - .L_3099)
.L_3099:
        /*003c*/ 	.word	0x00000000
        /*0040*/ 	.short	0x0000
        /*0042*/ 	.short	0x0000
        /*0044*/ 	.byte	0x00, 0xf0, 0x81, 0x06


	//----- nvinfo : EIATTR_SPARSE_MMA_MASK
	.align		4
.L_3100:
        /*0048*/ 	.byte	0x03, 0x50
        /*004a*/ 	.short	0x0000


	//----- nvinfo : EIATTR_MAXREG_COUNT
	.align		4
        /*004c*/ 	.byte	0x03, 0x1b
        /*004e*/ 	.short	0x0040


	//----- nvinfo : EIATTR_EXTERNS
	.align		4
        /*0050*/ 	.byte	0x04, 0x0f
        /*0052*/ 	.short	(.L_3102 - .L_3101)


	//   ....[0]....
	.align		4
.L_3101:
        /*0054*/ 	.word	index@(__assertfail)


	//----- nvinfo : EIATTR_MERCURY_ISA_VERSION
	.align		4
.L_3102:
        /*0058*/ 	.byte	0x03, 0x5f
        /*005a*/ 	.short	0x0101


	//----- nvinfo : EIATTR_VRC_CTA_INIT_COUNT
	.align		4
        /*005c*/ 	.byte	0x02, 0x4a
	.zero		1
	.zero		1


	//----- nvinfo : EIATTR_SYSCALL_OFFSETS
	.align		4
        /*0060*/ 	.byte	0x04, 0x46
        /*0062*/ 	.short	(.L_3104 - .L_3103)


	//   ....[0]....
.L_3103:
        /*0064*/ 	.word	0x00000fb0


	//   ....[1]....
        /*0068*/ 	.word	0x000011b0


	//   ....[2]....
        /*006c*/ 	.word	0x000013a0


	//   ....[3]....
        /*0070*/ 	.word	0x000015a0


	//----- nvinfo : EIATTR_EXIT_INSTR_OFFSETS
	.align		4
.L_3104:
        /*0074*/ 	.byte	0x04, 0x1c
        /*0076*/ 	.short	(.L_3106 - .L_3105)


	//   ....[0]....
.L_3105:
        /*0078*/ 	.word	0x00000090


	//   ....[1]....
        /*007c*/ 	.word	0x00001690


	//----- nvinfo : EIATTR_INDIRECT_BRANCH_TARGETS
	.align		4
.L_3106:
        /*0080*/ 	.byte	0x04, 0x34
        /*0082*/ 	.short	(.L_3108 - .L_3107)


	//   ....[0]....
.L_3107:
        /*0084*/ 	.word	.L_x_10172@srel
        /*0088*/ 	.short	0x0
        /*008a*/ 	.short	0x0
        /*008c*/ 	.word	0x3
        /*0090*/ 	.word	.L_x_10173@srel
        /*0094*/ 	.word	.L_x_10174@srel
        /*0098*/ 	.word	.L_x_10175@srel


	//----- nvinfo : EIATTR_MAX_THREADS
	.align		4
.L_3108:
        /*009c*/ 	.byte	0x04, 0x05
        /*009e*/ 	.short	(.L_3110 - .L_3109)
.L_3109:
        /*00a0*/ 	.word	0x00000200
        /*00a4*/ 	.word	0x00000001
        /*00a8*/ 	.word	0x00000001


	//----- nvinfo : EIATTR_CRS_STACK_SIZE
	.align		4
.L_3110:
        /*00ac*/ 	.byte	0x04, 0x1e
        /*00ae*/ 	.short	(.L_3112 - .L_3111)
.L_3111:
        /*00b0*/ 	.word	0x00000000


	//----- nvinfo : EIATTR_CBANK_PARAM_SIZE
	.align		4
.L_3112:
        /*00b4*/ 	.byte	0x03, 0x19
        /*00b6*/ 	.short	0x0360


	//----- nvinfo : EIATTR_PARAM_CBANK
	.align		4
        /*00b8*/ 	.byte	0x04, 0x0a
        /*00ba*/ 	.short	(.L_3114 - .L_3113)
	.align		4
.L_3113:
        /*00bc*/ 	.word	index@(.nv.constant0._ZN2at4cuda57_GLOBAL__N__cd6b329d_24_DistributionBernoulli_cu_7537a20d21kernelPointwiseApply2IZNS_6native9templates4cuda28bernoulli_tensor_cuda_kernelIdfEEvRKNS_10TensorBaseES9_NS_15PhiloxCudaStateEEUliRdSB_SB_SB_RKfSD_SD_SD_E_dSC_mLi1ELi1ELi4ELi512ELi2EEEvNS0_6detail10TensorInfoIT0_T2_EENSG_IT1_SI_EESI_T_)
        /*00c0*/ 	.short	0x0380
        /*00c2*/ 	.short	0x0360


	//----- nvinfo : EIATTR_SW_WAR
	.align		4
.L_3114:
        /*00c4*/ 	.byte	0x04, 0x36
        /*00c6*/ 	.short	(.L_3116 - .L_3115)
.L_3115:
        /*00c8*/ 	.word	0x00000008
.L_3116:


//--------------------- .nv.info._ZN2at4cuda57_GLOBAL__N__cd6b329d_24_DistributionBernoulli_cu_7537a20d21kernelPointwiseApply2IZNS_6native9templates4cuda28bernoulli_tensor_cuda_kernelIdfEEvRKNS_10TensorBaseES9_NS_15PhiloxCudaStateEEUliRdSB_SB_SB_RKfSD_SD_SD_E_dSC_jLin1ELin1ELi4ELi512ELi2EEEvNS0_6detail10TensorInfoIT0_T2_EENSG_IT1_SI_EESI_T_ --------------------------
	.section	.nv.info._ZN2at4cuda57_GLOBAL__N__cd6b329d_24_DistributionBernoulli_cu_7537a20d21kernelPointwiseApply2IZNS_6native9templates4cuda28bernoulli_tensor_cuda_kernelIdfEEvRKNS_10TensorBaseES9_NS_15PhiloxCudaStateEEUliRdSB_SB_SB_RKfSD_SD_SD_E_dSC_jLin1ELin1ELi4ELi512ELi2EEEvNS0_6detail10TensorInfoIT0_T2_EENSG_IT1_SI_EESI_T_,"",@"SHT_CUDA_INFO"
	.sectionflags	@""
	.align	4


	//----- nvinfo : EIATTR_CUDA_API_VERSION
	.align		4
        /*0000*/ 	.byte	0x04, 0x37
        /*0002*/ 	.short	(.L_3118 - .L_3117)
.L_3117:
        /*0004*/ 	.word	0x00000082


	//----- nvinfo : EIATTR_KPARAM_INFO
	.align		4
.L_3118:
        /*0008*/ 	.byte	0x04, 0x17
        /*000a*/ 	.short	(.L_3120 - .L_3119)
.L_3119:
        /*000c*/ 	.word	0x00000000
        /*0010*/ 	.short	0x0003
        /*0012*/ 	.short	0x01b8
        /*0014*/ 	.byte	0x00, 0xf0, 0x61, 0x00


	//----- nvinfo : EIATTR_KPARAM_INFO
	.align		4
.L_3120:
        /*0018*/ 	.byte	0x04, 0x17
        /*001a*/ 	.short	(.L_3122 - .L_3121)
.L_3121:
        /*001c*/ 	.word	0x00000000
        /*0020*/ 	.short	0x0002
        /*0022*/ 	.short	0x01b0
        /*0024*/ 	.byte	0x00, 0xf0, 0x11, 0x00


	//----- nvinfo : EIATTR_KPARAM_INFO
	.align		4
.L_3122:
        /*0028*/ 	.byte	0x04, 0x17
        /*002a*/ 	.short	(.L_3124 - .L_3123)
.L_3123:
        /*002c*/ 	.word	0x00000000
        /*0030*/ 	.short	0x0001
        /*0032*/ 	.short	0x00d8
        /*0034*/ 	.byte	0x00, 0xf0, 0x61, 0x03


	//----- nvinfo : EIATTR_KPARAM_INFO
	.align		4
.L_3124:
        /*0038*/ 	.byte	0x04, 0x17
        /*003a*/ 	.short	(.L_3126 - .L_3125)
.L_3125:
        /*003c*/ 	.word	0x00000000
        /*0040*/ 	.short	0x0000
        /*0042*/ 	.short	0x0000
        /*0044*/ 	.byte	0x00, 0xf0, 0x61, 0x03


	//----- nvinfo : EIATTR_SPARSE_MMA_MASK
	.align		4
.L_3126:
        /*0048*/ 	.byte	0x03, 0x50
        /*004a*/ 	.short	0x0000


	//----- nvinfo : EIATTR_MAXREG_COUNT
	.align		4
        /*004c*/ 	.byte	0x03, 0x1b
        /*004e*/ 	.short	0x0040


	//----- nvinfo : EIATTR_EXTERNS
	.align		4
        /*0050*/ 	.byte	0x04, 0x0f
        /*0052*/ 	.short	(.L_3128 - .L_3127)


	//   ....[0]....
	.align		4
.L_3127:
        /*0054*/ 	.word	index@(__assertfail)


	//----- nvinfo : EIATTR_MERCURY_ISA_VERSION
	.align		4
.L_3128:
        /*0058*/ 	.byte	0x03, 0x5f
        /*005a*/ 	.short	0x0101


	//----- nvinfo : EIATTR_VRC_CTA_INIT_COUNT
	.align		4
        /*005c*/ 	.byte	0x02, 0x4a
	.zero		1
	.zero		1


	//----- nvinfo : EIATTR_SYSCALL_OFFSETS
	.align		4
        /*0060*/ 	.byte	0x04, 0x46
        /*0062*/ 	.short	(.L_3130 - .L_3129)


	//   ....[0]....
.L_3129:
        /*0064*/ 	.word	0x0000dda0


	//   ....[1]....
        /*0068*/ 	.word	0x0000dfc0


	//   ....[2]....
        /*006c*/ 	.word	0x0000e1d0


	//   ....[3]....
        /*0070*/ 	.word	0x0000e3f0


	//----- nvinfo : EIATTR_EXIT_INSTR_OFFSETS
	.align		4
.L_3130:
        /*0074*/ 	.byte	0x04, 0x1c
        /*0076*/ 	.short	(.L_3132 - .L_3131)


	//   ....[0]....
.L_3131:
        /*0078*/ 	.word	0x00000080


	//   ....[1]....
        /*007c*/ 	.word	0x0000e530


	//----- nvinfo : EIATTR_INDIRECT_BRANCH_TARGETS
	.align		4
.L_3132:
        /*0080*/ 	.byte	0x04, 0x34
        /*0082*/ 	.short	(.L_3134 - .L_3133)


	//   ....[0]....
.L_3133:
        /*0084*/ 	.word	.L_x_10176@srel
        /*0088*/ 	.short	0x0
        /*008a*/ 	.short	0x0
        /*008c*/ 	.word	0x3
        /*0090*/ 	.word	.L_x_10177@srel
        /*0094*/ 	.word	.L_x_10178@srel
        /*0098*/ 	.word	.L_x_10179@srel


	//----- nvinfo : EIATTR_MAX_THREADS
	.align		4
.L_3134:
        /*009c*/ 	.byte	0x04, 0x05
        /*009e*/ 	.short	(.L_3136 - .L_3135)
.L_3135:
        /*00a0*/ 	.word	0x00000200
        /*00a4*/ 	.word	0x00000001
        /*00a8*/ 	.word	0x00000001


	//----- nvinfo : EIATTR_CRS_STACK_SIZE
	.align		4
.L_3136:
        /*00ac*/ 	.byte	0x04, 0x1e
        /*00ae*/ 	.short	(.L_3138 - .L_3137)
.L_3137:
        /*00b0*/ 	.word	0x00000000


	//----- nvinfo : EIATTR_CBANK_PARAM_SIZE
	.align		4
.L_3138:
        /*00b4*/ 	.byte	0x03, 0x19
        /*00b6*/ 	.short	0x01d0


	//----- nvinfo : EIATTR_PARAM_CBANK
	.align		4
        /*00b8*/ 	.byte	0x04, 0x0a
        /*00ba*/ 	.short	(.L_3140 - .L_3139)
	.align		4
.L_3139:
        /*00bc*/ 	.word	index@(.nv.constant0._ZN2at4cuda57_GLOBAL__N__cd6b329d_24_DistributionBernoulli_cu_7537a20d21kernelPointwiseApply2IZNS_6native9templates4cuda28bernoulli_tensor_cuda_kernelIdfEEvRKNS_10TensorBaseES9_NS_15PhiloxCudaStateEEUliRdSB_SB_SB_RKfSD_SD_SD_E_dSC_jLin1ELin1ELi4ELi512ELi2EEEvNS0_6detail10TensorInfoIT0_T2_EENSG_IT1_SI_EESI_T_)
        /*00c0*/ 	.short	0x0380
        /*00c2*/ 	.short	0x01d0


	//----- nvinfo : EIATTR_SW_WAR
	.align		4
.L_3140:
        /*00c4*/ 	.byte	0x04, 0x36
        /*00c6*/ 	.short	(.L_3142 - .L_3141)
.L_3141:
        /*00c8*/ 	.word	0x00000008
.L_3142:


//--------------------- .nv.info._ZN2at4cuda57_GLOBAL__N__cd6b329d_24_DistributionBernoulli_cu_7537a20d21kernelPointwiseApply2IZNS_6native9templates4cuda28bernoulli_tensor_cuda_kernelIdfEEvRKNS_10TensorBaseES9_NS_15PhiloxCudaStateEEUliRdSB_SB_SB_RKfSD_SD_SD_E_dSC_jLin1ELi2ELi4ELi512ELi2EEEvNS0_6detail10TensorInfoIT0_T2_EENSG_IT1_SI_EESI_T_ --------------------------
	.section	.nv.info._ZN2at4cuda57_GLOBAL__N__cd6b329d_24_DistributionBernoulli_cu_7537a20d21kernelPointwiseApply2IZNS_6native9templates4cuda28bernoulli_tensor_cuda_kernelIdfEEvRKNS_10TensorBaseES9_NS_15PhiloxCudaStateEEUliRdSB_SB_SB_RKfSD_SD_SD_E_dSC_jLin1ELi2ELi4ELi512ELi2EEEvNS0_6detail10TensorInfoIT0_T2_EENSG_IT1_SI_EESI_T_,"",@"SHT_CUDA_INFO"
	.sectionflags	@""
	.align	4


	//----- nvinfo : EIATTR_CUDA_API_VERSION
	.align		4
        /*0000*/ 	.byte	0x04, 0x37
        /*0002*/ 	.short	(.L_3144 - .L_3143)
.L_3143:
        /*0004*/ 	.word	0x00000082


	//----- nvinfo : EIATTR_KPARAM_INFO
	.align		4
.L_3144:
        /*0008*/ 	.byte	0x04, 0x17
        /*000a*/ 	.short	(.L_3146 - .L_3145)
.L_3145:
        /*000c*/ 	.word	0x00000000
        /*0010*/ 	.short	0x0003
        /*0012*/ 	.short	0x01b8
        /*0014*/ 	.byte	0x00, 0xf0, 0x61, 0x00


	//----- nvinfo : EIATTR_KPARAM_INFO
	.align		4
.L_3146:
        /*0018*/ 	.byte	0x04, 0x17
        /*001a*/ 	.short	(.L_3148 - .L_3147)
.L_3147:
        /*001c*/ 	.word	0x00000000
        /*0020*/ 	.short	0x0002
        /*0022*/ 	.short	0x01b0
        /*0024*/ 	.byte	0x00, 0xf0, 0x11, 0x00


	//----- nvinfo : EIATTR_KPARAM_INFO
	.align		4
.L_3148:
        /*0028*/ 	.byte	0x04, 0x17
        /*002a*/ 	.short	(.L_3150 - .L_3149)
.L_3149:
        /*002c*/ 	.word	0x00000000
        /*0030*/ 	.short	0x0001
        /*0032*/ 	.short	0x00d8
        /*0034*/ 	.byte	0x00, 0xf0, 0x61, 0x03


	//----- nvinfo : EIATTR_KPARAM_INFO
	.align		4
.L_3150:
        /*0038*/ 	.byte	0x04, 0x17
        /*003a*/ 	.short	(.L_3152 - .L_3151)
.L_3151:
        /*003c*/ 	.word	0x00000000
        /*0040*/ 	.short	0x0000
        /*0042*/ 	.short	0x0000
        /*0044*/ 	.byte	0x00, 0xf0, 0x61, 0x03


	//----- nvinfo : EIATTR_SPARSE_MMA_MASK
	.align		4
.L_3152:
        /*0048*/ 	.byte	0x03, 0x50
        /*004a*/ 	.short	0x0000


	//----- nvinfo : EIATTR_MAXREG_COUNT
	.align		4
        /*004c*/ 	.byte	0x03, 0x1b
        /*004e*/ 	.short	0x0040


	//----- nvinfo : EIATTR_EXTERNS
	.align		4
        /*0050*/ 	.byte	0x04, 0x0f
        /*0052*/ 	.short	(.L_3154 - .L_3153)


	//   ....[0]....
	.align		4
.L_3153:
        /*0054*/ 	.word	index@(__assertfail)


	//----- nvinfo : EIATTR_MERCURY_ISA_VERSION
	.align		4
.L_3154:
        /*0058*/ 	.byte	0x03, 0x5f
        /*005a*/ 	.short	0x0101


	//----- nvinfo : EIATTR_VRC_CTA_INIT_COUNT
	.align		4
        /*005c*/ 	.byte	0x02, 0x4a
	.zero		1
	.zero		1


	//----- nvinfo : EIATTR_SYSCALL_OFFSETS
	.align		4
        /*0060*/ 	.byte	0x04, 0x46
        /*0062*/ 	.short	(.L_3156 - .L_3155)


	//   ....[0]....
.L_3155:
        /*0064*/ 	.word	0x00007c40


	//   ....[1]....
        /*0068*/ 	.word	0x00007e60


	//   ....[2]....
        /*006c*/ 	.word	0x00008070


	//   ....[3]....
        /*0070*/ 	.word	0x00008290


	//----- nvinfo : EIATTR_EXIT_INSTR_OFFSETS
	.align		4
.L_3156:
        /*0074*/ 	.byte	0x04, 0x1c
        /*0076*/ 	.short	(.L_3158 - .L_3157)


	//   ....[0]....
.L_3157:
        /*0078*/ 	.word	0x00000080


	//   ....[1]....
        /*007c*/ 	.word	0x000083d0


	//----- nvinfo : EIATTR_INDIRECT_BRANCH_TARGETS
	.align		4
.L_3158:
        /*0080*/ 	.byte	0x04, 0x34
        /*0082*/ 	.short	(.L_3160 - .L_3159)


	//   ....[0]....
.L_3159:
        /*0084*/ 	.word	.L_x_10180@srel
        /*0088*/ 	.short	0x0
        /*008a*/ 	.short	0x0
        /*008c*/ 	.word	0x3
        /*0090*/ 	.word	.L_x_10181@srel
        /*0094*/ 	.word	.L_x_10182@srel
        /*0098*/ 	.word	.L_x_10183@srel


	//----- nvinfo : EIATTR_MAX_THREADS
	.align		4
.L_3160:
        /*009c*/ 	.byte	0x04, 0x05
        /*009e*/ 	.short	(.L_3162 - .L_3161)
.L_3161:
        /*00a0*/ 	.word	0x00000200
        /*00a4*/ 	.word	0x00000001
        /*00a8*/ 	.word	0x00000001


	//----- nvinfo : EIATTR_CRS_STACK_SIZE
	.align		4
.L_3162:
        /*00ac*/ 	.byte	0x04, 0x1e
        /*00ae*/ 	.short	(.L_3164 - .L_3163)
.L_3163:
        /*00b0*/ 	.word	0x00000000


	//----- nvinfo : EIATTR_CBANK_PARAM_SIZE
	.align		4
.L_3164:
        /*00b4*/ 	.byte	0x03, 0x19
        /*00b6*/ 	.short	0x01d0


	//----- nvinfo : EIATTR_PARAM_CBANK
	.align		4
        /*00b8*/ 	.byte	0x04, 0x0a
        /*00ba*/ 	.short	(.L_3166 - .L_3165)
	.align		4
.L_3165:
        /*00bc*/ 	.word	index@(.nv.constant0._ZN2at4cuda57_GLOBAL__N__cd6b329d_24_DistributionBernoulli_cu_7537a20d21kernelPointwiseApply2IZNS_6native9templates4cuda28bernoulli_tensor_cuda_kernelIdfEEvRKNS_10TensorBaseES9_NS_15PhiloxCudaStateEEUliRdSB_SB_SB_RKfSD_SD_SD_E_dSC_jLin1ELi2ELi4ELi512ELi2EEEvNS0_6detail10TensorInfoIT0_T2_EENSG_IT1_SI_EESI_T_)
        /*00c0*/ 	.short	0x0380
        /*00c2*/ 	.short	0x01d0


	//----- nvinfo : EIATTR_SW_WAR
	.align		4
.L_3166:
        /*00c4*/ 	.byte	0x04, 0x36
        /*00c6*/ 	.short	(.L_3168 - .L_3167)
.L_3167:
        /*00c8*/ 	.word	0x00000008
.L_3168:


//--------------------- .nv.info._ZN2at4cuda57_GLOBAL__N__cd6b329d_24_DistributionBernoulli_cu_7537a20d21kernelPointwiseApply2IZNS_6native9templates4cuda28bernoulli_tensor_cuda_kernelIdfEEvRKNS_10TensorBaseES9_NS_15PhiloxCudaStateEEUliRdSB_SB_SB_RKfSD_SD_SD_E_dSC_jLin1ELi1ELi4ELi512ELi2EEEvNS0_6detail10TensorInfoIT0_T2_EENSG_IT1_SI_EESI_T_ --------------------------
	.section	.nv.info._ZN2at4cuda57_GLOBAL__N__cd6b329d_24_DistributionBernoulli_cu_7537a20d21kernelPointwiseApply2IZNS_6native9templates4cuda28bernoulli_tensor_cuda_kernelIdfEEvRKNS_10TensorBaseES9_NS_15PhiloxCudaStateEEUliRdSB_SB_SB_RKfSD_SD_SD_E_dSC_jLin1ELi1ELi4ELi512ELi2EEEvNS0_6detail10TensorInfoIT0_T2_EENSG_IT1_SI_EESI_T_,"",@"SHT_CUDA_INFO"
	.sectionflags	@""
	.align	4


	//----- nvinfo : EIATTR_CUDA_API_VERSION
	.align		4
        /*0000*/ 	.byte	0x04, 0x37
        /*0002*/ 	.short	(.L_3170 - .L_3169)
.L_3169:
        /*0004*/ 	.word	0x00000082


	//----- nvinfo : EIATTR_KPARAM_INFO
	.align		4
.L_3170:
        /*0008*/ 	.byte	0x04, 0x17
        /*000a*/ 	.short	(.L_3172 - .L_3171)
.L_3171:
        /*000c*/ 	.word	0x00000000
        /*0010*/ 	.short	0x0003
        /*0012*/ 	.short	0x01b8
        /*0014*/ 	.byte	0x00, 0xf0, 0x61, 0x00


	//----- nvinfo : EIATTR_KPARAM_INFO
	.align		4
.L_3172:
        /*0018*/ 	.byte	0x04, 0x17
        /*001a*/ 	.short	(.L_3174 - .L_3173)
.L_3173:
        /*001c*/ 	.word	0x00000000
        /*0020*/ 	.short	0x0002
        /*0022*/ 	.short	0x01b0
        /*0024*/ 	.byte	0x00, 0xf0, 0x11, 0x00


	//----- nvinfo : EIATTR_KPARAM_INFO
	.align		4
.L_3174:
        /*0028*/ 	.byte	0x04, 0x17
        /*002a*/ 	.short	(.L_3176 - .L_3175)
.L_3175:
        /*002c*/ 	.word	0x00000000
        /*0030*/ 	.short	0x0001
        /*0032*/ 	.short	0x00d8
        /*0034*/ 	.byte	0x00, 0xf0, 0x61, 0x03


	//----- nvinfo : EIATTR_KPARAM_INFO
	.align		4
.L_3176:
        /*0038*/ 	.byte	0x04, 0x17
        /*003a*/ 	.short	(.L_3178 - .L_3177)
.L_3177:
        /*003c*/ 	.word	0x00000000
        /*0040*/ 	.short	0x0000
        /*0042*/ 	.short	0x0000
        /*0044*/ 	.byte	0x00, 0xf0, 0x61, 0x03


	//----- nvinfo : EIATTR_SPARSE_MMA_MASK
	.align		4
.L_3178:
        /*0048*/ 	.byte	0x03, 0x50
        /*004a*/ 	.short	0x0000


	//----- nvinfo : EIATTR_MAXREG_COUNT
	.align		4
        /*004c*/ 	.byte	0x03, 0x1b
        /*004e*/ 	.short	0x0040


	//----- nvinfo : EIATTR_EXTERNS
	.align		4
        /*0050*/ 	.byte	0x04, 0x0f
        /*0052*/ 	.short	(.L_3180 - .L_3179)


	//   ....[0]....
	.align		4
.L_3179:
        /*0054*/ 	.word	index@(__assertfail)


	//----- nvinfo : EIATTR_MERCURY_ISA_VERSION
	.align		4
.L_3180:
        /*0058*/ 	.byte	0x03, 0x5f
        /*005a*/ 	.short	0x0101


	//----- nvinfo : EIATTR_VRC_CTA_INIT_COUNT
	.align		4
        /*005c*/ 	.byte	0x02, 0x4a
	.zero		1
	.zero		1


	//----- nvinfo : EIATTR_SYSCALL_OFFSETS
	.align		4
        /*0060*/ 	.byte	0x04, 0x46
        /*0062*/ 	.short	(.L_3182 - .L_3181)


	//   ....[0]....
.L_3181:
        /*0064*/ 	.word	0x00007570


	//   ....[1]....
        /*0068*/ 	.word	0x000077f0


	//   ....[2]....
        /*006c*/ 	.word	0x00007a50


	//   ....[3]....
        /*0070*/ 	.word	0x00007cc0


	//----- nvinfo : EIATTR_EXIT_INSTR_OFFSETS
	.align		4
.L_3182:
        /*0074*/ 	.byte	0x04, 0x1c
        /*0076*/ 	.short	(.L_3184 - .L_3183)


	//   ....[0]....
.L_3183:
        /*0078*/ 	.word	0x00000080


	//   ....[1]....
        /*007c*/ 	.word	0x00007dd0


	//----- nvinfo : EIATTR_INDIRECT_BRANCH_TARGETS
	.align		4
.L_3184:
        /*0080*/ 	.byte	0x04, 0x34
        /*0082*/ 	.short	(.L_3186 - .L_3185)


	//   ....[0]....
.L_3185:
        /*0084*/ 	.word	.L_x_10184@srel
        /*0088*/ 	.short	0x0
        /*008a*/ 	.short	0x0
        /*008c*/ 	.word	0x3
        /*0090*/ 	.word	.L_x_10185@srel
        /*0094*/ 	.word	.L_x_10186@srel
        /*0098*/ 	.word	.L_x_10187@srel


	//----- nvinfo : EIATTR_MAX_THREADS
	.align		4
.L_3186:
        /*009c*/ 	.byte	0x04, 0x05
        /*009e*/ 	.short	(.L_3188 - .L_3187)
.L_3187:
        /*00a0*/ 	.word	0x00000200
        /*00a4*/ 	.word	0x00000001
        /*00a8*/ 	.word	0x00000001


	//----- nvinfo : EIATTR_CRS_STACK_SIZE
	.align		4
.L_3188:
        /*00ac*/ 	.byte	0x04, 0x1e
        /*00ae*/ 	.short	(.L_3190 - .L_3189)
.L_3189:
        /*00b0*/ 	.word	0x00000000


	//----- nvinfo : EIATTR_CBANK_PARAM_SIZE
	.align		4
.L_3190:
        /*00b4*/ 	.byte	0x03, 0x19
        /*00b6*/ 	.short	0x01d0


	//----- nvinfo : EIATTR_PARAM_CBANK
	.align		4
        /*00b8*/ 	.byte	0x04, 0x0a
        /*00ba*/ 	.short	(.L_3192 - .L_3191)
	.align		4
.L_3191:
        /*00bc*/ 	.word	index@(.nv.constant0._ZN2at4cuda57_GLOBAL__N__cd6b329d_24_DistributionBernoulli_cu_7537a20d21kernelPointwiseApply2IZNS_6native9templates4cuda28bernoulli_tensor_cuda_kernelIdfEEvRKNS_10TensorBaseES9_NS_15PhiloxCudaStateEEUliRdSB_SB_SB_RKfSD_SD_SD_E_dSC_jLin1ELi1ELi4ELi512ELi2EEEvNS0_6detail10TensorInfoIT0_T2_EENSG_IT1_SI_EESI_T_)
        /*00c0*/ 	.short	0x0380
        /*00c2*/ 	.short	0x01d0


	//----- nvinfo : EIATTR_SW_WAR
	.align		4
.L_3192:
        /*00c4*/ 	.byte	0x04, 0x36
        /*00c6*/ 	.short	(.L_3194 - .L_3193)
.L_3193:
        /*00c8*/ 	.word	0x00000008
.L_3194:


//--------------------- .nv.info._ZN2at4cuda57_GLOBAL__N__cd6b329d_24_DistributionBernoulli_cu_7537a20d21kernelPointwiseApply2IZNS_6native9templates4cuda28bernoulli_tensor_cuda_kernelIdfEEvRKNS_10TensorBaseES9_NS_15PhiloxCudaStateEEUliRdSB_SB_SB_RKfSD_SD_SD_E_dSC_jLi2ELin1ELi4ELi512ELi2EEEvNS0_6detail10TensorInfoIT0_T2_EENSG_IT1_SI_EESI_T_ --------------------------
	.section	.nv.info._ZN2at4cuda57_GLOBAL__N__cd6b329d_24_DistributionBernoulli_cu_7537a20d21kernelPointwiseApply2IZNS_6native9templates4cuda28bernoulli_tensor_cuda_kernelIdfEEvRKNS_10TensorBaseES9_NS_15PhiloxCudaStateEEUliRdSB_SB_SB_RKfSD_SD_SD_E_dSC_jLi2ELin1ELi4ELi512ELi2EEEvNS0_6detail10TensorInfoIT0_T2_EENSG_IT1_SI_EESI_T_,"",@"SHT_CUDA_INFO"
	.sectionflags	@""
	.align	4


	//----- nvinfo : EIATTR_CUDA_API_VERSION
	.align		4
        /*0000*/ 	.byte	0x04, 0x37
        /*0002*/ 	.short	(.L_3196 - .L_3195)
.L_3195:
        /*0004*/ 	.word	0x00000082


	//----- nvinfo : EIATTR_KPARAM_INFO
	.align		4
.L_3196:
        /*0008*/ 	.byte	0x04, 0x17
        /*000a*/ 	.short	(.L_3198 - .L_3197)
.L_3197:
        /*000c*/ 	.word	0x00000000
        /*0010*/ 	.short	0x0003
        /*0012*/ 	.short	0x01b8
        /*0014*/ 	.byte	0x00, 0xf0, 0x61, 0x00


	//----- nvinfo : EIATTR_KPARAM_INFO
	.align		4
.L_3198:
        /*0018*/ 	.byte	0x04, 0x17
        /*001a*/ 	.short	(.L_3200 - .L_3199)
.L_3199:
        /*001c*/ 	.word	0x00000000
        /*0020*/ 	.short	0x0002
        /*0022*/ 	.short	0x01b0
        /*0024*/ 	.byte	0x00, 0xf0, 0x11, 0x00


	//----- nvinfo : EIATTR_KPARAM_INFO
	.align		4
.L_3200:
        /*0028*/ 	.byte	0x04, 0x17
        /*002a*/ 	.short	(.L_3202 - .L_3201)
.L_3201:
        /*002c*/ 	.word	0x00000000
        /*0030*/ 	.short	0x0001
        /*0032*/ 	.short	0x00d8
        /*0034*/ 	.byte	0x00, 0xf0, 0x61, 0x03


	//----- nvinfo : EIATTR_KPARAM_INFO
	.align		4
.L_3202:
        /*0038*/ 	.byte	0x04, 0x17
        /*003a*/ 	.short	(.L_3204 - .L_3203)
.L_3203:
        /*003c*/ 	.word	0x00000000
        /*0040*/ 	.short	0x0000
        /*0042*/ 	.short	0x0000
        /*0044*/ 	.byte	0x00, 0xf0, 0x61, 0x03


	//----- nvinfo : EIATTR_SPARSE_MMA_MASK
	.align		4
.L_3204:
        /*0048*/ 	.byte	0x03, 0x50
        /*004a*/ 	.short	0x0000


	//----- nvinfo : EIATTR_MAXREG_COUNT
	.align		4
        /*004c*/ 	.byte	0x03, 0x1b
        /*004e*/ 	.short	0x0040


	//----- nvinfo : EIATTR_EXTERNS
	.align		4
        /*0050*/ 	.byte	0x04, 0x0f
        /*0052*/ 	.short	(.L_3206 - .L_3205)


	//   ....[0]....
	.align		4
.L_3205:
        /*0054*/ 	.word	index@(__assertfail)


	//----- nvinfo : EIATTR_MERCURY_ISA_VERSION
	.align		4
.L_3206:
        /*0058*/ 	.byte	0x03, 0x5f
        /*005a*/ 	.short	0x0101


	//----- nvinfo : EIATTR_VRC_CTA_INIT_COUNT
	.align		4
        /*005c*/ 	.byte	0x02, 0x4a
	.zero		1
	.zero		1


	//----- nvinfo : EIATTR_SYSCALL_OFFSETS
	.align		4
        /*0060*/ 	.byte	0x04, 0x46
        /*0062*/ 	.short	(.L_3208 - .L_3207)


	//   ....[0]....
.L_3207:
        /*0064*/ 	.word	0x00007d40


	//   ....[1]....
        /*0068*/ 	.word	0x00007f60


	//   ....[2]....
        /*006c*/ 	.word	0x00008170


	//   ....[3]....
        /*0070*/ 	.word	0x00008390


	//----- nvinfo : EIATTR_EXIT_INSTR_OFFSETS
	.align		4
.L_3208:
        /*0074*/ 	.byte	0x04, 0x1c
        /*0076*/ 	.short	(.L_3210 - .L_3209)


	//   ....[0]....
.L_3209:
        /*0078*/ 	.word	0x00000080


	//   ....[1]....
        /*007c*/ 	.word	0x000084d0


	//----- nvinfo : EIATTR_INDIRECT_BRANCH_TARGETS
	.align		4
.L_3210:
        /*0080*/ 	.byte	0x04, 0x34
        /*0082*/ 	.short	(.L_3212 - .L_3211)


	//   ....[0]....
.L_3211:
        /*0084*/ 	.word	.L_x_10188@srel
        /*0088*/ 	.short	0x0
        /*008a*/ 	.short	0x0
        /*008c*/ 	.word	0x3
        /*0090*/ 	.word	.L_x_10189@srel
        /*0094*/ 	.word	.L_x_10190@srel
        /*0098*/ 	.word	.L_x_10191@srel


	//----- nvinfo : EIATTR_MAX_THREADS
	.align		4
.L_3212:
        /*009c*/ 	.byte	0x04, 0x05
        /*009e*/ 	.short	(.L_3214 - .L_3213)
.L_3213:
        /*00a0*/ 	.word	0x00000200
        /*00a4*/ 	.word	0x00000001
        /*00a8*/ 	.word	0x00000001


	//----- nvinfo : EIATTR_CRS_STACK_SIZE
	.align		4
.L_3214:
        /*00ac*/ 	.byte	0x04, 0x1e
        /*00ae*/ 	.short	(.L_3216 - .L_3215)
.L_3215:
        /*00b0*/ 	.word	0x00000000


	//----- nvinfo : EIATTR_CBANK_PARAM_SIZE
	.align		4
.L_3216:
        /*00b4*/ 	.byte	0x03, 0x19
        /*00b6*/ 	.short	0x01d0


	//----- nvinfo : EIATTR_PARAM_CBANK
	.align		4
        /*00b8*/ 	.byte	0x04, 0x0a
        /*00ba*/ 	.short	(.L_3218 - .L_3217)
	.align		4
.L_3217:
        /*00bc*/ 	.word	index@(.nv.constant0._ZN2at4cuda57_GLOBAL__N__cd6b329d_24_DistributionBernoulli_cu_7537a20d21kernelPointwiseApply2IZNS_6native9templates4cuda28bernoulli_tensor_cuda_kernelIdfEEvRKNS_10TensorBaseES9_NS_15PhiloxCudaStateEEUliRdSB_SB_SB_RKfSD_SD_SD_E_dSC_jLi2ELin1ELi4ELi512ELi2EEEvNS0_6detail10TensorInfoIT0_T2_EENSG_IT1_SI_EESI_T_)
        /*00c0*/ 	.short	0x0380
        /*00c2*/ 	.short	0x01d0


	//----- nvinfo : EIATTR_SW_WAR
	.align		4
.L_3218:
        /*00c4*/ 	.byte	0x04, 0x36
        /*00c6*/ 	.short	(.L_3220 - .L_3219)
.L_3219:
        /*00c8*/ 	.word	0x00000008
.L_3220:


//--------------------- .nv.info._ZN2at4cuda57_GLOBAL__N__cd6b329d_24_DistributionBernoulli_cu_7537a20d21kernelPointwiseApply2IZNS_6native9templates4cuda28bernoulli_tensor_cuda_kernelIdfEEvRKNS_10TensorBaseES9_NS_15PhiloxCudaStateEEUliRdSB_SB_SB_RKfSD_SD_SD_E_dSC_jLi2ELi2ELi4ELi512ELi2EEEvNS0_6detail10TensorInfoIT0_T2_EENSG_IT1_SI_EESI_T_ --------------------------
	.section	.nv.info._ZN2at4cuda57_GLOBAL__N__cd6b329d_24_DistributionBernoulli_cu_7537a20d21kernelPointwiseApply2IZNS_6native9templates4cuda28bernoulli_tensor_cuda_kernelIdfEEvRKNS_10TensorBaseES9_NS_15PhiloxCudaStateEEUliRdSB_SB_SB_RKfSD_SD_SD_E_dSC_jLi2ELi2ELi4ELi512ELi2EEEvNS0_6detail10TensorInfoIT0_T2_EENSG_IT1_SI_EESI_T_,"",@"SHT_CUDA_INFO"
	.sectionflags	@""
	.align	4


	//----- nvinfo : EIATTR_CUDA_API_VERSION
	.align		4
        /*0000*/ 	.byte	0x04, 0x37
        /*0002*/ 	.short	(.L_3222 - .L_3221)
.L_3221:
        /*0004*/ 	.word	0x00000082


	//----- nvinfo : EIATTR_KPARAM_INFO
	.align		4
.L_3222:
        /*0008*/ 	.byte	0x04, 0x17
        /*000a*/ 	.short	(.L_3224 - .L_3223)
.L_3223:
        /*000c*/ 	.word	0x00000000
        /*0010*/ 	.short	0x0003
        /*0012*/ 	.short	0x01b8
        /*0014*/ 	.byte	0x00, 0xf0, 0x61, 0x00


	//----- nvinfo : EIATTR_KPARAM_INFO
	.align		4
.L_3224:
        /*0018*/ 	.byte	0x04, 0x17
        /*001a*/ 	.short	(.L_3226 - .L_3225)
.L_3225:
        /*001c*/ 	.word	0x00000000
        /*0020*/ 	.short	0x0002
        /*0022*/ 	.short	0x01b0
        /*0024*/ 	.byte	0x00, 0xf0, 0x11, 0x00


	//----- nvinfo : EIATTR_KPARAM_INFO
	.align		4
.L_3226:
        /*0028*/ 	.byte	0x04, 0x17
        /*002a*/ 	.short	(.L_3228 - .L_3227)
.L_3227:
        /*002c*/ 	.word	0x00000000
        /*0030*/ 	.short	0x0001
        /*0032*/ 	.short	0x00d8
        /*0034*/ 	.byte	0x00, 0xf0, 0x61, 0x03


	//----- nvinfo : EIATTR_KPARAM_INFO
	.align		4
.L_3228:
        /*0038*/ 	.byte	0x04, 0x17
        /*003a*/ 	.short	(.L_3230 - .L_3229)
.L_3229:
        /*003c*/ 	.word	0x00000000
        /*0040*/ 	.short	0x0000
        /*0042*/ 	.short	0x0000
        /*0044*/ 	.byte	0x00, 0xf0, 0x61, 0x03


	//----- nvinfo : EIATTR_SPARSE_MMA_MASK
	.align		4
.L_3230:
        /*0048*/ 	.byte	0x03, 0x50
        /*004a*/ 	.short	0x0000


	//----- nvinfo : EIATTR_MAXREG_COUNT
	.align		4
        /*004c*/ 	.byte	0x03, 0x1b
        /*004e*/ 	.short	0x0040


	//----- nvinfo : EIATTR_EXTERNS
	.align		4
        /*0050*/ 	.byte	0x04, 0x0f
        /*0052*/ 	.short	(.L_3232 - .L_3231)


	//   ....[0]....
	.align		4
.L_3231:
        /*0054*/ 	.word	index@(__assertfail)


	//----- nvinfo : EIATTR_MERCURY_ISA_VERSION
	.align		4
.L_3232:
        /*0058*/ 	.byte	0x03, 0x5f
        /*005a*/ 	.short	0x0101


	//----- nvinfo : EIATTR_VRC_CTA_INIT_COUNT
	.align		4
        /*005c*/ 	.byte	0x02, 0x4a
	.zero		1
	.zero		1


	//----- nvinfo : EIATTR_SYSCALL_OFFSETS
	.align		4
        /*0060*/ 	.byte	0x04, 0x46
        /*0062*/ 	.short	(.L_3234 - .L_3233)


	//   ....[0]....
.L_3233:
        /*0064*/ 	.word	0x00001a10


	//   ....[1]....
        /*0068*/ 	.word	0x00001c10


	//   ....[2]....
        /*006c*/ 	.word	0x00001e00


	//   ....[3]....
        /*0070*/ 	.word	0x00002000


	//----- nvinfo : EIATTR_EXIT_INSTR_OFFSETS
	.align		4
.L_3234:
        /*0074*/ 	.byte	0x04, 0x1c
        /*0076*/ 	.short	(.L_3236 - .L_3235)


	//   ....[0]....
.L_3235:
        /*0078*/ 	.word	0x00000080


	//   ....[1]....
        /*007c*/ 	.word	0x00002130


	//----- nvinfo : EIATTR_INDIRECT_BRANCH_TARGETS
	.align		4
.L_3236:
        /*0080*/ 	.byte	0x04, 0x34
        /*0082*/ 	.short	(.L_3238 - .L_3237)


	//   ....[0]....
.L_3237:
        /*0084*/ 	.word	.L_x_10192@srel
        /*0088*/ 	.short	0x0
        /*008a*/ 	.short	0x0
        /*008c*/ 	.word	0x3
        /*0090*/ 	.word	.L_x_10193@srel
        /*0094*/ 	.word	.L_x_10194@srel
        /*0098*/ 	.word	.L_x_10195@srel


	//----- nvinfo : EIATTR_MAX_THREADS
	.align		4
.L_3238:
        /*009c*/ 	.byte	0x04, 0x05
        /*009e*/ 	.short	(.L_3240 - .L_3239)
.L_3239:
        /*00a0*/ 	.word	0x00000200
        /*00a4*/ 	.word	0x00000001
        /*00a8*/ 	.word	0x00000001


	//----- nvinfo : EIATTR_CRS_STACK_SIZE
	.align		4
.L_3240:
        /*00ac*/ 	.byte	0x04, 0x1e
        /*00ae*/ 	.short	(.L_3242 - .L_3241)
.L_3241:
        /*00b0*/ 	.word	0x00000000


	//----- nvinfo : EIATTR_CBANK_PARAM_SIZE
	.align		4
.L_3242:
        /*00b4*/ 	.byte	0x03, 0x19
        /*00b6*/ 	.short	0x01d0


	//----- nvinfo : EIATTR_PARAM_CBANK
	.align		4
        /*00b8*/ 	.byte	0x04, 0x0a
        /*00ba*/ 	.short	(.L_3244 - .L_3243)
	.align		4
.L_3243:
        /*00bc*/ 	.word	index@(.nv.constant0._ZN2at4cuda57_GLOBAL__N__cd6b329d_24_DistributionBernoulli_cu_7537a20d21kernelPointwiseApply2IZNS_6native9templates4cuda28bernoulli_tensor_cuda_kernelIdfEEvRKNS_10TensorBaseES9_NS_15PhiloxCudaStateEEUliRdSB_SB_SB_RKfSD_SD_SD_E_dSC_jLi2ELi2ELi4ELi512ELi2EEEvNS0_6detail10TensorInfoIT0_T2_EENSG_IT1_SI_EESI_T_)
        /*00c0*/ 	.short	0x0380
        /*00c2*/ 	.short	0x01d0


	//----- nvinfo : EIATTR_SW_WAR
	.align		4
.L_3244:
        /*00c4*/ 	.byte	0x04, 0x36
        /*00c6*/ 	.short	(.L_3246 - .L_3245)
.L_3245:
        /*00c8*/ 	.word	0x00000008
.L_3246:


//--------------------- .nv.info._ZN2at4cuda57_GLOBAL__N__cd6b329d_24_DistributionBernoulli_cu_7537a20d21kernelPointwiseApply2IZNS_6native9templates4cuda28bernoulli_tensor_cuda_kernelIdfEEvRKNS_10TensorBaseES9_NS_15PhiloxCudaStateEEUliRdSB_SB_SB_RKfSD_SD_SD_E_dSC_jLi2ELi1ELi4ELi512ELi2EEEvNS0_6detail10TensorInfoIT0_T2_EENSG_IT1_SI_EESI_T_ --------------------------
	.section	.nv.info._ZN2at4cuda57_GLOBAL__N__cd6b329d_24_DistributionBernoulli_cu_7537a20d21kernelPointwiseApply2IZNS_6native9templates4cuda28bernoulli_tensor_cuda_kernelIdfEEvRKNS_10TensorBaseES9_NS_15PhiloxCudaStateEEUliRdSB_SB_SB_RKfSD_SD_SD_E_dSC_jLi2ELi1ELi4ELi512ELi2EEEvNS0_6detail10TensorInfoIT0_T2_EENSG_IT1_SI_EESI_T_,"",@"SHT_CUDA_INFO"
	.sectionflags	@""
	.align	4


	//----- nvinfo : EIATTR_CUDA_API_VERSION
	.align		4
        /*0000*/ 	.byte	0x04, 0x37
        /*0002*/ 	.short	(.L_3248 - .L_3247)
.L_3247:
        /*0004*/ 	.word	0x00000082


	//----- nvinfo : EIATTR_KPARAM_INFO
	.align		4
.L_3248:
        /*0008*/ 	.byte	0x04, 0x17
        /*000a*/ 	.short	(.L_3250 - .L_3249)
.L_3249:
        /*000c*/ 	.word	0x00000000
        /*0010*/ 	.short	0x0003
        /*0012*/ 	.short	0x01b8
        /*0014*/ 	.byte	0x00, 0xf0, 0x61, 0x00


	//----- nvinfo : EIATTR_KPARAM_INFO
	.align		4
.L_3250:
        /*0018*/ 	.byte	0x04, 0x17
        /*001a*/ 	.short	(.L_3252 - .L_3251)
.L_3251:
        /*001c*/ 	.word	0x00000000
        /*0020*/ 	.short	0x0002
        /*0022*/ 	.short	0x01b0
        /*0024*/ 	.byte	0x00, 0xf0, 0x11, 0x00


	//----- nvinfo : EIATTR_KPARAM_INFO
	.align		4
.L_3252:
        /*0028*/ 	.byte	0x04, 0x17
        /*002a*/ 	.short	(.L_3254 - .L_3253)
.L_3253:
        /*002c*/ 	.word	0x00000000
        /*0030*/ 	.short	0x0001
        /*0032*/ 	.short	0x00d8
        /*0034*/ 	.byte	0x00, 0xf0, 0x61, 0x03


	//----- nvinfo : EIATTR_KPARAM_INFO
	.align		4
.L_3254:
        /*0038*/ 	.byte	0x04, 0x17
        /*003a*/ 	.short	(.L_3256 - .L_3255)
.L_3255:
        /*003c*/ 	.word	0x00000000
        /*0040*/ 	.short	0x0000
        /*0042*/ 	.short	0x0000
        /*0044*/ 	.byte	0x00, 0xf0, 0x61, 0x03


	//----- nvinfo : EIATTR_SPARSE_MMA_MASK
	.align		4
.L_3256:
        /*0048*/ 	.byte	0x03, 0x50
        /*004a*/ 	.short	0x0000


	//----- nvinfo : EIATTR_MAXREG_COUNT
	.align		4
        /*004c*/ 	.byte	0x03, 0x1b
        /*004e*/ 	.short	0x0040


	//----- nvinfo : EIATTR_EXTERNS
	.align		4
        /*0050*/ 	.byte	0x04, 0x0f
        /*0052*/ 	.short	(.L_3258 - .L_3257)


	//   ....[0]....
	.align		4
.L_3257:
        /*0054*/ 	.word	index@(__assertfail)


	//----- nvinfo : EIATTR_MERCURY_ISA_VERSION
	.align		4
.L_3258:
        /*0058*/ 	.byte	0x03, 0x5f
        /*005a*/ 	.short	0x0101


	//----- nvinfo : EIATTR_VRC_CTA_INIT_COUNT
	.align		4
        /*005c*/ 	.byte	0x02, 0x4a
	.zero		1
	.zero		1


	//----- nvinfo : EIATTR_SYSCALL_OFFSETS
	.align		4
        /*0060*/ 	.byte	0x04, 0x46
        /*0062*/ 	.short	(.L_3260 - .L_3259)


	//   ....[0]....
.L_3259:
        /*0064*/ 	.word	0x000014d0


	//   ....[1]....
        /*0068*/ 	.word	0x000016d0


	//   ....[2]....
        /*006c*/ 	.word	0x000018c0


	//   ....[3]....
        /*0070*/ 	.word	0x00001ac0


	//----- nvinfo : EIATTR_EXIT_INSTR_OFFSETS
	.align		4
.L_3260:
        /*0074*/ 	.byte	0x04, 0x1c
        /*0076*/ 	.short	(.L_3262 - .L_3261)


	//   ....[0]....
.L_3261:
        /*0078*/ 	.word	0x00000080


	//   ....[1]....
        /*007c*/ 	.word	0x00001bc0


	//----- nvinfo : EIATTR_INDIRECT_BRANCH_TARGETS
	.align		4
.L_3262:
        /*0080*/ 	.byte	0x04, 0x34
        /*0082*/ 	.short	(.L_3264 - .L_3263)


	//   ....[0]....
.L_3263:
        /*0084*/ 	.word	.L_x_10196@srel
        /*0088*/ 	.short	0x0
        /*008a*/ 	.short	0x0
        /*008c*/ 	.word	0x3
        /*0090*/ 	.word	.L_x_10197@srel
        /*0094*/ 	.word	.L_x_10198@srel
        /*0098*/ 	.word	.L_x_10199@srel


	//----- nvinfo : EIATTR_MAX_THREADS
	.align		4
.L_3264:
        /*009c*/ 	.byte	0x04, 0x05
        /*009e*/ 	.short	(.L_3266 - .L_3265)
.L_3265:
        /*00a0*/ 	.word	0x00000200
        /*00a4*/ 	.word	0x00000001
        /*00a8*/ 	.word	0x00000001


	//----- nvinfo : EIATTR_CRS_STACK_SIZE
	.align		4
.L_3266:
        /*00ac*/ 	.byte	0x04, 0x1e
        /*00ae*/ 	.short	(.L_3268 - .L_3267)
.L_3267:
        /*00b0*/ 	.word	0x00000000


	//----- nvinfo : EIATTR_CBANK_PARAM_SIZE
	.align		4
.L_3268:
        /*00b4*/ 	.byte	0x03, 0x19
        /*00b6*/ 	.short	0x01d0


	//----- nvinfo : EIATTR_PARAM_CBANK
	.align		4
        /*00b8*/ 	.byte	0x04, 0x0a
        /*00ba*/ 	.short	(.L_3270 - .L_3269)
	.align		4
.L_3269:
        /*00bc*/ 	.word	index@(.nv.constant0._ZN2at4cuda57_GLOBAL__N__cd6b329d_24_DistributionBernoulli_cu_7537a20d21kernelPointwiseApply2IZNS_6native9templates4cuda28bernoulli_tensor_cuda_kernelIdfEEvRKNS_10TensorBaseES9_NS_15PhiloxCudaStateEEUliRdSB_SB_SB_RKfSD_SD_SD_E_dSC_jLi2ELi1ELi4ELi512ELi2EEEvNS0_6detail10TensorInfoIT0_T2_EENSG_IT1_SI_EESI_T_)
        /*00c0*/ 	.short	0x0380
        /*00c2*/ 	.short	0x01d0


	//----- nvinfo : EIATTR_SW_WAR
	.align		4
.L_3270:
        /*00c4*/ 	.byte	0x04, 0x36
        /*00c6*/ 	.short	(.L_3272 - .L_3271)
.L_3271:
        /*00c8*/ 	.word	0x00000008
.L_3272:


//--------------------- .nv.info._ZN2at4cuda57_GLOBAL__N__cd6b329d_24_DistributionBernoulli_cu_7537a20d21kernelPointwiseApply2IZNS_6native9templates4cuda28bernoulli_tensor_cuda_kernelIdfEEvRKNS_10TensorBaseES9_NS_15PhiloxCudaStateEEUliRdSB_SB_SB_RKfSD_SD_SD_E_dSC_jLi1ELin1ELi4ELi512ELi2EEEvNS0_6detail10TensorInfoIT0_T2_EENSG_IT1_SI_EESI_T_ --------------------------
	.section	.nv.info._ZN2at4cuda57_GLOBAL__N__cd6b329d_24_DistributionBernoulli_cu_7537a20d21kernelPointwiseApply2IZNS_6native9templates4cuda28bernoulli_tensor_cuda_kernelIdfEEvRKNS_10TensorBaseES9_NS_15PhiloxCudaStateEEUliRdSB_SB_SB_RKfSD_SD_SD_E_dSC_jLi1ELin1ELi4ELi512ELi2EEEvNS0_6detail10TensorInfoIT0_T2_EENSG_IT1_SI_EESI_T_,"",@"SHT_CUDA_INFO"
	.sectionflags	@""
	.align	4


	//----- nvinfo : EIATTR_CUDA_API_VERSION
	.align		4
        /*0000*/ 	.byte	0x04, 0x37
        /*0002*/ 	.short	(.L_3274 - .L_3273)
.L_3273:
        /*0004*/ 	.word	0x00000082


	//----- nvinfo : EIATTR_KPARAM_INFO
	.align		4
.L_3274:
        /*0008*/ 	.byte	0x04, 0x17
        /*000a*/ 	.short	(.L_3276 - .L_3275)
.L_3275:
        /*000c*/ 	.word	0x00000000
        /*0010*/ 	.short	0x0003
        /*0012*/ 	.short	0x01b8
        /*0014*/ 	.byte	0x00, 0xf0, 0x61, 0x00


	//----- nvinfo : EIATTR_KPARAM_INFO
	.align		4
.L_3276:
        /*0018*/ 	.byte	0x04, 0x17
        /*001a*/ 	.short	(.L_3278 - .L_3277)
.L_3277:
        /*001c*/ 	.word	0x00000000
        /*0020*/ 	.short	0x0002
        /*0022*/ 	.short	0x01b0
        /*0024*/ 	.byte	0x00, 0xf0, 0x11, 0x00


	//----- nvinfo : EIATTR_KPARAM_INFO
	.align		4
.L_3278:
        /*0028*/ 	.byte	0x04, 0x17
        /*002a*/ 	.short	(.L_3280 - .L_3279)
.L_3279:
        /*002c*/ 	.word	0x00000000
        /*0030*/ 	.short	0x0001
        /*0032*/ 	.short	0x00d8
        /*0034*/ 	.byte	0x00, 0xf0, 0x61, 0x03


	//----- nvinfo : EIATTR_KPARAM_INFO
	.align		4
.L_3280:
        /*0038*/ 	.byte	0x04, 0x17
        /*003a*/ 	.short	(.L_3282 - .L_3281)
.L_3281:
        /*003c*/ 	.word	0x00000000
        /*0040*/ 	.short	0x0000
        /*0042*/ 	.short	0x0000
        /*0044*/ 	.byte	0x00, 0xf0, 0x61, 0x03


	//----- nvinfo : EIATTR_SPARSE_MMA_MASK
	.align		4
.L_3282:
        /*0048*/ 	.byte	0x03, 0x50
        /*004a*/ 	.short	0x0000


	//----- nvinfo : EIATTR_MAXREG_COUNT
	.align		4
        /*004c*/ 	.byte	0x03, 0x1b
        /*004e*/ 	.short	0x0040


	//----- nvinfo : EIATTR_EXTERNS
	.align		4
        /*0050*/ 	.byte	0x04, 0x0f
        /*0052*/ 	.short	(.L_3284 - .L_3283)


	//   ....[0]....
	.align		4
.L_3283:
        /*0054*/ 	.word	index@(__assertfail)


	//----- nvinfo : EIATTR_MERCURY_ISA_VERSION
	.align		4
.L_3284:
        /*0058*/ 	.byte	0x03, 0x5f
        /*005a*/ 	.short	0x0101


	//----- nvinfo : EIATTR_VRC_CTA_INIT_COUNT
	.align		4
        /*005c*/ 	.byte	0x02, 0x4a
	.zero		1
	.zero		1


	//----- nvinfo : EIATTR_SYSCALL_OFFSETS
	.align		4
        /*0060*/ 	.byte	0x04, 0x46
        /*0062*/ 	.short	(.L_3286 - .L_3285)


	//   ....[0]....
.L_3285:
        /*0064*/ 	.word	0x00007630


	//   ....[1]....
        /*0068*/ 	.word	0x000078b0


	//   ....[2]....
        /*006c*/ 	.word	0x00007b20


	//   ....[3]....
        /*0070*/ 	.word	0x00007d90


	//----- nvinfo : EIATTR_EXIT_INSTR_OFFSETS
	.align		4
.L_3286:
        /*0074*/ 	.byte	0x04, 0x1c
        /*0076*/ 	.short	(.L_3288 - .L_3287)


	//   ....[0]....
.L_3287:
        /*0078*/ 	.word	0x00000080


	//   ....[1]....
        /*007c*/ 	.word	0x00007ef0


	//----- nvinfo : EIATTR_INDIRECT_BRANCH_TARGETS
	.align		4
.L_3288:
        /*0080*/ 	.byte	0x04, 0x34
        /*0082*/ 	.short	(.L_3290 - .L_3289)


	//   ....[0]....
.L_3289:
        /*0084*/ 	.word	.L_x_10200@srel
        /*0088*/ 	.short	0x0
        /*008a*/ 	.short	0x0
        /*008c*/ 	.word	0x3
        /*0090*/ 	.word	.L_x_10201@srel
        /*0094*/ 	.word	.L_x_10202@srel
        /*0098*/ 	.word	.L_x_10203@srel


	//----- nvinfo : EIATTR_MAX_THREADS
	.align		4
.L_3290:
        /*009c*/ 	.byte	0x04, 0x05
        /*009e*/ 	.short	(.L_3292 - .L_3291)
.L_3291:
        /*00a0*/ 	.word	0x00000200
        /*00a4*/ 	.word	0x00000001
        /*00a8*/ 	.word	0x00000001


	//----- nvinfo : EIATTR_CRS_STACK_SIZE
	.align		4
.L_3292:
        /*00ac*/ 	.byte	0x04, 0x1e
        /*00ae*/ 	.short	(.L_3294 - .L_3293)
.L_3293:
        /*00b0*/ 	.word	0x00000000


	//----- nvinfo : EIATTR_CBANK_PARAM_SIZE
	.align		4
.L_3294:
        /*00b4*/ 	.byte	0x03, 0x19
        /*00b6*/ 	.short	0x01d0


	//----- nvinfo : EIATTR_PARAM_CBANK
	.align		4
        /*00b8*/ 	.byte	0x04, 0x0a
        /*00ba*/ 	.short	(.L_3296 - .L_3295)
	.align		4
.L_3295:
        /*00bc*/ 	.word	index@(.nv.constant0._ZN2at4cuda57_GLOBAL__N__cd6b329d_24_DistributionBernoulli_cu_7537a20d21kernelPointwiseApply2IZNS_6native9templates4cuda28bernoulli_tensor_cuda_kernelIdfEEvRKNS_10TensorBaseES9_NS_15PhiloxCudaStateEEUliRdSB_SB_SB_RKfSD_SD_SD_E_dSC_jLi1ELin1ELi4ELi512ELi2EEEvNS0_6detail10TensorInfoIT0_T2_EENSG_IT1_SI_EESI_T_)
        /*00c0*/ 	.short	0x0380
        /*00c2*/ 	.short	0x01d0


	//----- nvinfo : EIATTR_SW_WAR
	.align		4
.L_3296:
        /*00c4*/ 	.byte	0x04, 0x36
        /*00c6*/ 	.short	(.L_3298 - .L_3297)
.L_3297:
        /*00c8*/ 	.word	0x00000008
.L_3298:


//--------------------- .nv.info._ZN2at4cuda57_GLOBAL__N__cd6b329d_24_DistributionBernoulli_cu_7537a20d21kernelPointwiseApply2IZNS_6native9templates4cuda28bernoulli_tensor_cuda_kernelIdfEEvRKNS_10TensorBaseES9_NS_15PhiloxCudaStateEEUliRdSB_SB_SB_RKfSD_SD_SD_E_dSC_jLi1ELi2ELi4ELi512ELi2EEEvNS0_6detail10TensorInfoIT0_T2_EENSG_IT1_SI_EESI_T_ --------------------------
	.section	.nv.info._ZN2at4cuda57_GLOBAL__N__cd6b329d_24_DistributionBernoulli_cu_7537a20d21kernelPointwiseApply2IZNS_6native9templates4cuda28bernoulli_tensor_cuda_kernelIdfEEvRKNS_10TensorBaseES9_NS_15PhiloxCudaStateEEUliRdSB_SB_SB_RKfSD_SD_SD_E_dSC_jLi1ELi2ELi4ELi512ELi2EEEvNS0_6detail10TensorInfoIT0_T2_EENSG_IT1_SI_EESI_T_,"",@"SHT_CUDA_INFO"
	.sectionflags	@""
	.align	4


	//----- nvinfo : EIATTR_CUDA_API_VERSION
	.align		4
        /*0000*/ 	.byte	0x04, 0x37
        /*0002*/ 	.short	(.L_3300 - .L_3299)
.L_3299:
        /*0004*/ 	.word	0x00000082


	//----- nvinfo : EIATTR_KPARAM_INFO
	.align		4
.L_3300:
        /*0008*/ 	.byte	0x04, 0x17
        /*000a*/ 	.short	(.L_3302 - .L_3301)
.L_3301:
        /*000c*/ 	.word	0x00000000
        /*0010*/ 	.short	0x0003
        /*0012*/ 	.short	0x01b8
        /*0014*/ 	.byte	0x00, 0xf0, 0x61, 0x00


	//----- nvinfo : EIATTR_KPARAM_INFO
	.align		4
.L_3302:
        /*0018*/ 	.byte	0x04, 0x17
        /*001a*/ 	.short	(.L_3304 - .L_3303)
.L_3303:
        /*001c*/ 	.word	0x00000000
        /*0020*/ 	.short	0x0002
        /*0022*/ 	.short	0x01b0
        /*0024*/ 	.byte	0x00, 0xf0, 0x11, 0x00


	//----- nvinfo : EIATTR_KPARAM_INFO
	.align		4
.L_3304:
        /*0028*/ 	.byte	0x04, 0x17
        /*002a*/ 	.short	(.L_3306 - .L_3305)
.L_3305:
        /*002c*/ 	.word	0x00000000
        /*0030*/ 	.short	0x0001
        /*0032*/ 	.short	0x00d8
        /*0034*/ 	.byte	0x00, 0xf0, 0x61, 0x03


	//----- nvinfo : EIATTR_KPARAM_INFO
	.align		4
.L_3306:
        /*0038*/ 	.byte	0x04, 0x17
        /*003a*/ 	.short	(.L_3308 - .L_3307)
.L_3307:
        /*003c*/ 	.word	0x00000000
        /*0040*/ 	.short	0x0000
        /*0042*/ 	.short	0x0000
        /*0044*/ 	.byte	0x00, 0xf0, 0x61, 0x03


	//----- nvinfo : EIATTR_SPARSE_MMA_MASK
	.align		4
.L_3308:
        /*0048*/ 	.byte	0x03, 0x50
        /*004a*/ 	.short	0x0000


	//----- nvinfo : EIATTR_MAXREG_COUNT
	.align		4
        /*004c*/ 	.byte	0x03, 0x1b
        /*004e*/ 	.short	0x0040


	//----- nvinfo : EIATTR_EXTERNS
	.align		4
        /*0050*/ 	.byte	0x04, 0x0f
        /*0052*/ 	.short	(.L_3310 - .L_3309)


	//   ....[0]....
	.align		4
.L_3309:
        /*0054*/ 	.word	index@(__assertfail)


	//----- nvinfo : EIATTR_MERCURY_ISA_VERSION
	.align		4
.L_3310:
        /*0058*/ 	.byte	0x03, 0x5f
        /*005a*/ 	.short	0x0101


	//----- nvinfo : EIATTR_VRC_CTA_INIT_COUNT
	.align		4
        /*005c*/ 	.byte	0x02, 0x4a
	.zero		1
	.zero		1


	//----- nvinfo : EIATTR_SYSCALL_OFFSETS
	.align		4
        /*0060*/ 	.byte	0x04, 0x46
        /*0062*/ 	.short	(.L_3312 - .L_3311)


	//   ....[0]....
.L_3311:
        /*0064*/ 	.word	0x000014c0


	//   ....[1]....
        /*0068*/ 	.word	0x000016c0


	//   ....[2]....
        /*006c*/ 	.word	0x000018b0


	//   ....[3]....
        /*0070*/ 	.word	0x00001ab0


	//----- nvinfo : EIATTR_EXIT_INSTR_OFFSETS
	.align		4
.L_3312:
        /*0074*/ 	.byte	0x04, 0x1c
        /*0076*/ 	.short	(.L_3314 - .L_3313)


	//   ....[0]....
.L_3313:
        /*0078*/ 	.word	0x00000080


	//   ....[1]....
        /*007c*/ 	.word	0x00001c00


	//----- nvinfo : EIATTR_INDIRECT_BRANCH_TARGETS
	.align		4
.L_3314:
        /*0080*/ 	.byte	0x04, 0x34
        /*0082*/ 	.short	(.L_3316 - .L_3315)


	//   ....[0]....
.L_3315:
        /*0084*/ 	.word	.L_x_10204@srel
        /*0088*/ 	.short	0x0
        /*008a*/ 	.short	0x0
        /*008c*/ 	.word	0x3
        /*0090*/ 	.word	.L_x_10205@srel
        /*0094*/ 	.word	.L_x_10206@srel
        /*0098*/ 	.word	.L_x_10207@srel


	//----- nvinfo : EIATTR_MAX_THREADS
	.align		4
.L_3316:
        /*009c*/ 	.byte	0x04, 0x05
        /*009e*/ 	.short	(.L_3318 - .L_3317)
.L_3317:
        /*00a0*/ 	.word	0x00000200
        /*00a4*/ 	.word	0x00000001
        /*00a8*/ 	.word	0x00000001


	//----- nvinfo : EIATTR_CRS_STACK_SIZE
	.align		4
.L_3318:
        /*00ac*/ 	.byte	0x04, 0x1e
        /*00ae*/ 	.short	(.L_3320 - .L_3319)
.L_3319:
        /*00b0*/ 	.word	0x00000000


	//----- nvinfo : EIATTR_CBANK_PARAM_SIZE
	.align		4
.L_3320:
        /*00b4*/ 	.byte	0x03, 0x19
        /*00b6*/ 	.short	0x01d0


	//----- nvinfo : EIATTR_PARAM_CBANK
	.align		4
        /*00b8*/ 	.byte	0x04, 0x0a
        /*00ba*/ 	.short	(.L_3322 - .L_3321)
	.align		4
.L_3321:
        /*00bc*/ 	.word	index@(.nv.constant0._ZN2at4cuda57_GLOBAL__N__cd6b329d_24_DistributionBernoulli_cu_7537a20d21kernelPointwiseApply2IZNS_6native9templates4cuda28bernoulli_tensor_cuda_kernelIdfEEvRKNS_10TensorBaseES9_NS_15PhiloxCudaStateEEUliRdSB_SB_SB_RKfSD_SD_SD_E_dSC_jLi1ELi2ELi4ELi512ELi2EEEvNS0_6detail10TensorInfoIT0_T2_EENSG_IT1_SI_EESI_T_)
        /*00c0*/ 	.short	0x0380
        /*00c2*/ 	.short	0x01d0


	//----- nvinfo : EIATTR_SW_WAR
	.align		4
.L_3322:
        /*00c4*/ 	.byte	0x04, 0x36
        /*00c6*/ 	.short	(.L_3324 - .L_3323)
.L_3323:
        /*00c8*/ 	.word	0x00000008
.L_3324:


//--------------------- .nv.info._ZN2at4cuda57_GLOBAL__N__cd6b329d_24_DistributionBernoulli_cu_7537a20d21kernelPointwiseApply2IZNS_6native9templates4cuda28bernoulli_tensor_cuda_kernelIdfEEvRKNS_10TensorBaseES9_NS_15PhiloxCudaStateEEUliRdSB_SB_SB_RKfSD_SD_SD_E_dSC_jLi1ELi1ELi4ELi512ELi2EEEvNS0_6detail10TensorInfoIT0_T2_EENSG_IT1_SI_EESI_T_ --------------------------
	.section	.nv.info._ZN2at4cuda57_GLOBAL__N__cd6b329d_24_DistributionBernoulli_cu_7537a20d21kernelPointwiseApply2IZNS_6native9templates4cuda28bernoulli_tensor_cuda_kernelIdfEEvRKNS_10TensorBaseES9_NS_15PhiloxCudaStateEEUliRdSB_SB_SB_RKfSD_SD_SD_E_dSC_jLi1ELi1ELi4ELi512ELi2EEEvNS0_6detail10TensorInfoIT0_T2_EENSG_IT1_SI_EESI_T_,"",@"SHT_CUDA_INFO"
	.sectionflags	@""
	.align	4


	//----- nvinfo : EIATTR_CUDA_API_VERSION
	.align		4
        /*0000*/ 	.byte	0x04, 0x37
        /*0002*/ 	.short	(.L_3326 - .L_3325)
.L_3325:
        /*0004*/ 	.word	0x00000082


	//----- nvinfo : EIATTR_KPARAM_INFO
	.align		4
.L_3326:
        /*0008*/ 	.byte	0x04, 0x17
        /*000a*/ 	.short	(.L_3328 - .L_3327)
.L_3327:
        /*000c*/ 	.word	0x00000000
        /*0010*/ 	.short	0x0003
        /*0012*/ 	.short	0x01b8
        /*0014*/ 	.byte	0x00, 0xf0, 0x61, 0x00


	//----- nvinfo : EIATTR_KPARAM_INFO
	.align		4
.L_3328:
        /*0018*/ 	.byte	0x04, 0x17
        /*001a*/ 	.short	(.L_3330 - .L_3329)
.L_3329:
        /*001c*/ 	.word	0x00000000
        /*0020*/ 	.short	0x0002
        /*0022*/ 	.short	0x01b0
        /*0024*/ 	.byte	0x00, 0xf0, 0x11, 0x00


	//----- nvinfo : EIATTR_KPARAM_INFO
	.align		4
.L_3330:
        /*0028*/ 	.byte	0x04, 0x17
        /*002a*/ 	.short	(.L_3332 - .L_3331)
.L_3331:
        /*002c*/ 	.word	0x00000000
        /*0030*/ 	.short	0x0001
        /*0032*/ 	.short	0x00d8
        /*0034*/ 	.byte	0x00, 0xf0, 0x61, 0x03


	//----- nvinfo : EIATTR_KPARAM_INFO
	.align		4
.L_3332:
        /*0038*/ 	.byte	0x04, 0x17
        /*003a*/ 	.short	(.L_3334 - .L_3333)
.L_3333:
        /*003c*/ 	.word	0x00000000
        /*0040*/ 	.short	0x0000
        /*0042*/ 	.short	0x0000
        /*0044*/ 	.byte	0x00, 0xf0, 0x61, 0x03


	//----- nvinfo : EIATTR_SPARSE_MMA_MASK
	.align		4
.L_3334:
        /*0048*/ 	.byte	0x03, 0x50
        /*004a*/ 	.short	0x0000


	//----- nvinfo : EIATTR_MAXREG_COUNT
	.align		4
        /*004c*/ 	.byte	0x03, 0x1b
        /*004e*/ 	.short	0x0040


	//----- nvinfo : EIATTR_EXTERNS
	.align		4
        /*0050*/ 	.byte	0x04, 0x0f
        /*0052*/ 	.short	(.L_3336 - .L_3335)


	//   ....[0]....
	.align		4
.L_3335:
        /*0054*/ 	.word	index@(__assertfail)


	//----- nvinfo : EIATTR_MERCURY_ISA_VERSION
	.align		4
.L_3336:
        /*0058*/ 	.byte	0x03, 0x5f
        /*005a*/ 	.short	0x0101


	//----- nvinfo : EIATTR_VRC_CTA_INIT_COUNT
	.align		4
        /*005c*/ 	.byte	0x02, 0x4a
	.zero		1
	.zero		1


	//----- nvinfo : EIATTR_SYSCALL_OFFSETS
	.align		4
        /*0060*/ 	.byte	0x04, 0x46
        /*0062*/ 	.short	(.L_3338 - .L_3337)


	//   ....[0]....
.L_3337:
        /*0064*/ 	.word	0x00000e20


	//   ....[1]....
        /*0068*/ 	.word	0x00001020


	//   ....[2]....
        /*006c*/ 	.word	0x00001210


	//   ....[3]....
        /*0070*/ 	.word	0x00001410


	//----- nvinfo : EIATTR_EXIT_INSTR_OFFSETS
	.align		4
.L_3338:
        /*0074*/ 	.byte	0x04, 0x1c
        /*0076*/ 	.short	(.L_3340 - .L_3339)


	//   ....[0]....
.L_3339:
        /*0078*/ 	.word	0x00000080


	//   ....[1]....
        /*007c*/ 	.word	0x000014f0


	//----- nvinfo : EIATTR_INDIRECT_BRANCH_TARGETS
	.align		4
.L_3340:
        /*0080*/ 	.byte	0x04, 0x34
        /*0082*/ 	.short	(.L_3342 - .L_3341)


	//   ....[0]....
.L_3341:
        /*0084*/ 	.word	.L_x_10208@srel
        /*0088*/ 	.short	0x0
        /*008a*/ 	.short	0x0
        /*008c*/ 	.word	0x3
        /*0090*/ 	.word	.L_x_10209@srel
        /*0094*/ 	.word	.L_x_10210@srel
        /*0098*/ 	.word	.L_x_10211@srel


	//----- nvinfo : EIATTR_MAX_THREADS
	.align		4
.L_3342:
        /*009c*/ 	.byte	0x04, 0x05
        /*009e*/ 	.short	(.L_3344 - .L_3343)
.L_3343:
        /*00a0*/ 	.word	0x00000200
        /*00a4*/ 	.word	0x00000001
        /*00a8*/ 	.word	0x00000001


	//----- nvinfo : EIATTR_CRS_STACK_SIZE
	.align		4
.L_3344:
        /*00ac*/ 	.byte	0x04, 0x1e
        /*00ae*/ 	.short	(.L_3346 - .L_3345)
.L_3345:
        /*00b0*/ 	.word	0x00000000


	//----- nvinfo : EIATTR_CBANK_PARAM_SIZE
	.align		4
.L_3346:
        /*00b4*/ 	.byte	0x03, 0x19
        /*00b6*/ 	.short	0x01d0


	//----- nvinfo : EIATTR_PARAM_CBANK
	.align		4
        /*00b8*/ 	.byte	0x04, 0x0a
        /*00ba*/ 	.short	(.L_3348 - .L_3347)
	.align		4
.L_3347:
        /*00bc*/ 	.word	index@(.nv.constant0._ZN2at4cuda57_GLOBAL__N__cd6b329d_24_DistributionBernoulli_cu_7537a20d21kernelPointwiseApply2IZNS_6native9templates4cuda28bernoulli_tensor_cuda_kernelIdfEEvRKNS_10TensorBaseES9_NS_15PhiloxCudaStateEEUliRdSB_SB_SB_RKfSD_SD_SD_E_dSC_jLi1ELi1ELi4ELi512ELi2EEEvNS0_6detail10TensorInfoIT0_T2_EENSG_IT1_SI_EESI_T_)
        /*00c0*/ 	.short	0x0380
        /*00c2*/ 	.short	0x01d0


	//----- nvinfo : EIATTR_SW_WAR
	.align		4
.L_3348:
        /*00c4*/ 	.byte	0x04, 0x36
        /*00c6*/ 	.short	(.L_3350 - .L_3349)
.L_3349:
        /*00c8*/ 	.word	0x00000008
.L_3350:


//--------------------- .nv.info._ZN2at4cuda57_GLOBAL__N__cd6b329d_24_DistributionBernoulli_cu_7537a20d21kernelPointwiseApply2IZNS_6native9templates4cuda28bernoulli_tensor_cuda_kernelIsfEEvRKNS_10TensorBaseES9_NS_15PhiloxCudaStateEEUliRsSB_SB_SB_RKfSD_SD_SD_E_sSC_mLin1ELin1ELi4ELi512ELi2EEEvNS0_6detail10TensorInfoIT0_T2_EENSG_IT1_SI_EESI_T_ --------------------------
	.section	.nv.info._ZN2at4cuda57_GLOBAL__N__cd6b329d_24_DistributionBernoulli_cu_7537a20d21kernelPointwiseApply2IZNS_6native9templates4cuda28bernoulli_tensor_cuda_kernelIsfEEvRKNS_10TensorBaseES9_NS_15PhiloxCudaStateEEUliRsSB_SB_SB_RKfSD_SD_SD_E_sSC_mLin1ELin1ELi4ELi512ELi2EEEvNS0_6detail10TensorInfoIT0_T2_EENSG_IT1_SI_EESI_T_,"",@"SHT_CUDA_INFO"
	.sectionflags	@""
	.align	4


	//----- nvinfo : EIATTR_CUDA_API_VERSION
	.align		4
        /*0000*/ 	.byte	0x04, 0x37
        /*0002*/ 	.short	(.L_3352 - .L_3351)
.L_3351:
        /*0004*/ 	.word	0x00000082


	//----- nvinfo : EIATTR_KPARAM_INFO
	.align		4
.L_3352:
        /*0008*/ 	.byte	0x04, 0x17
        /*000a*/ 	.short	(.L_3354 - .L_3353)
.L_3353:
        /*000c*/ 	.word	0x00000000
        /*0010*/ 	.short	0x0003
        /*0012*/ 	.short	0x0348
        /*0014*/ 	.byte	0x00, 0xf0, 0x61, 0x00


	//----- nvinfo : EIATTR_KPARAM_INFO
	.align		4
.L_3354:
        /*0018*/ 	.byte	0x04, 0x17
        /*001a*/ 	.short	(.L_3356 - .L_3355)
.L_3355:
        /*001c*/ 	.word	0x00000000
        /*0020*/ 	.short	0x0002
        /*0022*/ 	.short	0x0340
        /*0024*/ 	.byte	0x00, 0xf0, 0x21, 0x00


	//----- nvinfo : EIATTR_KPARAM_INFO
	.align		4
.L_3356:
        /*0028*/ 	.byte	0x04, 0x17
        /*002a*/ 	.short	(.L_3358 - .L_3357)
.L_3357:
        /*002c*/ 	.word	0x00000000
        /*0030*/ 	.short	0x0001
        /*0032*/ 	.short	0x01a0
        /*0034*/ 	.byte	0x00, 0xf0, 0x81, 0x06


	//----- nvinfo : EIATTR_KPARAM_INFO
	.align		4
.L_3358:
        /*0038*/ 	.byte	0x04, 0x17
        /*003a*/ 	.short	(.L_3360 - .L_3359)
.L_3359:
        /*003c*/ 	.word	0x00000000
        /*0040*/ 	.short	0x0000
        /*0042*/ 	.short	0x0000
        /*0044*/ 	.byte	0x00, 0xf0, 0x81, 0x06


	//----- nvinfo : EIATTR_SPARSE_MMA_MASK
	.align		4
.L_3360:
        /*0048*/ 	.byte	0x03, 0x50
        /*004a*/ 	.short	0x0000


	//----- nvinfo : EIATTR_MAXREG_COUNT
	.align		4
        /*004c*/ 	.byte	0x03, 0x1b
        /*004e*/ 	.short	0x0040


	//----- nvinfo : EIATTR_EXTERNS
	.align		4
        /*0050*/ 	.byte	0x04, 0x0f
        /*0052*/ 	.short	(.L_3362 - .L_3361)


	//   ....[0]....
	.align		4
.L_3361:
        /*0054*/ 	.word	index@(__assertfail)


	//----- nvinfo : EIATTR_MERCURY_ISA_VERSION
	.align		4
.L_3362:
        /*0058*/ 	.byte	0x03, 0x5f
        /*005a*/ 	.short	0x0101


	//----- nvinfo : EIATTR_VRC_CTA_INIT_COUNT
	.align		4
        /*005c*/ 	.byte	0x02, 0x4a
	.zero		1
	.zero		1


	//----- nvinfo : EIATTR_SYSCALL_OFFSETS
	.align		4
        /*0060*/ 	.byte	0x04, 0x46
        /*0062*/ 	.short	(.L_3364 - .L_3363)


	//   ....[0]....
.L_3363:
        /*0064*/ 	.word	0x0001c560


	//   ....[1]....
        /*0068*/ 	.word	0x0001c770


	//   ....[2]....
        /*006c*/ 	.word	0x0001c970


	//   ....[3]....
        /*0070*/ 	.word	0x0001cb80


	//----- nvinfo : EIATTR_EXIT_INSTR_OFFSETS
	.align		4
.L_3364:
        /*0074*/ 	.byte	0x04, 0x1c
        /*0076*/ 	.short	(.L_3366 - .L_3365)


	//   ....[0]....
.L_3365:
        /*0078*/ 	.word	0x00000090


	//   ....[1]....
        /*007c*/ 	.word	0x0001ccc0


	//----- nvinfo : EIATTR_INDIRECT_BRANCH_TARGETS
	.align		4
.L_3366:
        /*0080*/ 	.byte	0x04, 0x34
        /*0082*/ 	.short	(.L_3368 - .L_3367)


	//   ....[0]....
.L_3367:
        /*0084*/ 	.word	.L_x_10212@srel
        /*0088*/ 	.short	0x0
        /*008a*/ 	.short	0x0
        /*008c*/ 	.word	0x3
        /*0090*/ 	.word	.L_x_10213@srel
        /*0094*/ 	.word	.L_x_10214@srel
        /*0098*/ 	.word	.L_x_10215@srel


	//----- nvinfo : EIATTR_MAX_THREADS
	.align		4
.L_3368:
        /*009c*/ 	.byte	0x04, 0x05
        /*009e*/ 	.short	(.L_3370 - .L_3369)
.L_3369:
        /*00a0*/ 	.word	0x00000200
        /*00a4*/ 	.word	0x00000001
        /*00a8*/ 	.word	0x00000001


	//----- nvinfo : EIATTR_CRS_STACK_SIZE
	.align		4
.L_3370:
        /*00ac*/ 	.byte	0x04, 0x1e
        /*00ae*/ 	.short	(.L_3372 - .L_3371)
.L_3371:
        /*00b0*/ 	.word	0x00000000


	//----- nvinfo : EIATTR_CBANK_PARAM_SIZE
	.align		4
.L_3372:
        /*00b4*/ 	.byte	0x03, 0x19
        /*00b6*/ 	.short	0x0360


	//----- nvinfo : EIATTR_PARAM_CBANK
	.align		4
        /*00b8*/ 	.byte	0x04, 0x0a
        /*00ba*/ 	.short	(.L_3374 - .L_3373)
	.align		4
.L_3373:
        /*00bc*/ 	.word	index@(.nv.constant0._ZN2at4cuda57_GLOBAL__N__cd6b329d_24_DistributionBernoulli_cu_7537a20d21kernelPointwiseApply2IZNS_6native9templates4cuda28bernoulli_tensor_cuda_kernelIsfEEvRKNS_10TensorBaseES9_NS_15PhiloxCudaStateEEUliRsSB_SB_SB_RKfSD_SD_SD_E_sSC_mLin1ELin1ELi4ELi512ELi2EEEvNS0_6detail10TensorInfoIT0_T2_EENSG_IT1_SI_EESI_T_)
        /*00c0*/ 	.short	0x0380
        /*00c2*/ 	.short	0x0360


	//----- nvinfo : EIATTR_SW_WAR
	.align		4
.L_3374:
        /*00c4*/ 	.byte	0x04, 0x36
        /*00c6*/ 	.short	(.L_3376 - .L_3375)
.L_3375:
        /*00c8*/ 	.word	0x00000008
.L_3376:


//--------------------- .nv.info._ZN2at4cuda57_GLOBAL__N__cd6b329d_24_DistributionBernoulli_cu_7537a20d21kernelPointwiseApply2IZNS_6native9templates4cuda28bernoulli_tensor_cuda_kernelIsfEEvRKNS_10TensorBaseES9_NS_15PhiloxCudaStateEEUliRsSB_SB_SB_RKfSD_SD_SD_E_sSC_mLi1ELi1ELi4ELi512ELi2EEEvNS0_6detail10TensorInfoIT0_T2_EENSG_IT1_SI_EESI_T_ --------------------------
	.section	.nv.info._ZN2at4cuda57_GLOBAL__N__cd6b329d_24_DistributionBernoulli_cu_7537a20d21kernelPointwiseApply2IZNS_6native9templates4cuda28bernoulli_tensor_cuda_kernelIsfEEvRKNS_10TensorBaseES9_NS_15PhiloxCudaStateEEUliRsSB_SB_SB_RKfSD_SD_SD_E_sSC_mLi1ELi1ELi4ELi512ELi2EEEvNS0_6detail10TensorInfoIT0_T2_EENSG_IT1_SI_EESI_T_,"",@"SHT_CUDA_INFO"
	.sectionflags	@""
	.align	4


	//----- nvinfo : EIATTR_CUDA_API_VERSION
	.align		4
        /*0000*/ 	.byte	0x04, 0x37
        /*0002*/ 	.short	(.L_3378 - .L_3377)
.L_3377:
        /*0004*/ 	.word	0x00000082


	//----- nvinfo : EIATTR_KPARAM_INFO
	.align		4
.L_3378:
        /*0008*/ 	.byte	0x04, 0x17
        /*000a*/ 	.short	(.L_3380 - .L_3379)
.L_3379:
        /*000c*/ 	.word	0x00000000
        /*0010*/ 	.short	0x0003
        /*0012*/ 	.short	0x0348
        /*0014*/ 	.byte	0x00, 0xf0, 0x61, 0x00


	//----- nvinfo : EIATTR_KPARAM_INFO
	.align		4
.L_3380:
        /*0018*/ 	.byte	0x04, 0x17
        /*001a*/ 	.short	(.L_3382 - .L_3381)
.L_3381:
        /*001c*/ 	.word	0x00000000
        /*0020*/ 	.short	0x0002
        /*0022*/ 	.short	0x0340
        /*0024*/ 	.byte	0x00, 0xf0, 0x21, 0x00


	//----- nvinfo : EIATTR_KPARAM_INFO
	.align		4
.L_3382:
        /*0028*/ 	.byte	0x04, 0x17
        /*002a*/ 	.short	(.L_3384 - .L_3383)
.L_3383:
        /*002c*/ 	.word	0x00000000
        /*0030*/ 	.short	0x0001
        /*0032*/ 	.short	0x01a0
        /*0034*/ 	.byte	0x00, 0xf0, 0x81, 0x06


	//----- nvinfo : EIATTR_KPARAM_INFO
	.align		4
.L_3384:
        /*0038*/ 	.byte	0x04, 0x17
        /*003a*/ 	.short	(.L_3386 - .L_3385)
.L_3385:
        /*003c*/ 	.word	0x00000000
        /*0040*/ 	.short	0x0000
        /*0042*/ 	.short	0x0000
        /*0044*/ 	.byte	0x00, 0xf0, 0x81, 0x06


	//----- nvinfo : EIATTR_SPARSE_MMA_MASK
	.align		4
.L_3386:
        /*0048*/ 	.byte	0x03, 0x50
        /*004a*/ 	.short	0x0000


	//----- nvinfo : EIATTR_MAXREG_COUNT
	.align		4
        /*004c*/ 	.byte	0x03, 0x1b
        /*004e*/ 	.short	0x0040


	//----- nvinfo : EIATTR_EXTERNS
	.align		4
        /*0050*/ 	.byte	0x04, 0x0f
        /*0052*/ 	.short	(.L_3388 - .L_3387)


	//   ....[0]....
	.align		4
.L_3387:
        /*0054*/ 	.word	index@(__assertfail)


	//----- nvinfo : EIATTR_MERCURY_ISA_VERSION
	.align		4
.L_3388:
        /*0058*/ 	.byte	0x03, 0x5f
        /*005a*/ 	.short	0x0101


	//----- nvinfo : EIATTR_VRC_CTA_INIT_COUNT
	.align		4
        /*005c*/ 	.byte	0x02, 0x4a
	.zero		1
	.zero		1


	//----- nvinfo : EIATTR_SYSCALL_OFFSETS
	.align		4
        /*0060*/ 	.byte	0x04, 0x46
        /*0062*/ 	.short	(.L_3390 - .L_3389)


	//   ....[0]....
.L_3389:
        /*0064*/ 	.word	0x00000fb0


	//   ....[1]....
        /*0068*/ 	.word	0x000011a0


	//   ....[2]....
        /*006c*/ 	.word	0x00001380


	//   ....[3]....
        /*0070*/ 	.word	0x00001570


	//----- nvinfo : EIATTR_EXIT_INSTR_OFFSETS
	.align		4
.L_3390:
        /*0074*/ 	.byte	0x04, 0x1c
        /*0076*/ 	.short	(.L_3392 - .L_3391)


	//   ....[0]....
.L_3391:
        /*0078*/ 	.word	0x00000090


	//   ....[1]....
        /*007c*/ 	.word	0x00001650


	//----- nvinfo : EIATTR_INDIRECT_BRANCH_TARGETS
	.align		4
.L_3392:
        /*0080*/ 	.byte	0x04, 0x34
        /*0082*/ 	.short	(.L_3394 - .L_3393)


	//   ....[0]....
.L_3393:
        /*0084*/ 	.word	.L_x_10216@srel
        /*0088*/ 	.short	0x0
        /*008a*/ 	.short	0x0
        /*008c*/ 	.word	0x3
        /*0090*/ 	.word	.L_x_10217@srel
        /*0094*/ 	.word	.L_x_10218@srel
        /*0098*/ 	.word	.L_x_10219@srel


	//----- nvinfo : EIATTR_MAX_THREADS
	.align		4
.L_3394:
        /*009c*/ 	.byte	0x04, 0x05
        /*009e*/ 	.short	(.L_3396 - .L_3395)
.L_3395:
        /*00a0*/ 	.word	0x00000200
        /*00a4*/ 	.word	0x00000001
        /*00a8*/ 	.word	0x00000001


	//----- nvinfo : EIATTR_CRS_STACK_SIZE
	.align		4
.L_3396:
        /*00ac*/ 	.byte	0x04, 0x1e
        /*00ae*/ 	.short	(.L_3398 - .L_3397)
.L_3397:
        /*00b0*/ 	.word	0x00000000


	//----- nvinfo : EIATTR_CBANK_PARAM_SIZE
	.align		4
.L_3398:
        /*00b4*/ 	.byte	0x03, 0x19
        /*00b6*/ 	.short	0x0360


	//----- nvinfo : EIATTR_PARAM_CBANK
	.align		4
        /*00b8*/ 	.byte	0x04, 0x0a
        /*00ba*/ 	.short	(.L_3400 - .L_3399)
	.align		4
.L_3399:
        /*00bc*/ 	.word	index@(.nv.constant0._ZN2at4cuda57_GLOBAL__N__cd6b329d_24_DistributionBernoulli_cu_7537a20d21kernelPointwiseApply2IZNS_6native9templates4cuda28bernoulli_tensor_cuda_kernelIsfEEvRKNS_10TensorBaseES9_NS_15PhiloxCudaStateEEUliRsSB_SB_SB_RKfSD_SD_SD_E_sSC_mLi1ELi1ELi4ELi512ELi2EEEvNS0_6detail10TensorInfoIT0_T2_EENSG_IT1_SI_EESI_T_)
        /*00c0*/ 	.short	0x0380
        /*00c2*/ 	.short	0x0360


	//----- nvinfo : EIATTR_SW_WAR
	.align		4
.L_3400:
        /*00c4*/ 	.byte	0x04, 0x36
        /*00c6*/ 	.short	(.L_3402 - .L_3401)
.L_3401:
        /*00c8*/ 	.word	0x00000008
.L_3402:


//--------------------- .nv.info._ZN2at4cuda57_GLOBAL__N__cd6b329d_24_DistributionBernoulli_cu_7537a20d21kernelPointwiseApply2IZNS_6native9templates4cuda28bernoulli_tensor_cuda_kernelIsfEEvRKNS_10TensorBaseES9_NS_15PhiloxCudaStateEEUliRsSB_SB_SB_RKfSD_SD_SD_E_sSC_jLin1ELin1ELi4ELi512ELi2EEEvNS0_6detail10TensorInfoIT0_T2_EENSG_IT1_SI_EESI_T_ --------------------------
	.section	.nv.info._ZN2at4cuda57_GLOBAL__N__cd6b329d_24_DistributionBernoulli_cu_7537a20d21kernelPointwiseApply2IZNS_6native9templates4cuda28bernoulli_tensor_cuda_kernelIsfEEvRKNS_10TensorBaseES9_NS_15PhiloxCudaStateEEUliRsSB_SB_SB_RKfSD_SD_SD_E_sSC_jLin1ELin1ELi4ELi512ELi2EEEvNS0_6detail10TensorInfoIT0_T2_EENSG_IT1_SI_EESI_T_,"",@"SHT_CUDA_INFO"
	.sectionflags	@""
	.align	4


	//----- nvinfo : EIATTR_CUDA_API_VERSION
	.align		4
        /*0000*/ 	.byte	0x04, 0x37
        /*0002*/ 	.short	(.L_3404 - .L_3403)
.L_3403:
        /*0004*/ 	.word	0x00000082


	//----- nvinfo : EIATTR_KPARAM_INFO
	.align		4
.L_3404:
        /*0008*/ 	.byte	0x04, 0x17
        /*000a*/ 	.short	(.L_3406 - .L_3405)
.L_3405:
        /*000c*/ 	.word	0x00000000
        /*0010*/ 	.short	0x0003
        /*0012*/ 	.short	0x01b8
        /*0014*/ 	.byte	0x00, 0xf0, 0x61, 0x00


	//----- nvinfo : EIATTR_KPARAM_INFO
	.align		4
.L_3406:
        /*0018*/ 	.byte	0x04, 0x17
        /*001a*/ 	.short	(.L_3408 - .L_3407)
.L_3407:
        /*001c*/ 	.word	0x00000000
        /*0020*/ 	.short	0x0002
        /*0022*/ 	.short	0x01b0
        /*0024*/ 	.byte	0x00, 0xf0, 0x11, 0x00


	//----- nvinfo : EIATTR_KPARAM_INFO
	.align		4
.L_3408:
        /*0028*/ 	.byte	0x04, 0x17
        /*002a*/ 	.short	(.L_3410 - .L_3409)
.L_3409:
        /*002c*/ 	.word	0x00000000
        /*0030*/ 	.short	0x0001
        /*0032*/ 	.short	0x00d8
        /*0034*/ 	.byte	0x00, 0xf0, 0x61, 0x03


	//----- nvinfo : EIATTR_KPARAM_INFO
	.align		4
.L_3410:
        /*0038*/ 	.byte	0x04, 0x17
        /*003a*/ 	.short	(.L_3412 - .L_3411)
.L_3411:
        /*003c*/ 	.word	0x00000000
        /*0040*/ 	.short	0x0000
        /*0042*/ 	.short	0x0000
        /*0044*/ 	.byte	0x00, 0xf0, 0x61, 0x03


	//----- nvinfo : EIATTR_SPARSE_MMA_MASK
	.align		4
.L_3412:
        /*0048*/ 	.byte	0x03, 0x50
        /*004a*/ 	.short	0x0000


	//----- nvinfo : EIATTR_MAXREG_COUNT
	.align		4
        /*004c*/ 	.byte	0x03, 0x1b
        /*004e*/ 	.short	0x0040


	//----- nvinfo : EIATTR_EXTERNS
	.align		4
        /*0050*/ 	.byte	0x04, 0x0f
        /*0052*/ 	.short	(.L_3414 - .L_3413)


	//   ....[0]....
	.align		4
.L_3413:
        /*0054*/ 	.word	index@(__assertfail)


	//----- nvinfo : EIATTR_MERCURY_ISA_VERSION
	.align		4
.L_3414:
        /*0058*/ 	.byte	0x03, 0x5f
        /*005a*/ 	.short	0x0101


	//----- nvinfo : EIATTR_VRC_CTA_INIT_COUNT
	.align		4
        /*005c*/ 	.byte	0x02, 0x4a
	.zero		1
	.zero		1


	//----- nvinfo : EIATTR_SYSCALL_OFFSETS
	.align		4
        /*0060*/ 	.byte	0x04, 0x46
        /*0062*/ 	.short	(.L_3416 - .L_3415)


	//   ....[0]....
.L_3415:
        /*0064*/ 	.word	0x0000dda0


	//   ....[1]....
        /*0068*/ 	.word	0x0000dfb0


	//   ....[2]....
        /*006c*/ 	.word	0x0000e1b0


	//   ....[3]....
        /*0070*/ 	.word	0x0000e3c0


	//----- nvinfo : EIATTR_EXIT_INSTR_OFFSETS
	.align		4
.L_3416:
        /*0074*/ 	.byte	0x04, 0x1c
        /*0076*/ 	.short	(.L_3418 - .L_3417)


	//   ....[0]....
.L_3417:
        /*0078*/ 	.word	0x00000080


	//   ....[1]....
        /*007c*/ 	.word	0x0000e4f0


	//----- nvinfo : EIATTR_INDIRECT_BRANCH_TARGETS
	.align		4
.L_3418:
        /*0080*/ 	.byte	0x04, 0x34
        /*0082*/ 	.short	(.L_3420 - .L_3419)


	//   ....[0]....
.L_3419:
        /*0084*/ 	.word	.L_x_10220@srel
        /*0088*/ 	.short	0x0
        /*008a*/ 	.short	0x0
        /*008c*/ 	.word	0x3
        /*0090*/ 	.word	.L_x_10221@srel
        /*0094*/ 	.word	.L_x_10222@srel
        /*0098*/ 	.word	.L_x_10223@srel


	//----- nvinfo : EIATTR_MAX_THREADS
	.align		4
.L_3420:
        /*009c*/ 	.byte	0x04, 0x05
        /*009e*/ 	.short	(.L_3422 - .L_3421)
.L_3421:
        /*00a0*/ 	.word	0x00000200
        /*00a4*/ 	.word	0x00000001
        /*00a8*/ 	.word	0x00000001


	//----- nvinfo : EIATTR_CRS_STACK_SIZE
	.align		4
.L_3422:
        /*00ac*/ 	.byte	0x04, 0x1e
        /*00ae*/ 	.short	(.L_3424 - .L_3423)
.L_3423:
        /*00b0*/ 	.word	0x00000000


	//----- nvinfo : EIATTR_CBANK_PARAM_SIZE
	.align		4
.L_3424:
        /*00b4*/ 	.byte	0x03, 0x19
        /*00b6*/ 	.short	0x01d0


	//----- nvinfo : EIATTR_PARAM_CBANK
	.align		4
        /*00b8*/ 	.byte	0x04, 0x0a
        /*00ba*/ 	.short	(.L_3426 - .L_3425)
	.align		4
.L_3425:
        /*00bc*/ 	.word	index@(.nv.constant0._ZN2at4cuda57_GLOBAL__N__cd6b329d_24_DistributionBernoulli_cu_7537a20d21kernelPointwiseApply2IZNS_6native9templates4cuda28bernoulli_tensor_cuda_kernelIsfEEvRKNS_10TensorBaseES9_NS_15PhiloxCudaStateEEUliRsSB_SB_SB_RKfSD_SD_SD_E_sSC_jLin1ELin1ELi4ELi512ELi2EEEvNS0_6detail10TensorInfoIT0_T2_EENSG_IT1_SI_EESI_T_)
        /*00c0*/ 	.short	0x0380
        /*00c2*/ 	.short	0x01d0


	//----- nvinfo : EIATTR_SW_WAR
	.align		4
.L_3426:
        /*00c4*/ 	.byte	0x04, 0x36
        /*00c6*/ 	.short	(.L_3428 - .L_3427)
.L_3427:
        /*00c8*/ 	.word	0x00000008
.L_3428:


//--------------------- .nv.info._ZN2at4cuda57_GLOBAL__N__cd6b329d_24_DistributionBernoulli_cu_7537a20d21kernelPointwiseApply2IZNS_6native9templates4cuda28bernoulli_tensor_cuda_kernelIsfEEvRKNS_10TensorBaseES9_NS_15PhiloxCudaStateEEUliRsSB_SB_SB_RKfSD_SD_SD_E_sSC_jLin1ELi2ELi4ELi512ELi2EEEvNS0_6detail10TensorInfoIT0_T2_EENSG_IT1_SI_EESI_T_ --------------------------
	.section	.nv.info._ZN2at4cuda57_GLOBAL__N__cd6b329d_24_DistributionBernoulli_cu_7537a20d21kernelPointwiseApply2IZNS_6native9templates4cuda28bernoulli_tensor_cuda_kernelIsfEEvRKNS_10TensorBaseES9_NS_15PhiloxCudaStateEEUliRsSB_SB_SB_RKfSD_SD_SD_E_sSC_jLin1ELi2ELi4ELi512ELi2EEEvNS0_6detail10TensorInfoIT0_T2_EENSG_IT1_SI_EESI_T_,"",@"SHT_CUDA_INFO"
	.sectionflags	@""
	.align	4


	//----- nvinfo : EIATTR_CUDA_API_VERSION
	.align		4
        /*0000*/ 	.byte	0x04, 0x37
        /*0002*/ 	.short	(.L_3430 - .L_3429)
.L_3429:
        /*0004*/ 	.word	0x00000082


	//----- nvinfo : EIATTR_KPARAM_INFO
	.align		4
.L_3430:
        /*0008*/ 	.byte	0x04, 0x17
        /*000a*/ 	.short	(.L_3432 - .L_3431)
.L_3431:
        /*000c*/ 	.word	0x00000000
        /*0010*/ 	.short	0x0003
        /*0012*/ 	.short	0x01b8
        /*0014*/ 	.byte	0x00, 0xf0, 0x61, 0x00


	//----- nvinfo : EIATTR_KPARAM_INFO
	.align		4
.L_3432:
        /*0018*/ 	.byte	0x04, 0x17
        /*001a*/ 	.short	(.L_3434 - .L_3433)
.L_3433:
        /*001c*/ 	.word	0x00000000
        /*0020*/ 	.short	0x0002
        /*0022*/ 	.short	0x01b0
        /*0024*/ 	.byte	0x00, 0xf0, 0x11, 0x00


	//----- nvinfo : EIATTR_KPARAM_INFO
	.align		4
.L_3434:
        /*0028*/ 	.byte	0x04, 0x17
        /*002a*/ 	.short	(.L_3436 - .L_3435)
.L_3435:
        /*002c*/ 	.word	0x00000000
        /*0030*/ 	.short	0x0001
        /*0032*/ 	.short	0x00d8
        /*0034*/ 	.byte	0x00, 0xf0, 0x61, 0x03


	//----- nvinfo : EIATTR_KPARAM_INFO
	.align		4
.L_3436:
        /*0038*/ 	.byte	0x04, 0x17
        /*003a*/ 	.short	(.L_3438 - .L_3437)
.L_3437:
        /*003c*/ 	.word	0x00000000
        /*0040*/ 	.short	0x0000
        /*0042*/ 	.short	0x0000
        /*0044*/ 	.byte	0x00, 0xf0, 0x61, 0x03


	//----- nvinfo : EIATTR_SPARSE_MMA_MASK
	.align		4
.L_3438:
        /*0048*/ 	.byte	0x03, 0x50
        /*004a*/ 	.short	0x0000


	//----- nvinfo : EIATTR_MAXREG_COUNT
	.align		4
        /*004c*/ 	.byte	0x03, 0x1b
        /*004e*/ 	.short	0x0040


	//----- nvinfo : EIATTR_EXTERNS
	.align		4
        /*0050*/ 	.byte	0x04, 0x0f
        /*0052*/ 	.short	(.L_3440 - .L_3439)


	//   ....[0]....
	.align		4
.L_3439:
        /*0054*/ 	.word	index@(__assertfail)


	//----- nvinfo : EIATTR_MERCURY_ISA_VERSION
	.align		4
.L_3440:
        /*0058*/ 	.byte	0x03, 0x5f
        /*005a*/ 	.short	0x0101


	//----- nvinfo : EIATTR_VRC_CTA_INIT_COUNT
	.align		4
        /*005c*/ 	.byte	0x02, 0x4a
	.zero		1
	.zero		1


	//----- nvinfo : EIATTR_SYSCALL_OFFSETS
	.align		4
        /*0060*/ 	.byte	0x04, 0x46
        /*0062*/ 	.short	(.L_3442 - .L_3441)


	//   ....[0]....
.L_3441:
        /*0064*/ 	.word	0x00007c40


	//   ....[1]....
        /*0068*/ 	.word	0x00007e50


	//   ....[2]....
        /*006c*/ 	.word	0x00008050


	//   ....[3]....
        /*0070*/ 	.word	0x00008260


	//----- nvinfo : EIATTR_EXIT_INSTR_OFFSETS
	.align		4
.L_3442:
        /*0074*/ 	.byte	0x04, 0x1c
        /*0076*/ 	.short	(.L_3444 - .L_3443)


	//   ....[0]....
.L_3443:
        /*0078*/ 	.word	0x00000080


	//   ....[1]....
        /*007c*/ 	.word	0x00008390


	//----- nvinfo : EIATTR_INDIRECT_BRANCH_TARGETS
	.align		4
.L_3444:
        /*0080*/ 	.byte	0x04, 0x34
        /*0082*/ 	.short	(.L_3446 - .L_3445)


	//   ....[0]....
.L_3445:
        /*0084*/ 	.word	.L_x_10224@srel
        /*0088*/ 	.short	0x0
        /*008a*/ 	.short	0x0
        /*008c*/ 	.word	0x3
        /*0090*/ 	.word	.L_x_10225@srel
        /*0094*/ 	.word	.L_x_10226@srel
        /*0098*/ 	.word	.L_x_10227@srel


	//----- nvinfo : EIATTR_MAX_THREADS
	.align		4
.L_3446:
        /*009c*/ 	.byte	0x04, 0x05
        /*009e*/ 	.short	(.L_3448 - .L_3447)
.L_3447:
        /*00a0*/ 	.word	0x00000200
        /*00a4*/ 	.word	0x00000001
        /*00a8*/ 	.word	0x00000001


	//----- nvinfo : EIATTR_CRS_STACK_SIZE
	.align		4
.L_3448:
        /*00ac*/ 	.byte	0x04, 0x1e
        /*00ae*/ 	.short	(.L_3450 - .L_3449)
.L_3449:
        /*00b0*/ 	.word	0x00000000


	//----- nvinfo : EIATTR_CBANK_PARAM_SIZE
	.align		4
.L_3450:
        /*00b4*/ 	.byte	0x03, 0x19
        /*00b6*/ 	.short	0x01d0


	//----- nvinfo : EIATTR_PARAM_CBANK
	.align		4
        /*00b8*/ 	.byte	0x04, 0x0a
        /*00ba*/ 	.short	(.L_3452 - .L_3451)
	.align		4
.L_3451:
        /*00bc*/ 	.word	index@(.nv.constant0._ZN2at4cuda57_GLOBAL__N__cd6b329d_24_DistributionBernoulli_cu_7537a20d21kernelPointwiseApply2IZNS_6native9templates4cuda28bernoulli_tensor_cuda_kernelIsfEEvRKNS_10TensorBaseES9_NS_15PhiloxCudaStateEEUliRsSB_SB_SB_RKfSD_SD_SD_E_sSC_jLin1ELi2ELi4ELi512ELi2EEEvNS0_6detail10TensorInfoIT0_T2_EENSG_IT1_SI_EESI_T_)
        /*00c0*/ 	.short	0x0380
        /*00c2*/ 	.short	0x01d0


	//----- nvinfo : EIATTR_SW_WAR
	.align		4
.L_3452:
        /*00c4*/ 	.byte	0x04, 0x36
        /*00c6*/ 	.short	(.L_3454 - .L_3453)
.L_3453:
        /*00c8*/ 	.word	0x00000008
.L_3454:


//--------------------- .nv.info._ZN2at4cuda57_GLOBAL__N__cd6b329d_24_DistributionBernoulli_cu_7537a20d21kernelPointwiseApply2IZNS_6native9templates4cuda28bernoulli_tensor_cuda_kernelIsfEEvRKNS_10TensorBaseES9_NS_15PhiloxCudaStateEEUliRsSB_SB_SB_RKfSD_SD_SD_E_sSC_jLin1ELi1ELi4ELi512ELi2EEEvNS0_6detail10TensorInfoIT0_T2_EENSG_IT1_SI_EESI_T_ --------------------------
	.section	.nv.info._ZN2at4cuda57_GLOBAL__N__cd6b329d_24_DistributionBernoulli_cu_7537a20d21kernelPointwiseApply2IZNS_6native9templates4cuda28bernoulli_tensor_cuda_kernelIsfEEvRKNS_10TensorBaseES9_NS_15PhiloxCudaStateEEUliRsSB_SB_SB_RKfSD_SD_SD_E_sSC_jLin1ELi1ELi4ELi512ELi2EEEvNS0_6detail10TensorInfoIT0_T2_EENSG_IT1_SI_EESI_T_,"",@"SHT_CUDA_INFO"
	.sectionflags	@""
	.align	4


	//----- nvinfo : EIATTR_CUDA_API_VERSION
	.align		4
        /*0000*/ 	.byte	0x04, 0x37
        /*0002*/ 	.short	(.L_3456 - .L_3455)
.L_3455:
        /*0004*/ 	.word	0x00000082


	//----- nvinfo : EIATTR_KPARAM_INFO
	.align		4
.L_3456:
        /*0008*/ 	.byte	0x04, 0x17
        /*000a*/ 	.short	(.L_3458 - .L_3457)
.L_3457:
        /*000c*/ 	.word	0x00000000
        /*0010*/ 	.short	0x0003
        /*0012*/ 	.short	0x01b8
        /*0014*/ 	.byte	0x00, 0xf0, 0x61, 0x00


	//----- nvinfo : EIATTR_KPARAM_INFO
	.align		4
.L_3458:
        /*0018*/ 	.byte	0x04, 0x17
        /*001a*/ 	.short	(.L_3460 - .L_3459)
.L_3459:
        /*001c*/ 	.word	0x00000000
        /*0020*/ 	.short	0x0002
        /*0022*/ 	.short	0x01b0
        /*0024*/ 	.byte	0x00, 0xf0, 0x11, 0x00


	//----- nvinfo : EIATTR_KPARAM_INFO
	.align		4
.L_3460:
        /*0028*/ 	.byte	0x04, 0x17
        /*002a*/ 	.short	(.L_3462 - .L_3461)
.L_3461:
        /*002c*/ 	.word	0x00000000
        /*0030*/ 	.short	0x0001
        /*0032*/ 	.short	0x00d8
        /*0034*/ 	.byte	0x00, 0xf0, 0x61, 0x03


	//----- nvinfo : EIATTR_KPARAM_INFO
	.align		4
.L_3462:
        /*0038*/ 	.byte	0x04, 0x17
        /*003a*/ 	.short	(.L_3464 - .L_3463)
.L_3463:
        /*003c*/ 	.word	0x00000000
        /*0040*/ 	.short	0x0000
        /*0042*/ 	.short	0x0000
        /*0044*/ 	.byte	0x00, 0xf0, 0x61, 0x03


	//----- nvinfo : EIATTR_SPARSE_MMA_MASK
	.align		4
.L_3464:
        /*0048*/ 	.byte	0x03, 0x50
        /*004a*/ 	.short	0x0000


	//----- nvinfo : EIATTR_MAXREG_COUNT
	.align		4
        /*004c*/ 	.byte	0x03, 0x1b
        /*004e*/ 	.short	0x0040


	//----- nvinfo : EIATTR_EXTERNS
	.align		4
        /*0050*/ 	.byte	0x04, 0x0f
        /*0052*/ 	.short	(.L_3466 - .L_3465)


	//   ....[0]....
	.align		4
.L_3465:
        /*0054*/ 	.word	index@(__assertfail)


	//----- nvinfo : EIATTR_MERCURY_ISA_VERSION
	.align		4
.L_3466:
        /*0058*/ 	.byte	0x03, 0x5f
        /*005a*/ 	.short	0x0101


	//----- nvinfo : EIATTR_VRC_CTA_INIT_COUNT
	.align		4
        /*005c*/ 	.byte	0x02, 0x4a
	.zero		1
	.zero		1


	//----- nvinfo : EIATTR_SYSCALL_OFFSETS
	.align		4
        /*0060*/ 	.byte	0x04, 0x46
        /*0062*/ 	.short	(.L_3468 - .L_3467)


	//   ....[0]....
.L_3467:
        /*0064*/ 	.word	0x00007570


	//   ....[1]....
        /*0068*/ 	.word	0x000077e0


	//   ....[2]....
        /*006c*/ 	.word	0x00007a30


	//   ....[3]....
        /*0070*/ 	.word	0x00007c90


	//----- nvinfo : EIATTR_EXIT_INSTR_OFFSETS
	.align		4
.L_3468:
        /*0074*/ 	.byte	0x04, 0x1c
        /*0076*/ 	.short	(.L_3470 - .L_3469)


	//   ....[0]....
.L_3469:
        /*0078*/ 	.word	0x00000080


	//   ....[1]....
        /*007c*/ 	.word	0x00007d90


	//----- nvinfo : EIATTR_INDIRECT_BRANCH_TARGETS
	.align		4
.L_3470:
        /*0080*/ 	.byte	0x04, 0x34
        /*0082*/ 	.short	(.L_3472 - .L_3471)


	//   ....[0]....
.L_3471:
        /*0084*/ 	.word	.L_x_10228@srel
        /*0088*/ 	.short	0x0
        /*008a*/ 	.short	0x0
        /*008c*/ 	.word	0x3
        /*0090*/ 	.word	.L_x_10229@srel
        /*0094*/ 	.word	.L_x_10230@srel
        /*0098*/ 	.word	.L_x_10231@srel


	//----- nvinfo : EIATTR_MAX_THREADS
	.align		4
.L_3472:
        /*009c*/ 	.byte	0x04, 0x05
        /*009e*/ 	.short	(.L_3474 - .L_3473)
.L_3473:
        /*00a0*/ 	.word	0x00000200
        /*00a4*/ 	.word	0x00000001
        /*00a8*/ 	.word	0x00000001


	//----- nvinfo : EIATTR_CRS_STACK_SIZE
	.align		4
.L_3474:
        /*00ac*/ 	.byte	0x04, 0x1e
        /*00ae*/ 	.short	(.L_3476 - .L_3475)
.L_3475:
        /*00b0*/ 	.word	0x00000000


	//----- nvinfo : EIATTR_CBANK_PARAM_SIZE
	.align		4
.L_3476:
        /*00b4*/ 	.byte	0x03, 0x19
        /*00b6*/ 	.short	0x01d0


	//----- nvinfo : EIATTR_PARAM_CBANK
	.align		4
        /*00b8*/ 	.byte	0x04, 0x0a
        /*00ba*/ 	.short	(.L_3478 - .L_3477)
	.align		4
.L_3477:
        /*00bc*/ 	.word	index@(.nv.constant0._ZN2at4cuda57_GLOBAL__N__cd6b329d_24_DistributionBernoulli_cu_7537a20d21kernelPointwiseApply2IZNS_6native9templates4cuda28bernoulli_tensor_cuda_kernelIsfEEvRKNS_10TensorBaseES9_NS_15PhiloxCudaStateEEUliRsSB_SB_SB_RKfSD_SD_SD_E_sSC_jLin1ELi1ELi4ELi512ELi2EEEvNS0_6detail10TensorInfoIT0_T2_EENSG_IT1_SI_EESI_T_)
        /*00c0*/ 	.short	0x0380
        /*00c2*/ 	.short	0x01d0


	//----- nvinfo : EIATTR_SW_WAR
	.align		4
.L_3478:
        /*00c4*/ 	.byte	0x04, 0x36
        /*00c6*/ 	.short	(.L_3480 - .L_3479)
.L_3479:
        /*00c8*/ 	.word	0x00000008
.L_3480:


//--------------------- .nv.info._ZN2at4cuda57_GLOBAL__N__cd6b329d_24_DistributionBernoulli_cu_7537a20d21kernelPointwiseApply2IZNS_6native9templates4cuda28bernoulli_tensor_cuda_kernelIsfEEvRKNS_10TensorBaseES9_NS_15PhiloxCudaStateEEUliRsSB_SB_SB_RKfSD_SD_SD_E_sSC_jLi2ELin1ELi4ELi512ELi2EEEvNS0_6detail10TensorInfoIT0_T2_EENSG_IT1_SI_EESI_T_ --------------------------
	.section	.nv.info._ZN2at4cuda57_GLOBAL__N__cd6b329d_24_DistributionBernoulli_cu_7537a20d21kernelPointwiseApply2IZNS_6native9templates4cuda28bernoulli_tensor_cuda_kernelIsfEEvRKNS_10TensorBaseES9_NS_15PhiloxCudaStateEEUliRsSB_SB_SB_RKfSD_SD_SD_E_sSC_jLi2ELin1ELi4ELi512ELi2EEEvNS0_6detail10TensorInfoIT0_T2_EENSG_IT1_SI_EESI_T_,"",@"SHT_CUDA_INFO"
	.sectionflags	@""
	.align	4


	//----- nvinfo : EIATTR_CUDA_API_VERSION
	.align		4
        /*0000*/ 	.byte	0x04, 0x37
        /*0002*/ 	.short	(.L_3482 - .L_3481)
.L_3481:
        /*0004*/ 	.word	0x00000082


	//----- nvinfo : EIATTR_KPARAM_INFO
	.align		4
.L_3482:
        /*0008*/ 	.byte	0x04, 0x17
        /*000a*/ 	.short	(.L_3484 - .L_3483)
.L_3483:
        /*000c*/ 	.word	0x00000000
        /*0010*/ 	.short	0x0003
        /*0012*/ 	.short	0x01b8
        /*0014*/ 	.byte	0x00, 0xf0, 0x61, 0x00


	//----- nvinfo : EIATTR_KPARAM_INFO
	.align		4
.L_3484:
        /*0018*/ 	.byte	0x04, 0x17
        /*001a*/ 	.short	(.L_3486 - .L_3485)
.L_3485:
        /*001c*/ 	.word	0x00000000
        /*0020*/ 	.short	0x0002
        /*0022*/ 	.short	0x01b0
        /*0024*/ 	.byte	0x00, 0xf0, 0x11, 0x00


	//----- nvinfo : EIATTR_KPARAM_INFO
	.align		4
.L_3486:
        /*0028*/ 	.byte	0x04, 0x17
        /*002a*/ 	.short	(.L_3488 - .L_3487)
.L_3487:
        /*002c*/ 	.word	0x00000000
        /*0030*/ 	.short	0x0001
        /*0032*/ 	.short	0x00d8
        /*0034*/ 	.byte	0x00, 0xf0, 0x61, 0x03


	//----- nvinfo : EIATTR_KPARAM_INFO
	.align		4
.L_3488:
        /*0038*/ 	.byte	0x04, 0x17
        /*003a*/ 	.short	(.L_3490 - .L_3489)
.L_3489:
        /*003c*/ 	.word	0x00000000
        /*0040*/ 	.short	0x0000
        /*0042*/ 	.short	0x0000
        /*0044*/ 	.byte	0x00, 0xf0, 0x61, 0x03


	//----- nvinfo : EIATTR_SPARSE_MMA_MASK
	.align		4
.L_3490:
        /*0048*/ 	.byte	0x03, 0x50
        /*004a*/ 	.short	0x0000


	//----- nvinfo : EIATTR_MAXREG_COUNT
	.align		4
        /*004c*/ 	.byte	0x03, 0x1b
        /*004e*/ 	.short	0x0040


	//----- nvinfo : EIATTR_EXTERNS
	.align		4
        /*0050*/ 	.byte	0x04, 0x0f
        /*0052*/ 	.short	(.L_3492 - .L_3491)


	//   ....[0]....
	.align		4
.L_3491:
        /*0054*/ 	.word	index@(__assertfail)


	//----- nvinfo : EIATTR_MERCURY_ISA_VERSION
	.align		4
.L_3492:
        /*0058*/ 	.byte	0x03, 0x5f
        /*005a*/ 	.short	0x0101


	//----- nvinfo : EIATTR_VRC_CTA_INIT_COUNT
	.align		4
        /*005c*/ 	.byte	0x02, 0x4a
	.zero		1
	.zero		1


	//----- nvinfo : EIATTR_SYSCALL_OFFSETS
	.align		4
        /*0060*/ 	.byte	0x04, 0x46
        /*0062*/ 	.short	(.L_3494 - .L_3493)


	//   ....[0]....
.L_3493:
        /*0064*/ 	.word	0x00007d40


	//   ....[1]....
        /*0068*/ 	.word	0x00007f50


	//   ....[2]....
        /*006c*/ 	.word	0x00008150


	//   ....[3]....
        /*0070*/ 	.word	0x00008360


	//----- nvinfo : EIATTR_EXIT_INSTR_OFFSETS
	.align		4
.L_3494:
        /*0074*/ 	.byte	0x04, 0x1c
        /*0076*/ 	.short	(.L_3496 - .L_3495)


	//   ....[0]....
.L_3495:
        /*0078*/ 	.word	0x00000080


	//   ....[1]....
        /*007c*/ 	.word	0x00008490


	//----- nvinfo : EIATTR_INDIRECT_BRANCH_TARGETS
	.align		4
.L_3496:
        /*0080*/ 	.byte	0x04, 0x34
        /*0082*/ 	.short	(.L_3498 - .L_3497)


	//   ....[0]....
.L_3497:
        /*0084*/ 	.word	.L_x_10232@srel
        /*0088*/ 	.short	0x0
        /*008a*/ 	.short	0x0
        /*008c*/ 	.word	0x3
        /*0090*/ 	.word	.L_x_10233@srel
        /*0094*/ 	.word	.L_x_10234@srel
        /*0098*/ 	.word	.L_x_10235@srel


	//----- nvinfo : EIATTR_MAX_THREADS
	.align		4
.L_3498:
        /*009c*/ 	.byte	0x04, 0x05
        /*009e*/ 	.short	(.L_3500 - .L_3499)
.L_3499:
        /*00a0*/ 	.word	0x00000200
        /*00a4*/ 	.word	0x00000001
        /*00a8*/ 	.word	0x00000001


	//----- nvinfo : EIATTR_CRS_STACK_SIZE
	.align		4
.L_3500:
        /*00ac*/ 	.byte	0x04, 0x1e
        /*00ae*/ 	.short	(.L_3502 - .L_3501)
.L_3501:
        /*00b0*/ 	.word	0x00000000


	//----- nvinfo : EIATTR_CBANK_PARAM_SIZE
	.align		4
.L_3502:
        /*00b4*/ 	.byte	0x03, 0x19
        /*00b6*/ 	.short	0x01d0


	//----- nvinfo : EIATTR_PARAM_CBANK
	.align		4
        /*00b8*/ 	.byte	0x04, 0x0a
        /*00ba*/ 	.short	(.L_3504 - .L_3503)
	.align		4
.L_3503:
        /*00bc*/ 	.word	index@(.nv.constant0._ZN2at4cuda57_GLOBAL__N__cd6b329d_24_DistributionBernoulli_cu_7537a20d21kernelPointwiseApply2IZNS_6native9templates4cuda28bernoulli_tensor_cuda_kernelIsfEEvRKNS_10TensorBaseES9_NS_15PhiloxCudaStateEEUliRsSB_SB_SB_RKfSD_SD_SD_E_sSC_jLi2ELin1ELi4ELi512ELi2EEEvNS0_6detail10TensorInfoIT0_T2_EENSG_IT1_SI_EESI_T_)
        /*00c0*/ 	.short	0x0380
        /*00c2*/ 	.short	0x01d0


	//----- nvinfo : EIATTR_SW_WAR
	.align		4
.L_3504:
        /*00c4*/ 	.byte	0x04, 0x36
        /*00c6*/ 	.short	(.L_3506 - .L_3505)
.L_3505:
        /*00c8*/ 	.word	0x00000008
.L_3506:


//--------------------- .nv.info._ZN2at4cuda57_GLOBAL__N__cd6b329d_24_DistributionBernoulli_cu_7537a20d21kernelPointwiseApply2IZNS_6native9templates4cuda28bernoulli_tensor_cuda_kernelIsfEEvRKNS_10TensorBaseES9_NS_15PhiloxCudaStateEEUliRsSB_SB_SB_RKfSD_SD_SD_E_sSC_jLi2ELi2ELi4ELi512ELi2EEEvNS0_6detail10TensorInfoIT0_T2_EENSG_IT1_SI_EESI_T_ --------------------------
	.section	.nv.info._ZN2at4cuda57_GLOBAL__N__cd6b329d_24_DistributionBernoulli_cu_7537a20d21kernelPointwiseApply2IZNS_6native9templates4cuda28bernoulli_tensor_cuda_kernelIsfEEvRKNS_10TensorBaseES9_NS_15PhiloxCudaStateEEUliRsSB_SB_SB_RKfSD_SD_SD_E_sSC_jLi2ELi2ELi4ELi512ELi2EEEvNS0_6detail10TensorInfoIT0_T2_EENSG_IT1_SI_EESI_T_,"",@"SHT_CUDA_INFO"
	.sectionflags	@""
	.align	4


	//----- nvinfo : EIATTR_CUDA_API_VERSION
	.align		4
        /*0000*/ 	.byte	0x04, 0x37
        /*0002*/ 	.short	(.L_3508 - .L_3507)
.L_3507:
        /*0004*/ 	.word	0x00000082


	//----- nvinfo : EIATTR_KPARAM_INFO
	.align		4
.L_3508:
        /*0008*/ 	.byte	0x04, 0x17
        /*000a*/ 	.short	(.L_3510 - .L_3509)
.L_3509:
        /*000c*/ 	.word	0x00000000
        /*0010*/ 	.short	0x0003
        /*0012*/ 	.short	0x01b8
        /*0014*/ 	.byte	0x00, 0xf0, 0x61, 0x00


	//----- nvinfo : EIATTR_KPARAM_INFO
	.align		4
.L_3510:
        /*0018*/ 	.byte	0x04, 0x17
        /*001a*/ 	.short	(.L_3512 - .L_3511)
.L_3511:
        /*001c*/ 	.word	0x00000000
        /*0020*/ 	.short	0x0002
        /*0022*/ 	.short	0x01b0
        /*0024*/ 	.byte	0x00, 0xf0, 0x11, 0x00


	//----- nvinfo : EIATTR_KPARAM_INFO
	.align		4
.L_3512:
        /*0028*/ 	.byte	0x04, 0x17
        /*002a*/ 	.short	(.L_3514 - .L_3513)
.L_3513:
        /*002c*/ 	.word	0x00000000
        /*0030*/ 	.short	0x0001
        /*0032*/ 	.short	0x00d8
        /*0034*/ 	.byte	0x00, 0xf0, 0x61, 0x03


	//----- nvinfo : EIATTR_KPARAM_INFO
	.align		4
.L_3514:
        /*0038*/ 	.byte	0x04, 0x17
        /*003a*/ 	.short	(.L_3516 - .L_3515)
.L_3515:
        /*003c*/ 	.word	0x00000000
        /*0040*/ 	.short	0x0000
        /*0042*/ 	.short	0x0000
        /*0044*/ 	.byte	0x00, 0xf0, 0x61, 0x03


	//----- nvinfo : EIATTR_SPARSE_MMA_MASK
	.align		4
.L_3516:
        /*0048*/ 	.byte	0x03, 0x50
        /*004a*/ 	.short	0x0000


	//----- nvinfo : EIATTR_MAXREG_COUNT
	.align		4
        /*004c*/ 	.byte	0x03, 0x1b
        /*004e*/ 	.short	0x0040


	//----- nvinfo : EIATTR_EXTERNS
	.align		4
        /*0050*/ 	.byte	0x04, 0x0f
        /*0052*/ 	.short	(.L_3518 - .L_3517)


	//   ....[0]....
	.align		4
.L_3517:
        /*0054*/ 	.word	index@(__assertfail)


	//----- nvinfo : EIATTR_MERCURY_ISA_VERSION
	.align		4
.L_3518:
        /*0058*/ 	.byte	0x03, 0x5f
        /*005a*/ 	.short	0x0101


	//----- nvinfo : EIATTR_VRC_CTA_INIT_COUNT
	.align		4
        /*005c*/ 	.byte	0x02, 0x4a
	.zero		1
	.zero		1


	//----- nvinfo : EIATTR_SYSCALL_OFFSETS
	.align		4
        /*0060*/ 	.byte	0x04, 0x46
        /*0062*/ 	.short	(.L_3520 - .L_3519)


	//   ....[0]....
.L_3519:
        /*0064*/ 	.word	0x00001a10


	//   ....[1]....
        /*0068*/ 	.word	0x00001c00


	//   ....[2]....
        /*006c*/ 	.word	0x00001de0


	//   ....[3]....
        /*0070*/ 	.word	0x00001fd0


	//----- nvinfo : EIATTR_EXIT_INSTR_OFFSETS
	.align		4
.L_3520:
        /*0074*/ 	.byte	0x04, 0x1c
        /*0076*/ 	.short	(.L_3522 - .L_3521)


	//   ....[0]....
.L_3521:
        /*0078*/ 	.word	0x00000080


	//   ....[1]....
        /*007c*/ 	.word	0x000020f0


	//----- nvinfo : EIATTR_INDIRECT_BRANCH_TARGETS
	.align		4
.L_3522:
        /*0080*/ 	.byte	0x04, 0x34
        /*0082*/ 	.short	(.L_3524 - .L_3523)


	//   ....[0]....
.L_3523:
        /*0084*/ 	.word	.L_x_10236@srel
        /*0088*/ 	.short	0x0
        /*008a*/ 	.short	0x0
        /*008c*/ 	.word	0x3
        /*0090*/ 	.word	.L_x_10237@srel
        /*0094*/ 	.word	.L_x_10238@srel
        /*0098*/ 	.word	.L_x_10239@srel


	//----- nvinfo : EIATTR_MAX_THREADS
	.align		4
.L_3524:
        /*009c*/ 	.byte	0x04, 0x05
        /*009e*/ 	.short	(.L_3526 - .L_3525)
.L_3525:
        /*00a0*/ 	.word	0x00000200
        /*00a4*/ 	.word	0x00000001
        /*00a8*/ 	.word	0x00000001


	//----- nvinfo : EIATTR_CRS_STACK_SIZE
	.align		4
.L_3526:
        /*00ac*/ 	.byte	0x04, 0x1e
        /*00ae*/ 	.short	(.L_3528 - .L_3527)
.L_3527:
        /*00b0*/ 	.word	0x00000000


	//----- nvinfo : EIATTR_CBANK_PARAM_SIZE
	.align		4
.L_3528:
        /*00b4*/ 	.byte	0x03, 0x19
        /*00b6*/ 	.short	0x01d0


	//----- nvinfo : EIATTR_PARAM_CBANK
	.align		4
        /*00b8*/ 	.byte	0x04, 0x0a
        /*00ba*/ 	.short	(.L_3530 - .L_3529)
	.align		4
.L_3529:
        /*00bc*/ 	.word	index@(.nv.constant0._ZN2at4cuda57_GLOBAL__N__cd6b329d_24_DistributionBernoulli_cu_7537a20d21kernelPointwiseApply2IZNS_6native9templates4cuda28bernoulli_tensor_cuda_kernelIsfEEvRKNS_10TensorBaseES9_NS_15PhiloxCudaStateEEUliRsSB_SB_SB_RKfSD_SD_SD_E_sSC_jLi2ELi2ELi4ELi512ELi2EEEvNS0_6detail10TensorInfoIT0_T2_EENSG_IT1_SI_EESI_T_)
        /*00c0*/ 	.short	0x0380
        /*00c2*/ 	.short	0x01d0


	//----- nvinfo : EIATTR_SW_WAR
	.align		4
.L_3530:
        /*00c4*/ 	.byte	0x04, 0x36
        /*00c6*/ 	.short	(.L_3532 - .L_3531)
.L_3531:
        /*00c8*/ 	.word	0x00000008
.L_3532:


//--------------------- .nv.info._ZN2at4cuda57_GLOBAL__N__cd6b329d_24_DistributionBernoulli_cu_7537a20d21kernelPointwiseApply2IZNS_6native9templates4cuda28bernoulli_tensor_cuda_kernelIsfEEvRKNS_10TensorBaseES9_NS_15PhiloxCudaStateEEUliRsSB_SB_SB_RKfSD_SD_SD_E_sSC_jLi2ELi1ELi4ELi512ELi2EEEvNS0_6detail10TensorInfoIT0_T2_EENSG_IT1_SI_EESI_T_ --------------------------
	.section	.nv.info._ZN2at4cuda57_GLOBAL__N__cd6b329d_24_DistributionBernoulli_cu_7537a20d21kernelPointwiseApply2IZNS_6native9templates4cuda28bernoulli_tensor_cuda_kernelIsfEEvRKNS_10TensorBaseES9_NS_15PhiloxCudaStateEEUliRsSB_SB_SB_RKfSD_SD_SD_E_sSC_jLi2ELi1ELi4ELi512ELi2EEEvNS0_6detail10TensorInfoIT0_T2_EENSG_IT1_SI_EESI_T_,"",@"SHT_CUDA_INFO"
	.sectionflags	@""
	.align	4


	//----- nvinfo : EIATTR_CUDA_API_VERSION
	.align		4
        /*0000*/ 	.byte	0x04, 0x37
        /*0002*/ 	.short	(.L_3534 - .L_3533)
.L_3533:
        /*0004*/ 	.word	0x00000082


	//----- nvinfo : EIATTR_KPARAM_INFO
	.align		4
.L_3534:
        /*0008*/ 	.byte	0x04, 0x17
        /*000a*/ 	.short	(.L_3536 - .L_3535)
.L_3535:
        /*000c*/ 	.word	0x00000000
        /*0010*/ 	.short	0x0003
        /*0012*/ 	.short	0x01b8
        /*0014*/ 	.byte	0x00, 0xf0, 0x61, 0x00


	//----- nvinfo : EIATTR_KPARAM_INFO
	.align		4
.L_3536:
        /*0018*/ 	.byte	0x04, 0x17
        /*001a*/ 	.short	(.L_3538 - .L_3537)
.L_3537:
        /*001c*/ 	.word	0x00000000
        /*0020*/ 	.short	0x0002
        /*0022*/ 	.short	0x01b0
        /*0024*/ 	.byte	0x00, 0xf0, 0x11, 0x00


	//----- nvinfo : EIATTR_KPARAM_INFO
	.align		4
.L_3538:
        /*0028*/ 	.byte	0x04, 0x17
        /*002a*/ 	.short	(.L_3540 - .L_3539)
.L_3539:
        /*002c*/ 	.word	0x00000000
        /*0030*/ 	.short	0x0001
        /*0032*/ 	.short	0x00d8
        /*0034*/ 	.byte	0x00, 0xf0, 0x61, 0x03


	//----- nvinfo : EIATTR_KPARAM_INFO
	.align		4
.L_3540:
        /*0038*/ 	.byte	0x04, 0x17
        /*003a*/ 	.short	(.L_3542 - .L_3541)
.L_3541:
        /*003c*/ 	.word	0x00000000
        /*0040*/ 	.short	0x0000
        /*0042*/ 	.short	0x0000
        /*0044*/ 	.byte	0x00, 0xf0, 0x61, 0x03


	//----- nvinfo : EIATTR_SPARSE_MMA_MASK
	.align		4
.L_3542:
        /*0048*/ 	.byte	0x03, 0x50
        /*004a*/ 	.short	0x0000


	//----- nvinfo : EIATTR_MAXREG_COUNT
	.align		4
        /*004c*/ 	.byte	0x03, 0x1b
        /*004e*/ 	.short	0x0040


	//----- nvinfo : EIATTR_EXTERNS
	.align		4
        /*0050*/ 	.byte	0x04, 0x0f
        /*0052*/ 	.short	(.L_3544 - .L_3543)


	//   ....[0]....
	.align		4
.L_3543:
        /*0054*/ 	.word	index@(__assertfail)


	//----- nvinfo : EIATTR_MERCURY_ISA_VERSION
	.align		4
.L_3544:
        /*0058*/ 	.byte	0x03, 0x5f
        /*005a*/ 	.short	0x0101


	//----- nvinfo : EIATTR_VRC_CTA_INIT_COUNT
	.align		4
        /*005c*/ 	.byte	0x02, 0x4a
	.zero		1
	.zero		1


	//----- nvinfo : EIATTR_SYSCALL_OFFSETS
	.align		4
        /*0060*/ 	.byte	0x04, 0x46
        /*0062*/ 	.short	(.L_3546 - .L_3545)


	//   ....[0]....
.L_3545:
        /*0064*/ 	.word	0x000014d0


	//   ....[1]....
        /*0068*/ 	.word	0x000016c0


	//   ....[2]....
        /*006c*/ 	.word	0x000018a0


	//   ....[3]....
        /*0070*/ 	.word	0x00001a90


	//----- nvinfo : EIATTR_EXIT_INSTR_OFFSETS
	.align		4
.L_3546:
        /*0074*/ 	.byte	0x04, 0x1c
        /*0076*/ 	.short	(.L_3548 - .L_3547)


	//   ....[0]....
.L_3547:
        /*0078*/ 	.word	0x00000080


	//   ....[1]....
        /*007c*/ 	.word	0x00001b80


	//----- nvinfo : EIATTR_INDIRECT_BRANCH_TARGETS
	.align		4
.L_3548:
        /*0080*/ 	.byte	0x04, 0x34
        /*0082*/ 	.short	(.L_3550 - .L_3549)


	//   ....[0]....
.L_3549:
        /*0084*/ 	.word	.L_x_10240@srel
        /*0088*/ 	.short	0x0
        /*008a*/ 	.short	0x0
        /*008c*/ 	.word	0x3
        /*0090*/ 	.word	.L_x_10241@srel
        /*0094*/ 	.word	.L_x_10242@srel
        /*0098*/ 	.word	.L_x_10243@srel


	//----- nvinfo : EIATTR_MAX_THREADS
	.align		4
.L_3550:
        /*009c*/ 	.byte	0x04, 0x05
        /*009e*/ 	.short	(.L_3552 - .L_3551)
.L_3551:
        /*00a0*/ 	.word	0x00000200
        /*00a4*/ 	.word	0x00000001
        /*00a8*/ 	.word	0x00000001


	//----- nvinfo : EIATTR_CRS_STACK_SIZE
	.align		4
.L_3552:
        /*00ac*/ 	.byte	0x04, 0x1e
        /*00ae*/ 	.short	(.L_3554 - .L_3553)
.L_3553:
        /*00b0*/ 	.word	0x00000000


	//----- nvinfo : EIATTR_CBANK_PARAM_SIZE
	.align		4
.L_3554:
        /*00b4*/ 	.byte	0x03, 0x19
        /*00b6*/ 	.short	0x01d0


	//----- nvinfo : EIATTR_PARAM_CBANK
	.align		4
        /*00b8*/ 	.byte	0x04, 0x0a
        /*00ba*/ 	.short	(.L_3556 - .L_3555)
	.align		4
.L_3555:
        /*00bc*/ 	.word	index@(.nv.constant0._ZN2at4cuda57_GLOBAL__N__cd6b329d_24_DistributionBernoulli_cu_7537a20d21kernelPointwiseApply2IZNS_6native9templates4cuda28bernoulli_tensor_cuda_kernelIsfEEvRKNS_10TensorBaseES9_NS_15PhiloxCudaStateEEUliRsSB_SB_SB_RKfSD_SD_SD_E_sSC_jLi2ELi1ELi4ELi512ELi2EEEvNS0_6detail10TensorInfoIT0_T2_EENSG_IT1_SI_EESI_T_)
        /*00c0*/ 	.short	0x0380
        /*00c2*/ 	.short	0x01d0


	//----- nvinfo : EIATTR_SW_WAR
	.align		4
.L_3556:
        /*00c4*/ 	.byte	0x04, 0x36
        /*00c6*/ 	.short	(.L_3558 - .L_3557)
.L_3557:
        /*00c8*/ 	.word	0x00000008
.L_3558:


//--------------------- .nv.info._ZN2at4cuda57_GLOBAL__N__cd6b329d_24_DistributionBernoulli_cu_7537a20d21kernelPointwiseApply2IZNS_6native9templates4cuda28bernoulli_tensor_cuda_kernelIsfEEvRKNS_10TensorBaseES9_NS_15PhiloxCudaStateEEUliRsSB_SB_SB_RKfSD_SD_SD_E_sSC_jLi1ELin1ELi4ELi512ELi2EEEvNS0_6detail10TensorInfoIT0_T2_EENSG_IT1_SI_EESI_T_ --------------------------
	.section	.nv.info._ZN2at4cuda57_GLOBAL__N__cd6b329d_24_DistributionBernoulli_cu_7537a20d21kernelPointwiseApply2IZNS_6native9templates4cuda28bernoulli_tensor_cuda_kernelIsfEEvRKNS_10TensorBaseES9_NS_15PhiloxCudaStateEEUliRsSB_SB_SB_RKfSD_SD_SD_E_sSC_jLi1ELin1ELi4ELi512ELi2EEEvNS0_6detail10TensorInfoIT0_T2_EENSG_IT1_SI_EESI_T_,"",@"SHT_CUDA_INFO"
	.sectionflags	@""
	.align	4


	//----- nvinfo : EIATTR_CUDA_API_VERSION
	.align		4
        /*0000*/ 	.byte	0x04, 0x37
        /*0002*/ 	.short	(.L_3560 - .L_3559)
.L_3559:
        /*0004*/ 	.word	0x00000082


	//----- nvinfo : EIATTR_KPARAM_INFO
	.align		4
.L_3560:
        /*0008*/ 	.byte	0x04, 0x17
        /*000a*/ 	.short	(.L_3562 - .L_3561)
.L_3561:
        /*000c*/ 	.word	0x00000000
        /*0010*/ 	.short	0x0003
        /*0012*/ 	.short	0x01b8
        /*0014*/ 	.byte	0x00, 0xf0, 0x61, 0x00


	//----- nvinfo : EIATTR_KPARAM_INFO
	.align		4
.L_3562:
        /*0018*/ 	.byte	0x04, 0x17
        /*001a*/ 	.short	(.L_3564 - .L_3563)
.L_3563:
        /*001c*/ 	.word	0x00000000
        /*0020*/ 	.short	0x0002
        /*0022*/ 	.short	0x01b0
        /*0024*/ 	.byte	0x00, 0xf0, 0x11, 0x00


	//----- nvinfo : EIATTR_KPARAM_INFO
	.align		4
.L_3564:
        /*0028*/ 	.byte	0x04, 0x17
        /*002a*/ 	.short	(.L_3566 - .L_3565)
.L_3565:
        /*002c*/ 	.word	0x00000000
        /*0030*/ 	.short	0x0001
        /*0032*/ 	.short	0x00d8
        /*0034*/ 	.byte	0x00, 0xf0, 0x61, 0x03


	//----- nvinfo : EIATTR_KPARAM_INFO
	.align		4
.L_3566:
        /*0038*/ 	.byte	0x04, 0x17
        /*003a*/ 	.short	(.L_3568 - .L_3567)
.L_3567:
        /*003c*/ 	.word	0x00000000
        /*0040*/ 	.short	0x0000
        /*0042*/ 	.short	0x0000
        /*0044*/ 	.byte	0x00, 0xf0, 0x61, 0x03


	//----- nvinfo : EIATTR_SPARSE_MMA_MASK
	.align		4
.L_3568:
        /*0048*/ 	.byte	0x03, 0x50
        /*004a*/ 	.short	0x0000


	//----- nvinfo : EIATTR_MAXREG_COUNT
	.align		4
        /*004c*/ 	.byte	0x03, 0x1b
        /*004e*/ 	.short	0x0040


	//----- nvinfo : EIATTR_EXTERNS
	.align		4
        /*0050*/ 	.byte	0x04, 0x0f
        /*0052*/ 	.short	(.L_3570 - .L_3569)


	//   ....[0]....
	.align		4
.L_3569:
        /*0054*/ 	.word	index@(__assertfail)


	//----- nvinfo : EIATTR_MERCURY_ISA_VERSION
	.align		4
.L_3570:
        /*0058*/ 	.byte	0x03, 0x5f
        /*005a*/ 	.short	0x0101


	//----- nvinfo : EIATTR_VRC_CTA_INIT_COUNT
	.align		4
        /*005c*/ 	.byte	0x02, 0x4a
	.zero		1
	.zero		1


	//----- nvinfo : EIATTR_SYSCALL_OFFSETS
	.align		4
        /*0060*/ 	.byte	0x04, 0x46
        /*0062*/ 	.short	(.L_3572 - .L_3571)


	//   ....[0]....
.L_3571:
        /*0064*/ 	.word	0x00007630


	//   ....[1]....
        /*0068*/ 	.word	0x000078a0


	//   ....[2]....
        /*006c*/ 	.word	0x00007b00


	//   ....[3]....
        /*0070*/ 	.word	0x00007d60


	//----- nvinfo : EIATTR_EXIT_INSTR_OFFSETS
	.align		4
.L_3572:
        /*0074*/ 	.byte	0x04, 0x1c
        /*0076*/ 	.short	(.L_3574 - .L_3573)


	//   ....[0]....
.L_3573:
        /*0078*/ 	.word	0x00000080


	//   ....[1]....
        /*007c*/ 	.word	0x00007eb0


	//----- nvinfo : EIATTR_INDIRECT_BRANCH_TARGETS
	.align		4
.L_3574:
        /*0080*/ 	.byte	0x04, 0x34
        /*0082*/ 	.short	(.L_3576 - .L_3575)


	//   ....[0]....
.L_3575:
        /*0084*/ 	.word	.L_x_10244@srel
        /*0088*/ 	.short	0x0
        /*008a*/ 	.short	0x0
        /*008c*/ 	.word	0x3
        /*0090*/ 	.word	.L_x_10245@srel
        /*0094*/ 	.word	.L_x_10246@srel
        /*0098*/ 	.word	.L_x_10247@srel


	//----- nvinfo : EIATTR_MAX_THREADS
	.align		4
.L_3576:
        /*009c*/ 	.byte	0x04, 0x05
        /*009e*/ 	.short	(.L_3578 - .L_3577)
.L_3577:
        /*00a0*/ 	.word	0x00000200
        /*00a4*/ 	.word	0x00000001
        /*00a8*/ 	.word	0x00000001


	//----- nvinfo : EIATTR_CRS_STACK_SIZE
	.align		4
.L_3578:
        /*00ac*/ 	.byte	0x04, 0x1e
        /*00ae*/ 	.short	(.L_3580 - .L_3579)
.L_3579:
        /*00b0*/ 	.word	0x00000000


	//----- nvinfo : EIATTR_CBANK_PARAM_SIZE
	.align		4
.L_3580:
        /*00b4*/ 	.byte	0x03, 0x19
        /*00b6*/ 	.short	0x01d0


	//----- nvinfo : EIATTR_PARAM_CBANK
	.align		4
        /*00b8*/ 	.byte	0x04, 0x0a
        /*00ba*/ 	.short	(.L_3582 - .L_3581)
	.align		4
.L_3581:
        /*00bc*/ 	.word	index@(.nv.constant0._ZN2at4cuda57_GLOBAL__N__cd6b329d_24_DistributionBernoulli_cu_7537a20d21kernelPointwiseApply2IZNS_6native9templates4cuda28bernoulli_tensor_cuda_kernelIsfEEvRKNS_10TensorBaseES9_NS_15PhiloxCudaStateEEUliRsSB_SB_SB_RKfSD_SD_SD_E_sSC_jLi1ELin1ELi4ELi512ELi2EEEvNS0_6detail10TensorInfoIT0_T2_EENSG_IT1_SI_EESI_T_)
        /*00c0*/ 	.short	0x0380
        /*00c2*/ 	.short	0x01d0


	//----- nvinfo : EIATTR_SW_WAR
	.align		4
.L_3582:
        /*00c4*/ 	.byte	0x04, 0x36
        /*00c6*/ 	.short	(.L_3584 - .L_3583)
.L_3583:
        /*00c8*/ 	.word	0x00000008
.L_3584:


//--------------------- .nv.info._ZN2at4cuda57_GLOBAL__N__cd6b329d_24_DistributionBernoulli_cu_7537a20d21kernelPointwiseApply2IZNS_6native9templates4cuda28bernoulli_tensor_cuda_kernelIsfEEvRKNS_10TensorBaseES9_NS_15PhiloxCudaStateEEUliRsSB_SB_SB_RKfSD_SD_SD_E_sSC_jLi1ELi2ELi4ELi512ELi2EEEvNS0_6detail10TensorInfoIT0_T2_EENSG_IT1_SI_EESI_T_ --------------------------
	.section	.nv.info._ZN2at4cuda57_GLOBAL__N__cd6b329d_24_DistributionBernoulli_cu_7537a20d21kernelPointwiseApply2IZNS_6native9templates4cuda28bernoulli_tensor_cuda_kernelIsfEEvRKNS_10TensorBaseES9_NS_15PhiloxCudaStateEEUliRsSB_SB_SB_RKfSD_SD_SD_E_sSC_jLi1ELi2ELi4ELi512ELi2EEEvNS0_6detail10TensorInfoIT0_T2_EENSG_IT1_SI_EESI_T_,"",@"SHT_CUDA_INFO"
	.sectionflags	@""
	.align	4


	//----- nvinfo : EIATTR_CUDA_API_VERSION
	.align		4
        /*0000*/ 	.byte	0x04, 0x37
        /*0002*/ 	.short	(.L_3586 - .L_3585)
.L_3585:
        /*0004*/ 	.word	0x00000082


	//----- nvinfo : EIATTR_KPARAM_INFO
	.align		4
.L_3586:
        /*0008*/ 	.byte	0x04, 0x17
        /*000a*/ 	.short	(.L_3588 - .L_3587)
.L_3587:
        /*000c*/ 	.word	0x00000000
        /*0010*/ 	.short	0x0003
        /*0012*/ 	.short	0x01b8
        /*0014*/ 	.byte	0x00, 0xf0, 0x61, 0x00


	//----- nvinfo : EIATTR_KPARAM_INFO
	.align		4
.L_3588:
        /*0018*/ 	.byte	0x04, 0x17
        /*001a*/ 	.short	(.L_3590 - .L_3589)
.L_3589:
        /*001c*/ 	.word	0x00000000
        /*0020*/ 	.short	0x0002
        /*0022*/ 	.short	0x01b0
        /*0024*/ 	.byte	0x00, 0xf0, 0x11, 0x00


	//----- nvinfo : EIATTR_KPARAM_INFO
	.align		4
.L_3590:
        /*0028*/ 	.byte	0x04, 0x17
        /*002a*/ 	.short	(.L_3592 - .L_3591)
.L_3591:
        /*002c*/ 	.word	0x00000000
        /*0030*/ 	.short	0x0001
        /*0032*/ 	.short	0x00d8
        /*0034*/ 	.byte	0x00, 0xf0, 0x61, 0x03


	//----- nvinfo : EIATTR_KPARAM_INFO
	.align		4
.L_3592:
        /*0038*/ 	.byte	0x04, 0x17
        /*003a*/ 	.short	(.L_3594 - .L_3593)
.L_3593:
        /*003c*/ 	.word	0x00000000
        /*0040*/ 	.short	0x0000
        /*0042*/ 	.short	0x0000
        /*0044*/ 	.byte	0x00, 0xf0, 0x61, 0x03


	//----- nvinfo : EIATTR_SPARSE_MMA_MASK
	.align		4
.L_3594:
        /*0048*/ 	.byte	0x03, 0x50
        /*004a*/ 	.short	0x0000


	//----- nvinfo : EIATTR_MAXREG_COUNT
	.align		4
        /*004c*/ 	.byte	0x03, 0x1b
        /*004e*/ 	.short	0x0040


	//----- nvinfo : EIATTR_EXTERNS
	.align		4
        /*0050*/ 	.byte	0x04, 0x0f
        /*0052*/ 	.short	(.L_3596 - .L_3595)


	//   ....[0]....
	.align		4
.L_3595:
        /*0054*/ 	.word	index@(__assertfail)


	//----- nvinfo : EIATTR_MERCURY_ISA_VERSION
	.align		4
.L_3596:
        /*0058*/ 	.byte	0x03, 0x5f
        /*005a*/ 	.short	0x0101


	//----- nvinfo : EIATTR_VRC_CTA_INIT_COUNT
	.align		4
        /*005c*/ 	.byte	0x02, 0x4a
	.zero		1
	.zero		1


	//----- nvinfo : EIATTR_SYSCALL_OFFSETS
	.align		4
        /*0060*/ 	.byte	0x04, 0x46
        /*0062*/ 	.short	(.L_3598 - .L_3597)


	//   ....[0]....
.L_3597:
        /*0064*/ 	.word	0x000014c0


	//   ....[1]....
        /*0068*/ 	.word	0x000016b0


	//   ....[2]....
        /*006c*/ 	.word	0x00001890


	//   ....[3]....
        /*0070*/ 	.word	0x00001a80


	//----- nvinfo : EIATTR_EXIT_INSTR_OFFSETS
	.align		4
.L_3598:
        /*0074*/ 	.byte	0x04, 0x1c
        /*0076*/ 	.short	(.L_3600 - .L_3599)


	//   ....[0]....
.L_3599:
        /*0078*/ 	.word	0x00000080


	//   ....[1]....
        /*007c*/ 	.word	0x00001bc0


	//----- nvinfo : EIATTR_INDIRECT_BRANCH_TARGETS
	.align		4
.L_3600:
        /*0080*/ 	.byte	0x04, 0x34
        /*0082*/ 	.short	(.L_3602 - .L_3601)


	//   ....[0]....
.L_3601:
        /*0084*/ 	.word	.L_x_10248@srel
        /*0088*/ 	.short	0x0
        /*008a*/ 	.short	0x0
        /*008c*/ 	.word	0x3
        /*0090*/ 	.word	.L_x_10249@srel
        /*0094*/ 	.word	.L_x_10250@srel
        /*0098*/ 	.word	.L_x_10251@srel


	//----- nvinfo : EIATTR_MAX_THREADS
	.align		4
.L_3602:
        /*009c*/ 	.byte	0x04, 0x05
        /*009e*/ 	.short	(.L_3604 - .L_3603)
.L_3603:
        /*00a0*/ 	.word	0x00000200
        /*00a4*/ 	.word	0x00000001
        /*00a8*/ 	.word	0x00000001


	//----- nvinfo : EIATTR_CRS_STACK_SIZE
	.align		4
.L_3604:
        /*00ac*/ 	.byte	0x04, 0x1e
        /*00ae*/ 	.short	(.L_3606 - .L_3605)
.L_3605:
        /*00b0*/ 	.word	0x00000000


	//----- nvinfo : EIATTR_CBANK_PARAM_SIZE
	.align		4
.L_3606:
        /*00b4*/ 	.byte	0x03, 0x19
        /*00b6*/ 	.short	0x01d0


	//----- nvinfo : EIATTR_PARAM_CBANK
	.align		4
        /*00b8*/ 	.byte	0x04, 0x0a
        /*00ba*/ 	.short	(.L_3608 - .L_3607)
	.align		4
.L_3607:
        /*00bc*/ 	.word	index@(.nv.constant0._ZN2at4cuda57_GLOBAL__N__cd6b329d_24_DistributionBernoulli_cu_7537a20d21kernelPointwiseApply2IZNS_6native9templates4cuda28bernoulli_tensor_cuda_kernelIsfEEvRKNS_10TensorBaseES9_NS_15PhiloxCudaStateEEUliRsSB_SB_SB_RKfSD_SD_SD_E_sSC_jLi1ELi2ELi4ELi512ELi2EEEvNS0_6detail10TensorInfoIT0_T2_EENSG_IT1_SI_EESI_T_)
        /*00c0*/ 	.short	0x0380
        /*00c2*/ 	.short	0x01d0


	//----- nvinfo : EIATTR_SW_WAR
	.align		4
.L_3608:
        /*00c4*/ 	.byte	0x04, 0x36
        /*00c6*/ 	.short	(.L_3610 - .L_3609)
.L_3609:
        /*00c8*/ 	.word	0x00000008
.L_3610:


//--------------------- .nv.info._ZN2at4cuda57_GLOBAL__N__cd6b329d_24_DistributionBernoulli_cu_7537a20d21kernelPointwiseApply2IZNS_6native9templates4cuda28bernoulli_tensor_cuda_kernelIsfEEvRKNS_10TensorBaseES9_NS_15PhiloxCudaStateEEUliRsSB_SB_SB_RKfSD_SD_SD_E_sSC_jLi1ELi1ELi4ELi512ELi2EEEvNS0_6detail10TensorInfoIT0_T2_EENSG_IT1_SI_EESI_T_ --------------------------
	.section	.nv.info._ZN2at4cuda57_GLOBAL__N__cd6b329d_24_DistributionBernoulli_cu_7537a20d21kernelPointwiseApply2IZNS_6native9templates4cuda28bernoulli_tensor_cuda_kernelIsfEEvRKNS_10TensorBaseES9_NS_15PhiloxCudaStateEEUliRsSB_SB_SB_RKfSD_SD_SD_E_sSC_jLi1ELi1ELi4ELi512ELi2EEEvNS0_6detail10TensorInfoIT0_T2_EENSG_IT1_SI_EESI_T_,"",@"SHT_CUDA_INFO"
	.sectionflags	@""
	.align	4


	//----- nvinfo : EIATTR_CUDA_API_VERSION
	.align		4
        /*0000*/ 	.byte	0x04, 0x37
        /*0002*/ 	.short	(.L_3612 - .L_3611)
.L_3611:
        /*0004*/ 	.word	0x00000082


	//----- nvinfo : EIATTR_KPARAM_INFO
	.align		4
.L_3612:
        /*0008*/ 	.byte	0x04, 0x17
        /*000a*/ 	.short	(.L_3614 - .L_3613)
.L_3613:
        /*000c*/ 	.word	0x00000000
        /*0010*/ 	.short	0x0003
        /*0012*/ 	.short	0x01b8
        /*0014*/ 	.byte	0x00, 0xf0, 0x61, 0x00


	//----- nvinfo : EIATTR_KPARAM_INFO
	.align		4
.L_3614:
        /*0018*/ 	.byte	0x04, 0x17
        /*001a*/ 	.short	(.L_3616 - .L_3615)
.L_3615:
        /*001c*/ 	.word	0x00000000
        /*0020*/ 	.short	0x0002
        /*0022*/ 	.short	0x01b0
        /*0024*/ 	.byte	0x00, 0xf0, 0x11, 0x00


	//----- nvinfo : EIATTR_KPARAM_INFO
	.align		4
.L_3616:
        /*0028*/ 	.byte	0x04, 0x17
        /*002a*/ 	.short	(.L_3618 - .L_3617)
.L_3617:
        /*002c*/ 	.word	0x00000000
        /*0030*/ 	.short	0x0001
        /*0032*/ 	.short	0x00d8
        /*0034*/ 	.byte	0x00, 0xf0, 0x61, 0x03


	//----- nvinfo : EIATTR_KPARAM_INFO
	.align		4
.L_3618:
        /*0038*/ 	.byte	0x04, 0x17
        /*003a*/ 	.short	(.L_3620 - .L_3619)
.L_3619:
        /*003c*/ 	.word	0x00000000
        /*0040*/ 	.short	0x0000
        /*0042*/ 	.short	0x0000
        /*0044*/ 	.byte	0x00, 0xf0, 0x61, 0x03


	//----- nvinfo : EIATTR_SPARSE_MMA_MASK
	.align		4
.L_3620:
        /*0048*/ 	.byte	0x03, 0x50
        /*004a*/ 	.short	0x0000


	//----- nvinfo : EIATTR_MAXREG_COUNT
	.align		4
        /*004c*/ 	.byte	0x03, 0x1b
        /*004e*/ 	.short	0x0040


	//----- nvinfo : EIATTR_EXTERNS
	.align		4
        /*0050*/ 	.byte	0x04, 0x0f
        /*0052*/ 	.short	(.L_3622 - .L_3621)


	//   ....[0]....
	.align		4
.L_3621:
        /*0054*/ 	.word	index@(__assertfail)


	//----- nvinfo : EIATTR_MERCURY_ISA_VERSION
	.align		4
.L_3622:
        /*0058*/ 	.byte	0x03, 0x5f
        /*005a*/ 	.short	0x0101


	//----- nvinfo : EIATTR_VRC_CTA_INIT_COUNT
	.align		4
        /*005c*/ 	.byte	0x02, 0x4a
	.zero		1
	.zero		1


	//----- nvinfo : EIATTR_SYSCALL_OFFSETS
	.align		4
        /*0060*/ 	.byte	0x04, 0x46
        /*0062*/ 	.short	(.L_3624 - .L_3623)


	//   ....[0]....
.L_3623:
        /*0064*/ 	.word	0x00000e20


	//   ....[1]....
        /*0068*/ 	.word	0x00001010


	//   ....[2]....
        /*006c*/ 	.word	0x000011f0


	//   ....[3]....
        /*0070*/ 	.word	0x000013e0


	//----- nvinfo : EIATTR_EXIT_INSTR_OFFSETS
	.align		4
.L_3624:
        /*0074*/ 	.byte	0x04, 0x1c
        /*0076*/ 	.short	(.L_3626 - .L_3625)


	//   ....[0]....
.L_3625:
        /*0078*/ 	.word	0x00000080


	//   ....[1]....
        /*007c*/ 	.word	0x000014b0


	//----- nvinfo : EIATTR_INDIRECT_BRANCH_TARGETS
	.align		4
.L_3626:
        /*0080*/ 	.byte	0x04, 0x34
        /*0082*/ 	.short	(.L_3628 - .L_3627)


	//   ....[0]....
.L_3627:
        /*0084*/ 	.word	.L_x_10252@srel
        /*0088*/ 	.short	0x0
        /*008a*/ 	.short	0x0
        /*008c*/ 	.word	0x3
        /*0090*/ 	.word	.L_x_10253@srel
        /*0094*/ 	.word	.L_x_10254@srel
        /*0098*/ 	.word	.L_x_10255@srel


	//----- nvinfo : EIATTR_MAX_THREADS
	.align		4
.L_3628:
        /*009c*/ 	.byte	0x04, 0x05
        /*009e*/ 	.short	(.L_3630 - .L_3629)
.L_3629:
        /*00a0*/ 	.word	0x00000200
        /*00a4*/ 	.word	0x00000001
        /*00a8*/ 	.word	0x00000001


	//----- nvinfo : EIATTR_CRS_STACK_SIZE
	.align		4
.L_3630:
        /*00ac*/ 	.byte	0x04, 0x1e
        /*00ae*/ 	.short	(.L_3632 - .L_3631)
.L_3631:
        /*00b0*/ 	.word	0x00000000


	//----- nvinfo : EIATTR_CBANK_PARAM_SIZE
	.align		4
.L_3632:
        /*00b4*/ 	.byte	0x03, 0x19
        /*00b6*/ 	.short	0x01d0


	//----- nvinfo : EIATTR_PARAM_CBANK
	.align		4
        /*00b8*/ 	.byte	0x04, 0x0a
        /*00ba*/ 	.short	(.L_3634 - .L_3633)
	.align		4
.L_3633:
        /*00bc*/ 	.word	index@(.nv.constant0._ZN2at4cuda57_GLOBAL__N__cd6b329d_24_DistributionBernoulli_cu_7537a20d21kernelPointwiseApply2IZNS_6native9templates4cuda28bernoulli_tensor_cuda_kernelIsfEEvRKNS_10TensorBaseES9_NS_15PhiloxCudaStateEEUliRsSB_SB_SB_RKfSD_SD_SD_E_sSC_jLi1ELi1ELi4ELi512ELi2EEEvNS0_6detail10TensorInfoIT0_T2_EENSG_IT1_SI_EESI_T_)
        /*00c0*/ 	.short	0x0380
        /*00c2*/ 	.short	0x01d0


	//----- nvinfo : EIATTR_SW_WAR
	.align		4
.L_3634:
        /*00c4*/ 	.byte	0x04, 0x36
        /*00c6*/ 	.short	(.L_3636 - .L_3635)
.L_3635:
        /*00c8*/ 	.word	0x00000008
.L_3636:


//--------------------- .nv.info._ZN2at4cuda57_GLOBAL__N__cd6b329d_24_DistributionBernoulli_cu_7537a20d21kernelPointwiseApply2IZNS_6native9templates4cuda28bernoulli_tensor_cuda_kernelIlfEEvRKNS_10TensorBaseES9_NS_15PhiloxCudaStateEEUliRlSB_SB_SB_RKfSD_SD_SD_E_lSC_mLin1ELin1ELi4ELi512ELi2EEEvNS0_6detail10TensorInfoIT0_T2_EENSG_IT1_SI_EESI_T_ --------------------------
	.section	.nv.info._ZN2at4cuda57_GLOBAL__N__cd6b329d_24_DistributionBernoulli_cu_7537a20d21kernelPointwiseApply2IZNS_6native9templates4cuda28bernoulli_tensor_cuda_kernelIlfEEvRKNS_10TensorBaseES9_NS_15PhiloxCudaStateEEUliRlSB_SB_SB_RKfSD_SD_SD_E_lSC_mLin1ELin1ELi4ELi512ELi2EEEvNS0_6detail10TensorInfoIT0_T2_EENSG_IT1_SI_EESI_T_,"",@"SHT_CUDA_INFO"
	.sectionflags	@""
	.align	4


	//----- nvinfo : EIATTR_CUDA_API_VERSION
	.align		4
        /*0000*/ 	.byte	0x04, 0x37
        /*0002*/ 	.short	(.L_3638 - .L_3637)
.L_3637:
        /*0004*/ 	.word	0x00000082


	//----- nvinfo : EIATTR_KPARAM_INFO
	.align		4
.L_3638:
        /*0008*/ 	.byte	0x04, 0x17
        /*000a*/ 	.short	(.L_3640 - .L_3639)
.L_3639:
        /*000c*/ 	.word	0x00000000
        /*0010*/ 	.short	0x0003
        /*0012*/ 	.short	0x0348
        /*0014*/ 	.byte	0x00, 0xf0, 0x61, 0x00


	//----- nvinfo : EIATTR_KPARAM_INFO
	.align		4
.L_3640:
        /*0018*/ 	.byte	0x04, 0x17
        /*001a*/ 	.short	(.L_3642 - .L_3641)
.L_3641:
        /*001c*/ 	.word	0x00000000
        /*0020*/ 	.short	0x0002
        /*0022*/ 	.short	0x0340
        /*0024*/ 	.byte	0x00, 0xf0, 0x21, 0x00


	//----- nvinfo : EIATTR_KPARAM_INFO
	.align		4
.L_3642:
        /*0028*/ 	.byte	0x04, 0x17
        /*002a*/ 	.short	(.L_3644 - .L_3643)
.L_3643:
        /*002c*/ 	.word	0x00000000
        /*0030*/ 	.short	0x0001
        /*0032*/ 	.short	0x01a0
        /*0034*/ 	.byte	0x00, 0xf0, 0x81, 0x06


	//----- nvinfo : EIATTR_KPARAM_INFO
	.align		4
.L_3644:
        /*0038*/ 	.byte	0x04, 0x17
        /*003a*/ 	.short	(.L_3646 - .L_3645)
.L_3645:
        /*003c*/ 	.word	0x00000000
        /*0040*/ 	.short	0x0000
        /*0042*/ 	.short	0x0000
        /*0044*/ 	.byte	0x00, 0xf0, 0x81, 0x06


	//----- nvinfo : EIATTR_SPARSE_MMA_MASK
	.align		4
.L_3646:
        /*0048*/ 	.byte	0x03, 0x50
        /*004a*/ 	.short	0x0000


	//----- nvinfo : EIATTR_MAXREG_COUNT
	.align		4
        /*004c*/ 	.byte	0x03, 0x1b
        /*004e*/ 	.short	0x0040


	//----- nvinfo : EIATTR_EXTERNS
	.align		4
        /*0050*/ 	.byte	0x04, 0x0f
        /*0052*/ 	.short	(.L_3648 - .L_3647)


	//   ....[0]....
	.align		4
.L_3647:
        /*0054*/ 	.word	index@(__assertfail)


	//----- nvinfo : EIATTR_MERCURY_ISA_VERSION
	.align		4
.L_3648:
        /*0058*/ 	.byte	0x03, 0x5f
        /*005a*/ 	.short	0x0101


	//----- nvinfo : EIATTR_VRC_CTA_INIT_COUNT
	.align		4
        /*005c*/ 	.byte	0x02, 0x4a
	.zero		1
	.zero		1


	//----- nvinfo : EIATTR_SYSCALL_OFFSETS
	.align		4
        /*0060*/ 	.byte	0x04, 0x46
        /*0062*/ 	.short	(.L_3650 - .L_3649)


	//   ....[0]....
.L_3649:
        /*0064*/ 	.word	0x0001c560


	//   ....[1]....
        /*0068*/ 	.word	0x0001c780


	//   ....[2]....
        /*006c*/ 	.word	0x0001c990


	//   ....[3]....
        /*0070*/ 	.word	0x0001cbb0


	//----- nvinfo : EIATTR_EXIT_INSTR_OFFSETS
	.align		4
.L_3650:
        /*0074*/ 	.byte	0x04, 0x1c
        /*0076*/ 	.short	(.L_3652 - .L_3651)


	//   ....[0]....
.L_3651:
        /*0078*/ 	.word	0x00000090


	//   ....[1]....
        /*007c*/ 	.word	0x0001cd00


	//----- nvinfo : EIATTR_INDIRECT_BRANCH_TARGETS
	.align		4
.L_3652:
        /*0080*/ 	.byte	0x04, 0x34
        /*0082*/ 	.short	(.L_3654 - .L_3653)


	//   ....[0]....
.L_3653:
        /*0084*/ 	.word	.L_x_10256@srel
        /*0088*/ 	.short	0x0
        /*008a*/ 	.short	0x0
        /*008c*/ 	.word	0x3
        /*0090*/ 	.word	.L_x_10257@srel
        /*0094*/ 	.word	.L_x_10258@srel
        /*0098*/ 	.word	.L_x_10259@srel


	//----- nvinfo : EIATTR_MAX_THREADS
	.align		4
.L_3654:
        /*009c*/ 	.byte	0x04, 0x05
        /*009e*/ 	.short	(.L_3656 - .L_3655)
.L_3655:
        /*00a0*/ 	.word	0x00000200
        /*00a4*/ 	.word	0x00000001
        /*00a8*/ 	.word	0x00000001


	//----- nvinfo : EIATTR_CRS_STACK_SIZE
	.align		4
.L_3656:
        /*00ac*/ 	.byte	0x04, 0x1e
        /*00ae*/ 	.short	(.L_3658 - .L_3657)
.L_3657:
        /*00b0*/ 	.word	0x00000000


	//----- nvinfo : EIATTR_CBANK_PARAM_SIZE
	.align		4
.L_3658:
        /*00b4*/ 	.byte	0x03, 0x19
        /*00b6*/ 	.short	0x0360


	//----- nvinfo : EIATTR_PARAM_CBANK
	.align		4
        /*00b8*/ 	.byte	0x04, 0x0a
        /*00ba*/ 	.short	(.L_3660 - .L_3659)
	.align		4
.L_3659:
        /*00bc*/ 	.word	index@(.nv.constant0._ZN2at4cuda57_GLOBAL__N__cd6b329d_24_DistributionBernoulli_cu_7537a20d21kernelPointwiseApply2IZNS_6native9templates4cuda28bernoulli_tensor_cuda_kernelIlfEEvRKNS_10TensorBaseES9_NS_15PhiloxCudaStateEEUliRlSB_SB_SB_RKfSD_SD_SD_E_lSC_mLin1ELin1ELi4ELi512ELi2EEEvNS0_6detail10TensorInfoIT0_T2_EENSG_IT1_SI_EESI_T_)
        /*00c0*/ 	.short	0x0380
        /*00c2*/ 	.short	0x0360


	//----- nvinfo : EIATTR_SW_WAR
	.align		4
.L_3660:
        /*00c4*/ 	.byte	0x04, 0x36
        /*00c6*/ 	.short	(.L_3662 - .L_3661)
.L_3661:
        /*00c8*/ 	.word	0x00000008
.L_3662:


//--------------------- .nv.info._ZN2at4cuda57_GLOBAL__N__cd6b329d_24_DistributionBernoulli_cu_7537a20d21kernelPointwiseApply2IZNS_6native9templates4cuda28bernoulli_tensor_cuda_kernelIlfEEvRKNS_10TensorBaseES9_NS_15PhiloxCudaStateEEUliRlSB_SB_SB_RKfSD_SD_SD_E_lSC_mLi1ELi1ELi4ELi512ELi2EEEvNS0_6detail10TensorInfoIT0_T2_EENSG_IT1_SI_EESI_T_ --------------------------
	.section	.nv.info._ZN2at4cuda57_GLOBAL__N__cd6b329d_24_DistributionBernoulli_cu_7537a20d21kernelPointwiseApply2IZNS_6native9templates4cuda28bernoulli_tensor_cuda_kernelIlfEEvRKNS_10TensorBaseES9_NS_15PhiloxCudaStateEEUliRlSB_SB_SB_RKfSD_SD_SD_E_lSC_mLi1ELi1ELi4ELi512ELi2EEEvNS0_6detail10TensorInfoIT0_T2_EENSG_IT1_SI_EESI_T_,"",@"SHT_CUDA_INFO"
	.sectionflags	@""
	.align	4


	//----- nvinfo : EIATTR_CUDA_API_VERSION
	.align		4
        /*0000*/ 	.byte	0x04, 0x37
        /*0002*/ 	.short	(.L_3664 - .L_3663)
.L_3663:
        /*0004*/ 	.word	0x00000082


	//----- nvinfo : EIATTR_KPARAM_INFO
	.align		4
.L_3664:
        /*0008*/ 	.byte	0x04, 0x17
        /*000a*/ 	.short	(.L_3666 - .L_3665)
.L_3665:
        /*000c*/ 	.word	0x00000000
        /*0010*/ 	.short	0x0003
        /*0012*/ 	.short	0x0348
        /*0014*/ 	.byte	0x00, 0xf0, 0x61, 0x00


	//----- nvinfo : EIATTR_KPARAM_INFO
	.align		4
.L_3666:
        /*0018*/ 	.byte	0x04, 0x17
        /*001a*/ 	.short	(.L_3668 - .L_3667)
.L_3667:
        /*001c*/ 	.word	0x00000000
        /*0020*/ 	.short	0x0002
        /*0022*/ 	.short	0x0340
        /*0024*/ 	.byte	0x00, 0xf0, 0x21, 0x00


	//----- nvinfo : EIATTR_KPARAM_INFO
	.align		4
.L_3668:
        /*0028*/ 	.byte	0x04, 0x17
        /*002a*/ 	.short	(.L_3670 - .L_3669)
.L_3669:
        /*002c*/ 	.word	0x00000000
        /*0030*/ 	.short	0x0001
        /*0032*/ 	.short	0x01a0
        /*0034*/ 	.byte	0x00, 0xf0, 0x81, 0x06


	//----- nvinfo : EIATTR_KPARAM_INFO
	.align		4
.L_3670:
        /*0038*/ 	.byte	0x04, 0x17
        /*003a*/ 	.short	(.L_3672 - .L_3671)
.L_3671:
        /*003c*/ 	.word	0x00000000
        /*0040*/ 	.short	0x0000
        /*0042*/ 	.short	0x0000
        /*0044*/ 	.byte	0x00, 0xf0, 0x81, 0x06


	//----- nvinfo : EIATTR_SPARSE_MMA_MASK
	.align		4
.L_3672:
        /*0048*/ 	.byte	0x03, 0x50
        /*004a*/ 	.short	0x0000


	//----- nvinfo : EIATTR_MAXREG_COUNT
	.align		4
        /*004c*/ 	.byte	0x03, 0x1b
        /*004e*/ 	.short	0x0040


	//----- nvinfo : EIATTR_EXTERNS
	.align		4
        /*0050*/ 	.byte	0x04, 0x0f
        /*0052*/ 	.short	(.L_3674 - .L_3673)


	//   ....[0]....
	.align		4
.L_3673:
        /*0054*/ 	.word	index@(__assertfail)


	//----- nvinfo : EIATTR_MERCURY_ISA_VERSION
	.align		4
.L_3674:
        /*0058*/ 	.byte	0x03, 0x5f
        /*005a*/ 	.short	0x0101


	//----- nvinfo : EIATTR_VRC_CTA_INIT_COUNT
	.align		4
        /*005c*/ 	.byte	0x02, 0x4a
	.zero		1
	.zero		1


	//----- nvinfo : EIATTR_SYSCALL_OFFSETS
	.align		4
        /*0060*/ 	.byte	0x04, 0x46
        /*0062*/ 	.short	(.L_3676 - .L_3675)


	//   ....[0]....
.L_3675:
        /*0064*/ 	.word	0x00000fb0


	//   ....[1]....
        /*0068*/ 	.word	0x000011b0


	//   ....[2]....
        /*006c*/ 	.word	0x000013a0


	//   ....[3]....
        /*0070*/ 	.word	0x000015a0


	//----- nvinfo : EIATTR_EXIT_INSTR_OFFSETS
	.align		4
.L_3676:
        /*0074*/ 	.byte	0x04, 0x1c
        /*0076*/ 	.short	(.L_3678 - .L_3677)


	//   ....[0]....
.L_3677:
        /*0078*/ 	.word	0x00000090


	//   ....[1]....
        /*007c*/ 	.word	0x00001690


	//----- nvinfo : EIATTR_INDIRECT_BRANCH_TARGETS
	.align		4
.L_3678:
        /*0080*/ 	.byte	0x04, 0x34
        /*0082*/ 	.short	(.L_3680 - .L_3679)


	//   ....[0]....
.L_3679:
        /*0084*/ 	.word	.L_x_10260@srel
        /*0088*/ 	.short	0x0
        /*008a*/ 	.short	0x0
        /*008c*/ 	.word	0x3
        /*0090*/ 	.word	.L_x_10261@srel
        /*0094*/ 	.word	.L_x_10262@srel
        /*0098*/ 	.word	.L_x_10263@srel


	//----- nvinfo : EIATTR_MAX_THREADS
	.align		4
.L_3680:
        /*009c*/ 	.byte	0x04, 0x05
        /*009e*/ 	.short	(.L_3682 - .L_3681)
.L_3681:
        /*00a0*/ 	.word	0x00000200
        /*00a4*/ 	.word	0x00000001
        /*00a8*/ 	.word	0x00000001


	//----- nvinfo : EIATTR_CRS_STACK_SIZE
	.align		4
.L_3682:
        /*00ac*/ 	.byte	0x04, 0x1e
        /*00ae*/ 	.short	(.L_3684 - .L_3683)
.L_3683:
        /*00b0*/ 	.word	0x00000000


	//----- nvinfo : EIATTR_CBANK_PARAM_SIZE
	.align		4
.L_3684:
        /*00b4*/ 	.byte	0x03, 0x19
        /*00b6*/ 	.short	0x0360


	//----- nvinfo : EIATTR_PARAM_CBANK
	.align		4
        /*00b8*/ 	.byte	0x04, 0x0a
        /*00ba*/ 	.short	(.L_3686 - .L_3685)
	.align		4
.L_3685:
        /*00bc*/ 	.word	index@(.nv.constant0._ZN2at4cuda57_GLOBAL__N__cd6b329d_24_DistributionBernoulli_cu_7537a20d21kernelPointwiseApply2IZNS_6native9templates4cuda28bernoulli_tensor_cuda_kernelIlfEEvRKNS_10TensorBaseES9_NS_15PhiloxCudaStateEEUliRlSB_SB_SB_RKfSD_SD_SD_E_lSC_mLi1ELi1ELi4ELi512ELi2EEEvNS0_6detail10TensorInfoIT0_T2_EENSG_IT1_SI_EESI_T_)
        /*00c0*/ 	.short	0x0380
        /*00c2*/ 	.short	0x0360


	//----- nvinfo : EIATTR_SW_WAR
	.align		4
.L_3686:
        /*00c4*/ 	.byte	0x04, 0x36
        /*00c6*/ 	.short	(.L_3688 - .L_3687)
.L_3687:
        /*00c8*/ 	.word	0x00000008
.L_3688:


//--------------------- .nv.info._ZN2at4cuda57_GLOBAL__N__cd6b329d_24_DistributionBernoulli_cu_7537a20d21kernelPointwiseApply2IZNS_6native9templates4cuda28bernoulli_tensor_cuda_kernelIlfEEvRKNS_10TensorBaseES9_NS_15PhiloxCudaStateEEUliRlSB_SB_SB_RKfSD_SD_SD_E_lSC_jLin1ELin1ELi4ELi512ELi2EEEvNS0_6detail10TensorInfoIT0_T2_EENSG_IT1_SI_EESI_T_ --------------------------
	.section	.nv.info._ZN2at4cuda57_GLOBAL__N__cd6b329d_24_DistributionBernoulli_cu_7537a20d21kernelPointwiseApply2IZNS_6native9templates4cuda28bernoulli_tensor_cuda_kernelIlfEEvRKNS_10TensorBaseES9_NS_15PhiloxCudaStateEEUliRlSB_SB_SB_RKfSD_SD_SD_E_lSC_jLin1ELin1ELi4ELi512ELi2EEEvNS0_6detail10TensorInfoIT0_T2_EENSG_IT1_SI_EESI_T_,"",@"SHT_CUDA_INFO"
	.sectionflags	@""
	.align	4


	//----- nvinfo : EIATTR_CUDA_API_VERSION
	.align		4
        /*0000*/ 	.byte	0x04, 0x37
        /*0002*/ 	.short	(.L_3690 - .L_3689)
.L_3689:
        /*0004*/ 	.word	0x00000082


	//----- nvinfo : EIATTR_KPARAM_INFO
	.align		4
.L_3690:
        /*0008*/ 	.byte	0x04, 0x17
        /*000a*/ 	.short	(.L_3692 - .L_3691)
.L_3691:
        /*000c*/ 	.word	0x00000000
        /*0010*/ 	.short	0x0003
        /*0012*/ 	.short	0x01b8
        /*0014*/ 	.byte	0x00, 0xf0, 0x61, 0x00


	//----- nvinfo : EIATTR_KPARAM_INFO
	.align		4
.L_3692:
        /*0018*/ 	.byte	0x04, 0x17
        /*001a*/ 	.short	(.L_3694 - .L_3693)
.L_3693:
        /*001c*/ 	.word	0x00000000
        /*0020*/ 	.short	0x0002
        /*0022*/ 	.short	0x01b0
        /*0024*/ 	.byte	0x00, 0xf0, 0x11, 0x00


	//----- nvinfo : EIATTR_KPARAM_INFO
	.align		4
.L_3694:
        /*0028*/ 	.byte	0x04, 0x17
        /*002a*/ 	.short	(.L_3696 - .L_3695)
.L_3695:
        /*002c*/ 	.word	0x00000000
        /*0030*/ 	.short	0x0001
        /*0032*/ 	.short	0x00d8
        /*0034*/ 	.byte	0x00, 0xf0, 0x61, 0x03


	//----- nvinfo : EIATTR_KPARAM_INFO
	.align		4
.L_3696:
        /*0038*/ 	.byte	0x04, 0x17
        /*003a*/ 	.short	(.L_3698 - .L_3697)
.L_3697:
        /*003c*/ 	.word	0x00000000
        /*0040*/ 	.short	0x0000
        /*0042*/ 	.short	0x0000
        /*0044*/ 	.byte	0x00, 0xf0, 0x61, 0x03


	//----- nvinfo : EIATTR_SPARSE_MMA_MASK
	.align		4
.L_3698:
        /*0048*/ 	.byte	0x03, 0x50
        /*004a*/ 	.short	0x0000


	//----- nvinfo : EIATTR_MAXREG_COUNT
	.align		4
        /*004c*/ 	.byte	0x03, 0x1b
        /*004e*/ 	.short	0x0040


	//----- nvinfo : EIATTR_EXTERNS
	.align		4
        /*0050*/ 	.byte	0x04, 0x0f
        /*0052*/ 	.short	(.L_3700 - .L_3699)


	//   ....[0]....
	.align		4
.L_3699:
        /*0054*/ 	.word	index@(__assertfail)


	//----- nvinfo : EIATTR_MERCURY_ISA_VERSION
	.align		4
.L_3700:
        /*0058*/ 	.byte	0x03, 0x5f
        /*005a*/ 	.short	0x0101


	//----- nvinfo : EIATTR_VRC_CTA_INIT_COUNT
	.align		4
        /*005c*/ 	.byte	0x02, 0x4a
	.zero		1
	.zero		1


	//----- nvinfo : EIATTR_SYSCALL_OFFSETS
	.align		4
        /*0060*/ 	.byte	0x04, 0x46
        /*0062*/ 	.short	(.L_3702 - .L_3701)


	//   ....[0]....
.L_3701:
        /*0064*/ 	.word	0x0000dda0


	//   ....[1]....
        /*0068*/ 	.word	0x0000dfc0


	//   ....[2]....
        /*006c*/ 	.word	0x0000e1d0


	//   ....[3]....
        /*0070*/ 	.word	0x0000e3f0


	//----- nvinfo : EIATTR_EXIT_INSTR_OFFSETS
	.align		4
.L_3702:
        /*0074*/ 	.byte	0x04, 0x1c
        /*0076*/ 	.short	(.L_3704 - .L_3703)


	//   ....[0]....
.L_3703:
        /*0078*/ 	.word	0x00000080


	//   ....[1]....
        /*007c*/ 	.word	0x0000e530


	//----- nvinfo : EIATTR_INDIRECT_BRANCH_TARGETS
	.align		4
.L_3704:
        /*0080*/ 	.byte	0x04, 0x34
        /*0082*/ 	.short	(.L_3706 - .L_3705)


	//   ....[0]....
.L_3705:
        /*0084*/ 	.word	.L_x_10264@srel
        /*0088*/ 	.short	0x0
        /*008a*/ 	.short	0x0
        /*008c*/ 	.word	0x3
        /*0090*/ 	.word	.L_x_10265@srel
        /*0094*/ 	.word	.L_x_10266@srel
        /*0098*/ 	.word	.L_x_10267@srel


	//----- nvinfo : EIATTR_MAX_THREADS
	.align		4
.L_3706:
        /*009c*/ 	.byte	0x04, 0x05
        /*009e*/ 	.short	(.L_3708 - .L_3707)
.L_3707:
        /*00a0*/ 	.word	0x00000200
        /*00a4*/ 	.word	0x00000001
        /*00a8*/ 	.word	0x00000001


	//----- nvinfo : EIATTR_CRS_STACK_SIZE
	.align		4
.L_3708:
        /*00ac*/ 	.byte	0x04, 0x1e
        /*00ae*/ 	.short	(.L_3710 - .L_3709)
.L_3709:
        /*00b0*/ 	.word	0x00000000


	//----- nvinfo : EIATTR_CBANK_PARAM_SIZE
	.align		4
.L_3710:
        /*00b4*/ 	.byte	0x03, 0x19
        /*00b6*/ 	.short	0x01d0


	//----- nvinfo : EIATTR_PARAM_CBANK
	.align		4
        /*00b8*/ 	.byte	0x04, 0x0a
        /*00ba*/ 	.short	(.L_3712 - .L_3711)
	.align		4
.L_3711:
        /*00bc*/ 	.word	index@(.nv.constant0._ZN2at4cuda57_GLOBAL__N__cd6b329d_24_DistributionBernoulli_cu_7537a20d21kernelPointwiseApply2IZNS_6native9templates4cuda28bernoulli_tensor_cuda_kernelIlfEEvRKNS_10TensorBaseES9_NS_15PhiloxCudaStateEEUliRlSB_SB_SB_RKfSD_SD_SD_E_lSC_jLin1ELin1ELi4ELi512ELi2EEEvNS0_6detail10TensorInfoIT0_T2_EENSG_IT1_SI_EESI_T_)
        /*00c0*/ 	.short	0x0380
        /*00c2*/ 	.short	0x01d0


	//----- nvinfo : EIATTR_SW_WAR
	.align		4
.L_3712:
        /*00c4*/ 	.byte	0x04, 0x36
        /*00c6*/ 	.short	(.L_3714 - .L_3713)
.L_3713:
        /*00c8*/ 	.word	0x00000008
.L_3714:


//--------------------- .nv.info._ZN2at4cuda57_GLOBAL__N__cd6b329d_24_DistributionBernoulli_cu_7537a20d21kernelPointwiseApply2IZNS_6native9templates4cuda28bernoulli_tensor_cuda_kernelIlfEEvRKNS_10TensorBaseES9_NS_15PhiloxCudaStateEEUliRlSB_SB_SB_RKfSD_SD_SD_E_lSC_jLin1ELi2ELi4ELi512ELi2EEEvNS0_6detail10TensorInfoIT0_T2_EENSG_IT1_SI_EESI_T_ --------------------------
	.section	.nv.info._ZN2at4cuda57_GLOBAL__N__cd6b329d_24_DistributionBernoulli_cu_7537a20d21kernelPointwiseApply2IZNS_6native9templates4cuda28bernoulli_tensor_cuda_kernelIlfEEvRKNS_10TensorBaseES9_NS_15PhiloxCudaStateEEUliRlSB_SB_SB_RKfSD_SD_SD_E_lSC_jLin1ELi2ELi4ELi512ELi2EEEvNS0_6detail10TensorInfoIT0_T2_EENSG_IT1_SI_EESI_T_,"",@"SHT_CUDA_INFO"
	.sectionflags	@""
	.align	4


	//----- nvinfo : EIATTR_CUDA_API_VERSION
	.align		4
        /*0000*/ 	.byte	0x04, 0x37
        /*0002*/ 	.short	(.L_3716 - .L_3715)
.L_3715:
        /*0004*/ 	.word	0x00000082


	//----- nvinfo : EIATTR_KPARAM_INFO
	.align		4
.L_3716:
        /*0008*/ 	.byte	0x04, 0x17
        /*000a*/ 	.short	(.L_3718 - .L_3717)
.L_3717:
        /*000c*/ 	.word	0x00000000
        /*0010*/ 	.short	0x0003
        /*0012*/ 	.short	0x01b8
        /*0014*/ 	.byte	0x00, 0xf0, 0x61, 0x00


	//----- nvinfo : EIATTR_KPARAM_INFO
	.align		4
.L_3718:
        /*0018*/ 	.byte	0x04, 0x17
        /*001a*/ 	.short	(.L_3720 - .L_3719)
.L_3719:
        /*001c*/ 	.word	0x00000000
        /*0020*/ 	.short	0x0002
        /*0022*/ 	.short	0x01b0
        /*0024*/ 	.byte	0x00, 0xf0, 0x11, 0x00


	//----- nvinfo : EIATTR_KPARAM_INFO
	.align		4
.L_3720:
        /*0028*/ 	.byte	0x04, 0x17
        /*002a*/ 	.short	(.L_3722 - .L_3721)
.L_3721:
        /*002c*/ 	.word	0x00000000
        /*0030*/ 	.short	0x0001
        /*0032*/ 	.short	0x00d8
        /*0034*/ 	.byte	0x00, 0xf0, 0x61, 0x03


	//----- nvinfo : EIATTR_KPARAM_INFO
	.align		4
.L_3722:
        /*0038*/ 	.byte	0x04, 0x17
        /*003a*/ 	.short	(.L_3724 - .L_3723)
.L_3723:
        /*003c*/ 	.word	0x00000000
        /*0040*/ 	.short	0x0000
        /*0042*/ 	.short	0x0000
        /*0044*/ 	.byte	0x00, 0xf0, 0x61, 0x03


	//----- nvinfo : EIATTR_SPARSE_MMA_MASK
	.align		4
.L_3724:
        /*0048*/ 	.byte	0x03, 0x50
        /*004a*/ 	.short	0x0000


	//----- nvinfo : EIATTR_MAXREG_COUNT
	.align		4
        /*004c*/ 	.byte	0x03, 0x1b
        /*004e*/ 	.short	0x0040


	//----- nvinfo : EIATTR_EXTERNS
	.align		4
        /*0050*/ 	.byte	0x04, 0x0f
        /*0052*/ 	.short	(.L_3726 - .L_3725)


	//   ....[0]....
	.align		4
.L_3725:
        /*0054*/ 	.word	index@(__assertfail)


	//----- nvinfo : EIATTR_MERCURY_ISA_VERSION
	.align		4
.L_3726:
        /*0058*/ 	.byte	0x03, 0x5f
        /*005a*/ 	.short	0x0101


	//----- nvinfo : EIATTR_VRC_CTA_INIT_COUNT
	.align		4
        /*005c*/ 	.byte	0x02, 0x4a
	.zero		1
	.zero		1


	//----- nvinfo : EIATTR_SYSCALL_OFFSETS
	.align		4
        /*0060*/ 	.byte	0x04, 0x46
        /*0062*/ 	.short	(.L_3728 - .L_3727)


	//   ....[0]....
.L_3727:
        /*0064*/ 	.word	0x00007c40


	//   ....[1]....
        /*0068*/ 	.word	0x00007e60


	//   ....[2]....
        /*006c*/ 	.word	0x00008070


	//   ....[3]....
        /*0070*/ 	.word	0x00008290


	//----- nvinfo : EIATTR_EXIT_INSTR_OFFSETS
	.align		4
.L_3728:
        /*0074*/ 	.byte	0x04, 0x1c
        /*0076*/ 	.short	(.L_3730 - .L_3729)


	//   ....[0]....
.L_3729:
        /*0078*/ 	.word	0x00000080


	//   ....[1]....
        /*007c*/ 	.word	0x000083d0


	//----- nvinfo : EIATTR_INDIRECT_BRANCH_TARGETS
	.align		4
.L_3730:
        /*0080*/ 	.byte	0x04, 0x34
        /*0082*/ 	.short	(.L_3732 - .L_3731)


	//   ....[0]....
.L_3731:
        /*0084*/ 	.word	.L_x_10268@srel
        /*0088*/ 	.short	0x0
        /*008a*/ 	.short	0x0
        /*008c*/ 	.word	0x3
        /*0090*/ 	.word	.L_x_10269@srel
        /*0094*/ 	.word	.L_x_10270@srel
        /*0098*/ 	.word	.L_x_10271@srel


	//----- nvinfo : EIATTR_MAX_THREADS
	.align		4
.L_3732:
        /*009c*/ 	.byte	0x04, 0x05
        /*009e*/ 	.short	(.L_3734 - .L_3733)
.L_3733:
        /*00a0*/ 	.word	0x00000200
        /*00a4*/ 	.word	0x00000001
        /*00a8*/ 	.word	0x00000001


	//----- nvinfo : EIATTR_CRS_STACK_SIZE
	.align		4
.L_3734:
        /*00ac*/ 	.byte	0x04, 0x1e
        /*00ae*/ 	.short	(.L_3736 - .L_3735)
.L_3735:
        /*00b0*/ 	.word	0x00000000


	//----- nvinfo : EIATTR_CBANK_PARAM_SIZE
	.align		4
.L_3736:
        /*00b4*/ 	.byte	0x03, 0x19
        /*00b6*/ 	.short	0x01d0


	//----- nvinfo : EIATTR_PARAM_CBANK
	.align		4
        /*00b8*/ 	.byte	0x04, 0x0a
        /*00ba*/ 	.short	(.L_3738 - .L_3737)
	.align		4
.L_3737:
        /*00bc*/ 	.word	index@(.nv.constant0._ZN2at4cuda57_GLOBAL__N__cd6b329d_24_DistributionBernoulli_cu_7537a20d21kernelPointwiseApply2IZNS_6native9templates4cuda28bernoulli_tensor_cuda_kernelIlfEEvRKNS_10TensorBaseES9_NS_15PhiloxCudaStateEEUliRlSB_SB_SB_RKfSD_SD_SD_E_lSC_jLin1ELi2ELi4ELi512ELi2EEEvNS0_6detail10TensorInfoIT0_T2_EENSG_IT1_SI_EESI_T_)
        /*00c0*/ 	.short	0x0380
        /*00c2*/ 	.short	0x01d0


	//----- nvinfo : EIATTR_SW_WAR
	.align		4
.L_3738:
        /*00c4*/ 	.byte	0x04, 0x36
        /*00c6*/ 	.short	(.L_3740 - .L_3739)
.L_3739:
        /*00c8*/ 	.word	0x00000008
.L_3740:


//--------------------- .nv.info._ZN2at4cuda57_GLOBAL__N__cd6b329d_24_DistributionBernoulli_cu_7537a20d21kernelPointwiseApply2IZNS_6native9templates4cuda28bernoulli_tensor_cuda_kernelIlfEEvRKNS_10TensorBaseES9_NS_15PhiloxCudaStateEEUliRlSB_SB_SB_RKfSD_SD_SD_E_lSC_jLin1ELi1ELi4ELi512ELi2EEEvNS0_6detail10TensorInfoIT0_T2_EENSG_IT1_SI_EESI_T_ --------------------------
	.section	.nv.info._ZN2at4cuda57_GLOBAL__N__cd6b329d_24_DistributionBernoulli_cu_7537a20d21kernelPointwiseApply2IZNS_6native9templates4cuda28bernoulli_tensor_cuda_kernelIlfEEvRKNS_10TensorBaseES9_NS_15PhiloxCudaStateEEUliRlSB_SB_SB_RKfSD_SD_SD_E_lSC_jLin1ELi1ELi4ELi512ELi2EEEvNS0_6detail10TensorInfoIT0_T2_EENSG_IT1_SI_EESI_T_,"",@"SHT_CUDA_INFO"
	.sectionflags	@""
	.align	4


	//----- nvinfo : EIATTR_CUDA_API_VERSION
	.align		4
        /*0000*/ 	.byte	0x04, 0x37
        /*0002*/ 	.short	(.L_3742 - .L_3741)
.L_3741:
        /*0004*/ 	.word	0x00000082


	//----- nvinfo : EIATTR_KPARAM_INFO
	.align		4
.L_3742:
        /*0008*/ 	.byte	0x04, 0x17
        /*000a*/ 	.short	(.L_3744 - .L_3743)
.L_3743:
        /*000c*/ 	.word	0x00000000
        /*0010*/ 	.short	0x0003
        /*0012*/ 	.short	0x01b8
        /*0014*/ 	.byte	0x00, 0xf0, 0x61, 0x00


	//----- nvinfo : EIATTR_KPARAM_INFO
	.align		4
.L_3744:
        /*0018*/ 	.byte	0x04, 0x17
        /*001a*/ 	.short	(.L_3746 - .L_3745)
.L_3745:
        /*001c*/ 	.word	0x00000000
        /*0020*/ 	.short	0x0002
        /*0022*/ 	.short	0x01b0
        /*0024*/ 	.byte	0x00, 0xf0, 0x11, 0x00


	//----- nvinfo : EIATTR_KPARAM_INFO
	.align		4
.L_3746:
        /*0028*/ 	.byte	0x04, 0x17
        /*002a*/ 	.short	(.L_3748 - .L_3747)
.L_3747:
        /*002c*/ 	.word	0x00000000
        /*0030*/ 	.short	0x0001
        /*0032*/ 	.short	0x00d8
        /*0034*/ 	.byte	0x00, 0xf0, 0x61, 0x03


	//----- nvinfo : EIATTR_KPARAM_INFO
	.align		4
.L_3748:
        /*0038*/ 	.byte	0x04, 0x17
        /*003a*/ 	.short	(.L_3750 - .L_3749)
.L_3749:
        /*003c*/ 	.word	0x00000000
        /*0040*/ 	.short	0x0000
        /*0042*/ 	.short	0x0000
        /*0044*/ 	.byte	0x00, 0xf0, 0x61, 0x03


	//----- nvinfo : EIATTR_SPARSE_MMA_MASK
	.align		4
.L_3750:
        /*0048*/ 	.byte	0x03, 0x50
        /*004a*/ 	.short	0x0000


	//----- nvinfo : EIATTR_MAXREG_COUNT
	.align		4
        /*004c*/ 	.byte	0x03, 0x1b
        /*004e*/ 	.short	0x0040


	//----- nvinfo : EIATTR_EXTERNS
	.align		4
        /*0050*/ 	.byte	0x04, 0x0f
        /*0052*/ 	.short	(.L_3752 - .L_3751)


	//   ....[0]....
	.align		4
.L_3751:
        /*0054*/ 	.word	index@(__assertfail)


	//----- nvinfo : EIATTR_MERCURY_ISA_VERSION
	.align		4
.L_3752:
        /*0058*/ 	.byte	0x03, 0x5f
        /*005a*/ 	.short	0x0101


	//----- nvinfo : EIATTR_VRC_CTA_INIT_COUNT
	.align		4
        /*005c*/ 	.byte	0x02, 0x4a
	.zero		1
	.zero		1


	//----- nvinfo : EIATTR_SYSCALL_OFFSETS
	.align		4
        /*0060*/ 	.byte	0x04, 0x46
        /*0062*/ 	.short	(.L_3754 - .L_3753)


	//   ....[0]....
.L_3753:
        /*0064*/ 	.word	0x00007570


	//   ....[1]....
        /*0068*/ 	.word	0x000077f0


	//   ....[2]....
        /*006c*/ 	.word	0x00007a50


	//   ....[3]....
        /*0070*/ 	.word	0x00007cc0


	//----- nvinfo : EIATTR_EXIT_INSTR_OFFSETS
	.align		4
.L_3754:
        /*0074*/ 	.byte	0x04, 0x1c
        /*0076*/ 	.short	(.L_3756 - .L_3755)


	//   ....[0]....
.L_3755:
        /*0078*/ 	.word	0x00000080


	//   ....[1]....
        /*007c*/ 	.word	0x00007dd0


	//----- nvinfo : EIATTR_INDIRECT_BRANCH_TARGETS
	.align		4
.L_3756:
        /*0080*/ 	.byte	0x04, 0x34
        /*0082*/ 	.short	(.L_3758 - .L_3757)


	//   ....[0]....
.L_3757:
        /*0084*/ 	.word	.L_x_10272@srel
        /*0088*/ 	.short	0x0
        /*008a*/ 	.short	0x0
        /*008c*/ 	.word	0x3
        /*0090*/ 	.word	.L_x_10273@srel
        /*0094*/ 	.word	.L_x_10274@srel
        /*0098*/ 	.word	.L_x_10275@srel


	//----- nvinfo : EIATTR_MAX_THREADS
	.align		4
.L_3758:
        /*009c*/ 	.byte	0x04, 0x05
        /*009e*/ 	.short	(.L_3760 - .L_3759)
.L_3759:
        /*00a0*/ 	.word	0x00000200
        /*00a4*/ 	.word	0x00000001
        /*00a8*/ 	.word	0x00000001


	//----- nvinfo : EIATTR_CRS_STACK_SIZE
	.align		4
.L_3760:
        /*00ac*/ 	.byte	0x04, 0x1e
        /*00ae*/ 	.short	(.L_3762 - .L_3761)
.L_3761:
        /*00b0*/ 	.word	0x00000000


	//----- nvinfo : EIATTR_CBANK_PARAM_SIZE
	.align		4
.L_3762:
        /*00b4*/ 	.byte	0x03, 0x19
        /*00b6*/ 	.short	0x01d0


	//----- nvinfo : EIATTR_PARAM_CBANK
	.align		4
        /*00b8*/ 	.byte	0x04, 0x0a
        /*00ba*/ 	.short	(.L_3764 - .L_3763)
	.align		4
.L_3763:
        /*00bc*/ 	.word	index@(.nv.constant0._ZN2at4cuda57_GLOBAL__N__cd6b329d_24_DistributionBernoulli_cu_7537a20d21kernelPointwiseApply2IZNS_6native9templates4cuda28bernoulli_tensor_cuda_kernelIlfEEvRKNS_10TensorBaseES9_NS_15PhiloxCudaStateEEUliRlSB_SB_SB_RKfSD_SD_SD_E_lSC_jLin1ELi1ELi4ELi512ELi2EEEvNS0_6detail10TensorInfoIT0_T2_EENSG_IT1_SI_EESI_T_)
        /*00c0*/ 	.short	0x0380
        /*00c2*/ 	.short	0x01d0


	//----- nvinfo : EIATTR_SW_WAR
	.align		4
.L_3764:
        /*00c4*/ 	.byte	0x04, 0x36
        /*00c6*/ 	.short	(.L_3766 - .L_3765)
.L_3765:
        /*00c8*/ 	.word	0x00000008
.L_3766:


//--------------------- .nv.info._ZN2at4cuda57_GLOBAL__N__cd6b329d_24_DistributionBernoulli_cu_7537a20d21kernelPointwiseApply2IZNS_6native9templates4cuda28bernoulli_tensor_cuda_kernelIlfEEvRKNS_10TensorBaseES9_NS_15PhiloxCudaStateEEUliRlSB_SB_SB_RKfSD_SD_SD_E_lSC_jLi2ELin1ELi4ELi512ELi2EEEvNS0_6detail10TensorInfoIT0_T2_EENSG_IT1_SI_EESI_T_ --------------------------
	.section	.nv.info._ZN2at4cuda57_GLOBAL__N__cd6b329d_24_DistributionBernoulli_cu_7537a20d21kernelPointwiseApply2IZNS_6native9templates4cuda28bernoulli_tensor_cuda_kernelIlfEEvRKNS_10TensorBaseES9_NS_15PhiloxCudaStateEEUliRlSB_SB_SB_RKfSD_SD_SD_E_lSC_jLi2ELin1ELi4ELi512ELi2EEEvNS0_6detail10TensorInfoIT0_T2_EENSG_IT1_SI_EESI_T_,"",@"SHT_CUDA_INFO"
	.sectionflags	@""
	.align	4


	//----- nvinfo : EIATTR_CUDA_API_VERSION
	.align		4
        /*0000*/ 	.byte	0x04, 0x37
        /*0002*/ 	.short	(.L_3768 - .L_3767)
.L_3767:
        /*0004*/ 	.word	0x00000082


	//----- nvinfo : EIATTR_KPARAM_INFO
	.align		4
.L_3768:
        /*0008*/ 	.byte	0x04, 0x17
        /*000a*/ 	.short	(.L_3770 - .L_3769)
.L_3769:
        /*000c*/ 	.word	0x00000000
        /*0010*/ 	.short	0x0003
        /*0012*/ 	.short	0x01b8
        /*0014*/ 	.byte	0x00, 0xf0, 0x61, 0x00


	//----- nvinfo : EIATTR_KPARAM_INFO
	.align		4
.L_3770:
        /*0018*/ 	.byte	0x04, 0x17
        /*001a*/ 	.short	(.L_3772 - .L_3771)
.L_3771:
        /*001c*/ 	.word	0x00000000
        /*0020*/ 	.short	0x0002
        /*0022*/ 	.short	0x01b0
        /*0024*/ 	.byte	0x00, 0xf0, 0x11, 0x00


	//----- nvinfo : EIATTR_KPARAM_INFO
	.align		4
.L_3772:
        /*0028*/ 	.byte	0x04, 0x17
        /*002a*/ 	.short	(.L_3774 - .L_3773)
.L_3773:
        /*002c*/ 	.word	0x00000000
        /*0030*/ 	.short	0x0001
        /*0032*/ 	.short	0x00d8
        /*0034*/ 	.byte	0x00, 0xf0, 0x61, 0x03


	//----- nvinfo : EIATTR_KPARAM_INFO
	.align		4
.L_3774:
        /*0038*/ 	.byte	0x04, 0x17
        /*003a*/ 	.short	(.L_3776 - .L_3775)
.L_3775:
        /*003c*/ 	.word	0x00000000
        /*0040*/ 	.short	0x0000
        /*0042*/ 	.short	0x0000
        /*0044*/ 	.byte	0x00, 0xf0, 0x61, 0x03


	//----- nvinfo : EIATTR_SPARSE_MMA_MASK
	.align		4
.L_3776:
        /*0048*/ 	.byte	0x03, 0x50
        /*004a*/ 	.short	0x0000


	//----- nvinfo : EIATTR_MAXREG_COUNT
	.align		4
        /*004c*/ 	.byte	0x03, 0x1b
        /*004e*/ 	.short	0x0040


	//----- nvinfo : EIATTR_EXTERNS
	.align		4
        /*0050*/ 	.byte	0x04, 0x0f
        /*0052*/ 	.short	(.L_3778 - .L_3777)


	//   ....[0]....
	.align		4
.L_3777:
        /*0054*/ 	.word	index@(__assertfail)


	//----- nvinfo : EIATTR_MERCURY_ISA_VERSION
	.align		4
.L_3778:
        /*0058*/ 	.byte	0x03, 0x5f
        /*005a*/ 	.short	0x0101


	//----- nvinfo : EIATTR_VRC_CTA_INIT_COUNT
	.align		4
        /*005c*/ 	.byte	0x02, 0x4a
	.zero		1
	.zero		1


	//----- nvinfo : EIATTR_SYSCALL_OFFSETS
	.align		4
        /*0060*/ 	.byte	0x04, 0x46
        /*0062*/ 	.short	(.L_3780 - .L_3779)


	//   ....[0]....
.L_3779:
        /*0064*/ 	.word	0x00007d40


	//   ....[1]....
        /*0068*/ 	.word	0x00007f60


	//   ....[2]....
        /*006c*/ 	.word	0x00008170


	//   ....[3]....
        /*0070*/ 	.word	0x00008390


	//----- nvinfo : EIATTR_EXIT_INSTR_OFFSETS
	.align		4
.L_3780:
        /*0074*/ 	.byte	0x04, 0x1c
        /*0076*/ 	.short	(.L_3782 - .L_3781)


	//   ....[0]....
.L_3781:
        /*0078*/ 	.word	0x00000080


	//   ....[1]....
        /*007c*/ 	.word	0x000084d0


	//----- nvinfo : EIATTR_INDIRECT_BRANCH_TARGETS
	.align		4
.L_3782:
        /*0080*/ 	.byte	0x04, 0x34
        /*0082*/ 	.short	(.L_3784 - .L_3783)


	//   ....[0]....
.L_3783:
        /*0084*/ 	.word	.L_x_10276@srel
        /*0088*/ 	.short	0x0
        /*008a*/ 	.short	0x0
        /*008c*/ 	.word	0x3
        /*0090*/ 	.word	.L_x_10277@srel
        /*0094*/ 	.word	.L_x_10278@srel
        /*0098*/ 	.word	.L_x_10279@srel


	//----- nvinfo : EIATTR_MAX_THREADS
	.align		4
.L_3784:
        /*009c*/ 	.byte	0x04, 0x05
        /*009e*/ 	.short	(.L_3786 - .L_3785)
.L_3785:
        /*00a0*/ 	.word	0x00000200
        /*00a4*/ 	.word	0x00000001
        /*00a8*/ 	.word	0x00000001


	//----- nvinfo : EIATTR_CRS_STACK_SIZE
	.align		4
.L_3786:
        /*00ac*/ 	.byte	0x04, 0x1e
        /*00ae*/ 	.short	(.L_3788 - .L_3787)
.L_3787:
        /*00b0*/ 	.word	0x00000000


	//----- nvinfo : EIATTR_CBANK_PARAM_SIZE
	.align		4
.L_3788:
        /*00b4*/ 	.byte	0x03, 0x19
        /*00b6*/ 	.short	0x01d0


	//----- nvinfo : EIATTR_PARAM_CBANK
	.align		4
        /*00b8*/ 	.byte	0x04, 0x0a
        /*00ba*/ 	.short	(.L_3790 - .L_3789)
	.align		4
.L_3789:
        /*00bc*/ 	.word	index@(.nv.constant0._ZN2at4cuda57_GLOBAL__N__cd6b329d_24_DistributionBernoulli_cu_7537a20d21kernelPointwiseApply2IZNS_6native9templates4cuda28bernoulli_tensor_cuda_kernelIlfEEvRKNS_10TensorBaseES9_NS_15PhiloxCudaStateEEUliRlSB_SB_SB_RKfSD_SD_SD_E_lSC_jLi2ELin1ELi4ELi512ELi2EEEvNS0_6detail10TensorInfoIT0_T2_EENSG_IT1_SI_EESI_T_)
        /*00c0*/ 	.short	0x0380
        /*00c2*/ 	.short	0x01d0


	//----- nvinfo : EIATTR_SW_WAR
	.align		4
.L_3790:
        /*00c4*/ 	.byte	0x04, 0x36
        /*00c6*/ 	.short	(.L_3792 - .L_3791)
.L_3791:
        /*00c8*/ 	.word	0x00000008
.L_3792:


//--------------------- .nv.info._ZN2at4cuda57_GLOBAL__N__cd6b329d_24_DistributionBernoulli_cu_7537a20d21kernelPointwiseApply2IZNS_6native9templates4cuda28bernoulli_tensor_cuda_kernelIlfEEvRKNS_10TensorBaseES9_NS_15PhiloxCudaStateEEUliRlSB_SB_SB_RKfSD_SD_SD_E_lSC_jLi2ELi2ELi4ELi512ELi2EEEvNS0_6detail10TensorInfoIT0_T2_EENSG_IT1_SI_EESI_T_ --------------------------
	.section	.nv.info._ZN2at4cuda57_GLOBAL__N__cd6b329d_24_DistributionBernoulli_cu_7537a20d21kernelPointwiseApply2IZNS_6native9templates4cuda28bernoulli_tensor_cuda_kernelIlfEEvRKNS_10TensorBaseES9_NS_15PhiloxCudaStateEEUliRlSB_SB_SB_RKfSD_SD_SD_E_lSC_jLi2ELi2ELi4ELi512ELi2EEEvNS0_6detail10TensorInfoIT0_T2_EENSG_IT1_SI_EESI_T_,"",@"SHT_CUDA_INFO"
	.sectionflags	@""
	.align	4


	//----- nvinfo : EIATTR_CUDA_API_VERSION
	.align		4
        /*0000*/ 	.byte	0x04, 0x37
        /*0002*/ 	.short	(.L_3794 - .L_3793)
.L_3793:
        /*0004*/ 	.word	0x00000082


	//----- nvinfo : EIATTR_KPARAM_INFO
	.align		4
.L_3794:
        /*0008*/ 	.byte	0x04, 0x17
        /*000a*/ 	.short	(.L_3796 - .L_3795)
.L_3795:
        /*000c*/ 	.word	0x00000000
        /*0010*/ 	.short	0x0003
        /*0012*/ 	.short	0x01b8
        /*0014*/ 	.byte	0x00, 0xf0, 0x61, 0x00


	//----- nvinfo : EIATTR_KPARAM_INFO
	.align		4
.L_3796:
        /*0018*/ 	.byte	0x04, 0x17
        /*001a*/ 	.short	(.L_3798 - .L_3797)
.L_3797:
        /*001c*/ 	.word	0x00000000
        /*0020*/ 	.short	0x0002
        /*0022*/ 	.short	0x01b0
        /*0024*/ 	.byte	0x00, 0xf0, 0x11, 0x00


	//----- nvinfo : EIATTR_KPARAM_INFO
	.align		4
.L_3798:
        /*0028*/ 	.byte	0x04, 0x17
        /*002a*/ 	.short	(.L_3800 - .L_3799)
.L_3799:
        /*002c*/ 	.word	0x00000000
        /*0030*/ 	.short	0x0001
        /*0032*/ 	.short	0x00d8
        /*0034*/ 	.byte	0x00, 0xf0, 0x61, 0x03


	//----- nvinfo : EIATTR_KPARAM_INFO
	.align		4
.L_3800:
        /*0038*/ 	.byte	0x04, 0x17
        /*003a*/ 	.short	(.L_3802 - .L_3801)
.L_3801:
        /*003c*/ 	.word	0x00000000
        /*0040*/ 	.short	0x0000
        /*0042*/ 	.short	0x0000
        /*0044*/ 	.byte	0x00, 0xf0, 0x61, 0x03


	//----- nvinfo : EIATTR_SPARSE_MMA_MASK
	.align		4
.L_3802:
        /*0048*/ 	.byte	0x03, 0x50
        /*004a*/ 	.short	0x0000


	//----- nvinfo : EIATTR_MAXREG_COUNT
	.align		4
        /*004c*/ 	.byte	0x03, 0x1b
        /*004e*/ 	.short	0x0040


	//----- nvinfo : EIATTR_EXTERNS
	.align		4
        /*0050*/ 	.byte	0x04, 0x0f
        /*0052*/ 	.short	(.L_3804 - .L_3803)


	//   ....[0]....
	.align		4
.L_3803:
        /*0054*/ 	.word	index@(__assertfail)


	//----- nvinfo : EIATTR_MERCURY_ISA_VERSION
	.align		4
.L_3804:
        /*0058*/ 	.byte	0x03, 0x5f
        /*005a*/ 	.short	0x0101


	//----- nvinfo : EIATTR_VRC_CTA_INIT_COUNT
	.align		4
        /*005c*/ 	.byte	0x02, 0x4a
	.zero		1
	.zero		1


	//----- nvinfo : EIATTR_SYSCALL_OFFSETS
	.align		4
        /*0060*/ 	.byte	0x04, 0x46
        /*0062*/ 	.short	(.L_3806 - .L_3805)


	//   ....[0]....
.L_3805:
        /*0064*/ 	.word	0x00001a10


	//   ....[1]....
        /*0068*/ 	.word	0x00001c10


	//   ....[2]....
        /*006c*/ 	.word	0x00001e00


	//   ....[3]....
        /*0070*/ 	.word	0x00002000


	//----- nvinfo : EIATTR_EXIT_INSTR_OFFSETS
	.align		4
.L_3806:
        /*0074*/ 	.byte	0x04, 0x1c
        /*0076*/ 	.short	(.L_3808 - .L_3807)


	//   ....[0]....
.L_3807:
        /*0078*/ 	.word	0x00000080


	//   ....[1]....
        /*007c*/ 	.word	0x00002130


	//----- nvinfo : EIATTR_INDIRECT_BRANCH_TARGETS
	.align		4
.L_3808:
        /*0080*/ 	.byte	0x04, 0x34
        /*0082*/ 	.short	(.L_3810 - .L_3809)


	//   ....[0]....
.L_3809:
        /*0084*/ 	.word	.L_x_10280@srel
        /*0088*/ 	.short	0x0
        /*008a*/ 	.short	0x0
        /*008c*/ 	.word	0x3
        /*0090*/ 	.word	.L_x_10281@srel
        /*0094*/ 	.word	.L_x_10282@srel
        /*0098*/ 	.word	.L_x_10283@srel


	//----- nvinfo : EIATTR_MAX_THREADS
	.align		4
.L_3810:
        /*009c*/ 	.byte	0x04, 0x05
        /*009e*/ 	.short	(.L_3812 - .L_3811)
.L_3811:
        /*00a0*/ 	.word	0x00000200
        /*00a4*/ 	.word	0x00000001
        /*00a8*/ 	.word	0x00000001


	//----- nvinfo : EIATTR_CRS_STACK_SIZE
	.align		4
.L_3812:
        /*00ac*/ 	.byte	0x04, 0x1e
        /*00ae*/ 	.short	(.L_3814 - .L_3813)
.L_3813:
        /*00b0*/ 	.word	0x00000000


	//----- nvinfo : EIATTR_CBANK_PARAM_SIZE
	.align		4
.L_3814:
        /*00b4*/ 	.byte	0x03, 0x19
        /*00b6*/ 	.short	0x01d0


	//----- nvinfo : EIATTR_PARAM_CBANK
	.align		4
        /*00b8*/ 	.byte	0x04, 0x0a
        /*00ba*/ 	.short	(.L_3816 - .L_3815)
	.align		4
.L_3815:
        /*00bc*/ 	.word	index@(.nv.constant0._ZN2at4cuda57_GLOBAL__N__cd6b329d_24_DistributionBernoulli_cu_7537a20d21kernelPointwiseApply2IZNS_6native9templates4cuda28bernoulli_tensor_cuda_kernelIlfEEvRKNS_10TensorBaseES9_NS_15PhiloxCudaStateEEUliRlSB_SB_SB_RKfSD_SD_SD_E_lSC_jLi2ELi2ELi4ELi512ELi2EEEvNS0_6detail10TensorInfoIT0_T2_EENSG_IT1_SI_EESI_T_)
        /*00c0*/ 	.short	0x0380
        /*00c2*/ 	.short	0x01d0


	//----- nvinfo : EIATTR_SW_WAR
	.align		4
.L_3816:
        /*00c4*/ 	.byte	0x04, 0x36
        /*00c6*/ 	.short	(.L_3818 - .L_3817)
.L_3817:
        /*00c8*/ 	.word	0x00000008
.L_3818:


//--------------------- .nv.info._ZN2at4cuda57_GLOBAL__N__cd6b329d_24_DistributionBernoulli_cu_7537a20d21kernelPointwiseApply2IZNS_6native9templates4cuda28bernoulli_tensor_cuda_kernelIlfEEvRKNS_10TensorBaseES9_NS_15PhiloxCudaStateEEUliRlSB_SB_SB_RKfSD_SD_SD_E_lSC_jLi2ELi1ELi4ELi512ELi2EEEvNS0_6detail10TensorInfoIT0_T2_EENSG_IT1_SI_EESI_T_ --------------------------
	.section	.nv.info._ZN2at4cuda57_GLOBAL__N__cd6b329d_24_DistributionBernoulli_cu_7537a20d21kernelPointwiseApply2IZNS_6native9templates4cuda28bernoulli_tensor_cuda_kernelIlfEEvRKNS_10TensorBaseES9_NS_15PhiloxCudaStateEEUliRlSB_SB_SB_RKfSD_SD_SD_E_lSC_jLi2ELi1ELi4ELi512ELi2EEEvNS0_6detail10TensorInfoIT0_T2_EENSG_IT1_SI_EESI_T_,"",@"SHT_CUDA_INFO"
	.sectionflags	@""
	.align	4


	//----- nvinfo : EIATTR_CUDA_API_VERSION
	.align		4
        /*0000*/ 	.byte	0x04, 0x37
        /*0002*/ 	.short	(.L_3820 - .L_3819)
.L_3819:
        /*0004*/ 	.word	0x00000082


	//----- nvinfo : EIATTR_KPARAM_INFO
	.align		4
.L_3820:
        /*0008*/ 	.byte	0x04, 0x17
        /*000a*/ 	.short	(.L_3822 - .L_3821)
.L_3821:
        /*000c*/ 	.word	0x00000000
        /*0010*/ 	.short	0x0003
        /*0012*/ 	.short	0x01b8
        /*0014*/ 	.byte	0x00, 0xf0, 0x61, 0x00


	//----- nvinfo : EIATTR_KPARAM_INFO
	.align		4
.L_3822:
        /*0018*/ 	.byte	0x04, 0x17
        /*001a*/ 	.short	(.L_3824 - .L_3823)
.L_3823:
        /*001c*/ 	.word	0x00000000
        /*0020*/ 	.short	0x0002
        /*0022*/ 	.short	0x01b0
        /*0024*/ 	.byte	0x00, 0xf0, 0x11, 0x00


	//----- nvinfo : EIATTR_KPARAM_INFO
	.align		4
.L_3824:
        /*0028*/ 	.byte	0x04, 0x17
        /*002a*/ 	.short	(.L_3826 - .L_3825)
.L_3825:
        /*002c*/ 	.word	0x00000000
        /*0030*/ 	.short	0x0001
        /*0032*/ 	.short	0x00d8
        /*0034*/ 	.byte	0x00, 0xf0, 0x61, 0x03


	//----- nvinfo : EIATTR_KPARAM_INFO
	.align		4
.L_3826:
        /*0038*/ 	.byte	0x04, 0x17
        /*003a*/ 	.short	(.L_3828 - .L_3827)
.L_3827:
        /*003c*/ 	.word	0x00000000
        /*0040*/ 	.short	0x0000
        /*0042*/ 	.short	0x0000
        /*0044*/ 	.byte	0x00, 0xf0, 0x61, 0x03


	//----- nvinfo : EIATTR_SPARSE_MMA_MASK
	.align		4
.L_3828:
        /*0048*/ 	.byte	0x03, 0x50
        /*004a*/ 	.short	0x0000


	//----- nvinfo : EIATTR_MAXREG_COUNT
	.align		4
        /*004c*/ 	.byte	0x03, 0x1b
        /*004e*/ 	.short	0x0040


	//----- nvinfo : EIATTR_EXTERNS
	.align		4
        /*0050*/ 	.byte	0x04, 0x0f
        /*0052*/ 	.short	(.L_3830 - .L_3829)


	//   ....[0]....
	.align		4
.L_3829:
        /*0054*/ 	.word	index@(__assertfail)


	//----- nvinfo : EIATTR_MERCURY_ISA_VERSION
	.align		4
.L_3830:
        /*0058*/ 	.byte	0x03, 0x5f
        /*005a*/ 	.short	0x0101


	//----- nvinfo : EIATTR_VRC_CTA_INIT_COUNT
	.align		4
        /*005c*/ 	.byte	0x02, 0x4a
	.zero		1
	.zero		1


	//----- nvinfo : EIATTR_SYSCALL_OFFSETS
	.align		4
        /*0060*/ 	.byte	0x04, 0x46
        /*0062*/ 	.short	(.L_3832 - .L_3831)


	//   ....[0]....
.L_3831:
        /*0064*/ 	.word	0x000014d0


	//   ....[1]....
        /*0068*/ 	.word	0x000016d0


	//   ....[2]....
        /*006c*/ 	.word	0x000018c0


	//   ....[3]....
        /*0070*/ 	.word	0x00001ac0


	//----- nvinfo : EIATTR_EXIT_INSTR_OFFSETS
	.align		4
.L_3832:
        /*0074*/ 	.byte	0x04, 0x1c
        /*0076*/ 	.short	(.L_3834 - .L_3833)


	//   ....[0]....
.L_3833:
        /*0078*/ 	.word	0x00000080


	//   ....[1]....
        /*007c*/ 	.word	0x00001bc0


	//----- nvinfo : EIATTR_INDIRECT_BRANCH_TARGETS
	.align		4
.L_3834:
        /*0080*/ 	.byte	0x04, 0x34
        /*0082*/ 	.short	(.L_3836 - .L_3835)


	//   ....[0]....
.L_3835:
        /*0084*/ 	.word	.L_x_10284@srel
        /*0088*/ 	.short	0x0
        /*008a*/ 	.short	0x0
        /*008c*/ 	.word	0x3
        /*0090*/ 	.word	.L_x_10285@srel
        /*0094*/ 	.word	.L_x_10286@srel
        /*0098*/ 	.word	.L_x_10287@srel


	//----- nvinfo : EIATTR_MAX_THREADS
	.align		4
.L_3836:
        /*009c*/ 	.byte	0x04, 0x05
        /*009e*/ 	.short	(.L_3838 - .L_3837)
.L_3837:
        /*00a0*/ 	.word	0x00000200
        /*00a4*/ 	.word	0x00000001
        /*00a8*/ 	.word	0x00000001


	//----- nvinfo : EIATTR_CRS_STACK_SIZE
	.align		4
.L_3838:
        /*00ac*/ 	.byte	0x04, 0x1e
        /*00ae*/ 	.short	(.L_3840 - .L_3839)
.L_3839:
        /*00b0*/ 	.word	0x00000000


	//----- nvinfo : EIATTR_CBANK_PARAM_SIZE
	.align		4
.L_3840:
        /*00b4*/ 	.byte	0x03, 0x19
        /*00b6*/ 	.short	0x01d0


	//----- nvinfo : EIATTR_PARAM_CBANK
	.align		4
        /*00b8*/ 	.byte	0x04, 0x0a
        /*00ba*/ 	.short	(.L_3842 - .L_3841)
	.align		4
.L_3841:
        /*00bc*/ 	.word	index@(.nv.constant0._ZN2at4cuda57_GLOBAL__N__cd6b329d_24_DistributionBernoulli_cu_7537a20d21kernelPointwiseApply2IZNS_6native9templates4cuda28bernoulli_tensor_cuda_kernelIlfEEvRKNS_10TensorBaseES9_NS_15PhiloxCudaStateEEUliRlSB_SB_SB_RKfSD_SD_SD_E_lSC_jLi2ELi1ELi4ELi512ELi2EEEvNS0_6detail10TensorInfoIT0_T2_EENSG_IT1_SI_EESI_T_)
        /*00c0*/ 	.short	0x0380
        /*00c2*/ 	.short	0x01d0


	//----- nvinfo : EIATTR_SW_WAR
	.align		4
.L_3842:
        /*00c4*/ 	.byte	0x04, 0x36
        /*00c6*/ 	.short	(.L_3844 - .L_3843)
.L_3843:
        /*00c8*/ 	.word	0x00000008
.L_3844:


//--------------------- .nv.info._ZN2at4cuda57_GLOBAL__N__cd6b329d_24_DistributionBernoulli_cu_7537a20d21kernelPointwiseApply2IZNS_6native9templates4cuda28bernoulli_tensor_cuda_kernelIlfEEvRKNS_10TensorBaseES9_NS_15PhiloxCudaStateEEUliRlSB_SB_SB_RKfSD_SD_SD_E_lSC_jLi1ELin1ELi4ELi512ELi2EEEvNS0_6detail10TensorInfoIT0_T2_EENSG_IT1_SI_EESI_T_ --------------------------
	.section	.nv.info._ZN2at4cuda57_GLOBAL__N__cd6b329d_24_DistributionBernoulli_cu_7537a20d21kernelPointwiseApply2IZNS_6native9templates4cuda28bernoulli_tensor_cuda_kernelIlfEEvRKNS_10TensorBaseES9_NS_15PhiloxCudaStateEEUliRlSB_SB_SB_RKfSD_SD_SD_E_lSC_jLi1ELin1ELi4ELi512ELi2EEEvNS0_6detail10TensorInfoIT0_T2_EENSG_IT1_SI_EESI_T_,"",@"SHT_CUDA_INFO"
	.sectionflags	@""
	.align	4


	//----- nvinfo : EIATTR_CUDA_API_VERSION
	.align		4
        /*0000*/ 	.byte	0x04, 0x37
        /*0002*/ 	.short	(.L_3846 - .L_3845)
.L_3845:
        /*0004*/ 	.word	0x00000082


	//----- nvinfo : EIATTR_KPARAM_INFO
	.align		4
.L_3846:
        /*0008*/ 	.byte	0x04, 0x17
        /*000a*/ 	.short	(.L_3848 - .L_3847)
.L_3847:
        /*000c*/ 	.word	0x00000000
        /*0010*/ 	.short	0x0003
        /*0012*/ 	.short	0x01b8
        /*0014*/ 	.byte	0x00, 0xf0, 0x61, 0x00


	//----- nvinfo : EIATTR_KPARAM_INFO
	.align		4
.L_3848:
        /*0018*/ 	.byte	0x04, 0x17
        /*001a*/ 	.short	(.L_3850 - .L_3849)
.L_3849:
        /*001c*/ 	.word	0x00000000
        /*0020*/ 	.short	0x0002
        /*0022*/ 	.short	0x01b0
        /*0024*/ 	.byte	0x00, 0xf0, 0x11, 0x00


	//----- nvinfo : EIATTR_KPARAM_INFO
	.align		4
.L_3850:
        /*0028*/ 	.byte	0x04, 0x17
        /*002a*/ 	.short	(.L_3852 - .L_3851)
.L_3851:
        /*002c*/ 	.word	0x00000000
        /*0030*/ 	.short	0x0001
        /*0032*/ 	.short	0x00d8
        /*0034*/ 	.byte	0x00, 0xf0, 0x61, 0x03


	//----- nvinfo : EIATTR_KPARAM_INFO
	.align		4
.L_3852:
        /*0038*/ 	.byte	0x04, 0x17
        /*003a*/ 	.short	(.L_3854 - .L_3853)
.L_3853:
        /*003c*/ 	.word	0x00000000
        /*0040*/ 	.short	0x0000
        /*0042*/ 	.short	0x0000
        /*0044*/ 	.byte	0x00, 0xf0, 0x61, 0x03


	//----- nvinfo : EIATTR_SPARSE_MMA_MASK
	.align		4
.L_3854:
        /*0048*/ 	.byte	0x03, 0x50
        /*004a*/ 	.short	0x0000


	//----- nvinfo : EIATTR_MAXREG_COUNT
	.align		4
        /*004c*/ 	.byte	0x03, 0x1b
        /*004e*/ 	.short	0x0040


	//----- nvinfo : EIATTR_EXTERNS
	.align		4
        /*0050*/ 	.byte	0x04, 0x0f
        /*0052*/ 	.short	(.L_3856 - .L_3855)


	//   ....[0]....
	.align		4
.L_3855:
        /*0054*/ 	.word	index@(__assertfail)


	//----- nvinfo : EIATTR_MERCURY_ISA_VERSION
	.align		4
.L_3856:
        /*0058*/ 	.byte	0x03, 0x5f
        /*005a*/ 	.short	0x0101


	//----- nvinfo : EIATTR_VRC_CTA_INIT_COUNT
	.align		4
        /*005c*/ 	.byte	0x02, 0x4a
	.zero		1
	.zero		1


	//----- nvinfo : EIATTR_SYSCALL_OFFSETS
	.align		4
        /*0060*/ 	.byte	0x04, 0x46
        /*0062*/ 	.short	(.L_3858 - .L_3857)


	//   ....[0]....
.L_3857:
        /*0064*/ 	.word	0x00007630


	//   ....[1]....
        /*0068*/ 	.word	0x000078b0


	//   ....[2]....
        /*006c*/ 	.word	0x00007b20


	//   ....[3]....
        /*0070*/ 	.word	0x00007d90


	//----- nvinfo : EIATTR_EXIT_INSTR_OFFSETS
	.align		4
.L_3858:
        /*0074*/ 	.byte	0x04, 0x1c
        /*0076*/ 	.short	(.L_3860 - .L_3859)


	//   ....[0]....
.L_3859:
        /*0078*/ 	.word	0x00000080


	//   ....[1]....
        /*007c*/ 	.word	0x00007ef0


	//----- nvinfo : EIATTR_INDIRECT_BRANCH_TARGETS
	.align		4
.L_3860:
        /*0080*/ 	.byte	0x04, 0x34
        /*0082*/ 	.short	(.L_3862 - .L_3861)


	//   ....[0]....
.L_3861:
        /*0084*/ 	.word	.L_x_10288@srel
        /*0088*/ 	.short	0x0
        /*008a*/ 	.short	0x0
        /*008c*/ 	.word	0x3
        /*0090*/ 	.word	.L_x_10289@srel
        /*0094*/ 	.word	.L_x_10290@srel
        /*0098*/ 	.word	.L_x_10291@srel


	//----- nvinfo : EIATTR_MAX_THREADS
	.align		4
.L_3862:
        /*009c*/ 	.byte	0x04, 0x05
        /*009e*/ 	.short	(.L_3864 - .L_3863)
.L_3863:
        /*00a0*/ 	.word	0x00000200
        /*00a4*/ 	.word	0x00000001
        /*00a8*/ 	.word	0x00000001


	//----- nvinfo : EIATTR_CRS_STACK_SIZE
	.align		4
.L_3864:
        /*00ac*/ 	.byte	0x04, 0x1e
        /*00ae*/ 	.short	(.L_3866 - .L_3865)
.L_3865:
        /*00b0*/ 	.word	0x00000000


	//----- nvinfo : EIATTR_CBANK_PARAM_SIZE
	.align		4
.L_3866:
        /*00b4*/ 	.byte	0x03, 0x19
        /*00b6*/ 	.short	0x01d0


	//----- nvinfo : EIATTR_PARAM_CBANK
	.align		4
        /*00b8*/ 	.byte	0x04, 0x0a
        /*00ba*/ 	.short	(.L_3868 - .L_3867)
	.align		4
.L_3867:
        /*00bc*/ 	.word	index@(.nv.constant0._ZN2at4cuda57_GLOBAL__N__cd6b329d_24_DistributionBernoulli_cu_7537a20d21kernelPointwiseApply2IZNS_6native9templates4cuda28bernoulli_tensor_cuda_kernelIlfEEvRKNS_10TensorBaseES9_NS_15PhiloxCudaStateEEUliRlSB_SB_SB_RKfSD_SD_SD_E_lSC_jLi1ELin1ELi4ELi512ELi2EEEvNS0_6detail10TensorInfoIT0_T2_EENSG_IT1_SI_EESI_T_)
        /*00c0*/ 	.short	0x0380
        /*00c2*/ 	.short	0x01d0


	//----- nvinfo : EIATTR_SW_WAR
	.align		4
.L_3868:
        /*00c4*/ 	.byte	0x04, 0x36
        /*00c6*/ 	.short	(.L_3870 - .L_3869)
.L_3869:
        /*00c8*/ 	.word	0x00000008
.L_3870:


//--------------------- .nv.info._ZN2at4cuda57_GLOBAL__N__cd6b329d_24_DistributionBernoulli_cu_7537a20d21kernelPointwiseApply2IZNS_6native9templates4cuda28bernoulli_tensor_cuda_kernelIlfEEvRKNS_10TensorBaseES9_NS_15PhiloxCudaStateEEUliRlSB_SB_SB_RKfSD_SD_SD_E_lSC_jLi1ELi2ELi4ELi512ELi2EEEvNS0_6detail10TensorInfoIT0_T2_EENSG_IT1_SI_EESI_T_ --------------------------
	.section	.nv.info._ZN2at4cuda57_GLOBAL__N__cd6b329d_24_DistributionBernoulli_cu_7537a20d21kernelPointwiseApply2IZNS_6native9templates4cuda28bernoulli_tensor_cuda_kernelIlfEEvRKNS_10TensorBaseES9_NS_15PhiloxCudaStateEEUliRlSB_SB_SB_RKfSD_SD_SD_E_lSC_jLi1ELi2ELi4ELi512ELi2EEEvNS0_6detail10TensorInfoIT0_T2_EENSG_IT1_SI_EESI_T_,"",@"SHT_CUDA_INFO"
	.sectionflags	@""
	.align	4


	//----- nvinfo : EIATTR_CUDA_API_VERSION
	.align		4
        /*0000*/ 	.byte	0x04, 0x37
        /*0002*/ 	.short	(.L_3872 - .L_3871)
.L_3871:
        /*0004*/ 	.word	0x00000082


	//----- nvinfo : EIATTR_KPARAM_INFO
	.align		4
.L_3872:
        /*0008*/ 	.byte	0x04, 0x17
        /*000a*/ 	.short	(.L_3874 - .L_3873)
.L_3873:
        /*000c*/ 	.word	0x00000000
        /*0010*/ 	.short	0x0003
        /*0012*/ 	.short	0x01b8
        /*0014*/ 	.byte	0x00, 0xf0, 0x61, 0x00


	//----- nvinfo : EIATTR_KPARAM_INFO
	.align		4
.L_3874:
        /*0018*/ 	.byte	0x04, 0x17
        /*001a*/ 	.short	(.L_3876 - .L_3875)
.L_3875:
        /*001c*/ 	.word	0x00000000
        /*0020*/ 	.short	0x0002
        /*0022*/ 	.short	0x01b0
        /*0024*/ 	.byte	0x00, 0xf0, 0x11, 0x00


	//----- nvinfo : EIATTR_KPARAM_INFO
	.align		4
.L_3876:
        /*0028*/ 	.byte	0x04, 0x17
        /*002a*/ 	.short	(.L_3878 - .L_3877)
.L_3877:
        /*002c*/ 	.word	0x00000000
        /*0030*/ 	.short	0x0001
        /*0032*/ 	.short	0x00d8
        /*0034*/ 	.byte	0x00, 0xf0, 0x61, 0x03


	//----- nvinfo : EIATTR_KPARAM_INFO
	.align		4
.L_3878:
        /*0038*/ 	.byte	0x04, 0x17
        /*003a*/ 	.short	(.L_3880 - .L_3879)
.L_3879:
        /*003c*/ 	.word	0x00000000
        /*0040*/ 	.short	0x0000
        /*0042*/ 	.short	0x0000
        /*0044*/ 	.byte	0x00, 0xf0, 0x61, 0x03


	//----- nvinfo : EIATTR_SPARSE_MMA_MASK
	.align		4
.L_3880:
        /*0048*/ 	.byte	0x03, 0x50
        /*004a*/ 	.short	0x0000


	//----- nvinfo : EIATTR_MAXREG_COUNT
	.align		4
        /*004c*/ 	.byte	0x03, 0x1b
        /*004e*/ 	.short	0x0040


	//----- nvinfo : EIATTR_EXTERNS
	.align		4
        /*0050*/ 	.byte	0x04, 0x0f
        /*0052*/ 	.short	(.L_3882 - .L_3881)


	//   ....[0]....
	.align		4
.L_3881:
        /*0054*/ 	.word	index@(__assertfail)


	//----- nvinfo : EIATTR_MERCURY_ISA_VERSION
	.align		4
.L_3882:
        /*0058*/ 	.byte	0x03, 0x5f
        /*005a*/ 	.short	0x0101


	//----- nvinfo : EIATTR_VRC_CTA_INIT_COUNT
	.align		4
        /*005c*/ 	.byte	0x02, 0x4a
	.zero		1
	.zero		1


	//----- nvinfo : EIATTR_SYSCALL_OFFSETS
	.align		4
        /*0060*/ 	.byte	0x04, 0x46
        /*0062*/ 	.short	(.L_3884 - .L_3883)


	//   ....[0]....
.L_3883:
        /*0064*/ 	.word	0x000014c0


	//   ....[1]....
        /*0068*/ 	.word	0x000016c0


	//   ....[2]....
        /*006c*/ 	.word	0x000018b0


	//   ....[3]....
        /*0070*/ 	.word	0x00001ab0


	//----- nvinfo : EIATTR_EXIT_INSTR_OFFSETS
	.align		4
.L_3884:
        /*0074*/ 	.byte	0x04, 0x1c
        /*0076*/ 	.short	(.L_3886 - .L_3885)


	//   ....[0]....
.L_3885:
        /*0078*/ 	.word	0x00000080


	//   ....[1]....
        /*007c*/ 	.word	0x00001c00


	//----- nvinfo : EIATTR_INDIRECT_BRANCH_TARGETS
	.align		4
.L_3886:
        /*0080*/ 	.byte	0x04, 0x34
        /*0082*/ 	.short	(.L_3888 - .L_3887)


	//   ....[0]....
.L_3887:
        /*0084*/ 	.word	.L_x_10292@srel
        /*0088*/ 	.short	0x0
        /*008a*/ 	.short	0x0
        /*008c*/ 	.word	0x3
        /*0090*/ 	.word	.L_x_10293@srel
        /*0094*/ 	.word	.L_x_10294@srel
        /*0098*/ 	.word	.L_x_10295@srel


	//----- nvinfo : EIATTR_MAX_THREADS
	.align		4
.L_3888:
        /*009c*/ 	.byte	0x04, 0x05
        /*009e*/ 	.short	(.L_3890 - .L_3889)
.L_3889:
        /*00a0*/ 	.word	0x00000200
        /*00a4*/ 	.word	0x00000001
        /*00a8*/ 	.word	0x00000001


	//----- nvinfo : EIATTR_CRS_STACK_SIZE
	.align		4
.L_3890:
        /*00ac*/ 	.byte	0x04, 0x1e
        /*00ae*/ 	.short	(.L_3892 - .L_3891)
.L_3891:
        /*00b0*/ 	.word	0x00000000


	//----- nvinfo : EIATTR_CBANK_PARAM_SIZE
	.align		4
.L_3892:
        /*00b4*/ 	.byte	0x03, 0x19
        /*00b6*/ 	.short	0x01d0


	//----- nvinfo : EIATTR_PARAM_CBANK
	.align		4
        /*00b8*/ 	.byte	0x04, 0x0a
        /*00ba*/ 	.short	(.L_3894 - .L_3893)
	.align		4
.L_3893:
        /*00bc*/ 	.word	index@(.nv.constant0._ZN2at4cuda57_GLOBAL__N__cd6b329d_24_DistributionBernoulli_cu_7537a20d21kernelPointwiseApply2IZNS_6native9templates4cuda28bernoulli_tensor_cuda_kernelIlfEEvRKNS_10TensorBaseES9_NS_15PhiloxCudaStateEEUliRlSB_SB_SB_RKfSD_SD_SD_E_lSC_jLi1ELi2ELi4ELi512ELi2EEEvNS0_6detail10TensorInfoIT0_T2_EENSG_IT1_SI_EESI_T_)
        /*00c0*/ 	.short	0x0380
        /*00c2*/ 	.short	0x01d0


	//----- nvinfo : EIATTR_SW_WAR
	.align		4
.L_3894:
        /*00c4*/ 	.byte	0x04, 0x36
        /*00c6*/ 	.short	(.L_3896 - .L_3895)
.L_3895:
        /*00c8*/ 	.word	0x00000008
.L_3896:


//--------------------- .nv.info._ZN2at4cuda57_GLOBAL__N__cd6b329d_24_DistributionBernoulli_cu_7537a20d21kernelPointwiseApply2IZNS_6native9templates4cuda28bernoulli_tensor_cuda_kernelIlfEEvRKNS_10TensorBaseES9_NS_15PhiloxCudaStateEEUliRlSB_SB_SB_RKfSD_SD_SD_E_lSC_jLi1ELi1ELi4ELi512ELi2EEEvNS0_6detail10TensorInfoIT0_T2_EENSG_IT1_SI_EESI_T_ --------------------------
	.section	.nv.info._ZN2at4cuda57_GLOBAL__N__cd6b329d_24_DistributionBernoulli_cu_7537a20d21kernelPointwiseApply2IZNS_6native9templates4cuda28bernoulli_tensor_cuda_kernelIlfEEvRKNS_10TensorBaseES9_NS_15PhiloxCudaStateEEUliRlSB_SB_SB_RKfSD_SD_SD_E_lSC_jLi1ELi1ELi4ELi512ELi2EEEvNS0_6detail10TensorInfoIT0_T2_EENSG_IT1_SI_EESI_T_,"",@"SHT_CUDA_INFO"
	.sectionflags	@""
	.align	4


	//----- nvinfo : EIATTR_CUDA_API_VERSION
	.align		4
        /*0000*/ 	.byte	0x04, 0x37
        /*0002*/ 	.short	(.L_3898 - .L_3897)
.L_3897:
        /*0004*/ 	.word	0x00000082


	//----- nvinfo : EIATTR_KPARAM_INFO
	.align		4
.L_3898:
        /*0008*/ 	.byte	0x04, 0x17
        /*000a*/ 	.short	(.L_3900 - .L_3899)
.L_3899:
        /*000c*/ 	.word	0x00000000
        /*0010*/ 	.short	0x0003
        /*0012*/ 	.short	0x01b8
        /*0014*/ 	.byte	0x00, 0xf0, 0x61, 0x00


	//----- nvinfo : EIATTR_KPARAM_INFO
	.align		4
.L_3900:
        /*0018*/ 	.byte	0x04, 0x17
        /*001a*/ 	.short	(.L_3902 - .L_3901)
.L_3901:
        /*001c*/ 	.word	0x00000000
        /*0020*/ 	.short	0x0002
        /*0022*/ 	.short	0x01b0
        /*0024*/ 	.byte	0x00, 0xf0, 0x11, 0x00


	//----- nvinfo : EIATTR_KPARAM_INFO
	.align		4
.L_3902:
        /*0028*/ 	.byte	0x04, 0x17
        /*002a*/ 	.short	(.L_3904 - .L_3903)
.L_3903:
        /*002c*/ 	.word	0x00000000
        /*0030*/ 	.short	0x0001
        /*0032*/ 	.short	0x00d8
        /*0034*/ 	.byte	0x00, 0xf0, 0x61, 0x03


	//----- nvinfo : EIATTR_KPARAM_INFO
	.align		4
.L_3904:
        /*0038*/ 	.byte	0x04, 0x17
        /*003a*/ 	.short	(.L_3906 - .L_3905)
.L_3905:
        /*003c*/ 	.word	0x00000000
        /*0040*/ 	.short	0x0000
        /*0042*/ 	.short	0x0000
        /*0044*/ 	.byte	0x00, 0xf0, 0x61, 0x03


	//----- nvinfo : EIATTR_SPARSE_MMA_MASK
	.align		4
.L_3906:
        /*0048*/ 	.byte	0x03, 0x50
        /*004a*/ 	.short	0x0000


	//----- nvinfo : EIATTR_MAXREG_COUNT
	.align		4
        /*004c*/ 	.byte	0x03, 0x1b
        /*004e*/ 	.short	0x0040


	//----- nvinfo : EIATTR_EXTERNS
	.align		4
        /*0050*/ 	.byte	0x04, 0x0f
        /*0052*/ 	.short	(.L_3908 - .L_3907)


	//   ....[0]....
	.align		4
.L_3907:
        /*0054*/ 	.word	index@(__assertfail)


	//----- nvinfo : EIATTR_MERCURY_ISA_VERSION
	.align		4
.L_3908:
        /*0058*/ 	.byte	0x03, 0x5f
        /*005a*/ 	.short	0x0101


	//----- nvinfo : EIATTR_VRC_CTA_INIT_COUNT
	.align		4
        /*005c*/ 	.byte	0x02, 0x4a
	.zero		1
	.zero		1


	//----- nvinfo : EIATTR_SYSCALL_OFFSETS
	.align		4
        /*0060*/ 	.byte	0x04, 0x46
        /*0062*/ 	.short	(.L_3910 - .L_3909)


	//   ....[0]....
.L_3909:
        /*0064*/ 	.word	0x00000e20


	//   ....[1]....
        /*0068*/ 	.word	0x00001020


	//   ....[2]....
        /*006c*/ 	.word	0x00001210


	//   ....[3]....
        /*0070*/ 	.word	0x00001410


	//----- nvinfo : EIATTR_EXIT_INSTR_OFFSETS
	.align		4
.L_3910:
        /*0074*/ 	.byte	0x04, 0x1c
        /*0076*/ 	.short	(.L_3912 - .L_3911)


	//   ....[0]....
.L_3911:
        /*0078*/ 	.word	0x00000080


	//   ....[1]....
        /*007c*/ 	.word	0x000014f0


	//----- nvinfo : EIATTR_INDIRECT_BRANCH_TARGETS
	.align		4
.L_3912:
        /*0080*/ 	.byte	0x04, 0x34
        /*0082*/ 	.short	(.L_3914 - .L_3913)


	//   ....[0]....
.L_3913:
        /*0084*/ 	.word	.L_x_10296@srel
        /*0088*/ 	.short	0x0
        /*008a*/ 	.short	0x0
        /*008c*/ 	.word	0x3
        /*0090*/ 	.word	.L_x_10297@srel
        /*0094*/ 	.word	.L_x_10298@srel
        /*0098*/ 	.word	.L_x_10299@srel


	//----- nvinfo : EIATTR_MAX_THREADS
	.align		4
.L_3914:
        /*009c*/ 	.byte	0x04, 0x05
        /*009e*/ 	.short	(.L_3916 - .L_3915)
.L_3915:
        /*00a0*/ 	.word	0x00000200
        /*00a4*/ 	.word	0x00000001
        /*00a8*/ 	.word	0x00000001


	//----- nvinfo : EIATTR_CRS_STACK_SIZE
	.align		4
.L_3916:
        /*00ac*/ 	.byte	0x04, 0x1e
        /*00ae*/ 	.short	(.L_3918 - .L_3917)
.L_3917:
        /*00b0*/ 	.word	0x00000000


	//----- nvinfo : EIATTR_CBANK_PARAM_SIZE
	.align		4
.L_3918:
        /*00b4*/ 	.byte	0x03, 0x19
        /*00b6*/ 	.short	0x01d0


	//----- nvinfo : EIATTR_PARAM_CBANK
	.align		4
        /*00b8*/ 	.byte	0x04, 0x0a
        /*00ba*/ 	.short	(.L_3920 - .L_3919)
	.align		4
.L_3919:
        /*00bc*/ 	.word	index@(.nv.constant0._ZN2at4cuda57_GLOBAL__N__cd6b329d_24_DistributionBernoulli_cu_7537a20d21kernelPointwiseApply2IZNS_6native9templates4cuda28bernoulli_tensor_cuda_kernelIlfEEvRKNS_10TensorBaseES9_NS_15PhiloxCudaStateEEUliRlSB_SB_SB_RKfSD_SD_SD_E_lSC_jLi1ELi1ELi4ELi512ELi2EEEvNS0_6detail10TensorInfoIT0_T2_EENSG_IT1_SI_EESI_T_)
        /*00c0*/ 	.short	0x0380
        /*00c2*/ 	.short	0x01d0


	//----- nvinfo : EIATTR_SW_WAR
	.align		4
.L_3920:
        /*00c4*/ 	.byte	0x04, 0x36
        /*00c6*/ 	.short	(.L_3922 - .L_3921)
.L_3921:
        /*00c8*/ 	.word	0x00000008
.L_3922:


//--------------------- .nv.info._ZN2at4cuda57_GLOBAL__N__cd6b329d_24_DistributionBernoulli_cu_7537a20d21kernelPointwiseApply2IZNS_6native9templates4cuda28bernoulli_tensor_cuda_kernelIifEEvRKNS_10TensorBaseES9_NS_15PhiloxCudaStateEEUliRiSB_SB_SB_RKfSD_SD_SD_E_iSC_mLin1ELin1ELi4ELi512ELi2EEEvNS0_6detail10TensorInfoIT0_T2_EENSG_IT1_SI_EESI_T_ --------------------------
	.section	.nv.info._ZN2at4cuda57_GLOBAL__N__cd6b329d_24_DistributionBernoulli_cu_7537a20d21kernelPointwiseApply2IZNS_6native9templates4cuda28bernoulli_tensor_cuda_kernelIifEEvRKNS_10TensorBaseES9_NS_15PhiloxCudaStateEEUliRiSB_SB_SB_RKfSD_SD_SD_E_iSC_mLin1ELin1ELi4ELi512ELi2EEEvNS0_6detail10TensorInfoIT0_T2_EENSG_IT1_SI_EESI_T_,"",@"SHT_CUDA_INFO"
	.sectionflags	@""
	.align	4


	//----- nvinfo : EIATTR_CUDA_API_VERSION
	.align		4
        /*0000*/ 	.byte	0x04, 0x37
        /*0002*/ 	.short	(.L_3924 - .L_3923)
.L_3923:
        /*0004*/ 	.word	0x00000082


	//----- nvinfo : EIATTR_KPARAM_INFO
	.align		4
.L_3924:
        /*0008*/ 	.byte	0x04, 0x17
        /*000a*/ 	.short	(.L_3926 - .L_3925)
.L_3925:
        /*000c*/ 	.word	0x00000000
        /*0010*/ 	.short	0x0003
        /*0012*/ 	.short	0x0348
        /*0014*/ 	.byte	0x00, 0xf0, 0x61, 0x00


	//----- nvinfo : EIATTR_KPARAM_INFO
	.align		4
.L_3926:
        /*0018*/ 	.byte	0x04, 0x17
        /*001a*/ 	.short	(.L_3928 - .L_3927)
.L_3927:
        /*001c*/ 	.word	0x00000000
        /*0020*/ 	.short	0x0002
        /*0022*/ 	.short	0x0340
        /*0024*/ 	.byte	0x00, 0xf0, 0x21, 0x00


	//----- nvinfo : EIATTR_KPARAM_INFO
	.align		4
.L_3928:
        /*0028*/ 	.byte	0x04, 0x17
        /*002a*/ 	.short	(.L_3930 - .L_3929)
.L_3929:
        /*002c*/ 	.word	0x00000000
        /*0030*/ 	.short	0x0001
        /*0032*/ 	.short	0x01a0
        /*0034*/ 	.byte	0x00, 0xf0, 0x81, 0x06


	//----- nvinfo : EIATTR_KPARAM_INFO
	.align		4
.L_3930:
        /*0038*/ 	.byte	0x04, 0x17
        /*003a*/ 	.short	(.L_3932 - .L_3931)
.L_3931:
        /*003c*/ 	.word	0x00000000
        /*0040*/ 	.short	0x0000
        /*0042*/ 	.short	0x0000
        /*0044*/ 	.byte	0x00, 0xf0, 0x81, 0x06


	//----- nvinfo : EIATTR_SPARSE_MMA_MASK
	.align		4
.L_3932:
        /*0048*/ 	.byte	0x03, 0x50
        /*004a*/ 	.short	0x0000


	//----- nvinfo : EIATTR_MAXREG_COUNT
	.align		4
        /*004c*/ 	.byte	0x03, 0x1b
        /*004e*/ 	.short	0x0040


	//----- nvinfo : EIATTR_EXTERNS
	.align		4
        /*0050*/ 	.byte	0x04, 0x0f
        /*0052*/ 	.short	(.L_3934 - .L_3933)


	//   ....[0]....
	.align		4
.L_3933:
        /*0054*/ 	.word	index@(__assertfail)


	//----- nvinfo : EIATTR_MERCURY_ISA_VERSION
	.align		4
.L_3934:
        /*0058*/ 	.byte	0x03, 0x5f
        /*005a*/ 	.short	0x0101


	//----- nvinfo : EIATTR_VRC_CTA_INIT_COUNT
	.align		4
        /*005c*/ 	.byte	0x02, 0x4a
	.zero		1
	.zero		1


	//----- nvinfo : EIATTR_SYSCALL_OFFSETS
	.align		4
        /*0060*/ 	.byte	0x04, 0x46
        /*0062*/ 	.short	(.L_3936 - .L_3935)


	//   ....[0]....
.L_3935:
        /*0064*/ 	.word	0x0001c560


	//   ....[1]....
        /*0068*/ 	.word	0x0001c770


	//   ....[2]....
        /*006c*/ 	.word	0x0001c970


	//   ....[3]....
        /*0070*/ 	.word	0x0001cb80


	//----- nvinfo : EIATTR_EXIT_INSTR_OFFSETS
	.align		4
.L_3936:
        /*0074*/ 	.byte	0x04, 0x1c
        /*0076*/ 	.short	(.L_3938 - .L_3937)


	//   ....[0]....
.L_3937:
        /*0078*/ 	.word	0x00000090


	//   ....[1]....
        /*007c*/ 	.word	0x0001ccc0


	//----- nvinfo : EIATTR_INDIRECT_BRANCH_TARGETS
	.align		4
.L_3938:
        /*0080*/ 	.byte	0x04, 0x34
        /*0082*/ 	.short	(.L_3940 - .L_3939)


	//   ....[0]....
.L_3939:
        /*0084*/ 	.word	.L_x_10300@srel
        /*0088*/ 	.short	0x0
        /*008a*/ 	.short	0x0
        /*008c*/ 	.word	0x3
        /*0090*/ 	.word	.L_x_10301@srel
        /*0094*/ 	.word	.L_x_10302@srel
        /*0098*/ 	.word	.L_x_10303@srel


	//----- nvinfo : EIATTR_MAX_THREADS
	.align		4
.L_3940:
        /*009c*/ 	.byte	0x04, 0x05
        /*009e*/ 	.short	(.L_3942 - .L_3941)
.L_3941:
        /*00a0*/ 	.word	0x00000200
        /*00a4*/ 	.word	0x00000001
        /*00a8*/ 	.word	0x00000001


	//----- nvinfo : EIATTR_CRS_STACK_SIZE
	.align		4
.L_3942:
        /*00ac*/ 	.byte	0x04, 0x1e
        /*00ae*/ 	.short	(.L_3944 - .L_3943)
.L_3943:
        /*00b0*/ 	.word	0x00000000


	//----- nvinfo : EIATTR_CBANK_PARAM_SIZE
	.align		4
.L_3944:
        /*00b4*/ 	.byte	0x03, 0x19
        /*00b6*/ 	.short	0x0360


	//----- nvinfo : EIATTR_PARAM_CBANK
	.align		4
        /*00b8*/ 	.byte	0x04, 0x0a
        /*00ba*/ 	.short	(.L_3946 - .L_3945)
	.align		4
.L_3945:
        /*00bc*/ 	.word	index@(.nv.constant0._ZN2at4cuda57_GLOBAL__N__cd6b329d_24_DistributionBernoulli_cu_7537a20d21kernelPointwiseApply2IZNS_6native9templates4cuda28bernoulli_tensor_cuda_kernelIifEEvRKNS_10TensorBaseES9_NS_15PhiloxCudaStateEEUliRiSB_SB_SB_RKfSD_SD_SD_E_iSC_mLin1ELin1ELi4ELi512ELi2EEEvNS0_6detail10TensorInfoIT0_T2_EENSG_IT1_SI_EESI_T_)
        /*00c0*/ 	.short	0x0380
        /*00c2*/ 	.short	0x0360


	//----- nvinfo : EIATTR_SW_WAR
	.align		4
.L_3946:
        /*00c4*/ 	.byte	0x04, 0x36
        /*00c6*/ 	.short	(.L_3948 - .L_3947)
.L_3947:
        /*00c8*/ 	.word	0x00000008
.L_3948:


//--------------------- .nv.info._ZN2at4cuda57_GLOBAL__N__cd6b329d_24_DistributionBernoulli_cu_7537a20d21kernelPointwiseApply2IZNS_6native9templates4cuda28bernoulli_tensor_cuda_kernelIifEEvRKNS_10TensorBaseES9_NS_15PhiloxCudaStateEEUliRiSB_SB_SB_RKfSD_SD_SD_E_iSC_mLi1ELi1ELi4ELi512ELi2EEEvNS0_6detail10TensorInfoIT0_T2_EENSG_IT1_SI_EESI_T_ --------------------------
	.section	.nv.info._ZN2at4cuda57_GLOBAL__N__cd6b329d_24_DistributionBernoulli_cu_7537a20d21kernelPointwiseApply2IZNS_6native9templates4cuda28bernoulli_tensor_cuda_kernelIifEEvRKNS_10TensorBaseES9_NS_15PhiloxCudaStateEEUliRiSB_SB_SB_RKfSD_SD_SD_E_iSC_mLi1ELi1ELi4ELi512ELi2EEEvNS0_6detail10TensorInfoIT0_T2_EENSG_IT1_SI_EESI_T_,"",@"SHT_CUDA_INFO"
	.sectionflags	@""
	.align	4


	//----- nvinfo : EIATTR_CUDA_API_VERSION
	.align		4
        /*0000*/ 	.byte	0x04, 0x37
        /*0002*/ 	.short	(.L_3950 - .L_3949)
.L_3949:
        /*0004*/ 	.word	0x00000082


	//----- nvinfo : EIATTR_KPARAM_INFO
	.align		4
.L_3950:
        /*0008*/ 	.byte	0x04, 0x17
        /*000a*/ 	.short	(.L_3952 - .L_3951)
.L_3951:
        /*000c*/ 	.word	0x00000000
        /*0010*/ 	.short	0x0003
        /*0012*/ 	.short	0x0348
        /*0014*/ 	.byte	0x00, 0xf0, 0x61, 0x00


	//----- nvinfo : EIATTR_KPARAM_INFO
	.align		4
.L_3952:
        /*0018*/ 	.byte	0x04, 0x17
        /*001a*/ 	.short	(.L_3954 - .L_3953)
.L_3953:
        /*001c*/ 	.word	0x00000000
        /*0020*/ 	.short	0x0002
        /*0022*/ 	.short	0x0340
        /*0024*/ 	.byte	0x00, 0xf0, 0x21, 0x00


	//----- nvinfo : EIATTR_KPARAM_INFO
	.align		4
.L_3954:
        /*0028*/ 	.byte	0x04, 0x17
        /*002a*/ 	.short	(.L_3956 - .L_3955)
.L_3955:
        /*002c*/ 	.word	0x00000000
        /*0030*/ 	.short	0x0001
        /*0032*/ 	.short	0x01a0
        /*0034*/ 	.byte	0x00, 0xf0, 0x81, 0x06


	//----- nvinfo : EIATTR_KPARAM_INFO
	.align		4
.L_3956:
        /*0038*/ 	.byte	0x04, 0x17
        /*003a*/ 	.short	(.L_3958 - .L_3957)
.L_3957:
        /*003c*/ 	.word	0x00000000
        /*0040*/ 	.short	0x0000
        /*0042*/ 	.short	0x0000
        /*0044*/ 	.byte	0x00, 0xf0, 0x81, 0x06


	//----- nvinfo : EIATTR_SPARSE_MMA_MASK
	.align		4
.L_3958:
        /*0048*/ 	.byte	0x03, 0x50
        /*004a*/ 	.short	0x0000


	//----- nvinfo : EIATTR_MAXREG_COUNT
	.align		4
        /*004c*/ 	.byte	0x03, 0x1b
        /*004e*/ 	.short	0x0040


	//----- nvinfo : EIATTR_EXTERNS
	.align		4
        /*0050*/ 	.byte	0x04, 0x0f
        /*0052*/ 	.short	(.L_3960 - .L_3959)


	//   ....[0]....
	.align		4
.L_3959:
        /*0054*/ 	.word	index@(__assertfail)


	//----- nvinfo : EIATTR_MERCURY_ISA_VERSION
	.align		4
.L_3960:
        /*0058*/ 	.byte	0x03, 0x5f
        /*005a*/ 	.short	0x0101


	//----- nvinfo : EIATTR_VRC_CTA_INIT_COUNT
	.align		4
        /*005c*/ 	.byte	0x02, 0x4a
	.zero		1
	.zero		1


	//----- nvinfo : EIATTR_SYSCALL_OFFSETS
	.align		4
        /*0060*/ 	.byte	0x04, 0x46
        /*0062*/ 	.short	(.L_3962 - .L_3961)


	//   ....[0]....
.L_3961:
        /*0064*/ 	.word	0x00000fb0


	//   ....[1]....
        /*0068*/ 	.word	0x000011a0


	//   ....[2]....
        /*006c*/ 	.word	0x00001380


	//   ....[3]....
        /*0070*/ 	.word	0x00001570


	//----- nvinfo : EIATTR_EXIT_INSTR_OFFSETS
	.align		4
.L_3962:
        /*0074*/ 	.byte	0x04, 0x1c
        /*0076*/ 	.short	(.L_3964 - .L_3963)


	//   ....[0]....
.L_3963:
        /*0078*/ 	.word	0x00000090


	//   ....[1]....
        /*007c*/ 	.word	0x00001650


	//----- nvinfo : EIATTR_INDIRECT_BRANCH_TARGETS
	.align		4
.L_3964:
        /*0080*/ 	.byte	0x04, 0x34
        /*0082*/ 	.short	(.L_3966 - .L_3965)


	//   ....[0]....
.L_3965:
        /*0084*/ 	.word	.L_x_10304@srel
        /*0088*/ 	.short	0x0
        /*008a*/ 	.short	0x0
        /*008c*/ 	.word	0x3
        /*0090*/ 	.word	.L_x_10305@srel
        /*0094*/ 	.word	.L_x_10306@srel
        /*0098*/ 	.word	.L_x_10307@srel


	//----- nvinfo : EIATTR_MAX_THREADS
	.align		4
.L_3966:
        /*009c*/ 	.byte	0x04, 0x05
        /*009e*/ 	.short	(.L_3968 - .L_3967)
.L_3967:
        /*00a0*/ 	.word	0x00000200
        /*00a4*/ 	.word	0x00000001
        /*00a8*/ 	.word	0x00000001


	//----- nvinfo : EIATTR_CRS_STACK_SIZE
	.align		4
.L_3968:
        /*00ac*/ 	.byte	0x04, 0x1e
        /*00ae*/ 	.short	(.L_3970 - .L_3969)
.L_3969:
        /*00b0*/ 	.word	0x00000000


	//----- nvinfo : EIATTR_CBANK_PARAM_SIZE
	.align		4
.L_3970:
        /*00b4*/ 	.byte	0x03, 0x19
        /*00b6*/ 	.short	0x0360


	//----- nvinfo : EIATTR_PARAM_CBANK
	.align		4
        /*00b8*/ 	.byte	0x04, 0x0a
        /*00ba*/ 	.short	(.L_3972 - .L_3971)
	.align		4
.L_3971:
        /*00bc*/ 	.word	index@(.nv.constant0._ZN2at4cuda57_GLOBAL__N__cd6b329d_24_DistributionBernoulli_cu_7537a20d21kernelPointwiseApply2IZNS_6native9templates4cuda28bernoulli_tensor_cuda_kernelIifEEvRKNS_10TensorBaseES9_NS_15PhiloxCudaStateEEUliRiSB_SB_SB_RKfSD_SD_SD_E_iSC_mLi1ELi1ELi4ELi512ELi2EEEvNS0_6detail10TensorInfoIT0_T2_EENSG_IT1_SI_EESI_T_)
        /*00c0*/ 	.short	0x0380
        /*00c2*/ 	.short	0x0360


	//----- nvinfo : EIATTR_SW_WAR
	.align		4
.L_3972:
        /*00c4*/ 	.byte	0x04, 0x36
        /*00c6*/ 	.short	(.L_3974 - .L_3973)
.L_3973:
        /*00c8*/ 	.word	0x00000008
.L_3974:


//--------------------- .nv.info._ZN2at4cuda57_GLOBAL__N__cd6b329d_24_DistributionBernoulli_cu_7537a20d21kernelPointwiseApply2IZNS_6native9templates4cuda28bernoulli_tensor_cuda_kernelIifEEvRKNS_10TensorBaseES9_NS_15PhiloxCudaStateEEUliRiSB_SB_SB_RKfSD_SD_SD_E_iSC_jLin1ELin1ELi4ELi512ELi2EEEvNS0_6detail10TensorInfoIT0_T2_EENSG_IT1_SI_EESI_T_ --------------------------
	.section	.nv.info._ZN2at4cuda57_GLOBAL__N__cd6b329d_24_DistributionBernoulli_cu_7537a20d21kernelPointwiseApply2IZNS_6native9templates4cuda28bernoulli_tensor_cuda_kernelIifEEvRKNS_10TensorBaseES9_NS_15PhiloxCudaStateEEUliRiSB_SB_SB_RKfSD_SD_SD_E_iSC_jLin1ELin1ELi4ELi512ELi2EEEvNS0_6detail10TensorInfoIT0_T2_EENSG_IT1_SI_EESI_T_,"",@"SHT_CUDA_INFO"
	.sectionflags	@""
	.align	4


	//----- nvinfo : EIATTR_CUDA_API_VERSION
	.align		4
        /*0000*/ 	.byte	0x04, 0x37
        /*0002*/ 	.short	(.L_3976 - .L_3975)
.L_3975:
        /*0004*/ 	.word	0x00000082


	//----- nvinfo : EIATTR_KPARAM_INFO
	.align		4
.L_3976:
        /*0008*/ 	.byte	0x04, 0x17
        /*000a*/ 	.short	(.L_3978 - .L_3977)
.L_3977:
        /*000c*/ 	.word	0x00000000
        /*0010*/ 	.short	0x0003
        /*0012*/ 	.short	0x01b8
        /*0014*/ 	.byte	0x00, 0xf0, 0x61, 0x00


	//----- nvinfo : EIATTR_KPARAM_INFO
	.align		4
.L_3978:
        /*0018*/ 	.byte	0x04, 0x17
        /*001a*/ 	.short	(.L_3980 - .L_3979)
.L_3979:
        /*001c*/ 	.word	0x00000000
        /*0020*/ 	.short	0x0002
        /*0022*/ 	.short	0x01b0
        /*0024*/ 	.byte	0x00, 0xf0, 0x11, 0x00


	//----- nvinfo : EIATTR_KPARAM_INFO
	.align		4
.L_3980:
        /*0028*/ 	.byte	0x04, 0x17
        /*002a*/ 	.short	(.L_3982 - .L_3981)
.L_3981:
        /*002c*/ 	.word	0x00000000
        /*0030*/ 	.short	0x0001
        /*0032*/ 	.short	0x00d8
        /*0034*/ 	.byte	0x00, 0xf0, 0x61, 0x03


	//----- nvinfo : EIATTR_KPARAM_INFO
	.align		4
.L_3982:
        /*0038*/ 	.byte	0x04, 0x17
        /*003a*/ 	.short	(.L_3984 - .L_3983)
.L_3983:
        /*003c*/ 	.word	0x00000000
        /*0040*/ 	.short	0x0000
        /*0042*/ 	.short	0x0000
        /*0044*/ 	.byte	0x00, 0xf0, 0x61, 0x03


	//----- nvinfo : EIATTR_SPARSE_MMA_MASK
	.align		4
.L_3984:
        /*0048*/ 	.byte	0x03, 0x50
        /*004a*/ 	.short	0x0000


	//----- nvinfo : EIATTR_MAXREG_COUNT
	.align		4
        /*004c*/ 	.byte	0x03, 0x1b
        /*004e*/ 	.short	0x0040


	//----- nvinfo : EIATTR_EXTERNS
	.align		4
        /*0050*/ 	.byte	0x04, 0x0f
        /*0052*/ 	.short	(.L_3986 - .L_3985)


	//   ....[0]....
	.align		4
.L_3985:
        /*0054*/ 	.word	index@(__assertfail)


	//----- nvinfo : EIATTR_MERCURY_ISA_VERSION
	.align		4
.L_3986:
        /*0058*/ 	.byte	0x03, 0x5f
        /*005a*/ 	.short	0x0101


	//----- nvinfo : EIATTR_VRC_CTA_INIT_COUNT
	.align		4
        /*005c*/ 	.byte	0x02, 0x4a
	.zero		1
	.zero		1


	//----- nvinfo : EIATTR_SYSCALL_OFFSETS
	.align		4
        /*0060*/ 	.byte	0x04, 0x46
        /*0062*/ 	.short	(.L_3988 - .L_3987)


	//   ....[0]....
.L_3987:
        /*0064*/ 	.word	0x0000dda0


	//   ....[1]....
        /*0068*/ 	.word	0x0000dfb0


	//   ....[2]....
        /*006c*/ 	.word	0x0000e1b0


	//   ....[3]....
        /*0070*/ 	.word	0x0000e3c0


	//----- nvinfo : EIATTR_EXIT_INSTR_OFFSETS
	.align		4
.L_3988:
        /*0074*/ 	.byte	0x04, 0x1c
        /*0076*/ 	.short	(.L_3990 - .L_3989)


	//   ....[0]....
.L_3989:
        /*0078*/ 	.word	0x00000080


	//   ....[1]....
        /*007c*/ 	.word	0x0000e4f0


	//----- nvinfo : EIATTR_INDIRECT_BRANCH_TARGETS
	.align		4
.L_3990:
        /*0080*/ 	.byte	0x04, 0x34
        /*0082*/ 	.short	(.L_3992 - .L_3991)


	//   ....[0]....
.L_3991:
        /*0084*/ 	.word	.L_x_10308@srel
        /*0088*/ 	.short	0x0
        /*008a*/ 	.short	0x0
        /*008c*/ 	.word	0x3
        /*0090*/ 	.word	.L_x_10309@srel
        /*0094*/ 	.word	.L_x_10310@srel
        /*0098*/ 	.word	.L_x_10311@srel


	//----- nvinfo : EIATTR_MAX_THREADS
	.align		4
.L_3992:
        /*009c*/ 	.byte	0x04, 0x05
        /*009e*/ 	.short	(.L_3994 - .L_3993)
.L_3993:
        /*00a0*/ 	.word	0x00000200
        /*00a4*/ 	.word	0x00000001
        /*00a8*/ 	.word	0x00000001


	//----- nvinfo : EIATTR_CRS_STACK_SIZE
	.align		4
.L_3994:
        /*00ac*/ 	.byte	0x04, 0x1e
        /*00ae*/ 	.short	(.L_3996 - .L_3995)
.L_3995:
        /*00b0*/ 	.word	0x00000000


	//----- nvinfo : EIATTR_CBANK_PARAM_SIZE
	.align		4
.L_3996:
        /*00b4*/ 	.byte	0x03, 0x19
        /*00b6*/ 	.short	0x01d0


	//----- nvinfo : EIATTR_PARAM_CBANK
	.align		4
        /*00b8*/ 	.byte	0x04, 0x0a
        /*00ba*/ 	.short	(.L_3998 - .L_3997)
	.align		4
.L_3997:
        /*00bc*/ 	.word	index@(.nv.constant0._ZN2at4cuda57_GLOBAL__N__cd6b329d_24_DistributionBernoulli_cu_7537a20d21kernelPointwiseApply2IZNS_6native9templates4cuda28bernoulli_tensor_cuda_kernelIifEEvRKNS_10TensorBaseES9_NS_15PhiloxCudaStateEEUliRiSB_SB_SB_RKfSD_SD_SD_E_iSC_jLin1ELin1ELi4ELi512ELi2EEEvNS0_6detail10TensorInfoIT0_T2_EENSG_IT1_SI_EESI_T_)
        /*00c0*/ 	.short	0x0380
        /*00c2*/ 	.short	0x01d0


	//----- nvinfo : EIATTR_SW_WAR
	.align		4
.L_3998:
        /*00c4*/ 	.byte	0x04, 0x36
        /*00c6*/ 	.short	(.L_4000 - .L_3999)
.L_3999:
        /*00c8*/ 	.word	0x00000008
.L_4000:


//--------------------- .nv.info._ZN2at4cuda57_GLOBAL__N__cd6b329d_24_DistributionBernoulli_cu_7537a20d21kernelPointwiseApply2IZNS_6native9templates4cuda28bernoulli_tensor_cuda_kernelIifEEvRKNS_10TensorBaseES9_NS_15PhiloxCudaStateEEUliRiSB_SB_SB_RKfSD_SD_SD_E_iSC_jLin1ELi2ELi4ELi512ELi2EEEvNS0_6detail10TensorInfoIT0_T2_EENSG_IT1_SI_EESI_T_ --------------------------
	.section	.nv.info._ZN2at4cuda57_GLOBAL__N__cd6b329d_24_DistributionBernoulli_cu_7537a20d21kernelPointwiseApply2IZNS_6native9templates4cuda28bernoulli_tensor_cuda_kernelIifEEvRKNS_10TensorBaseES9_NS_15PhiloxCudaStateEEUliRiSB_SB_SB_RKfSD_SD_SD_E_iSC_jLin1ELi2ELi4ELi512ELi2EEEvNS0_6detail10TensorInfoIT0_T2_EENSG_IT1_SI_EESI_T_,"",@"SHT_CUDA_INFO"
	.sectionflags	@""
	.align	4


	//----- nvinfo : EIATTR_CUDA_API_VERSION
	.align		4
        /*0000*/ 	.byte	0x04, 0x37
        /*0002*/ 	.short	(.L_4002 - .L_4001)
.L_4001:
        /*0004*/ 	.word	0x00000082


	//----- nvinfo : EIATTR_KPARAM_INFO
	.align		4
.L_4002:
        /*0008*/ 	.byte	0x04, 0x17
        /*000a*/ 	.short	(.L_4004 - .L_4003)
.L_4003:
        /*000c*/ 	.word	0x00000000
        /*0010*/ 	.short	0x0003
        /*0012*/ 	.short	0x01b8
        /*0014*/ 	.byte	0x00, 0xf0, 0x61, 0x00


	//----- nvinfo : EIATTR_KPARAM_INFO
	.align		4
.L_4004:
        /*0018*/ 	.byte	0x04, 0x17
        /*001a*/ 	.short	(.L_4006 - .L_4005)
.L_4005:
        /*001c*/ 	.word	0x00000000
        /*0020*/ 	.short	0x0002
        /*0022*/ 	.short	0x01b0
        /*0024*/ 	.byte	0x00, 0xf0, 0x11, 0x00


	//----- nvinfo : EIATTR_KPARAM_INFO
	.align		4
.L_4006:
        /*0028*/ 	.byte	0x04, 0x17
        /*002a*/ 	.short	(.L_4008 - .L_4007)
.L_4007:
        /*002c*/ 	.word	0x00000000
        /*0030*/ 	.short	0x0001
        /*0032*/ 	.short	0x00d8
        /*0034*/ 	.byte	0x00, 0xf0, 0x61, 0x03


	//----- nvinfo : EIATTR_KPARAM_INFO
	.align		4
.L_4008:
        /*0038*/ 	.byte	0x04, 0x17
        /*003a*/ 	.short	(.L_4010 - .L_4009)
.L_4009:
        /*003c*/ 	.word	0x00000000
        /*0040*/ 	.short	0x0000
        /*0042*/ 	.short	0x0000
        /*0044*/ 	.byte	0x00, 0xf0, 0x61, 0x03


	//----- nvinfo : EIATTR_SPARSE_MMA_MASK
	.align		4
.L_4010:
        /*0048*/ 	.byte	0x03, 0x50
        /*004a*/ 	.short	0x0000


	//----- nvinfo : EIATTR_MAXREG_COUNT
	.align		4
        /*004c*/ 	.byte	0x03, 0x1b
        /*004e*/ 	.short	0x0040


	//----- nvinfo : EIATTR_EXTERNS
	.align		4
        /*0050*/ 	.byte	0x04, 0x0f
        /*0052*/ 	.short	(.L_4012 - .L_4011)


	//   ....[0]....
	.align		4
.L_4011:
        /*0054*/ 	.word	index@(__assertfail)


	//----- nvinfo : EIATTR_MERCURY_ISA_VERSION
	.align		4
.L_4012:
        /*0058*/ 	.byte	0x03, 0x5f
        /*005a*/ 	.short	0x0101


	//----- nvinfo : EIATTR_VRC_CTA_INIT_COUNT
	.align		4
        /*005c*/ 	.byte	0x02, 0x4a
	.zero		1
	.zero		1


	//----- nvinfo : EIATTR_SYSCALL_OFFSETS
	.align		4
        /*0060*/ 	.byte	0x04, 0x46
        /*0062*/ 	.short	(.L_4014 - .L_4013)


	//   ....[0]....
.L_4013:
        /*0064*/ 	.word	0x00007c40


	//   ....[1]....
        /*0068*/ 	.word	0x00007e50


	//   ....[2]....
        /*006c*/ 	.word	0x00008050


	//   ....[3]....
        /*0070*/ 	.word	0x00008260


	//----- nvinfo : EIATTR_EXIT_INSTR_OFFSETS
	.align		4
.L_4014:
        /*0074*/ 	.byte	0x04, 0x1c
        /*0076*/ 	.short	(.L_4016 - .L_4015)


	//   ....[0]....
.L_4015:
        /*0078*/ 	.word	0x00000080


	//   ....[1]....
        /*007c*/ 	.word	0x00008390


	//----- nvinfo : EIATTR_INDIRECT_BRANCH_TARGETS
	.align		4
.L_4016:
        /*0080*/ 	.byte	0x04, 0x34
        /*0082*/ 	.short	(.L_4018 - .L_4017)


	//   ....[0]....
.L_4017:
        /*0084*/ 	.word	.L_x_10312@srel
        /*0088*/ 	.short	0x0
        /*008a*/ 	.short	0x0
        /*008c*/ 	.word	0x3
        /*0090*/ 	.word	.L_x_10313@srel
        /*0094*/ 	.word	.L_x_10314@srel
        /*0098*/ 	.word	.L_x_10315@srel


	//----- nvinfo : EIATTR_MAX_THREADS
	.align		4
.L_4018:
        /*009c*/ 	.byte	0x04, 0x05
        /*009e*/ 	.short	(.L_4020 - .L_4019)
.L_4019:
        /*00a0*/ 	.word	0x00000200
        /*00a4*/ 	.word	0x00000001
        /*00a8*/ 	.word	0x00000001


	//----- nvinfo : EIATTR_CRS_STACK_SIZE
	.align		4
.L_4020:
        /*00ac*/ 	.byte	0x04, 0x1e
        /*00ae*/ 	.short	(.L_4022 - .L_4021)
.L_4021:
        /*00b0*/ 	.word	0x00000000


	//----- nvinfo : EIATTR_CBANK_PARAM_SIZE
	.align		4
.L_4022:
        /*00b4*/ 	.byte	0x03, 0x19
        /*00b6*/ 	.short	0x01d0


	//----- nvinfo : EIATTR_PARAM_CBANK
	.align		4
        /*00b8*/ 	.byte	0x04, 0x0a
        /*00ba*/ 	.short	(.L_4024 - .L_4023)
	.align		4
.L_4023:
        /*00bc*/ 	.word	index@(.nv.constant0._ZN2at4cuda57_GLOBAL__N__cd6b329d_24_DistributionBernoulli_cu_7537a20d21kernelPointwiseApply2IZNS_6native9templates4cuda28bernoulli_tensor_cuda_kernelIifEEvRKNS_10TensorBaseES9_NS_15PhiloxCudaStateEEUliRiSB_SB_SB_RKfSD_SD_SD_E_iSC_jLin1ELi2ELi4ELi512ELi2EEEvNS0_6detail10TensorInfoIT0_T2_EENSG_IT1_SI_EESI_T_)
        /*00c0*/ 	.short	0x0380
        /*00c2*/ 	.short	0x01d0


	//----- nvinfo : EIATTR_SW_WAR
	.align		4
.L_4024:
        /*00c4*/ 	.byte	0x04, 0x36
        /*00c6*/ 	.short	(.L_4026 - .L_4025)
.L_4025:
        /*00c8*/ 	.word	0x00000008
.L_4026:


//--------------------- .nv.info._ZN2at4cuda57_GLOBAL__N__cd6b329d_24_DistributionBernoulli_cu_7537a20d21kernelPointwiseApply2IZNS_6native9templates4cuda28bernoulli_tensor_cuda_kernelIifEEvRKNS_10TensorBaseES9_NS_15PhiloxCudaStateEEUliRiSB_SB_SB_RKfSD_SD_SD_E_iSC_jLin1ELi1ELi4ELi512ELi2EEEvNS0_6detail10TensorInfoIT0_T2_EENSG_IT1_SI_EESI_T_ --------------------------
	.section	.nv.info._ZN2at4cuda57_GLOBAL__N__cd6b329d_24_DistributionBernoulli_cu_7537a20d21kernelPointwiseApply2IZNS_6native9templates4cuda28bernoulli_tensor_cuda_kernelIifEEvRKNS_10TensorBaseES9_NS_15PhiloxCudaStateEEUliRiSB_SB_SB_RKfSD_SD_SD_E_iSC_jLin1ELi1ELi4ELi512ELi2EEEvNS0_6detail10TensorInfoIT0_T2_EENSG_IT1_SI_EESI_T_,"",@"SHT_CUDA_INFO"
	.sectionflags	@""
	.align	4


	//----- nvinfo : EIATTR_CUDA_API_VERSION
	.align		4
        /*0000*/ 	.byte	0x04, 0x37
        /*0002*/ 	.short	(.L_4028 - .L_4027)
.L_4027:
        /*0004*/ 	.word	0x00000082


	//----- nvinfo : EIATTR_KPARAM_INFO
	.align		4
.L_4028:
        /*0008*/ 	.byte	0x04, 0x17
        /*000a*/ 	.short	(.L_4030 - .L_4029)
.L_4029:
        /*000c*/ 	.word	0x00000000
        /*0010*/ 	.short	0x0003
        /*0012*/ 	.short	0x01b8
        /*0014*/ 	.byte	0x00, 0xf0, 0x61, 0x00


	//----- nvinfo : EIATTR_KPARAM_INFO
	.align		4
.L_4030:
        /*0018*/ 	.byte	0x04, 0x17
        /*001a*/ 	.short	(.L_4032 - .L_4031)
.L_4031:
        /*001c*/ 	.word	0x00000000
        /*0020*/ 	.short	0x0002
        /*0022*/ 	.short	0x01b0
        /*0024*/ 	.byte	0x00, 0xf0, 0x11, 0x00


	//----- nvinfo : EIATTR_KPARAM_INFO
	.align		4
.L_4032:
        /*0028*/ 	.byte	0x04, 0x17
        /*002a*/ 	.short	(.L_4034 - .L_4033)
.L_4033:
        /*002c*/ 	.word	0x00000000
        /*0030*/ 	.short	0x0001
        /*0032*/ 	.short	0x00d8
        /*0034*/ 	.byte	0x00, 0xf0, 0x61, 0x03


	//----- nvinfo : EIATTR_KPARAM_INFO
	.align		4
.L_4034:
        /*0038*/ 	.byte	0x04, 0x17
        /*003a*/ 	.short	(.L_4036 - .L_4035)
.L_4035:
        /*003c*/ 	.word	0x00000000
        /*0040*/ 	.short	0x0000
        /*0042*/ 	.short	0x0000
        /*0044*/ 	.byte	0x00, 0xf0, 0x61, 0x03


	//----- nvinfo : EIATTR_SPARSE_MMA_MASK
	.align		4
.L_4036:
        /*0048*/ 	.byte	0x03, 0x50
        /*004a*/ 	.short	0x0000


	//----- nvinfo : EIATTR_MAXREG_COUNT
	.align		4
        /*004c*/ 	.byte	0x03, 0x1b
        /*004e*/ 	.short	0x0040


	//----- nvinfo : EIATTR_EXTERNS
	.align		4
        /*0050*/ 	.byte	0x04, 0x0f
        /*0052*/ 	.short	(.L_4038 - .L_4037)


	//   ....[0]....
	.align		4
.L_4037:
        /*0054*/ 	.word	index@(__assertfail)


	//----- nvinfo : EIATTR_MERCURY_ISA_VERSION
	.align		4
.L_4038:
        /*0058*/ 	.byte	0x03, 0x5f
        /*005a*/ 	.short	0x0101


	//----- nvinfo : EIATTR_VRC_CTA_INIT_COUNT
	.align		4
        /*005c*/ 	.byte	0x02, 0x4a
	.zero		1
	.zero		1


	//----- nvinfo : EIATTR_SYSCALL_OFFSETS
	.align		4
        /*0060*/ 	.byte	0x04, 0x46
        /*0062*/ 	.short	(.L_4040 - .L_4039)


	//   ....[0]....
.L_4039:
        /*0064*/ 	.word	0x00007570


	//   ....[1]....
        /*0068*/ 	.word	0x000077e0


	//   ....[2]....
        /*006c*/ 	.word	0x00007a30


	//   ....[3]....
        /*0070*/ 	.word	0x00007c90


	//----- nvinfo : EIATTR_EXIT_INSTR_OFFSETS
	.align		4
.L_4040:
        /*0074*/ 	.byte	0x04, 0x1c
        /*0076*/ 	.short	(.L_4042 - .L_4041)


	//   ....[0]....
.L_4041:
        /*0078*/ 	.word	0x00000080


	//   ....[1]....
        /*007c*/ 	.word	0x00007d90


	//----- nvinfo : EIATTR_INDIRECT_BRANCH_TARGETS
	.align		4
.L_4042:
        /*0080*/ 	.byte	0x04, 0x34
        /*0082*/ 	.short	(.L_4044 - .L_4043)


	//   ....[0]....
.L_4043:
        /*0084*/ 	.word	.L_x_10316@srel
        /*0088*/ 	.short	0x0
        /*008a*/ 	.short	0x0
        /*008c*/ 	.word	0x3
        /*0090*/ 	.word	.L_x_10317@srel
        /*0094*/ 	.word	.L_x_10318@srel
        /*0098*/ 	.word	.L_x_10319@srel


	//----- nvinfo : EIATTR_MAX_THREADS
	.align		4
.L_4044:
        /*009c*/ 	.byte	0x04, 0x05
        /*009e*/ 	.short	(.L_4046 - .L_4045)
.L_4045:
        /*00a0*/ 	.word	0x00000200
        /*00a4*/ 	.word	0x00000001
        /*00a8*/ 	.word	0x00000001


	//----- nvinfo : EIATTR_CRS_STACK_SIZE
	.align		4
.L_4046:
        /*00ac*/ 	.byte	0x04, 0x1e
        /*00ae*/ 	.short	(.L_4048 - .L_4047)
.L_4047:
        /*00b0*/ 	.word	0x00000000


	//----- nvinfo : EIATTR_CBANK_PARAM_SIZE
	.align		4
.L_4048:
        /*00b4*/ 	.byte	0x03, 0x19
        /*00b6*/ 	.short	0x01d0


	//----- nvinfo : EIATTR_PARAM_CBANK
	.align		4
        /*00b8*/ 	.byte	0x04, 0x0a
        /*00ba*/ 	.short	(.L_4050 - .L_4049)
	.align		4
.L_4049:
        /*00bc*/ 	.word	index@(.nv.constant0._ZN2at4cuda57_GLOBAL__N__cd6b329d_24_DistributionBernoulli_cu_7537a20d21kernelPointwiseApply2IZNS_6native9templates4cuda28bernoulli_tensor_cuda_kernelIifEEvRKNS_10TensorBaseES9_NS_15PhiloxCudaStateEEUliRiSB_SB_SB_RKfSD_SD_SD_E_iSC_jLin1ELi1ELi4ELi512ELi2EEEvNS0_6detail10TensorInfoIT0_T2_EENSG_IT1_SI_EESI_T_)
        /*00c0*/ 	.short	0x0380
        /*00c2*/ 	.short	0x01d0


	//----- nvinfo : EIATTR_SW_WAR
	.align		4
.L_4050:
        /*00c4*/ 	.byte	0x04, 0x36
        /*00c6*/ 	.short	(.L_4052 - .L_4051)
.L_4051:
        /*00c8*/ 	.word	0x00000008
.L_4052:


//--------------------- .nv.info._ZN2at4cuda57_GLOBAL__N__cd6b329d_24_DistributionBernoulli_cu_7537a20d21kernelPointwiseApply2IZNS_6native9templates4cuda28bernoulli_tensor_cuda_kernelIifEEvRKNS_10TensorBaseES9_NS_15PhiloxCudaStateEEUliRiSB_SB_SB_RKfSD_SD_SD_E_iSC_jLi2ELin1ELi4ELi512ELi2EEEvNS0_6detail10TensorInfoIT0_T2_EENSG_IT1_SI_EESI_T_ --------------------------
	.section	.nv.info._ZN2at4cuda57_GLOBAL__N__cd6b329d_24_DistributionBernoulli_cu_7537a20d21kernelPointwiseApply2IZNS_6native9templates4cuda28bernoulli_tensor_cuda_kernelIifEEvRKNS_10TensorBaseES9_NS_15PhiloxCudaStateEEUliRiSB_SB_SB_RKfSD_SD_SD_E_iSC_jLi2ELin1ELi4ELi512ELi2EEEvNS0_6detail10TensorInfoIT0_T2_EENSG_IT1_SI_EESI_T_,"",@"SHT_CUDA_INFO"
	.sectionflags	@""
	.align	4


	//----- nvinfo : EIATTR_CUDA_API_VERSION
	.align		4
        /*0000*/ 	.byte	0x04, 0x37
        /*0002*/ 	.short	(.L_4054 - .L_4053)
.L_4053:
        /*0004*/ 	.word	0x00000082


	//----- nvinfo : EIATTR_KPARAM_INFO
	.align		4
.L_4054:
        /*0008*/ 	.byte	0x04, 0x17
        /*000a*/ 	.short	(.L_4056 - .L_4055)
.L_4055:
        /*000c*/ 	.word	0x00000000
        /*0010*/ 	.short	0x0003
        /*0012*/ 	.short	0x01b8
        /*0014*/ 	.byte	0x00, 0xf0, 0x61, 0x00


	//----- nvinfo : EIATTR_KPARAM_INFO
	.align		4
.L_4056:
        /*0018*/ 	.byte	0x04, 0x17
        /*001a*/ 	.short	(.L_4058 - .L_4057)
.L_4057:
        /*001c*/ 	.word	0x00000000
        /*0020*/ 	.short	0x0002
        /*0022*/ 	.short	0x01b0
        /*0024*/ 	.byte	0x00, 0xf0, 0x11, 0x00


	//----- nvinfo : EIATTR_KPARAM_INFO
	.align		4
.L_4058:
        /*0028*/ 	.byte	0x04, 0x17
        /*002a*/ 	.short	(.L_4060 - .L_4059)
.L_4059:
        /*002c*/ 	.word	0x00000000
        /*0030*/ 	.short	0x0001
        /*0032*/ 	.short	0x00d8
        /*0034*/ 	.byte	0x00, 0xf0, 0x61, 0x03


	//----- nvinfo : EIATTR_KPARAM_INFO
	.align		4
.L_4060:
        /*0038*/ 	.byte	0x04, 0x17
        /*003a*/ 	.short	(.L_4062 - .L_4061)
.L_4061:
        /*003c*/ 	.word	0x00000000
        /*0040*/ 	.short	0x0000
        /*0042*/ 	.short	0x0000
        /*0044*/ 	.byte	0x00, 0xf0, 0x61, 0x03


	//----- nvinfo : EIATTR_SPARSE_MMA_MASK
	.align		4
.L_4062:
        /*0048*/ 	.byte	0x03, 0x50
        /*004a*/ 	.short	0x0000


	//----- nvinfo : EIATTR_MAXREG_COUNT
	.align		4
        /*004c*/ 	.byte	0x03, 0x1b
        /*004e*/ 	.short	0x0040


	//----- nvinfo : EIATTR_EXTERNS
	.align		4
        /*0050*/ 	.byte	0x04, 0x0f
        /*0052*/ 	.short	(.L_4064 - .L_4063)


	//   ....[0]....
	.align		4
.L_4063:
        /*0054*/ 	.word	index@(__assertfail)


	//----- nvinfo : EIATTR_MERCURY_ISA_VERSION
	.align		4
.L_4064:
        /*0058*/ 	.byte	0x03, 0x5f
        /*005a*/ 	.short	0x0101


	//----- nvinfo : EIATTR_VRC_CTA_INIT_COUNT
	.align		4
        /*005c*/ 	.byte	0x02, 0x4a
	.zero		1
	.zero		1


	//----- nvinfo : EIATTR_SYSCALL_OFFSETS
	.align		4
        /*0060*/ 	.byte	0x04, 0x46
        /*0062*/ 	.short	(.L_4066 - .L_4065)


	//   ....[0]....
.L_4065:
        /*0064*/ 	.word	0x00007d40


	//   ....[1]....
        /*0068*/ 	.word	0x00007f50


	//   ....[2]....
        /*006c*/ 	.word	0x00008150


	//   ....[3]....
        /*0070*/ 	.word	0x00008360


	//----- nvinfo : EIATTR_EXIT_INSTR_OFFSETS
	.align		4
.L_4066:
        /*0074*/ 	.byte	0x04, 0x1c
        /*0076*/ 	.short	(.L_4068 - .L_4067)


	//   ....[0]....
.L_4067:
        /*0078*/ 	.word	0x00000080


	//   ....[1]....
        /*007c*/ 	.word	0x00008490


	//----- nvinfo : EIATTR_INDIRECT_BRANCH_TARGETS
	.align		4
.L_4068:
        /*0080*/ 	.byte	0x04, 0x34
        /*0082*/ 	.short	(.L_4070 - .L_4069)


	//   ....[0]....
.L_4069:
        /*0084*/ 	.word	.L_x_10320@srel
        /*0088*/ 	.short	0x0
        /*008a*/ 	.short	0x0
        /*008c*/ 	.word	0x3
        /*0090*/ 	.word	.L_x_10321@srel
        /*0094*/ 	.word	.L_x_10322@srel
        /*0098*/ 	.word	.L_x_10323@srel


	//----- nvinfo : EIATTR_MAX_THREADS
	.align		4
.L_4070:
        /*009c*/ 	.byte	0x04, 0x05
        /*009e*/ 	.short	(.L_4072 - .L_4071)
.L_4071:
        /*00a0*/ 	.word	0x00000200
        /*00a4*/ 	.word	0x00000001
        /*00a8*/ 	.word	0x00000001


	//----- nvinfo : EIATTR_CRS_STACK_SIZE
	.align		4
.L_4072:
        /*00ac*/ 	.byte	0x04, 0x1e
        /*00ae*/ 	.short	(.L_4074 - .L_4073)
.L_4073:
        /*00b0*/ 	.word	0x00000000


	//----- nvinfo : EIATTR_CBANK_PARAM_SIZE
	.align		4
.L_4074:
        /*00b4*/ 	.byte	0x03, 0x19
        /*00b6*/ 	.short	0x01d0


	//----- nvinfo : EIATTR_PARAM_CBANK
	.align		4
        /*00b8*/ 	.byte	0x04, 0x0a
        /*00ba*/ 	.short	(.L_4076 - .L_4075)
	.align		4
.L_4075:
        /*00bc*/ 	.word	index@(.nv.constant0._ZN2at4cuda57_GLOBAL__N__cd6b329d_24_DistributionBernoulli_cu_7537a20d21kernelPointwiseApply2IZNS_6native9templates4cuda28bernoulli_tensor_cuda_kernelIifEEvRKNS_10TensorBaseES9_NS_15PhiloxCudaStateEEUliRiSB_SB_SB_RKfSD_SD_SD_E_iSC_jLi2ELin1ELi4ELi512ELi2EEEvNS0_6detail10TensorInfoIT0_T2_EENSG_IT1_SI_EESI_T_)
        /*00c0*/ 	.short	0x0380
        /*00c2*/ 	.short	0x01d0


	//----- nvinfo : EIATTR_SW_WAR
	.align		4
.L_4076:
        /*00c4*/ 	.byte	0x04, 0x36
        /*00c6*/ 	.short	(.L_4078 - .L_4077)
.L_4077:
        /*00c8*/ 	.word	0x00000008
.L_4078:


//--------------------- .nv.info._ZN2at4cuda57_GLOBAL__N__cd6b329d_24_DistributionBernoulli_cu_7537a20d21kernelPointwiseApply2IZNS_6native9templates4cuda28bernoulli_tensor_cuda_kernelIifEEvRKNS_10TensorBaseES9_NS_15PhiloxCudaStateEEUliRiSB_SB_SB_RKfSD_SD_SD_E_iSC_jLi2ELi2ELi4ELi512ELi2EEEvNS0_6detail10TensorInfoIT0_T2_EENSG_IT1_SI_EESI_T_ --------------------------
	.section	.nv.info._ZN2at4cuda57_GLOBAL__N__cd6b329d_24_DistributionBernoulli_cu_7537a20d21kernelPointwiseApply2IZNS_6native9templates4cuda28bernoulli_tensor_cuda_kernelIifEEvRKNS_10TensorBaseES9_NS_15PhiloxCudaStateEEUliRiSB_SB_SB_RKfSD_SD_SD_E_iSC_jLi2ELi2ELi4ELi512ELi2EEEvNS0_6detail10TensorInfoIT0_T2_EENSG_IT1_SI_EESI_T_,"",@"SHT_CUDA_INFO"
	.sectionflags	@""
	.align	4


	//----- nvinfo : EIATTR_CUDA_API_VERSION
	.align		4
        /*0000*/ 	.byte	0x04, 0x37
        /*0002*/ 	.short	(.L_4080 - .L_4079)
.L_4079:
        /*0004*/ 	.word	0x00000082


	//----- nvinfo : EIATTR_KPARAM_INFO
	.align		4
.L_4080:
        /*0008*/ 	.byte	0x04, 0x17
        /*000a*/ 	.short	(.L_4082 - .L_4081)
.L_4081:
        /*000c*/ 	.word	0x00000000
        /*0010*/ 	.short	0x0003
        /*0012*/ 	.short	0x01b8
        /*0014*/ 	.byte	0x00, 0xf0, 0x61, 0x00


	//----- nvinfo : EIATTR_KPARAM_INFO
	.align		4
.L_4082:
        /*0018*/ 	.byte	0x04, 0x17
        /*001a*/ 	.short	(.L_4084 - .L_4083)
.L_4083:
        /*001c*/ 	.word	0x00000000
        /*0020*/ 	.short	0x0002
        /*0022*/ 	.short	0x01b0
        /*0024*/ 	.byte	0x00, 0xf0, 0x11, 0x00


	//----- nvinfo : EIATTR_KPARAM_INFO
	.align		4
.L_4084:
        /*0028*/ 	.byte	0x04, 0x17
        /*002a*/ 	.short	(.L_4086 - .L_4085)
.L_4085:
        /*002c*/ 	.word	0x00000000
        /*0030*/ 	.short	0x0001
        /*0032*/ 	.short	0x00d8
        /*0034*/ 	.byte	0x00, 0xf0, 0x61, 0x03


	//----- nvinfo : EIATTR_KPARAM_INFO
	.align		4
.L_4086:
        /*0038*/ 	.byte	0x04, 0x17
        /*003a*/ 	.short	(.L_4088 - .L_4087)
.L_4087:
        /*003c*/ 	.word	0x00000000
        /*0040*/ 	.short	0x0000
        /*0042*/ 	.short	0x0000
        /*0044*/ 	.byte	0x00, 0xf0, 0x61, 0x03


	//----- nvinfo : EIATTR_SPARSE_MMA_MASK
	.align		4
.L_4088:
        /*0048*/ 	.byte	0x03, 0x50
        /*004a*/ 	.short	0x0000


	//----- nvinfo : EIATTR_MAXREG_COUNT
	.align		4
        /*004c*/ 	.byte	0x03, 0x1b
        /*004e*/ 	.short	0x0040


	//----- nvinfo : EIATTR_EXTERNS
	.align		4
        /*0050*/ 	.byte	0x04, 0x0f
        /*0052*/ 	.short	(.L_4090 - .L_4089)


	//   ....[0]....
	.align		4
.L_4089:
        /*0054*/ 	.word	index@(__assertfail)


	//----- nvinfo : EIATTR_MERCURY_ISA_VERSION
	.align		4
.L_4090:
        /*0058*/ 	.byte	0x03, 0x5f
        /*005a*/ 	.short	0x0101


	//----- nvinfo : EIATTR_VRC_CTA_INIT_COUNT
	.align		4
        /*005c*/ 	.byte	0x02, 0x4a
	.zero		1
	.zero		1


	//----- nvinfo : EIATTR_SYSCALL_OFFSETS
	.align		4
        /*0060*/ 	.byte	0x04, 0x46
        /*0062*/ 	.short	(.L_4092 - .L_4091)


	//   ....[0]....
.L_4091:
        /*0064*/ 	.word	0x00001a10


	//   ....[1]....
        /*0068*/ 	.word	0x00001c00


	//   ....[2]....
        /*006c*/ 	.word	0x00001de0


	//   ....[3]....
        /*0070*/ 	.word	0x00001fd0


	//----- nvinfo : EIATTR_EXIT_INSTR_OFFSETS
	.align		4
.L_4092:
        /*0074*/ 	.byte	0x04, 0x1c
        /*0076*/ 	.short	(.L_4094 - .L_4093)


	//   ....[0]....
.L_4093:
        /*0078*/ 	.word	0x00000080


	//   ....[1]....
        /*007c*/ 	.word	0x000020f0


	//----- nvinfo : EIATTR_INDIRECT_BRANCH_TARGETS
	.align		4
.L_4094:
        /*0080*/ 	.byte	0x04, 0x34
        /*0082*/ 	.short	(.L_4096 - .L_4095)


	//   ....[0]....
.L_4095:
        /*0084*/ 	.word	.L_x_10324@srel
        /*0088*/ 	.short	0x0
        /*008a*/ 	.short	0x0
        /*008c*/ 	.word	0x3
        /*0090*/ 	.word	.L_x_10325@srel
        /*0094*/ 	.word	.L_x_10326@srel
        /*0098*/ 	.word	.L_x_10327@srel


	//----- nvinfo : EIATTR_MAX_THREADS
	.align		4
.L_4096:
        /*009c*/ 	.byte	0x04, 0x05
        /*009e*/ 	.short	(.L_4098 - .L_4097)
.L_4097:
        /*00a0*/ 	.word	0x00000200
        /*00a4*/ 	.word	0x00000001
        /*00a8*/ 	.word	0x00000001


	//----- nvinfo : EIATTR_CRS_STACK_SIZE
	.align		4
.L_4098:
        /*00ac*/ 	.byte	0x04, 0x1e
        /*00ae*/ 	.short	(.L_4100 - .L_4099)
.L_4099:
        /*00b0*/ 	.word	0x00000000


	//----- nvinfo : EIATTR_CBANK_PARAM_SIZE
	.align		4
.L_4100:
        /*00b4*/ 	.byte	0x03, 0x19
        /*00b6*/ 	.short	0x01d0


	//----- nvinfo : EIATTR_PARAM_CBANK
	.align		4
        /*00b8*/ 	.byte	0x04, 0x0a
        /*00ba*/ 	.short	(.L_4102 - .L_4101)
	.align		4
.L_4101:
        /*00bc*/ 	.word	index@(.nv.constant0._ZN2at4cuda57_GLOBAL__N__cd6b329d_24_DistributionBernoulli_cu_7537a20d21kernelPointwiseApply2IZNS_6native9templates4cuda28bernoulli_tensor_cuda_kernelIifEEvRKNS_10TensorBaseES9_NS_15PhiloxCudaStateEEUliRiSB_SB_SB_RKfSD_SD_SD_E_iSC_jLi2ELi2ELi4ELi512ELi2EEEvNS0_6detail10TensorInfoIT0_T2_EENSG_IT1_SI_EESI_T_)
        /*00c0*/ 	.short	0x0380
        /*00c2*/ 	.short	0x01d0


	//----- nvinfo : EIATTR_SW_WAR
	.align		4
.L_4102:
        /*00c4*/ 	.byte	0x04, 0x36
        /*00c6*/ 	.short	(.L_4104 - .L_4103)
.L_4103:
        /*00c8*/ 	.word	0x00000008
.L_4104:


//--------------------- .nv.info._ZN2at4cuda57_GLOBAL__N__cd6b329d_24_DistributionBernoulli_cu_7537a20d21kernelPointwiseApply2IZNS_6native9templates4cuda28bernoulli_tensor_cuda_kernelIifEEvRKNS_10TensorBaseES9_NS_15PhiloxCudaStateEEUliRiSB_SB_SB_RKfSD_SD_SD_E_iSC_jLi2ELi1ELi4ELi512ELi2EEEvNS0_6detail10TensorInfoIT0_T2_EENSG_IT1_SI_EESI_T_ --------------------------
	.section	.nv.info._ZN2at4cuda57_GLOBAL__N__cd6b329d_24_DistributionBernoulli_cu_7537a20d21kernelPointwiseApply2IZNS_6native9templates4cuda28bernoulli_tensor_cuda_kernelIifEEvRKNS_10TensorBaseES9_NS_15PhiloxCudaStateEEUliRiSB_SB_SB_RKfSD_SD_SD_E_iSC_jLi2ELi1ELi4ELi512ELi2EEEvNS0_6detail10TensorInfoIT0_T2_EENSG_IT1_SI_EESI_T_,"",@"SHT_CUDA_INFO"
	.sectionflags	@""
	.align	4


	//----- nvinfo : EIATTR_CUDA_API_VERSION
	.align		4
        /*0000*/ 	.byte	0x04, 0x37
        /*0002*/ 	.short	(.L_4106 - .L_4105)
.L_4105:
        /*0004*/ 	.word	0x00000082


	//----- nvinfo : EIATTR_KPARAM_INFO
	.align		4
.L_4106:
        /*0008*/ 	.byte	0x04, 0x17
        /*000a*/ 	.short	(.L_4108 - .L_4107)
.L_4107:
        /*000c*/ 	.word	0x00000000
        /*0010*/ 	.short	0x0003
        /*0012*/ 	.short	0x01b8
        /*0014*/ 	.byte	0x00, 0xf0, 0x61, 0x00


	//----- nvinfo : EIATTR_KPARAM_INFO
	.align		4
.L_4108:
        /*0018*/ 	.byte	0x04, 0x17
        /*001a*/ 	.short	(.L_4110 - .L_4109)
.L_4109:
        /*001c*/ 	.word	0x00000000
        /*0020*/ 	.short	0x0002
        /*0022*/ 	.short	0x01b0
        /*0024*/ 	.byte	0x00, 0xf0, 0x11, 0x00


	//----- nvinfo : EIATTR_KPARAM_INFO
	.align		4
.L_4110:
        /*0028*/ 	.byte	0x04, 0x17
        /*002a*/ 	.short	(.L_4112 - .L_4111)
.L_4111:
        /*002c*/ 	.word	0x00000000
        /*0030*/ 	.short	0x0001
        /*0032*/ 	.short	0x00d8
        /*0034*/ 	.byte	0x00, 0xf0, 0x61, 0x03


	//----- nvinfo : EIATTR_KPARAM_INFO
	.align		4
.L_4112:
        /*0038*/ 	.byte	0x04, 0x17
        /*003a*/ 	.short	(.L_4114 - .L_4113)
.L_4113:
        /*003c*/ 	.word	0x00000000
        /*0040*/ 	.short	0x0000
        /*0042*/ 	.short	0x0000
        /*0044*/ 	.byte	0x00, 0xf0, 0x61, 0x03


	//----- nvinfo : EIATTR_SPARSE_MMA_MASK
	.align		4
.L_4114:
        /*0048*/ 	.byte	0x03, 0x50
        /*004a*/ 	.short	0x0000


	//----- nvinfo : EIATTR_MAXREG_COUNT
	.align		4
        /*004c*/ 	.byte	0x03, 0x1b
        /*004e*/ 	.short	0x0040


	//----- nvinfo : EIATTR_EXTERNS
	.align		4
        /*0050*/ 	.byte	0x04, 0x0f
        /*0052*/ 	.short	(.L_4116 - .L_4115)


	//   ....[0]....
	.align		4
.L_4115:
        /*0054*/ 	.word	index@(__assertfail)


	//----- nvinfo : EIATTR_MERCURY_ISA_VERSION
	.align		4
.L_4116:
        /*0058*/ 	.byte	0x03, 0x5f
        /*005a*/ 	.short	0x0101


	//----- nvinfo : EIATTR_VRC_CTA_INIT_COUNT
	.align		4
        /*005c*/ 	.byte	0x02, 0x4a
	.zero		1
	.zero		1


	//----- nvinfo : EIATTR_SYSCALL_OFFSETS
	.align		4
        /*0060*/ 	.byte	0x04, 0x46
        /*0062*/ 	.short	(.L_4118 - .L_4117)


	//   ....[0]....
.L_4117:
        /*0064*/ 	.word	0x000014d0


	//   ....[1]....
        /*0068*/ 	.word	0x000016c0


	//   ....[2]....
        /*006c*/ 	.word	0x000018a0


	//   ....[3]....
        /*0070*/ 	.word	0x00001a90


	//----- nvinfo : EIATTR_EXIT_INSTR_OFFSETS
	.align		4
.L_4118:
        /*0074*/ 	.byte	0x04, 0x1c
        /*0076*/ 	.short	(.L_4120 - .L_4119)


	//   ....[0]....
.L_4119:
        /*0078*/ 	.word	0x00000080


	//   ....[1]....
        /*007c*/ 	.word	0x00001b80


	//----- nvinfo : EIATTR_INDIRECT_BRANCH_TARGETS
	.align		4
.L_4120:
        /*0080*/ 	.byte	0x04, 0x34
        /*0082*/ 	.short	(.L_4122 - .L_4121)


	//   ....[0]....
.L_4121:
        /*0084*/ 	.word	.L_x_10328@srel
        /*0088*/ 	.short	0x0
        /*008a*/ 	.short	0x0
        /*008c*/ 	.word	0x3
        /*0090*/ 	.word	.L_x_10329@srel
        /*0094*/ 	.word	.L_x_10330@srel
        /*0098*/ 	.word	.L_x_10331@srel


	//----- nvinfo : EIATTR_MAX_THREADS
	.align		4
.L_4122:
        /*009c*/ 	.byte	0x04, 0x05
        /*009e*/ 	.short	(.L_4124 - .L_4123)
.L_4123:
        /*00a0*/ 	.word	0x00000200
        /*00a4*/ 	.word	0x00000001
        /*00a8*/ 	.word	0x00000001


	//----- nvinfo : EIATTR_CRS_STACK_SIZE
	.align		4
.L_4124:
        /*00ac*/ 	.byte	0x04, 0x1e
        /*00ae*/ 	.short	(.L_4126 - .L_4125)
.L_4125:
        /*00b0*/ 	.word	0x00000000


	//----- nvinfo : EIATTR_CBANK_PARAM_SIZE
	.align		4
.L_4126:
        /*00b4*/ 	.byte	0x03, 0x19
        /*00b6*/ 	.short	0x01d0


	//----- nvinfo : EIATTR_PARAM_CBANK
	.align		4
        /*00b8*/ 	.byte	0x04, 0x0a
        /*00ba*/ 	.short	(.L_4128 - .L_4127)
	.align		4
.L_4127:
        /*00bc*/ 	.word	index@(.nv.constant0._ZN2at4cuda57_GLOBAL__N__cd6b329d_24_DistributionBernoulli_cu_7537a20d21kernelPointwiseApply2IZNS_6native9templates4cuda28bernoulli_tensor_cuda_kernelIifEEvRKNS_10TensorBaseES9_NS_15PhiloxCudaStateEEUliRiSB_SB_SB_RKfSD_SD_SD_E_iSC_jLi2ELi1ELi4ELi512ELi2EEEvNS0_6detail10TensorInfoIT0_T2_EENSG_IT1_SI_EESI_T_)
        /*00c0*/ 	.short	0x0380
        /*00c2*/ 	.short	0x01d0


	//----- nvinfo : EIATTR_SW_WAR
	.align		4
.L_4128:
        /*00c4*/ 	.byte	0x04, 0x36
        /*00c6*/ 	.short	(.L_4130 - .L_4129)
.L_4129:
        /*00c8*/ 	.word	0x00000008
.L_4130:


//--------------------- .nv.info._ZN2at4cuda57_GLOBAL__N__cd6b329d_24_DistributionBernoulli_cu_7537a20d21kernelPointwiseApply2IZNS_6native9templates4cuda28bernoulli_tensor_cuda_kernelIifEEvRKNS_10TensorBaseES9_NS_15PhiloxCudaStateEEUliRiSB_SB_SB_RKfSD_SD_SD_E_iSC_jLi1ELin1ELi4ELi512ELi2EEEvNS0_6detail10TensorInfoIT0_T2_EENSG_IT1_SI_EESI_T_ --------------------------
	.section	.nv.info._ZN2at4cuda57_GLOBAL__N__cd6b329d_24_DistributionBernoulli_cu_7537a20d21kernelPointwiseApply2IZNS_6native9templates4cuda28bernoulli_tensor_cuda_kernelIifEEvRKNS_10TensorBaseES9_NS_15PhiloxCudaStateEEUliRiSB_SB_SB_RKfSD_SD_SD_E_iSC_jLi1ELin1ELi4ELi512ELi2EEEvNS0_6detail10TensorInfoIT0_T2_EENSG_IT1_SI_EESI_T_,"",@"SHT_CUDA_INFO"
	.sectionflags	@""
	.align	4


	//----- nvinfo : EIATTR_CUDA_API_VERSION
	.align		4
        /*0000*/ 	.byte	0x04, 0x37
        /*0002*/ 	.short	(.L_4132 - .L_4131)
.L_4131:
        /*0004*/ 	.word	0x00000082


	//----- nvinfo : EIATTR_KPARAM_INFO
	.align		4
.L_4132:
        /*0008*/ 	.byte	0x04, 0x17
        /*000a*/ 	.short	(.L_4134 - .L_4133)
.L_4133:
        /*000c*/ 	.word	0x00000000
        /*0010*/ 	.short	0x0003
        /*0012*/ 	.short	0x01b8
        /*0014*/ 	.byte	0x00, 0xf0, 0x61, 0x00


	//----- nvinfo : EIATTR_KPARAM_INFO
	.align		4
.L_4134:
        /*0018*/ 	.byte	0x04, 0x17
        /*001a*/ 	.short	(.L_4136 - .L_4135)
.L_4135:
        /*001c*/ 	.word	0x00000000
        /*0020*/ 	.short	0x0002
        /*0022*/ 	.short	0x01b0
        /*0024*/ 	.byte	0x00, 0xf0, 0x11, 0x00


	//----- nvinfo : EIATTR_KPARAM_INFO
	.align		4
.L_4136:
        /*0028*/ 	.byte	0x04, 0x17
        /*002a*/ 	.short	(.L_4138 - .L_4137)
.L_4137:
        /*002c*/ 	.word	0x00000000
        /*0030*/ 	.short	0x0001
        /*0032*/ 	.short	0x00d8
        /*0034*/ 	.byte	0x00, 0xf0, 0x61, 0x03


	//----- nvinfo : EIATTR_KPARAM_INFO
	.align		4
.L_4138:
        /*0038*/ 	.byte	0x04, 0x17
        /*003a*/ 	.short	(.L_4140 - .L_4139)
.L_4139:
        /*003c*/ 	.word	0x00000000
        /*0040*/ 	.short	0x0000
        /*0042*/ 	.short	0x0000
        /*0044*/ 	.byte	0x00, 0xf0, 0x61, 0x03


	//----- nvinfo : EIATTR_SPARSE_MMA_MASK
	.align		4
.L_4140:
        /*0048*/ 	.byte	0x03, 0x50
        /*004a*/ 	.short	0x0000


	//----- nvinfo : EIATTR_MAXREG_COUNT
	.align		4
        /*004c*/ 	.byte	0x03, 0x1b
        /*004e*/ 	.short	0x0040


	//----- nvinfo : EIATTR_EXTERNS
	.align		4
        /*0050*/ 	.byte	0x04, 0x0f
        /*0052*/ 	.short	(.L_4142 - .L_4141)


	//   ....[0]....
	.align		4
.L_4141:
        /*0054*/ 	.word	index@(__assertfail)


	//----- nvinfo : EIATTR_MERCURY_ISA_VERSION
	.align		4
.L_4142:
        /*0058*/ 	.byte	0x03, 0x5f
        /*005a*/ 	.short	0x0101


	//----- nvinfo : EIATTR_VRC_CTA_INIT_COUNT
	.align		4
        /*005c*/ 	.byte	0x02, 0x4a
	.zero		1
	.zero		1


	//----- nvinfo : EIATTR_SYSCALL_OFFSETS
	.align		4
        /*0060*/ 	.byte	0x04, 0x46
        /*0062*/ 	.short	(.L_4144 - .L_4143)


	//   ....[0]....
.L_4143:
        /*0064*/ 	.word	0x00007630


	//   ....[1]....
        /*0068*/ 	.word	0x000078a0


	//   ....[2]....
        /*006c*/ 	.word	0x00007b00


	//   ....[3]....
        /*0070*/ 	.word	0x00007d60


	//----- nvinfo : EIATTR_EXIT_INSTR_OFFSETS
	.align		4
.L_4144:
        /*0074*/ 	.byte	0x04, 0x1c
        /*0076*/ 	.short	(.L_4146 - .L_4145)


	//   ....[0]....
.L_4145:
        /*0078*/ 	.word	0x00000080


	//   ....[1]....
        /*007c*/ 	.word	0x00007eb0


	//----- nvinfo : EIATTR_INDIRECT_BRANCH_TARGETS
	.align		4
.L_4146:
        /*0080*/ 	.byte	0x04, 0x34
        /*0082*/ 	.short	(.L_4148 - .L_4147)


	//   ....[0]....
.L_4147:
        /*0084*/ 	.word	.L_x_10332@srel
        /*0088*/ 	.short	0x0
        /*008a*/ 	.short	0x0
        /*008c*/ 	.word	0x3
        /*0090*/ 	.word	.L_x_10333@srel
        /*0094*/ 	.word	.L_x_10334@srel
        /*0098*/ 	.word	.L_x_10335@srel


	//----- nvinfo : EIATTR_MAX_THREADS
	.align		4
.L_4148:
        /*009c*/ 	.byte	0x04, 0x05
        /*009e*/ 	.short	(.L_4150 - .L_4149)
.L_4149:
        /*00a0*/ 	.word	0x00000200
        /*00a4*/ 	.word	0x00000001
        /*00a8*/ 	.word	0x00000001


	//----- nvinfo : EIATTR_CRS_STACK_SIZE
	.align		4
.L_4150:
        /*00ac*/ 	.byte	0x04, 0x1e
        /*00ae*/ 	.short	(.L_4152 - .L_4151)
.L_4151:
        /*00b0*/ 	.word	0x00000000


	//----- nvinfo : EIATTR_CBANK_PARAM_SIZE
	.align		4
.L_4152:
        /*00b4*/ 	.byte	0x03, 0x19
        /*00b6*/ 	.short	0x01d0


	//----- nvinfo : EIATTR_PARAM_CBANK
	.align		4
        /*00b8*/ 	.byte	0x04, 0x0a
        /*00ba*/ 	.short	(.L_4154 - .L_4153)
	.align		4
.L_4153:
        /*00bc*/ 	.word	index@(.nv.constant0._ZN2at4cuda57_GLOBAL__N__cd6b329d_24_DistributionBernoulli_cu_7537a20d21kernelPointwiseApply2IZNS_6native9templates4cuda28bernoulli_tensor_cuda_kernelIifEEvRKNS_10TensorBaseES9_NS_15PhiloxCudaStateEEUliRiSB_SB_SB_RKfSD_SD_SD_E_iSC_jLi1ELin1ELi4ELi512ELi2EEEvNS0_6detail10TensorInfoIT0_T2_EENSG_IT1_SI_EESI_T_)
        /*00c0*/ 	.short	0x0380
        /*00c2*/ 	.short	0x01d0


	//----- nvinfo : EIATTR_SW_WAR
	.align		4
.L_4154:
        /*00c4*/ 	.byte	0x04, 0x36
        /*00c6*/ 	.short	(.L_4156 - .L_4155)
.L_4155:
        /*00c8*/ 	.word	0x00000008
.L_4156:


//--------------------- .nv.info._ZN2at4cuda57_GLOBAL__N__cd6b329d_24_DistributionBernoulli_cu_7537a20d21kernelPointwiseApply2IZNS_6native9templates4cuda28bernoulli_tensor_cuda_kernelIifEEvRKNS_10TensorBaseES9_NS_15PhiloxCudaStateEEUliRiSB_SB_SB_RKfSD_SD_SD_E_iSC_jLi1ELi2ELi4ELi512ELi2EEEvNS0_6detail10TensorInfoIT0_T2_EENSG_IT1_SI_EESI_T_ --------------------------
	.section	.nv.info._ZN2at4cuda57_GLOBAL__N__cd6b329d_24_DistributionBernoulli_cu_7537a20d21kernelPointwiseApply2IZNS_6native9templates4cuda28bernoulli_tensor_cuda_kernelIifEEvRKNS_10TensorBaseES9_NS_15PhiloxCudaStateEEUliRiSB_SB_SB_RKfSD_SD_SD_E_iSC_jLi1ELi2ELi4ELi512ELi2EEEvNS0_6detail10TensorInfoIT0_T2_EENSG_IT1_SI_EESI_T_,"",@"SHT_CUDA_INFO"
	.sectionflags	@""
	.align	4


	//----- nvinfo : EIATTR_CUDA_API_VERSION
	.align		4
        /*0000*/ 	.byte	0x04, 0x37
        /*0002*/ 	.short	(.L_4158 - .L_4157)
.L_4157:
        /*0004*/ 	.word	0x00000082


	//----- nvinfo : EIATTR_KPARAM_INFO
	.align		4
.L_4158:
        /*0008*/ 	.byte	0x04, 0x17
        /*000a*/ 	.short	(.L_4160 - .L_4159)
.L_4159:
        /*000c*/ 	.word	0x00000000
        /*0010*/ 	.short	0x0003
        /*0012*/ 	.short	0x01b8
        /*0014*/ 	.byte	0x00, 0xf0, 0x61, 0x00


	//----- nvinfo : EIATTR_KPARAM_INFO
	.align		4
.L_4160:
        /*0018*/ 	.byte	0x04, 0x17
        /*001a*/ 	.short	(.L_4162 - .L_4161)
.L_4161:
        /*001c*/ 	.word	0x00000000
        /*0020*/ 	.short	0x0002
        /*0022*/ 	.short	0x01b0
        /*0024*/ 	.byte	0x00, 0xf0, 0x11, 0x00


	//----- nvinfo : EIATTR_KPARAM_INFO
	.align		4
.L_4162:
        /*0028*/ 	.byte	0x04, 0x17
        /*002a*/ 	.short	(.L_4164 - .L_4163)
.L_4163:
        /*002c*/ 	.word	0x00000000
        /*0030*/ 	.short	0x0001
        /*0032*/ 	.short	0x00d8
        /*0034*/ 	.byte	0x00, 0xf0, 0x61, 0x03


	//----- nvinfo : EIATTR_KPARAM_INFO
	.align		4
.L_4164:
        /*0038*/ 	.byte	0x04, 0x17
        /*003a*/ 	.short	(.L_4166 - .L_4165)
.L_4165:
        /*003c*/ 	.word	0x00000000
        /*0040*/ 	.short	0x0000
        /*0042*/ 	.short	0x0000
        /*0044*/ 	.byte	0x00, 0xf0, 0x61, 0x03


	//----- nvinfo : EIATTR_SPARSE_MMA_MASK
	.align		4
.L_4166:
        /*0048*/ 	.byte	0x03, 0x50
        /*004a*/ 	.short	0x0000


	//----- nvinfo : EIATTR_MAXREG_COUNT
	.align		4
        /*004c*/ 	.byte	0x03, 0x1b
        /*004e*/ 	.short	0x0040


	//----- nvinfo : EIATTR_EXTERNS
	.align		4
        /*0050*/ 	.byte	0x04, 0x0f
        /*0052*/ 	.short	(.L_4168 - .L_4167)


	//   ....[0]....
	.align		4
.L_4167:
        /*0054*/ 	.word	index@(__assertfail)


	//----- nvinfo : EIATTR_MERCURY_ISA_VERSION
	.align		4
.L_4168:
        /*0058*/ 	.byte	0x03, 0x5f
        /*005a*/ 	.short	0x0101


	//----- nvinfo : EIATTR_VRC_CTA_INIT_COUNT
	.align		4
        /*005c*/ 	.byte	0x02, 0x4a
	.zero		1
	.zero		1


	//----- nvinfo : EIATTR_SYSCALL_OFFSETS
	.align		4
        /*0060*/ 	.byte	0x04, 0x46
        /*0062*/ 	.short	(.L_4170 - .L_4169)


	//   ....[0]....
.L_4169:
        /*0064*/ 	.word	0x000014c0


	//   ....[1]....
        /*0068*/ 	.word	0x000016b0


	//   ....[2]....
        /*006c*/ 	.word	0x00001890


	//   ....[3]....
        /*0070*/ 	.word	0x00001a80


	//----- nvinfo : EIATTR_EXIT_INSTR_OFFSETS
	.align		4
.L_4170:
        /*0074*/ 	.byte	0x04, 0x1c
        /*0076*/ 	.short	(.L_4172 - .L_4171)


	//   ....[0]....
.L_4171:
        /*0078*/ 	.word	0x00000080


	//   ....[1]....
        /*007c*/ 	.word	0x00001bc0


	//----- nvinfo : EIATTR_INDIRECT_BRANCH_TARGETS
	.align		4
.L_4172:
        /*0080*/ 	.byte	0x04, 0x34
        /*0082*/ 	.short	(.L_4174 - .L_4173)


	//   ....[0]....
.L_4173:
        /*0084*/ 	.word	.L_x_10336@srel
        /*0088*/ 	.short	0x0
        /*008a*/ 	.short	0x0
        /*008c*/ 	.word	0x3
        /*0090*/ 	.word	.L_x_10337@srel
        /*0094*/ 	.word	.L_x_10338@srel
        /*0098*/ 	.word	.L_x_10339@srel


	//----- nvinfo : EIATTR_MAX_THREADS
	.align		4
.L_4174:
        /*009c*/ 	.byte	0x04, 0x05
        /*009e*/ 	.short	(.L_4176 - .L_4175)
.L_4175:
        /*00a0*/ 	.word	0x00000200
        /*00a4*/ 	.word	0x00000001
        /*00a8*/ 	.word	0x00000001


	//----- nvinfo : EIATTR_CRS_STACK_SIZE
	.align		4
.L_4176:
        /*00ac*/ 	.byte	0x04, 0x1e
        /*00ae*/ 	.short	(.L_4178 - .L_4177)
.L_4177:
        /*00b0*/ 	.word	0x00000000


	//----- nvinfo : EIATTR_CBANK_PARAM_SIZE
	.align		4
.L_4178:
        /*00b4*/ 	.byte	0x03, 0x19
        /*00b6*/ 	.short	0x01d0


	//----- nvinfo : EIATTR_PARAM_CBANK
	.align		4
        /*00b8*/ 	.byte	0x04, 0x0a
        /*00ba*/ 	.short	(.L_4180 - .L_4179)
	.align		4
.L_4179:
        /*00bc*/ 	.word	index@(.nv.constant0._ZN2at4cuda57_GLOBAL__N__cd6b329d_24_DistributionBernoulli_cu_7537a20d21kernelPointwiseApply2IZNS_6native9templates4cuda28bernoulli_tensor_cuda_kernelIifEEvRKNS_10TensorBaseES9_NS_15PhiloxCudaStateEEUliRiSB_SB_SB_RKfSD_SD_SD_E_iSC_jLi1ELi2ELi4ELi512ELi2EEEvNS0_6detail10TensorInfoIT0_T2_EENSG_IT1_SI_EESI_T_)
        /*00c0*/ 	.short	0x0380
        /*00c2*/ 	.short	0x01d0


	//----- nvinfo : EIATTR_SW_WAR
	.align		4
.L_4180:
        /*00c4*/ 	.byte	0x04, 0x36
        /*00c6*/ 	.short	(.L_4182 - .L_4181)
.L_4181:
        /*00c8*/ 	.word	0x00000008
.L_4182:


//--------------------- .nv.info._ZN2at4cuda57_GLOBAL__N__cd6b329d_24_DistributionBernoulli_cu_7537a20d21kernelPointwiseApply2IZNS_6native9templates4cuda28bernoulli_tensor_cuda_kernelIifEEvRKNS_10TensorBaseES9_NS_15PhiloxCudaStateEEUliRiSB_SB_SB_RKfSD_SD_SD_E_iSC_jLi1ELi1ELi4ELi512ELi2EEEvNS0_6detail10TensorInfoIT0_T2_EENSG_IT1_SI_EESI_T_ --------------------------
	.section	.nv.info._ZN2at4cuda57_GLOBAL__N__cd6b329d_24_DistributionBernoulli_cu_7537a20d21kernelPointwiseApply2IZNS_6native9templates4cuda28bernoulli_tensor_cuda_kernelIifEEvRKNS_10TensorBaseES9_NS_15PhiloxCudaStateEEUliRiSB_SB_SB_RKfSD_SD_SD_E_iSC_jLi1ELi1ELi4ELi512ELi2EEEvNS0_6detail10TensorInfoIT0_T2_EENSG_IT1_SI_EESI_T_,"",@"SHT_CUDA_INFO"
	.sectionflags	@""
	.align	4


	//----- nvinfo : EIATTR_CUDA_API_VERSION
	.align		4
        /*0000*/ 	.byte	0x04, 0x37
        /*0002*/ 	.short	(.L_4184 - .L_4183)
.L_4183:
        /*0004*/ 	.word	0x00000082


	//----- nvinfo : EIATTR_KPARAM_INFO
	.align		4
.L_4184:
        /*0008*/ 	.byte	0x04, 0x17
        /*000a*/ 	.short	(.L_4186 - .L_4185)
.L_4185:
        /*000c*/ 	.word	0x00000000
        /*0010*/ 	.short	0x0003
        /*0012*/ 	.short	0x01b8
        /*0014*/ 	.byte	0x00, 0xf0, 0x61, 0x00


	//----- nvinfo : EIATTR_KPARAM_INFO
	.align		4
.L_4186:
        /*0018*/ 	.byte	0x04, 0x17
        /*001a*/ 	.short	(.L_4188 - .L_4187)
.L_4187:
        /*001c*/ 	.word	0x00000000
        /*0020*/ 	.short	0x0002
        /*0022*/ 	.short	0x01b0
        /*0024*/ 	.byte	0x00, 0xf0, 0x11, 0x00


	//----- nvinfo : EIATTR_KPARAM_INFO
	.align		4
.L_4188:
        /*0028*/ 	.byte	0x04, 0x17
        /*002a*/ 	.short	(.L_4190 - .L_4189)
.L_4189:
        /*002c*/ 	.word	0x00000000
        /*0030*/ 	.short	0x0001
        /*0032*/ 	.short	0x00d8
        /*0034*/ 	.byte	0x00, 0xf0, 0x61, 0x03


	//----- nvinfo : EIATTR_KPARAM_INFO
	.align		4
.L_4190:
        /*0038*/ 	.byte	0x04, 0x17
        /*003a*/ 	.short	(.L_4192 - .L_4191)
.L_4191:
        /*003c*/ 	.word	0x00000000
        /*0040*/ 	.short	0x0000
        /*0042*/ 	.short	0x0000
        /*0044*/ 	.byte	0x00, 0xf0, 0x61, 0x03


	//----- nvinfo : EIATTR_SPARSE_MMA_MASK
	.align		4
.L_4192:
        /*0048*/ 	.byte	0x03, 0x50
        /*004a*/ 	.short	0x0000


	//----- nvinfo : EIATTR_MAXREG_COUNT
	.align		4
        /*004c*/ 	.byte	0x03, 0x1b
        /*004e*/ 	.short	0x0040


	//----- nvinfo : EIATTR_EXTERNS
	.align		4
        /*0050*/ 	.byte	0x04, 0x0f
        /*0052*/ 	.short	(.L_4194 - .L_4193)


	//   ....[0]....
	.align		4
.L_4193:
        /*0054*/ 	.word	index@(__assertfail)


	//----- nvinfo : EIATTR_MERCURY_ISA_VERSION
	.align		4
.L_4194:
        /*0058*/ 	.byte	0x03, 0x5f
        /*005a*/ 	.short	0x0101


	//----- nvinfo : EIATTR_VRC_CTA_INIT_COUNT
	.align		4
        /*005c*/ 	.byte	0x02, 0x4a
	.zero		1
	.zero		1


	//----- nvinfo : EIATTR_SYSCALL_OFFSETS
	.align		4
        /*0060*/ 	.byte	0x04, 0x46
        /*0062*/ 	.short	(.L_4196 - .L_4195)


	//   ....[0]....
.L_4195:
        /*0064*/ 	.word	0x00000e20


	//   ....[1]....
        /*0068*/ 	.word	0x00001010


	//   ....[2]....
        /*006c*/ 	.word	0x000011f0


	//   ....[3]....
        /*0070*/ 	.word	0x000013e0


	//----- nvinfo : EIATTR_EXIT_INSTR_OFFSETS
	.align		4
.L_4196:
        /*0074*/ 	.byte	0x04, 0x1c
        /*0076*/ 	.short	(.L_4198 - .L_4197)


	//   ....[0]....
.L_4197:
        /*0078*/ 	.word	0x00000080


	//   ....[1]....
        /*007c*/ 	.word	0x000014b0


	//----- nvinfo : EIATTR_INDIRECT_BRANCH_TARGETS
	.align		4
.L_4198:
        /*0080*/ 	.byte	0x04, 0x34
        /*0082*/ 	.short	(.L_4200 - .L_4199)


	//   ....[0]....
.L_4199:
        /*0084*/ 	.word	.L_x_10340@srel
        /*0088*/ 	.short	0x0
        /*008a*/ 	.short	0x0
        /*008c*/ 	.word	0x3
        /*0090*/ 	.word	.L_x_10341@srel
        /*0094*/ 	.word	.L_x_10342@srel
        /*0098*/ 	.word	.L_x_10343@srel


	//----- nvinfo : EIATTR_MAX_THREADS
	.align		4
.L_4200:
        /*009c*/ 	.byte	0x04, 0x05
        /*009e*/ 	.short	(.L_4202 - .L_4201)
.L_4201:
        /*00a0*/ 	.word	0x00000200
        /*00a4*/ 	.word	0x00000001
        /*00a8*/ 	.word	0x00000001


	//----- nvinfo : EIATTR_CRS_STACK_SIZE
	.align		4
.L_4202:
        /*00ac*/ 	.byte	0x04, 0x1e
        /*00ae*/ 	.short	(.L_4204 - .L_4203)
.L_4203:
        /*00b0*/ 	.word	0x00000000


	//----- nvinfo : EIATTR_CBANK_PARAM_SIZE
	.align		4
.L_4204:
        /*00b4*/ 	.byte	0x03, 0x19
        /*00b6*/ 	.short	0x01d0


	//----- nvinfo : EIATTR_PARAM_CBANK
	.align		4
        /*00b8*/ 	.byte	0x04, 0x0a
        /*00ba*/ 	.short	(.L_4206 - .L_4205)
	.align		4
.L_4205:
        /*00bc*/ 	.word	index@(.nv.constant0._ZN2at4cuda57_GLOBAL__N__cd6b329d_24_DistributionBernoulli_cu_7537a20d21kernelPointwiseApply2IZNS_6native9templates4cuda28bernoulli_tensor_cuda_kernelIifEEvRKNS_10TensorBaseES9_NS_15PhiloxCudaStateEEUliRiSB_SB_SB_RKfSD_SD_SD_E_iSC_jLi1ELi1ELi4ELi512ELi2EEEvNS0_6detail10TensorInfoIT0_T2_EENSG_IT1_SI_EESI_T_)
        /*00c0*/ 	.short	0x0380
        /*00c2*/ 	.short	0x01d0


	//----- nvinfo : EIATTR_SW_WAR
	.align		4
.L_4206:
        /*00c4*/ 	.byte	0x04, 0x36
        /*00c6*/ 	.short	(.L_4208 - .L_4207)
.L_4207:
        /*00c8*/ 	.word	0x00000008
.L_4208:


//--------------------- .nv.info._ZN2at4cuda57_GLOBAL__N__cd6b329d_24_DistributionBernoulli_cu_7537a20d21kernelPointwiseApply2IZNS_6native9templates4cuda28bernoulli_tensor_cuda_kernelIafEEvRKNS_10TensorBaseES9_NS_15PhiloxCudaStateEEUliRaSB_SB_SB_RKfSD_SD_SD_E_aSC_mLin1ELin1ELi4ELi512ELi2EEEvNS0_6detail10TensorInfoIT0_T2_EENSG_IT1_SI_EESI_T_ --------------------------
	.section	.nv.info._ZN2at4cuda57_GLOBAL__N__cd6b329d_24_DistributionBernoulli_cu_7537a20d21kernelPointwiseApply2IZNS_6native9templates4cuda28bernoulli_tensor_cuda_kernelIafEEvRKNS_10TensorBaseES9_NS_15PhiloxCudaStateEEUliRaSB_SB_SB_RKfSD_SD_SD_E_aSC_mLin1ELin1ELi4ELi512ELi2EEEvNS0_6detail10TensorInfoIT0_T2_EENSG_IT1_SI_EESI_T_,"",@"SHT_CUDA_INFO"
	.sectionflags	@""
	.align	4


	//----- nvinfo : EIATTR_CUDA_API_VERSION
	.align		4
        /*0000*/ 	.byte	0x04, 0x37
        /*0002*/ 	.short	(.L_4210 - .L_4209)
.L_4209:
        /*0004*/ 	.word	0x00000082


	//----- nvinfo : EIATTR_KPARAM_INFO
	.align		4
.L_4210:
        /*0008*/ 	.byte	0x04, 0x17
        /*000a*/ 	.short	(.L_4212 - .L_4211)
.L_4211:
        /*000c*/ 	.word	0x00000000
        /*0010*/ 	.short	0x0003
        /*0012*/ 	.short	0x0348
        /*0014*/ 	.byte	0x00, 0xf0, 0x61, 0x00


	//----- nvinfo : EIATTR_KPARAM_INFO
	.align		4
.L_4212:
        /*0018*/ 	.byte	0x04, 0x17
        /*001a*/ 	.short	(.L_4214 - .L_4213)
.L_4213:
        /*001c*/ 	.word	0x00000000
        /*0020*/ 	.short	0x0002
        /*0022*/ 	.short	0x0340
        /*0024*/ 	.byte	0x00, 0xf0, 0x21, 0x00


	//----- nvinfo : EIATTR_KPARAM_INFO
	.align		4
.L_4214:
        /*0028*/ 	.byte	0x04, 0x17
        /*002a*/ 	.short	(.L_4216 - .L_4215)
.L_4215:
        /*002c*/ 	.word	0x00000000
        /*0030*/ 	.short	0x0001
        /*0032*/ 	.short	0x01a0
        /*0034*/ 	.byte	0x00, 0xf0, 0x81, 0x06


	//----- nvinfo : EIATTR_KPARAM_INFO
	.align		4
.L_4216:
        /*0038*/ 	.byte	0x04, 0x17
        /*003a*/ 	.short	(.L_4218 - .L_4217)
.L_4217:
        /*003c*/ 	.word	0x00000000
        /*0040*/ 	.short	0x0000
        /*0042*/ 	.short	0x0000
        /*0044*/ 	.byte	0x00, 0xf0, 0x81, 0x06


	//----- nvinfo : EIATTR_SPARSE_MMA_MASK
	.align		4
.L_4218:
        /*0048*/ 	.byte	0x03, 0x50
        /*004a*/ 	.short	0x0000


	//----- nvinfo : EIATTR_MAXREG_COUNT
	.align		4
        /*004c*/ 	.byte	0x03, 0x1b
        /*004e*/ 	.short	0x0040


	//----- nvinfo : EIATTR_EXTERNS
	.align		4
        /*0050*/ 	.byte	0x04, 0x0f
        /*0052*/ 	.short	(.L_4220 - .L_4219)


	//   ....[0]....
	.align		4
.L_4219:
        /*0054*/ 	.word	index@(__assertfail)


	//----- nvinfo : EIATTR_MERCURY_ISA_VERSION
	.align		4
.L_4220:
        /*0058*/ 	.byte	0x03, 0x5f
        /*005a*/ 	.short	0x0101


	//----- nvinfo : EIATTR_VRC_CTA_INIT_COUNT
	.align		4
        /*005c*/ 	.byte	0x02, 0x4a
	.zero		1
	.zero		1


	//----- nvinfo : EIATTR_SYSCALL_OFFSETS
	.align		4
        /*0060*/ 	.byte	0x04, 0x46
        /*0062*/ 	.short	(.L_4222 - .L_4221)


	//   ....[0]....
.L_4221:
        /*0064*/ 	.word	0x0001c560


	//   ....[1]....
        /*0068*/ 	.word	0x0001c770


	//   ....[2]....
        /*006c*/ 	.word	0x0001c970


	//   ....[3]....
        /*0070*/ 	.word	0x0001cb80


	//----- nvinfo : EIATTR_EXIT_INSTR_OFFSETS
	.align		4
.L_4222:
        /*0074*/ 	.byte	0x04, 0x1c
        /*0076*/ 	.short	(.L_4224 - .L_4223)


	//   ....[0]....
.L_4223:
        /*0078*/ 	.word	0x00000090


	//   ....[1]....
        /*007c*/ 	.word	0x0001ccc0


	//----- nvinfo : EIATTR_INDIRECT_BRANCH_TARGETS
	.align		4
.L_4224:
        /*0080*/ 	.byte	0x04, 0x34
        /*0082*/ 	.short	(.L_4226 - .L_4225)


	//   ....[0]....
.L_4225:
        /*0084*/ 	.word	.L_x_10344@srel
        /*0088*/ 	.short	0x0
        /*008a*/ 	.short	0x0
        /*008c*/ 	.word	0x3
        /*0090*/ 	.word	.L_x_10345@srel
        /*0094*/ 	.word	.L_x_10346@srel
        /*0098*/ 	.word	.L_x_10347@srel


	//----- nvinfo : EIATTR_MAX_THREADS
	.align		4
.L_4226:
        /*009c*/ 	.byte	0x04, 0x05
        /*009e*/ 	.short	(.L_4228 - .L_4227)
.L_4227:
        /*00a0*/ 	.word	0x00000200
        /*00a4*/ 	.word	0x00000001
        /*00a8*/ 	.word	0x00000001


	//----- nvinfo : EIATTR_CRS_STACK_SIZE
	.align		4
.L_4228:
        /*00ac*/ 	.byte	0x04, 0x1e
        /*00ae*/ 	.short	(.L_4230 - .L_4229)
.L_4229:
        /*00b0*/ 	.word	0x00000000


	//----- nvinfo : EIATTR_CBANK_PARAM_SIZE
	.align		4
.L_4230:
        /*00b4*/ 	.byte	0x03, 0x19
        /*00b6*/ 	.short	0x0360


	//----- nvinfo : EIATTR_PARAM_CBANK
	.align		4
        /*00b8*/ 	.byte	0x04, 0x0a
        /*00ba*/ 	.short	(.L_4232 - .L_4231)
	.align		4
.L_4231:
        /*00bc*/ 	.word	index@(.nv.constant0._ZN2at4cuda57_GLOBAL__N__cd6b329d_24_DistributionBernoulli_cu_7537a20d21kernelPointwiseApply2IZNS_6native9templates4cuda28bernoulli_tensor_cuda_kernelIafEEvRKNS_10TensorBaseES9_NS_15PhiloxCudaStateEEUliRaSB_SB_SB_RKfSD_SD_SD_E_aSC_mLin1ELin1ELi4ELi512ELi2EEEvNS0_6detail10TensorInfoIT0_T2_EENSG_IT1_SI_EESI_T_)
        /*00c0*/ 	.short	0x0380
        /*00c2*/ 	.short	0x0360


	//----- nvinfo : EIATTR_SW_WAR
	.align		4
.L_4232:
        /*00c4*/ 	.byte	0x04, 0x36
        /*00c6*/ 	.short	(.L_4234 - .L_4233)
.L_4233:
        /*00c8*/ 	.word	0x00000008
.L_4234:


//--------------------- .nv.info._ZN2at4cuda57_GLOBAL__N__cd6b329d_24_DistributionBernoulli_cu_7537a20d21kernelPointwiseApply2IZNS_6native9templates4cuda28bernoulli_tensor_cuda_kernelIafEEvRKNS_10TensorBaseES9_NS_15PhiloxCudaStateEEUliRaSB_SB_SB_RKfSD_SD_SD_E_aSC_mLi1ELi1ELi4ELi512ELi2EEEvNS0_6detail10TensorInfoIT0_T2_EENSG_IT1_SI_EESI_T_ --------------------------
	.section	.nv.info._ZN2at4cuda57_GLOBAL__N__cd6b329d_24_DistributionBernoulli_cu_7537a20d21kernelPointwiseApply2IZNS_6native9templates4cuda28bernoulli_tensor_cuda_kernelIafEEvRKNS_10TensorBaseES9_NS_15PhiloxCudaStateEEUliRaSB_SB_SB_RKfSD_SD_SD_E_aSC_mLi1ELi1ELi4ELi512ELi2EEEvNS0_6detail10TensorInfoIT0_T2_EENSG_IT1_SI_EESI_T_,"",@"SHT_CUDA_INFO"
	.sectionflags	@""
	.align	4


	//----- nvinfo : EIATTR_CUDA_API_VERSION
	.align		4
        /*0000*/ 	.byte	0x04, 0x37
        /*0002*/ 	.short	(.L_4236 - .L_4235)
.L_4235:
        /*0004*/ 	.word	0x00000082


	//----- nvinfo : EIATTR_KPARAM_INFO
	.align		4
.L_4236:
        /*0008*/ 	.byte	0x04, 0x17
        /*000a*/ 	.short	(.L_4238 - .L_4237)
.L_4237:
        /*000c*/ 	.word	0x00000000
        /*0010*/ 	.short	0x0003
        /*0012*/ 	.short	0x0348
        /*0014*/ 	.byte	0x00, 0xf0, 0x61, 0x00


	//----- nvinfo : EIATTR_KPARAM_INFO
	.align		4
.L_4238:
        /*0018*/ 	.byte	0x04, 0x17
        /*001a*/ 	.short	(.L_4240 - .L_4239)
.L_4239:
        /*001c*/ 	.word	0x00000000
        /*0020*/ 	.short	0x0002
        /*0022*/ 	.short	0x0340
        /*0024*/ 	.byte	0x00, 0xf0, 0x21, 0x00


	//----- nvinfo : EIATTR_KPARAM_INFO
	.align		4
.L_4240:
        /*0028*/ 	.byte	0x04, 0x17
        /*002a*/ 	.short	(.L_4242 - .L_4241)
.L_4241:
        /*002c*/ 	.word	0x00000000
        /*0030*/ 	.short	0x0001
        /*0032*/ 	.short	0x01a0
        /*0034*/ 	.byte	0x00, 0xf0, 0x81, 0x06


	//----- nvinfo : EIATTR_KPARAM_INFO
	.align		4
.L_4242:
        /*0038*/ 	.byte	0x04, 0x17
        /*003a*/ 	.short	(.L_4244 - .L_4243)
.L_4243:
        /*003c*/ 	.word	0x00000000
        /*0040*/ 	.short	0x0000
        /*0042*/ 	.short	0x0000
        /*0044*/ 	.byte	0x00, 0xf0, 0x81, 0x06


	//----- nvinfo : EIATTR_SPARSE_MMA_MASK
	.align		4
.L_4244:
        /*0048*/ 	.byte	0x03, 0x50
        /*004a*/ 	.short	0x0000


	//----- nvinfo : EIATTR_MAXREG_COUNT
	.align		4
        /*004c*/ 	.byte	0x03, 0x1b
        /*004e*/ 	.short	0x0040


	//----- nvinfo : EIATTR_EXTERNS
	.align		4
        /*0050*/ 	.byte	0x04, 0x0f
        /*0052*/ 	.short	(.L_4246 - .L_4245)


	//   ....[0]....
	.align		4
.L_4245:
        /*0054*/ 	.word	index@(__assertfail)


	//----- nvinfo : EIATTR_MERCURY_ISA_VERSION
	.align		4
.L_4246:
        /*0058*/ 	.byte	0x03, 0x5f
        /*005a*/ 	.short	0x0101


	//----- nvinfo : EIATTR_VRC_CTA_INIT_COUNT
	.align		4
        /*005c*/ 	.byte	0x02, 0x4a
	.zero		1
	.zero		1


	//----- nvinfo : EIATTR_SYSCALL_OFFSETS
	.align		4
        /*0060*/ 	.byte	0x04, 0x46
        /*0062*/ 	.short	(.L_4248 - .L_4247)


	//   ....[0]....
.L_4247:
        /*0064*/ 	.word	0x00000fb0


	//   ....[1]....
        /*0068*/ 	.word	0x000011a0


	//   ....[2]....
        /*006c*/ 	.word	0x00001380


	//   ....[3]....
        /*0070*/ 	.word	0x00001570


	//----- nvinfo : EIATTR_EXIT_INSTR_OFFSETS
	.align		4
.L_4248:
        /*0074*/ 	.byte	0x04, 0x1c
        /*0076*/ 	.short	(.L_4250 - .L_4249)


	//   ....[0]....
.L_4249:
        /*0078*/ 	.word	0x00000090


	//   ....[1]....
        /*007c*/ 	.word	0x00001650


	//----- nvinfo : EIATTR_INDIRECT_BRANCH_TARGETS
	.align		4
.L_4250:
        /*0080*/ 	.byte	0x04, 0x34
        /*0082*/ 	.short	(.L_4252 - .L_4251)


	//   ....[0]....
.L_4251:
        /*0084*/ 	.word	.L_x_10348@srel
        /*0088*/ 	.short	0x0
        /*008a*/ 	.short	0x0
        /*008c*/ 	.word	0x3
        /*0090*/ 	.word	.L_x_10349@srel
        /*0094*/ 	.word	.L_x_10350@srel
        /*0098*/ 	.word	.L_x_10351@srel


	//----- nvinfo : EIATTR_MAX_THREADS
	.align		4
.L_4252:
        /*009c*/ 	.byte	0x04, 0x05
        /*009e*/ 	.short	(.L_4254 - .L_4253)
.L_4253:
        /*00a0*/ 	.word	0x00000200
        /*00a4*/ 	.word	0x00000001
        /*00a8*/ 	.word	0x00000001


	//----- nvinfo : EIATTR_CRS_STACK_SIZE
	.align		4
.L_4254:
        /*00ac*/ 	.byte	0x04, 0x1e
        /*00ae*/ 	.short	(.L_4256 - .L_4255)
.L_4255:
        /*00b0*/ 	.word	0x00000000


	//----- nvinfo : EIATTR_CBANK_PARAM_SIZE
	.align		4
.L_4256:
        /*00b4*/ 	.byte	0x03, 0x19
        /*00b6*/ 	.short	0x0360


	//----- nvinfo : EIATTR_PARAM_CBANK
	.align		4
        /*00b8*/ 	.byte	0x04, 0x0a
        /*00ba*/ 	.short	(.L_4258 - .L_4257)
	.align		4
.L_4257:
        /*00bc*/ 	.word	index@(.nv.constant0._ZN2at4cuda57_GLOBAL__N__cd6b329d_24_DistributionBernoulli_cu_7537a20d21kernelPointwiseApply2IZNS_6native9templates4cuda28bernoulli_tensor_cuda_kernelIafEEvRKNS_10TensorBaseES9_NS_15PhiloxCudaStateEEUliRaSB_SB_SB_RKfSD_SD_SD_E_aSC_mLi1ELi1ELi4ELi512ELi2EEEvNS0_6detail10TensorInfoIT0_T2_EENSG_IT1_SI_EESI_T_)
        /*00c0*/ 	.short	0x0380
        /*00c2*/ 	.short	0x0360


	//----- nvinfo : EIATTR_SW_WAR
	.align		4
.L_4258:
        /*00c4*/ 	.byte	0x04, 0x36
        /*00c6*/ 	.short	(.L_4260 - .L_4259)
.L_4259:
        /*00c8*/ 	.word	0x00000008
.L_4260:


//--------------------- .nv.info._ZN2at4cuda57_GLOBAL__N__cd6b329d_24_DistributionBernoulli_cu_7537a20d21kernelPointwiseApply2IZNS_6native9templates4cuda28bernoulli_tensor_cuda_kernelIafEEvRKNS_10TensorBaseES9_NS_15PhiloxCudaStateEEUliRaSB_SB_SB_RKfSD_SD_SD_E_aSC_jLin1ELin1ELi4ELi512ELi2EEEvNS0_6detail10TensorInfoIT0_T2_EENSG_IT1_SI_EESI_T_ --------------------------
	.section	.nv.info._ZN2at4cuda57_GLOBAL__N__cd6b329d_24_DistributionBernoulli_cu_7537a20d21kernelPointwiseApply2IZNS_6native9templates4cuda28bernoulli_tensor_cuda_kernelIafEEvRKNS_10TensorBaseES9_NS_15PhiloxCudaStateEEUliRaSB_SB_SB_RKfSD_SD_SD_E_aSC_jLin1ELin1ELi4ELi512ELi2EEEvNS0_6detail10TensorInfoIT0_T2_EENSG_IT1_SI_EESI_T_,"",@"SHT_CUDA_INFO"
	.sectionflags	@""
	.align	4


	//----- nvinfo : EIATTR_CUDA_API_VERSION
	.align		4
        /*0000*/ 	.byte	0x04, 0x37
        /*0002*/ 	.short	(.L_4262 - .L_4261)
.L_4261:
        /*0004*/ 	.word	0x00000082


	//----- nvinfo : EIATTR_KPARAM_INFO
	.align		4
.L_4262:
        /*0008*/ 	.byte	0x04, 0x17
        /*000a*/ 	.short	(.L_4264 - .L_4263)
.L_4263:
        /*000c*/ 	.word	0x00000000
        /*0010*/ 	.short	0x0003
        /*0012*/ 	.short	0x01b8
        /*0014*/ 	.byte	0x00, 0xf0, 0x61, 0x00


	//----- nvinfo : EIATTR_KPARAM_INFO
	.align		4
.L_4264:
        /*0018*/ 	.byte	0x04, 0x17
        /*001a*/ 	.short	(.L_4266 - .L_4265)
.L_4265:
        /*001c*/ 	.word	0x00000000
        /*0020*/ 	.short	0x0002
        /*0022*/ 	.short	0x01b0
        /*0024*/ 	.byte	0x00, 0xf0, 0x11, 0x00


	//----- nvinfo : EIATTR_KPARAM_INFO
	.align		4
.L_4266:
        /*0028*/ 	.byte	0x04, 0x17
        /*002a*/ 	.short	(.L_4268 - .L_4267)
.L_4267:
        /*002c*/ 	.word	0x00000000
        /*0030*/ 	.short	0x0001
        /*0032*/ 	.short	0x00d8
        /*0034*/ 	.byte	0x00, 0xf0, 0x61, 0x03


	//----- nvinfo : EIATTR_KPARAM_INFO
	.align		4
.L_4268:
        /*0038*/ 	.byte	0x04, 0x17
        /*003a*/ 	.short	(.L_4270 - .L_4269)
.L_4269:
        /*003c*/ 	.word	0x00000000
        /*0040*/ 	.short	0x0000
        /*0042*/ 	.short	0x0000
        /*0044*/ 	.byte	0x00, 0xf0, 0x61, 0x03


	//----- nvinfo : EIATTR_SPARSE_MMA_MASK
	.align		4
.L_4270:
        /*0048*/ 	.byte	0x03, 0x50
        /*004a*/ 	.short	0x0000


	//----- nvinfo : EIATTR_MAXREG_COUNT
	.align		4
        /*004c*/ 	.byte	0x03, 0x1b
        /*004e*/ 	.short	0x0040


	//----- nvinfo : EIATTR_EXTERNS
	.align		4
        /*0050*/ 	.byte	0x04, 0x0f
        /*0052*/ 	.short	(.L_4272 - .L_4271)


	//   ....[0]....
	.align		4
.L_4271:
        /*0054*/ 	.word	index@(__assertfail)


	//----- nvinfo : EIATTR_MERCURY_ISA_VERSION
	.align		4
.L_4272:
        /*0058*/ 	.byte	0x03, 0x5f
        /*005a*/ 	.short	0x0101


	//----- nvinfo : EIATTR_VRC_CTA_INIT_COUNT
	.align		4
        /*005c*/ 	.byte	0x02, 0x4a
	.zero		1
	.zero		1


	//----- nvinfo : EIATTR_SYSCALL_OFFSETS
	.align		4
        /*0060*/ 	.byte	0x04, 0x46
        /*0062*/ 	.short	(.L_4274 - .L_4273)


	//   ....[0]....
.L_4273:
        /*0064*/ 	.word	0x0000dda0


	//   ....[1]....
        /*0068*/ 	.word	0x0000dfb0


	//   ....[2]....
        /*006c*/ 	.word	0x0000e1b0


	//   ....[3]....
        /*0070*/ 	.word	0x0000e3c0


	//----- nvinfo : EIATTR_EXIT_INSTR_OFFSETS
	.align		4
.L_4274:
        /*0074*/ 	.byte	0x04, 0x1c
        /*0076*/ 	.short	(.L_4276 - .L_4275)


	//   ....[0]....
.L_4275:
        /*0078*/ 	.word	0x00000080


	//   ....[1]....
        /*007c*/ 	.word	0x0000e4f0


	//----- nvinfo : EIATTR_INDIRECT_BRANCH_TARGETS
	.align		4
.L_4276:
        /*0080*/ 	.byte	0x04, 0x34
        /*0082*/ 	.short	(.L_4278 - .L_4277)


	//   ....[0]....
.L_4277:
        /*0084*/ 	.word	.L_x_10352@srel
        /*0088*/ 	.short	0x0
        /*008a*/ 	.short	0x0
        /*008c*/ 	.word	0x3
        /*0090*/ 	.word	.L_x_10353@srel
        /*0094*/ 	.word	.L_x_10354@srel
        /*0098*/ 	.word	.L_x_10355@srel


	//----- nvinfo : EIATTR_MAX_THREADS
	.align		4
.L_4278:
        /*009c*/ 	.byte	0x04, 0x05
        /*009e*/ 	.short	(.L_4280 - .L_4279)
.L_4279:
        /*00a0*/ 	.word	0x00000200
        /*00a4*/ 	.word	0x00000001
        /*00a8*/ 	.word	0x00000001


	//----- nvinfo : EIATTR_CRS_STACK_SIZE
	.align		4
.L_4280:
        /*00ac*/ 	.byte	0x04, 0x1e
        /*00ae*/ 	.short	(.L_4282 - .L_4281)
.L_4281:
        /*00b0*/ 	.word	0x00000000


	//----- nvinfo : EIATTR_CBANK_PARAM_SIZE
	.align		4
.L_4282:
        /*00b4*/ 	.byte	0x03, 0x19
        /*00b6*/ 	.short	0x01d0


	//----- nvinfo : EIATTR_PARAM_CBANK
	.align		4
        /*00b8*/ 	.byte	0x04, 0x0a
        /*00ba*/ 	.short	(.L_4284 - .L_4283)
	.align		4
.L_4283:
        /*00bc*/ 	.word	index@(.nv.constant0._ZN2at4cuda57_GLOBAL__N__cd6b329d_24_DistributionBernoulli_cu_7537a20d21kernelPointwiseApply2IZNS_6native9templates4cuda28bernoulli_tensor_cuda_kernelIafEEvRKNS_10TensorBaseES9_NS_15PhiloxCudaStateEEUliRaSB_SB_SB_RKfSD_SD_SD_E_aSC_jLin1ELin1ELi4ELi512ELi2EEEvNS0_6detail10TensorInfoIT0_T2_EENSG_IT1_SI_EESI_T_)
        /*00c0*/ 	.short	0x0380
        /*00c2*/ 	.short	0x01d0


	//----- nvinfo : EIATTR_SW_WAR
	.align		4
.L_4284:
        /*00c4*/ 	.byte	0x04, 0x36
        /*00c6*/ 	.short	(.L_4286 - .L_4285)
.L_4285:
        /*00c8*/ 	.word	0x00000008
.L_4286:


//--------------------- .nv.info._ZN2at4cuda57_GLOBAL__N__cd6b329d_24_DistributionBernoulli_cu_7537a20d21kernelPointwiseApply2IZNS_6native9templates4cuda28bernoulli_tensor_cuda_kernelIafEEvRKNS_10TensorBaseES9_NS_15PhiloxCudaStateEEUliRaSB_SB_SB_RKfSD_SD_SD_E_aSC_jLin1ELi2ELi4ELi512ELi2EEEvNS0_6detail10TensorInfoIT0_T2_EENSG_IT1_SI_EESI_T_ --------------------------
	.section	.nv.info._ZN2at4cuda57_GLOBAL__N__cd6b329d_24_DistributionBernoulli_cu_7537a20d21kernelPointwiseApply2IZNS_6native9templates4cuda28bernoulli_tensor_cuda_kernelIafEEvRKNS_10TensorBaseES9_NS_15PhiloxCudaStateEEUliRaSB_SB_SB_RKfSD_SD_SD_E_aSC_jLin1ELi2ELi4ELi512ELi2EEEvNS0_6detail10TensorInfoIT0_T2_EENSG_IT1_SI_EESI_T_,"",@"SHT_CUDA_INFO"
	.sectionflags	@""
	.align	4


	//----- nvinfo : EIATTR_CUDA_API_VERSION
	.align		4
        /*0000*/ 	.byte	0x04, 0x37
        /*0002*/ 	.short	(.L_4288 - .L_4287)
.L_4287:
        /*0004*/ 	.word	0x00000082


	//----- nvinfo : EIATTR_KPARAM_INFO
	.align		4
.L_4288:
        /*0008*/ 	.byte	0x04, 0x17
        /*000a*/ 	.short	(.L_4290 - .L_4289)
.L_4289:
        /*000c*/ 	.word	0x00000000
        /*0010*/ 	.short	0x0003
        /*0012*/ 	.short	0x01b8
        /*0014*/ 	.byte	0x00, 0xf0, 0x61, 0x00


	//----- nvinfo : EIATTR_KPARAM_INFO
	.align		4
.L_4290:
        /*0018*/ 	.byte	0x04, 0x17
        /*001a*/ 	.short	(.L_4292 - .L_4291)
.L_4291:
        /*001c*/ 	.word	0x00000000
        /*0020*/ 	.short	0x0002
        /*0022*/ 	.short	0x01b0
        /*0024*/ 	.byte	0x00, 0xf0, 0x11, 0x00


	//----- nvinfo : EIATTR_KPARAM_INFO
	.align		4
.L_4292:
        /*0028*/ 	.byte	0x04, 0x17
        /*002a*/ 	.short	(.L_4294 - .L_4293)
.L_4293:
        /*002c*/ 	.word	0x00000000
        /*0030*/ 	.short	0x0001
        /*0032*/ 	.short	0x00d8
        /*0034*/ 	.byte	0x00, 0xf0, 0x61, 0x03


	//----- nvinfo : EIATTR_KPARAM_INFO
	.align		4
.L_4294:
        /*0038*/ 	.byte	0x04, 0x17
        /*003a*/ 	.short	(.L_4296 - .L_4295)
.L_4295:
        /*003c*/ 	.word	0x00000000
        /*0040*/ 	.short	0x0000
        /*0042*/ 	.short	0x0000
        /*0044*/ 	.byte	0x00, 0xf0, 0x61, 0x03


	//----- nvinfo : EIATTR_SPARSE_MMA_MASK
	.align		4
.L_4296:
        /*0048*/ 	.byte	0x03, 0x50
        /*004a*/ 	.short	0x0000


	//----- nvinfo : EIATTR_MAXREG_COUNT
	.align		4
        /*004c*/ 	.byte	0x03, 0x1b
        /*004e*/ 	.short	0x0040


	//----- nvinfo : EIATTR_EXTERNS
	.align		4
        /*0050*/ 	.byte	0x04, 0x0f
        /*0052*/ 	.short	(.L_4298 - .L_4297)


	//   ....[0]....
	.align		4
.L_4297:
        /*0054*/ 	.word	index@(__assertfail)


	//----- nvinfo : EIATTR_MERCURY_ISA_VERSION
	.align		4
.L_4298:
        /*0058*/ 	.byte	0x03, 0x5f
        /*005a*/ 	.short	0x0101


	//----- nvinfo : EIATTR_VRC_CTA_INIT_COUNT
	.align		4
        /*005c*/ 	.byte	0x02, 0x4a
	.zero		1
	.zero		1


	//----- nvinfo : EIATTR_SYSCALL_OFFSETS
	.align		4
        /*0060*/ 	.byte	0x04, 0x46
        /*0062*/ 	.short	(.L_4300 - .L_4299)


	//   ....[0]....
.L_4299:
        /*0064*/ 	.word	0x00007c40


	//   ....[1]....
        /*0068*/ 	.word	0x00007e50


	//   ....[2]....
        /*006c*/ 	.word	0x00008050


	//   ....[3]....
        /*0070*/ 	.word	0x00008260


	//----- nvinfo : EIATTR_EXIT_INSTR_OFFSETS
	.align		4
.L_4300:
        /*0074*/ 	.byte	0x04, 0x1c
        /*0076*/ 	.short	(.L_4302 - .L_4301)


	//   ....[0]....
.L_4301:
        /*0078*/ 	.word	0x00000080


	//   ....[1]....
        /*007c*/ 	.word	0x00008390


	//----- nvinfo : EIATTR_INDIRECT_BRANCH_TARGETS
	.align		4
.L_4302:
        /*0080*/ 	.byte	0x04, 0x34
        /*0082*/ 	.short	(.L_4304 - .L_4303)


	//   ....[0]....
.L_4303:
        /*0084*/ 	.word	.L_x_10356@srel
        /*0088*/ 	.short	0x0
        /*008a*/ 	.short	0x0
        /*008c*/ 	.word	0x3
        /*0090*/ 	.word	.L_x_10357@srel
        /*0094*/ 	.word	.L_x_10358@srel
        /*0098*/ 	.word	.L_x_10359@srel


	//----- nvinfo : EIATTR_MAX_THREADS
	.align		4
.L_4304:
        /*009c*/ 	.byte	0x04, 0x05
        /*009e*/ 	.short	(.L_4306 - .L_4305)
.L_4305:
        /*00a0*/ 	.word	0x00000200
        /*00a4*/ 	.word	0x00000001
        /*00a8*/ 	.word	0x00000001


	//----- nvinfo : EIATTR_CRS_STACK_SIZE
	.align		4
.L_4306:
        /*00ac*/ 	.byte	0x04, 0x1e
        /*00ae*/ 	.short	(.L_4308 - .L_4307)
.L_4307:
        /*00b0*/ 	.word	0x00000000


	//----- nvinfo : EIATTR_CBANK_PARAM_SIZE
	.align		4
.L_4308:
        /*00b4*/ 	.byte	0x03, 0x19
        /*00b6*/ 	.short	0x01d0


	//----- nvinfo : EIATTR_PARAM_CBANK
	.align		4
        /*00b8*/ 	.byte	0x04, 0x0a
        /*00ba*/ 	.short	(.L_4310 - .L_4309)
	.align		4
.L_4309:
        /*00bc*/ 	.word	index@(.nv.constant0._ZN2at4cuda57_GLOBAL__N__cd6b329d_24_DistributionBernoulli_cu_7537a20d21kernelPointwiseApply2IZNS_6native9templates4cuda28bernoulli_tensor_cuda_kernelIafEEvRKNS_10TensorBaseES9_NS_15PhiloxCudaStateEEUliRaSB_SB_SB_RKfSD_SD_SD_E_aSC_jLin1ELi2ELi4ELi512ELi2EEEvNS0_6detail10TensorInfoIT0_T2_EENSG_IT1_SI_EESI_T_)
        /*00c0*/ 	.short	0x0380
        /*00c2*/ 	.short	0x01d0


	//----- nvinfo : EIATTR_SW_WAR
	.align		4
.L_4310:
        /*00c4*/ 	.byte	0x04, 0x36
        /*00c6*/ 	.short	(.L_4312 - .L_4311)
.L_4311:
        /*00c8*/ 	.word	0x00000008
.L_4312:


//--------------------- .nv.info._ZN2at4cuda57_GLOBAL__N__cd6b329d_24_DistributionBernoulli_cu_7537a20d21kernelPointwiseApply2IZNS_6native9templates4cuda28bernoulli_tensor_cuda_kernelIafEEvRKNS_10TensorBaseES9_NS_15PhiloxCudaStateEEUliRaSB_SB_SB_RKfSD_SD_SD_E_aSC_jLin1ELi1ELi4ELi512ELi2EEEvNS0_6detail10TensorInfoIT0_T2_EENSG_IT1_SI_EESI_T_ --------------------------
	.section	.nv.info._ZN2at4cuda57_GLOBAL__N__cd6b329d_24_DistributionBernoulli_cu_7537a20d21kernelPointwiseApply2IZNS_6native9templates4cuda28bernoulli_tensor_cuda_kernelIafEEvRKNS_10TensorBaseES9_NS_15PhiloxCudaStateEEUliRaSB_SB_SB_RKfSD_SD_SD_E_aSC_jLin1ELi1ELi4ELi512ELi2EEEvNS0_6detail10TensorInfoIT0_T2_EENSG_IT1_SI_EESI_T_,"",@"SHT_CUDA_INFO"
	.sectionflags	@""
	.align	4


	//----- nvinfo : EIATTR_CUDA_API_VERSION
	.align		4
        /*0000*/ 	.byte	0x04, 0x37
        /*0002*/ 	.short	(.L_4314 - .L_4313)
.L_4313:
        /*0004*/ 	.word	0x00000082


	//----- nvinfo : EIATTR_KPARAM_INFO
	.align		4
.L_4314:
        /*0008*/ 	.byte	0x04, 0x17
        /*000a*/ 	.short	(.L_4316 - .L_4315)
.L_4315:
        /*000c*/ 	.word	0x00000000
        /*0010*/ 	.short	0x0003
        /*0012*/ 	.short	0x01b8
        /*0014*/ 	.byte	0x00, 0xf0, 0x61, 0x00


	//----- nvinfo : EIATTR_KPARAM_INFO
	.align		4
.L_4316:
        /*0018*/ 	.byte	0x04, 0x17
        /*001a*/ 	.short	(.L_4318 - .L_4317)
.L_4317:
        /*001c*/ 	.word	0x00000000
        /*0020*/ 	.short	0x0002
        /*0022*/ 	.short	0x01b0
        /*0024*/ 	.byte	0x00, 0xf0, 0x11, 0x00


	//----- nvinfo : EIATTR_KPARAM_INFO
	.align		4
.L_4318:
        /*0028*/ 	.byte	0x04, 0x17
        /*002a*/ 	.short	(.L_4320 - .L_4319)
.L_4319:
        /*002c*/ 	.word	0x00000000
        /*0030*/ 	.short	0x0001
        /*0032*/ 	.short	0x00d8
        /*0034*/ 	.byte	0x00, 0xf0, 0x61, 0x03


	//----- nvinfo : EIATTR_KPARAM_INFO
	.align		4
.L_4320:
        /*0038*/ 	.byte	0x04, 0x17
        /*003a*/ 	.short	(.L_4322 - .L_4321)
.L_4321:
        /*003c*/ 	.word	0x00000000
        /*0040*/ 	.short	0x0000
        /*0042*/ 	.short	0x0000
        /*0044*/ 	.byte	0x00, 0xf0, 0x61, 0x03


	//----- nvinfo : EIATTR_SPARSE_MMA_MASK
	.align		4
.L_4322:
        /*0048*/ 	.byte	0x03, 0x50
        /*004a*/ 	.short	0x0000


	//----- nvinfo : EIATTR_MAXREG_COUNT
	.align		4
        /*004c*/ 	.byte	0x03, 0x1b
        /*004e*/ 	.short	0x0040


	//----- nvinfo : EIATTR_EXTERNS
	.align		4
        /*0050*/ 	.byte	0x04, 0x0f
        /*0052*/ 	.short	(.L_4324 - .L_4323)


	//   ....[0]....
	.align		4
.L_4323:
        /*0054*/ 	.word	index@(__assertfail)


	//----- nvinfo : EIATTR_MERCURY_ISA_VERSION
	.align		4
.L_4324:
        /*0058*/ 	.byte	0x03, 0x5f
        /*005a*/ 	.short	0x0101


	//----- nvinfo : EIATTR_VRC_CTA_INIT_COUNT
	.align		4
        /*005c*/ 	.byte	0x02, 0x4a
	.zero		1
	.zero		1


	//----- nvinfo : EIATTR_SYSCALL_OFFSETS
	.align		4
        /*0060*/ 	.byte	0x04, 0x46
        /*0062*/ 	.short	(.L_4326 - .L_4325)


	//   ....[0]....
.L_4325:
        /*0064*/ 	.word	0x00007570


	//   ....[1]....
        /*0068*/ 	.word	0x000077e0


	//   ....[2]....
        /*006c*/ 	.word	0x00007a30


	//   ....[3]....
        /*0070*/ 	.word	0x00007c90


	//----- nvinfo : EIATTR_EXIT_INSTR_OFFSETS
	.align		4
.L_4326:
        /*0074*/ 	.byte	0x04, 0x1c
        /*0076*/ 	.short	(.L_4328 - .L_4327)


	//   ....[0]....
.L_4327:
        /*0078*/ 	.word	0x00000080


	//   ....[1]....
        /*007c*/ 	.word	0x00007d90


	//----- nvinfo : EIATTR_INDIRECT_BRANCH_TARGETS
	.align		4
.L_4328:
        /*0080*/ 	.byte	0x04, 0x34
        /*0082*/ 	.short	(.L_4330 - .L_4329)


	//   ....[0]....
.L_4329:
        /*0084*/ 	.word	.L_x_10360@srel
        /*0088*/ 	.short	0x0
        /*008a*/ 	.short	0x0
        /*008c*/ 	.word	0x3
        /*0090*/ 	.word	.L_x_10361@srel
        /*0094*/ 	.word	.L_x_10362@srel
        /*0098*/ 	.word	.L_x_10363@srel


	//----- nvinfo : EIATTR_MAX_THREADS
	.align		4
.L_4330:
        /*009c*/ 	.byte	0x04, 0x05
        /*009e*/ 	.short	(.L_4332 - .L_4331)
.L_4331:
        /*00a0*/ 	.word	0x00000200
        /*00a4*/ 	.word	0x00000001
        /*00a8*/ 	.word	0x00000001


	//----- nvinfo : EIATTR_CRS_STACK_SIZE
	.align		4
.L_4332:
        /*00ac*/ 	.byte	0x04, 0x1e
        /*00ae*/ 	.short	(.L_4334 - .L_4333)
.L_4333:
        /*00b0*/ 	.word	0x00000000


	//----- nvinfo : EIATTR_CBANK_PARAM_SIZE
	.align		4
.L_4334:
        /*00b4*/ 	.byte	0x03, 0x19
        /*00b6*/ 	.short	0x01d0


	//----- nvinfo : EIATTR_PARAM_CBANK
	.align		4
        /*00b8*/ 	.byte	0x04, 0x0a
        /*00ba*/ 	.short	(.L_4336 - .L_4335)
	.align		4
.L_4335:
        /*00bc*/ 	.word	index@(.nv.constant0._ZN2at4cuda57_GLOBAL__N__cd6b329d_24_DistributionBernoulli_cu_7537a20d21kernelPointwiseApply2IZNS_6native9templates4cuda28bernoulli_tensor_cuda_kernelIafEEvRKNS_10TensorBaseES9_NS_15PhiloxCudaStateEEUliRaSB_SB_SB_RKfSD_SD_SD_E_aSC_jLin1ELi1ELi4ELi512ELi2EEEvNS0_6detail10TensorInfoIT0_T2_EENSG_IT1_SI_EESI_T_)
        /*00c0*/ 	.short	0x0380
        /*00c2*/ 	.short	0x01d0


	//----- nvinfo : EIATTR_SW_WAR
	.align		4
.L_4336:
        /*00c4*/ 	.byte	0x04, 0x36
        /*00c6*/ 	.short	(.L_4338 - .L_4337)
.L_4337:
        /*00c8*/ 	.word	0x00000008
.L_4338:


//--------------------- .nv.info._ZN2at4cuda57_GLOBAL__N__cd6b329d_24_DistributionBernoulli_cu_7537a20d21kernelPointwiseApply2IZNS_6native9templates4cuda28bernoulli_tensor_cuda_kernelIafEEvRKNS_10TensorBaseES9_NS_15PhiloxCudaStateEEUliRaSB_SB_SB_RKfSD_SD_SD_E_aSC_jLi2ELin1ELi4ELi512ELi2EEEvNS0_6detail10TensorInfoIT0_T2_EENSG_IT1_SI_EESI_T_ --------------------------
	.section	.nv.info._ZN2at4cuda57_GLOBAL__N__cd6b329d_24_DistributionBernoulli_cu_7537a20d21kernelPointwiseApply2IZNS_6native9templates4cuda28bernoulli_tensor_cuda_kernelIafEEvRKNS_10TensorBaseES9_NS_15PhiloxCudaStateEEUliRaSB_SB_SB_RKfSD_SD_SD_E_aSC_jLi2ELin1ELi4ELi512ELi2EEEvNS0_6detail10TensorInfoIT0_T2_EENSG_IT1_SI_EESI_T_,"",@"SHT_CUDA_INFO"
	.sectionflags	@""
	.align	4


	//----- nvinfo : EIATTR_CUDA_API_VERSION
	.align		4
        /*0000*/ 	.byte	0x04, 0x37
        /*0002*/ 	.short	(.L_4340 - .L_4339)
.L_4339:
        /*0004*/ 	.word	0x00000082


	//----- nvinfo : EIATTR_KPARAM_INFO
	.align		4
.L_4340:
        /*0008*/ 	.byte	0x04, 0x17
        /*000a*/ 	.short	(.L_4342 - .L_4341)
.L_4341:
        /*000c*/ 	.word	0x00000000
        /*0010*/ 	.short	0x0003
        /*0012*/ 	.short	0x01b8
        /*0014*/ 	.byte	0x00, 0xf0, 0x61, 0x00


	//----- nvinfo : EIATTR_KPARAM_INFO
	.align		4
.L_4342:
        /*0018*/ 	.byte	0x04, 0x17
        /*001a*/ 	.short	(.L_4344 - .L_4343)
.L_4343:
        /*001c*/ 	.word	0x00000000
        /*0020*/ 	.short	0x0002
        /*0022*/ 	.short	0x01b0
        /*0024*/ 	.byte	0x00, 0xf0, 0x11, 0x00


	//----- nvinfo : EIATTR_KPARAM_INFO
	.align		4
.L_4344:
        /*0028*/ 	.byte	0x04, 0x17
        /*002a*/ 	.short	(.L_4346 - .L_4345)
.L_4345:
        /*002c*/ 	.word	0x00000000
        /*0030*/ 	.short	0x0001
        /*0032*/ 	.short	0x00d8
        /*0034*/ 	.byte	0x00, 0xf0, 0x61, 0x03


	//----- nvinfo : EIATTR_KPARAM_INFO
	.align		4
.L_4346:
        /*0038*/ 	.byte	0x04, 0x17
        /*003a*/ 	.short	(.L_4348 - .L_4347)
.L_4347:
        /*003c*/ 	.word	0x00000000
        /*0040*/ 	.short	0x0000
        /*0042*/ 	.short	0x0000
        /*0044*/ 	.byte	0x00, 0xf0, 0x61, 0x03


	//----- nvinfo : EIATTR_SPARSE_MMA_MASK
	.align		4
.L_4348:
        /*0048*/ 	.byte	0x03, 0x50
        /*004a*/ 	.short	0x0000


	//----- nvinfo : EIATTR_MAXREG_COUNT
	.align		4
        /*004c*/ 	.byte	0x03, 0x1b
        /*004e*/ 	.short	0x0040


	//----- nvinfo : EIATTR_EXTERNS
	.align		4
        /*0050*/ 	.byte	0x04, 0x0f
        /*0052*/ 	.short	(.L_4350 - .L_4349)


	//   ....[0]....
	.align		4
.L_4349:
        /*0054*/ 	.word	index@(__assertfail)


	//----- nvinfo : EIATTR_MERCURY_ISA_VERSION
	.align		4
.L_4350:
        /*0058*/ 	.byte	0x03, 0x5f
        /*005a*/ 	.short	0x0101


	//----- nvinfo : EIATTR_VRC_CTA_INIT_COUNT
	.align		4
        /*005c*/ 	.byte	0x02, 0x4a
	.zero		1
	.zero		1


	//----- nvinfo : EIATTR_SYSCALL_OFFSETS
	.align		4
        /*0060*/ 	.byte	0x04, 0x46
        /*0062*/ 	.short	(.L_4352 - .L_4351)


	//   ....[0]....
.L_4351:
        /*0064*/ 	.word	0x00007d40


	//   ....[1]....
        /*0068*/ 	.word	0x00007f50


	//   ....[2]....
        /*006c*/ 	.word	0x00008150


	//   ....[3]....
        /*0070*/ 	.word	0x00008360


	//----- nvinfo : EIATTR_EXIT_INSTR_OFFSETS
	.align		4
.L_4352:
        /*0074*/ 	.byte	0x04, 0x1c
        /*0076*/ 	.short	(.L_4354 - .L_4353)


	//   ....[0]....
.L_4353:
        /*0078*/ 	.word	0x00000080


	//   ....[1]....
        /*007c*/ 	.word	0x00008490


	//----- nvinfo : EIATTR_INDIRECT_BRANCH_TARGETS
	.align		4
.L_4354:
        /*0080*/ 	.byte	0x04, 0x34
        /*0082*/ 	.short	(.L_4356 - .L_4355)


	//   ....[0]....
.L_4355:
        /*0084*/ 	.word	.L_x_10364@srel
        /*0088*/ 	.short	0x0
        /*008a*/ 	.short	0x0
        /*008c*/ 	.word	0x3
        /*0090*/ 	.word	.L_x_10365@srel
        /*0094*/ 	.word	.L_x_10366@srel
        /*0098*/ 	.word	.L_x_10367@srel


	//----- nvinfo : EIATTR_MAX_THREADS
	.align		4
.L_4356:
        /*009c*/ 	.byte	0x04, 0x05
        /*009e*/ 	.short	(.L_4358 - .L_4357)
.L_4357:
        /*00a0*/ 	.word	0x00000200
        /*00a4*/ 	.word	0x00000001
        /*00a8*/ 	.word	0x00000001


	//----- nvinfo : EIATTR_CRS_STACK_SIZE
	.align		4
.L_4358:
        /*00ac*/ 	.byte	0x04, 0x1e
        /*00ae*/ 	.short	(.L_4360 - .L_4359)
.L_4359:
        /*00b0*/ 	.word	0x00000000


	//----- nvinfo : EIATTR_CBANK_PARAM_SIZE
	.align		4
.L_4360:
        /*00b4*/ 	.byte	0x03, 0x19
        /*00b6*/ 	.short	0x01d0


	//----- nvinfo : EIATTR_PARAM_CBANK
	.align		4
        /*00b8*/ 	.byte	0x04, 0x0a
        /*00ba*/ 	.short	(.L_4362 - .L_4361)
	.align		4
.L_4361:
        /*00bc*/ 	.word	index@(.nv.constant0._ZN2at4cuda57_GLOBAL__N__cd6b329d_24_DistributionBernoulli_cu_7537a20d21kernelPointwiseApply2IZNS_6native9templates4cuda28bernoulli_tensor_cuda_kernelIafEEvRKNS_10TensorBaseES9_NS_15PhiloxCudaStateEEUliRaSB_SB_SB_RKfSD_SD_SD_E_aSC_jLi2ELin1ELi4ELi512ELi2EEEvNS0_6detail10TensorInfoIT0_T2_EENSG_IT1_SI_EESI_T_)
        /*00c0*/ 	.short	0x0380
        /*00c2*/ 	.short	0x01d0


	//----- nvinfo : EIATTR_SW_WAR
	.align		4
.L_4362:
        /*00c4*/ 	.byte	0x04, 0x36
        /*00c6*/ 	.short	(.L_4364 - .L_4363)
.L_4363:
        /*00c8*/ 	.word	0x00000008
.L_4364:


//--------------------- .nv.info._ZN2at4cuda57_GLOBAL__N__cd6b329d_24_DistributionBernoulli_cu_7537a20d21kernelPointwiseApply2IZNS_6native9templates4cuda28bernoulli_tensor_cuda_kernelIafEEvRKNS_10TensorBaseES9_NS_15PhiloxCudaStateEEUliRaSB_SB_SB_RKfSD_SD_SD_E_aSC_jLi2ELi2ELi4ELi512ELi2EEEvNS0_6detail10TensorInfoIT0_T2_EENSG_IT1_SI_EESI_T_ --------------------------
	.section	.nv.info._ZN2at4cuda57_GLOBAL__N__cd6b329d_24_DistributionBernoulli_cu_7537a20d21kernelPointwiseApply2IZNS_6native9templates4cuda28bernoulli_tensor_cuda_kernelIafEEvRKNS_10TensorBaseES9_NS_15PhiloxCudaStateEEUliRaSB_SB_SB_RKfSD_SD_SD_E_aSC_jLi2ELi2ELi4ELi512ELi2EEEvNS0_6detail10TensorInfoIT0_T2_EENSG_IT1_SI_EESI_T_,"",@"SHT_CUDA_INFO"
	.sectionflags	@""
	.align	4


	//----- nvinfo : EIATTR_CUDA_API_VERSION
	.align		4
        /*0000*/ 	.byte	0x04, 0x37
        /*0002*/ 	.short	(.L_4366 - .L_4365)
.L_4365:
        /*0004*/ 	.word	0x00000082


	//----- nvinfo : EIATTR_KPARAM_INFO
	.align		4
.L_4366:
        /*0008*/ 	.byte	0x04, 0x17
        /*000a*/ 	.short	(.L_4368 - .L_4367)
.L_4367:
        /*000c*/ 	.word	0x00000000
        /*0010*/ 	.short	0x0003
        /*0012*/ 	.short	0x01b8
        /*0014*/ 	.byte	0x00, 0xf0, 0x61, 0x00


	//----- nvinfo : EIATTR_KPARAM_INFO
	.align		4
.L_4368:
        /*0018*/ 	.byte	0x04, 0x17
        /*001a*/ 	.short	(.L_4370 - .L_4369)
.L_4369:
        /*001c*/ 	.word	0x00000000
        /*0020*/ 	.short	0x0002
        /*0022*/ 	.short	0x01b0
        /*0024*/ 	.byte	0x00, 0xf0, 0x11, 0x00


	//----- nvinfo : EIATTR_KPARAM_INFO
	.align		4
.L_4370:
        /*0028*/ 	.byte	0x04, 0x17
        /*002a*/ 	.short	(.L_4372 - .L_4371)
.L_4371:
        /*002c*/ 	.word	0x00000000
        /*0030*/ 	.short	0x0001
        /*0032*/ 	.short	0x00d8
        /*0034*/ 	.byte	0x00, 0xf0, 0x61, 0x03


	//----- nvinfo : EIATTR_KPARAM_INFO
	.align		4
.L_4372:
        /*0038*/ 	.byte	0x04, 0x17
        /*003a*/ 	.short	(.L_4374 - .L_4373)
.L_4373:
        /*003c*/ 	.word	0x00000000
        /*0040*/ 	.short	0x0000
        /*0042*/ 	.short	0x0000
        /*0044*/ 	.byte	0x00, 0xf0, 0x61, 0x03


	//----- nvinfo : EIATTR_SPARSE_MMA_MASK
	.align		4
.L_4374:
        /*0048*/ 	.byte	0x03, 0x50
        /*004a*/ 	.short	0x0000


	//----- nvinfo : EIATTR_MAXREG_COUNT
	.align		4
        /*004c*/ 	.byte	0x03, 0x1b
        /*004e*/ 	.short	0x0040


	//----- nvinfo : EIATTR_EXTERNS
	.align		4
        /*0050*/ 	.byte	0x04, 0x0f
        /*0052*/ 	.short	(.L_4376 - .L_4375)


	//   ....[0]....
	.align		4
.L_4375:
        /*0054*/ 	.word	index@(__assertfail)


	//----- nvinfo : EIATTR_MERCURY_ISA_VERSION
	.align		4
.L_4376:
        /*0058*/ 	.byte	0x03, 0x5f
        /*005a*/ 	.short	0x0101


	//----- nvinfo : EIATTR_VRC_CTA_INIT_COUNT
	.align		4
        /*005c*/ 	.byte	0x02, 0x4a
	.zero		1
	.zero		1


	//----- nvinfo : EIATTR_SYSCALL_OFFSETS
	.align		4
        /*0060*/ 	.byte	0x04, 0x46
        /*0062*/ 	.short	(.L_4378 - .L_4377)


	//   ....[0]....
.L_4377:
        /*0064*/ 	.word	0x00001a10


	//   ....[1]....
        /*0068*/ 	.word	0x00001c00


	//   ....[2]....
        /*006c*/ 	.word	0x00001de0


	//   ....[3]....
        /*0070*/ 	.word	0x00001fd0


	//----- nvinfo : EIATTR_EXIT_INSTR_OFFSETS
	.align		4
.L_4378:
        /*0074*/ 	.byte	0x04, 0x1c
        /*0076*/ 	.short	(.L_4380 - .L_4379)


	//   ....[0]....
.L_4379:
        /*0078*/ 	.word	0x00000080


	//   ....[1]....
        /*007c*/ 	.word	0x000020f0


	//----- nvinfo : EIATTR_INDIRECT_BRANCH_TARGETS
	.align		4
.L_4380:
        /*0080*/ 	.byte	0x04, 0x34
        /*0082*/ 	.short	(.L_4382 - .L_4381)


	//   ....[0]....
.L_4381:
        /*0084*/ 	.word	.L_x_10368@srel
        /*0088*/ 	.short	0x0
        /*008a*/ 	.short	0x0
        /*008c*/ 	.word	0x3
        /*0090*/ 	.word	.L_x_10369@srel
        /*0094*/ 	.word	.L_x_10370@srel
        /*0098*/ 	.word	.L_x_10371@srel


	//----- nvinfo : EIATTR_MAX_THREADS
	.align		4
.L_4382:
        /*009c*/ 	.byte	0x04, 0x05
        /*009e*/ 	.short	(.L_4384 - .L_4383)
.L_4383:
        /*00a0*/ 	.word	0x00000200
        /*00a4*/ 	.word	0x00000001
        /*00a8*/ 	.word	0x00000001


	//----- nvinfo : EIATTR_CRS_STACK_SIZE
	.align		4
.L_4384:
        /*00ac*/ 	.byte	0x04, 0x1e
        /*00ae*/ 	.short	(.L_4386 - .L_4385)
.L_4385:
        /*00b0*/ 	.word	0x00000000


	//----- nvinfo : EIATTR_CBANK_PARAM_SIZE
	.align		4
.L_4386:
        /*00b4*/ 	.byte	0x03, 0x19
        /*00b6*/ 	.short	0x01d0


	//----- nvinfo : EIATTR_PARAM_CBANK
	.align		4
        /*00b8*/ 	.byte	0x04, 0x0a
        /*00ba*/ 	.short	(.L_4388 - .L_4387)
	.align		4
.L_4387:
        /*00bc*/ 	.word	index@(.nv.constant0._ZN2at4cuda57_GLOBAL__N__cd6b329d_24_DistributionBernoulli_cu_7537a20d21kernelPointwiseApply2IZNS_6native9templates4cuda28bernoulli_tensor_cuda_kernelIafEEvRKNS_10TensorBaseES9_NS_15PhiloxCudaStateEEUliRaSB_SB_SB_RKfSD_SD_SD_E_aSC_jLi2ELi2ELi4ELi512ELi2EEEvNS0_6detail10TensorInfoIT0_T2_EENSG_IT1_SI_EESI_T_)
        /*00c0*/ 	.short	0x0380
        /*00c2*/ 	.short	0x01d0


	//----- nvinfo : EIATTR_SW_WAR
	.align		4
.L_4388:
        /*00c4*/ 	.byte	0x04, 0x36
        /*00c6*/ 	.short	(.L_4390 - .L_4389)
.L_4389:
        /*00c8*/ 	.word	0x00000008
.L_4390:


//--------------------- .nv.info._ZN2at4cuda57_GLOBAL__N__cd6b329d_24_DistributionBernoulli_cu_7537a20d21kernelPointwiseApply2IZNS_6native9templates4cuda28bernoulli_tensor_cuda_kernelIafEEvRKNS_10TensorBaseES9_NS_15PhiloxCudaStateEEUliRaSB_SB_SB_RKfSD_SD_SD_E_aSC_jLi2ELi1ELi4ELi512ELi2EEEvNS0_6detail10TensorInfoIT0_T2_EENSG_IT1_SI_EESI_T_ --------------------------
	.section	.nv.info._ZN2at4cuda57_GLOBAL__N__cd6b329d_24_DistributionBernoulli_cu_7537a20d21kernelPointwiseApply2IZNS_6native9templates4cuda28bernoulli_tensor_cuda_kernelIafEEvRKNS_10TensorBaseES9_NS_15PhiloxCudaStateEEUliRaSB_SB_SB_RKfSD_SD_SD_E_aSC_jLi2ELi1ELi4ELi512ELi2EEEvNS0_6detail10TensorInfoIT0_T2_EENSG_IT1_SI_EESI_T_,"",@"SHT_CUDA_INFO"
	.sectionflags	@""
	.align	4


	//----- nvinfo : EIATTR_CUDA_API_VERSION
	.align		4
        /*0000*/ 	.byte	0x04, 0x37
        /*0002*/ 	.short	(.L_4392 - .L_4391)
.L_4391:
        /*0004*/ 	.word	0x00000082


	//----- nvinfo : EIATTR_KPARAM_INFO
	.align		4
.L_4392:
        /*0008*/ 	.byte	0x04, 0x17
        /*000a*/ 	.short	(.L_4394 - .L_4393)
.L_4393:
        /*000c*/ 	.word	0x00000000
        /*0010*/ 	.short	0x0003
        /*0012*/ 	.short	0x01b8
        /*0014*/ 	.byte	0x00, 0xf0, 0x61, 0x00


	//----- nvinfo : EIATTR_KPARAM_INFO
	.align		4
.L_4394:
        /*0018*/ 	.byte	0x04, 0x17
        /*001a*/ 	.short	(.L_4396 - .L_4395)
.L_4395:
        /*001c*/ 	.word	0x00000000
        /*0020*/ 	.short	0x0002
        /*0022*/ 	.short	0x01b0
        /*0024*/ 	.byte	0x00, 0xf0, 0x11, 0x00


	//----- nvinfo : EIATTR_KPARAM_INFO
	.align		4
.L_4396:
        /*0028*/ 	.byte	0x04, 0x17
        /*002a*/ 	.short	(.L_4398 - .L_4397)
.L_4397:
        /*002c*/ 	.word	0x00000000
        /*0030*/ 	.short	0x0001
        /*0032*/ 	.short	0x00d8
        /*0034*/ 	.byte	0x00, 0xf0, 0x61, 0x03


	//----- nvinfo : EIATTR_KPARAM_INFO
	.align		4
.L_4398:
        /*0038*/ 	.byte	0x04, 0x17
        /*003a*/ 	.short	(.L_4400 - .L_4399)
.L_4399:
        /*003c*/ 	.word	0x00000000
        /*0040*/ 	.short	0x0000
        /*0042*/ 	.short	0x0000
        /*0044*/ 	.byte	0x00, 0xf0, 0x61, 0x03


	//----- nvinfo : EIATTR_SPARSE_MMA_MASK
	.align		4
.L_4400:
        /*0048*/ 	.byte	0x03, 0x50
        /*004a*/ 	.short	0x0000


	//----- nvinfo : EIATTR_MAXREG_COUNT
	.align		4
        /*004c*/ 	.byte	0x03, 0x1b
        /*004e*/ 	.short	0x0040


	//----- nvinfo : EIATTR_EXTERNS
	.align		4
        /*0050*/ 	.byte	0x04, 0x0f
        /*0052*/ 	.short	(.L_4402 - .L_4401)


	//   ....[0]....
	.align		4
.L_4401:
        /*0054*/ 	.word	index@(__assertfail)


	//----- nvinfo : EIATTR_MERCURY_ISA_VERSION
	.align		4
.L_4402:
        /*0058*/ 	.byte	0x03, 0x5f
        /*005a*/ 	.short	0x0101


	//----- nvinfo : EIATTR_VRC_CTA_INIT_COUNT
	.align		4
        /*005c*/ 	.byte	0x02, 0x4a
	.zero		1
	.zero		1


	//----- nvinfo : EIATTR_SYSCALL_OFFSETS
	.align		4
        /*0060*/ 	.byte	0x04, 0x46
        /*0062*/ 	.short	(.L_4404 - .L_4403)


	//   ....[0]....
.L_4403:
        /*0064*/ 	.word	0x000014d0


	//   ....[1]....
        /*0068*/ 	.word	0x000016c0


	//   ....[2]....
        /*006c*/ 	.word	0x000018a0


	//   ....[3]....
        /*0070*/ 	.word	0x00001a90


	//----- nvinfo : EIATTR_EXIT_INSTR_OFFSETS
	.align		4
.L_4404:
        /*0074*/ 	.byte	0x04, 0x1c
        /*0076*/ 	.short	(.L_4406 - .L_4405)


	//   ....[0]....
.L_4405:
        /*0078*/ 	.word	0x00000080


	//   ....[1]....
        /*007c*/ 	.word	0x00001b80


	//----- nvinfo : EIATTR_INDIRECT_BRANCH_TARGETS
	.align		4
.L_4406:
        /*0080*/ 	.byte	0x04, 0x34
        /*0082*/ 	.short	(.L_4408 - .L_4407)


	//   ....[0]....
.L_4407:
        /*0084*/ 	.word	.L_x_10372@srel
        /*0088*/ 	.short	0x0
        /*008a*/ 	.short	0x0
        /*008c*/ 	.word	0x3
        /*0090*/ 	.word	.L_x_10373@srel
        /*0094*/ 	.word	.L_x_10374@srel
        /*0098*/ 	.word	.L_x_10375@srel


	//----- nvinfo : EIATTR_MAX_THREADS
	.align		4
.L_4408:
        /*009c*/ 	.byte	0x04, 0x05
        /*009e*/ 	.short	(.L_4410 - .L_4409)
.L_4409:
        /*00a0*/ 	.word	0x00000200
        /*00a4*/ 	.word	0x00000001
        /*00a8*/ 	.word	0x00000001


	//----- nvinfo : EIATTR_CRS_STACK_SIZE
	.align		4
.L_4410:
        /*00ac*/ 	.byte	0x04, 0x1e
        /*00ae*/ 	.short	(.L_4412 - .L_4411)
.L_4411:
        /*00b0*/ 	.word	0x00000000


	//----- nvinfo : EIATTR_CBANK_PARAM_SIZE
	.align		4
.L_4412:
        /*00b4*/ 	.byte	0x03, 0x19
        /*00b6*/ 	.short	0x01d0


	//----- nvinfo : EIATTR_PARAM_CBANK
	.align		4
        /*00b8*/ 	.byte	0x04, 0x0a
        /*00ba*/ 	.short	(.L_4414 - .L_4413)
	.align		4
.L_4413:
        /*00bc*/ 	.word	index@(.nv.constant0._ZN2at4cuda57_GLOBAL__N__cd6b329d_24_DistributionBernoulli_cu_7537a20d21kernelPointwiseApply2IZNS_6native9templates4cuda28bernoulli_tensor_cuda_kernelIafEEvRKNS_10TensorBaseES9_NS_15PhiloxCudaStateEEUliRaSB_SB_SB_RKfSD_SD_SD_E_aSC_jLi2ELi1ELi4ELi512ELi2EEEvNS0_6detail10TensorInfoIT0_T2_EENSG_IT1_SI_EESI_T_)
        /*00c0*/ 	.short	0x0380
        /*00c2*/ 	.short	0x01d0


	//----- nvinfo : EIATTR_SW_WAR
	.align		4
.L_4414:
        /*00c4*/ 	.byte	0x04, 0x36
        /*00c6*/ 	.short	(.L_4416 - .L_4415)
.L_4415:
        /*00c8*/ 	.word	0x00000008
.L_4416:


//--------------------- .nv.info._ZN2at4cuda57_GLOBAL__N__cd6b329d_24_DistributionBernoulli_cu_7537a20d21kernelPointwiseApply2IZNS_6native9templates4cuda28bernoulli_tensor_cuda_kernelIafEEvRKNS_10TensorBaseES9_NS_15PhiloxCudaStateEEUliRaSB_SB_SB_RKfSD_SD_SD_E_aSC_jLi1ELin1ELi4ELi512ELi2EEEvNS0_6detail10TensorInfoIT0_T2_EENSG_IT1_SI_EESI_T_ --------------------------
	.section	.nv.info._ZN2at4cuda57_GLOBAL__N__cd6b329d_24_DistributionBernoulli_cu_7537a20d21kernelPointwiseApply2IZNS_6native9templates4cuda28bernoulli_tensor_cuda_kernelIafEEvRKNS_10TensorBaseES9_NS_15PhiloxCudaStateEEUliRaSB_SB_SB_RKfSD_SD_SD_E_aSC_jLi1ELin1ELi4ELi512ELi2EEEvNS0_6detail10TensorInfoIT0_T2_EENSG_IT1_SI_EESI_T_,"",@"SHT_CUDA_INFO"
	.sectionflags	@""
	.align	4


	//----- nvinfo : EIATTR_CUDA_API_VERSION
	.align		4
        /*0000*/ 	.byte	0x04, 0x37
        /*0002*/ 	.short	(.L_4418 - .L_4417)
.L_4417:
        /*0004*/ 	.word	0x00000082


	//----- nvinfo : EIATTR_KPARAM_INFO
	.align		4
.L_4418:
        /*0008*/ 	.byte	0x04, 0x17
        /*000a*/ 	.short	(.L_4420 - .L_4419)
.L_4419:
        /*000c*/ 	.word	0x00000000
        /*0010*/ 	.short	0x0003
        /*0012*/ 	.short	0x01b8
        /*0014*/ 	.byte	0x00, 0xf0, 0x61, 0x00


	//----- nvinfo : EIATTR_KPARAM_INFO
	.align		4
.L_4420:
        /*0018*/ 	.byte	0x04, 0x17
        /*001a*/ 	.short	(.L_4422 - .L_4421)
.L_4421:
        /*001c*/ 	.word	0x00000000
        /*0020*/ 	.short	0x0002
        /*0022*/ 	.short	0x01b0
        /*0024*/ 	.byte	0x00, 0xf0, 0x11, 0x00


	//----- nvinfo : EIATTR_KPARAM_INFO
	.align		4
.L_4422:
        /*0028*/ 	.byte	0x04, 0x17
        /*002a*/ 	.short	(.L_4424 - .L_4423)
.L_4423:
        /*002c*/ 	.word	0x00000000
        /*0030*/ 	.short	0x0001
        /*0032*/ 	.short	0x00d8
        /*0034*/ 	.byte	0x00, 0xf0, 0x61, 0x03


	//----- nvinfo : EIATTR_KPARAM_INFO
	.align		4
.L_4424:
        /*0038*/ 	.byte	0x04, 0x17
        /*003a*/ 	.short	(.L_4426 - .L_4425)
.L_4425:
        /*003c*/ 	.word	0x00000000
        /*0040*/ 	.short	0x0000
        /*0042*/ 	.short	0x0000
        /*0044*/ 	.byte	0x00, 0xf0, 0x61, 0x03


	//----- nvinfo : EIATTR_SPARSE_MMA_MASK
	.align		4
.L_4426:
        /*0048*/ 	.byte	0x03, 0x50
        /*004a*/ 	.short	0x0000


	//----- nvinfo : EIATTR_MAXREG_COUNT
	.align		4
        /*004c*/ 	.byte	0x03, 0x1b
        /*004e*/ 	.short	0x0040


	//----- nvinfo : EIATTR_EXTERNS
	.align		4
        /*0050*/ 	.byte	0x04, 0x0f
        /*0052*/ 	.short	(.L_4428 - .L_4427)


	//   ....[0]....
	.align		4
.L_4427:
        /*0054*/ 	.word	index@(__assertfail)


	//----- nvinfo : EIATTR_MERCURY_ISA_VERSION
	.align		4
.L_4428:
        /*0058*/ 	.byte	0x03, 0x5f
        /*005a*/ 	.short	0x0101


	//----- nvinfo : EIATTR_VRC_CTA_INIT_COUNT
	.align		4
        /*005c*/ 	.byte	0x02, 0x4a
	.zero		1
	.zero		1


	//----- nvinfo : EIATTR_SYSCALL_OFFSETS
	.align		4
        /*0060*/ 	.byte	0x04, 0x46
        /*0062*/ 	.short	(.L_4430 - .L_4429)


	//   ....[0]....
.L_4429:
        /*0064*/ 	.word	0x00007630


	//   ....[1]....
        /*0068*/ 	.word	0x000078b0


	//   ....[2]....
        /*006c*/ 	.word	0x00007b20


	//   ....[3]....
        /*0070*/ 	.word	0x00007d90


	//----- nvinfo : EIATTR_EXIT_INSTR_OFFSETS
	.align		4
.L_4430:
        /*0074*/ 	.byte	0x04, 0x1c
        /*0076*/ 	.short	(.L_4432 - .L_4431)


	//   ....[0]....
.L_4431:
        /*0078*/ 	.word	0x00000080


	//   ....[1]....
        /*007c*/ 	.word	0x00007ef0


	//----- nvinfo : EIATTR_INDIRECT_BRANCH_TARGETS
	.align		4
.L_4432:
        /*0080*/ 	.byte	0x04, 0x34
        /*0082*/ 	.short	(.L_4434 - .L_4433)


	//   ....[0]....
.L_4433:
        /*0084*/ 	.word	.L_x_10376@srel
        /*0088*/ 	.short	0x0
        /*008a*/ 	.short	0x0
        /*008c*/ 	.word	0x3
        /*0090*/ 	.word	.L_x_10377@srel
        /*0094*/ 	.word	.L_x_10378@srel
        /*0098*/ 	.word	.L_x_10379@srel


	//----- nvinfo : EIATTR_MAX_THREADS
	.align		4
.L_4434:
        /*009c*/ 	.byte	0x04, 0x05
        /*009e*/ 	.short	(.L_4436 - .L_4435)
.L_4435:
        /*00a0*/ 	.word	0x00000200
        /*00a4*/ 	.word	0x00000001
        /*00a8*/ 	.word	0x00000001


	//----- nvinfo : EIATTR_CRS_STACK_SIZE
	.align		4
.L_4436:
        /*00ac*/ 	.byte	0x04, 0x1e
        /*00ae*/ 	.short	(.L_4438 - .L_4437)
.L_4437:
        /*00b0*/ 	.word	0x00000000


	//----- nvinfo : EIATTR_CBANK_PARAM_SIZE
	.align		4
.L_4438:
        /*00b4*/ 	.byte	0x03, 0x19
        /*00b6*/ 	.short	0x01d0


	//----- nvinfo : EIATTR_PARAM_CBANK
	.align		4
        /*00b8*/ 	.byte	0x04, 0x0a
        /*00ba*/ 	.short	(.L_4440 - .L_4439)
	.align		4
.L_4439:
        /*00bc*/ 	.word	index@(.nv.constant0._ZN2at4cuda57_GLOBAL__N__cd6b329d_24_DistributionBernoulli_cu_7537a20d21kernelPointwiseApply2IZNS_6native9templates4cuda28bernoulli_tensor_cuda_kernelIafEEvRKNS_10TensorBaseES9_NS_15PhiloxCudaStateEEUliRaSB_SB_SB_RKfSD_SD_SD_E_aSC_jLi1ELin1ELi4ELi512ELi2EEEvNS0_6detail10TensorInfoIT0_T2_EENSG_IT1_SI_EESI_T_)
        /*00c0*/ 	.short	0x0380
        /*00c2*/ 	.short	0x01d0


	//----- nvinfo : EIATTR_SW_WAR
	.align		4
.L_4440:
        /*00c4*/ 	.byte	0x04, 0x36
        /*00c6*/ 	.short	(.L_4442 - .L_4441)
.L_4441:
        /*00c8*/ 	.word	0x00000008
.L_4442:


//--------------------- .nv.info._ZN2at4cuda57_GLOBAL__N__cd6b329d_24_DistributionBernoulli_cu_7537a20d21kernelPointwiseApply2IZNS_6native9templates4cuda28bernoulli_tensor_cuda_kernelIafEEvRKNS_10TensorBaseES9_NS_15PhiloxCudaStateEEUliRaSB_SB_SB_RKfSD_SD_SD_E_aSC_jLi1ELi2ELi4ELi512ELi2EEEvNS0_6detail10TensorInfoIT0_T2_EENSG_IT1_SI_EESI_T_ --------------------------
	.section	.nv.info._ZN2at4cuda57_GLOBAL__N__cd6b329d_24_DistributionBernoulli_cu_7537a20d21kernelPointwiseApply2IZNS_6native9templates4cuda28bernoulli_tensor_cuda_kernelIafEEvRKNS_10TensorBaseES9_NS_15PhiloxCudaStateEEUliRaSB_SB_SB_RKfSD_SD_SD_E_aSC_jLi1ELi2ELi4ELi512ELi2EEEvNS0_6detail10TensorInfoIT0_T2_EENSG_IT1_SI_EESI_T_,"",@"SHT_CUDA_INFO"
	.sectionflags	@""
	.align	4


	//----- nvinfo : EIATTR_CUDA_API_VERSION
	.align		4
        /*0000*/ 	.byte	0x04, 0x37
        /*0002*/ 	.short	(.L_4444 - .L_4443)
.L_4443:
        /*0004*/ 	.word	0x00000082


	//----- nvinfo : EIATTR_KPARAM_INFO
	.align		4
.L_4444:
        /*0008*/ 	.byte	0x04, 0x17
        /*000a*/ 	.short	(.L_4446 - .L_4445)
.L_4445:
        /*000c*/ 	.word	0x00000000
        /*0010*/ 	.short	0x0003
        /*0012*/ 	.short	0x01b8
        /*0014*/ 	.byte	0x00, 0xf0, 0x61, 0x00


	//----- nvinfo : EIATTR_KPARAM_INFO
	.align		4
.L_4446:
        /*0018*/ 	.byte	0x04, 0x17
        /*001a*/ 	.short	(.L_4448 - .L_4447)
.L_4447:
        /*001c*/ 	.word	0x00000000
        /*0020*/ 	.short	0x0002
        /*0022*/ 	.short	0x01b0
        /*0024*/ 	.byte	0x00, 0xf0, 0x11, 0x00


	//----- nvinfo : EIATTR_KPARAM_INFO
	.align		4
.L_4448:
        /*0028*/ 	.byte	0x04, 0x17
        /*002a*/ 	.short	(.L_4450 - .L_4449)
.L_4449:
        /*002c*/ 	.word	0x00000000
        /*0030*/ 	.short	0x0001
        /*0032*/ 	.short	0x00d8
        /*0034*/ 	.byte	0x00, 0xf0, 0x61, 0x03


	//----- nvinfo : EIATTR_KPARAM_INFO
	.align		4
.L_4450:
        /*0038*/ 	.byte	0x04, 0x17
        /*003a*/ 	.short	(.L_4452 - .L_4451)
.L_4451:
        /*003c*/ 	.word	0x00000000
        /*0040*/ 	.short	0x0000
        /*0042*/ 	.short	0x0000
        /*0044*/ 	.byte	0x00, 0xf0, 0x61, 0x03


	//----- nvinfo : EIATTR_SPARSE_MMA_MASK
	.align		4
.L_4452:
        /*0048*/ 	.byte	0x03, 0x50
        /*004a*/ 	.short	0x0000


	//----- nvinfo : EIATTR_MAXREG_COUNT
	.align		4
        /*004c*/ 	.byte	0x03, 0x1b
        /*004e*/ 	.short	0x0040


	//----- nvinfo : EIATTR_EXTERNS
	.align		4
        /*0050*/ 	.byte	0x04, 0x0f
        /*0052*/ 	.short	(.L_4454 - .L_4453)


	//   ....[0]....
	.align		4
.L_4453:
        /*0054*/ 	.word	index@(__assertfail)


	//----- nvinfo : EIATTR_MERCURY_ISA_VERSION
	.align		4
.L_4454:
        /*0058*/ 	.byte	0x03, 0x5f
        /*005a*/ 	.short	0x0101


	//----- nvinfo : EIATTR_VRC_CTA_INIT_COUNT
	.align		4
        /*005c*/ 	.byte	0x02, 0x4a
	.zero		1
	.zero		1


	//----- nvinfo : EIATTR_SYSCALL_OFFSETS
	.align		4
        /*0060*/ 	.byte	0x04, 0x46
        /*0062*/ 	.short	(.L_4456 - .L_4455)


	//   ....[0]....
.L_4455:
        /*0064*/ 	.word	0x000014c0


	//   ....[1]....
        /*0068*/ 	.word	0x000016b0


	//   ....[2]....
        /*006c*/ 	.word	0x00001890


	//   ....[3]....
        /*0070*/ 	.word	0x00001a80


	//----- nvinfo : EIATTR_EXIT_INSTR_OFFSETS
	.align		4
.L_4456:
        /*0074*/ 	.byte	0x04, 0x1c
        /*0076*/ 	.short	(.L_4458 - .L_4457)


	//   ....[0]....
.L_4457:
        /*0078*/ 	.word	0x00000080


	//   ....[1]....
        /*007c*/ 	.word	0x00001bc0


	//----- nvinfo : EIATTR_INDIRECT_BRANCH_TARGETS
	.align		4
.L_4458:
        /*0080*/ 	.byte	0x04, 0x34
        /*0082*/ 	.short	(.L_4460 - .L_4459)


	//   ....[0]....
.L_4459:
        /*0084*/ 	.word	.L_x_10380@srel
        /*0088*/ 	.short	0x0
        /*008a*/ 	.short	0x0
        /*008c*/ 	.word	0x3
        /*0090*/ 	.word	.L_x_10381@srel
        /*0094*/ 	.word	.L_x_10382@srel
        /*0098*/ 	.word	.L_x_10383@srel


	//----- nvinfo : EIATTR_MAX_THREADS
	.align		4
.L_4460:
        /*009c*/ 	.byte	0x04, 0x05
        /*009e*/ 	.short	(.L_4462 - .L_4461)
.L_4461:
        /*00a0*/ 	.word	0x00000200
        /*00a4*/ 	.word	0x00000001
        /*00a8*/ 	.word	0x00000001


	//----- nvinfo : EIATTR_CRS_STACK_SIZE
	.align		4
.L_4462:
        /*00ac*/ 	.byte	0x04, 0x1e
        /*00ae*/ 	.short	(.L_4464 - .L_4463)
.L_4463:
        /*00b0*/ 	.word	0x00000000


	//----- nvinfo : EIATTR_CBANK_PARAM_SIZE
	.align		4
.L_4464:
        /*00b4*/ 	.byte	0x03, 0x19
        /*00b6*/ 	.short	0x01d0


	//----- nvinfo : EIATTR_PARAM_CBANK
	.align		4
        /*00b8*/ 	.byte	0x04, 0x0a
        /*00ba*/ 	.short	(.L_4466 - .L_4465)
	.align		4
.L_4465:
        /*00bc*/ 	.word	index@(.nv.constant0._ZN2at4cuda57_GLOBAL__N__cd6b329d_24_DistributionBernoulli_cu_7537a20d21kernelPointwiseApply2IZNS_6native9templates4cuda28bernoulli_tensor_cuda_kernelIafEEvRKNS_10TensorBaseES9_NS_15PhiloxCudaStateEEUliRaSB_SB_SB_RKfSD_SD_SD_E_aSC_jLi1ELi2ELi4ELi512ELi2EEEvNS0_6detail10TensorInfoIT0_T2_EENSG_IT1_SI_EESI_T_)
        /*00c0*/ 	.short	0x0380
        /*00c2*/ 	.short	0x01d0


	//----- nvinfo : EIATTR_SW_WAR
	.align		4
.L_4466:
        /*00c4*/ 	.byte	0x04, 0x36
        /*00c6*/ 	.short	(.L_4468 - .L_4467)
.L_4467:
        /*00c8*/ 	.word	0x00000008
.L_4468:


//--------------------- .nv.info._ZN2at4cuda57_GLOBAL__N__cd6b329d_24_DistributionBernoulli_cu_7537a20d21kernelPointwiseApply2IZNS_6native9templates4cuda28bernoulli_tensor_cuda_kernelIafEEvRKNS_10TensorBaseES9_NS_15PhiloxCudaStateEEUliRaSB_SB_SB_RKfSD_SD_SD_E_aSC_jLi1ELi1ELi4ELi512ELi2EEEvNS0_6detail10TensorInfoIT0_T2_EENSG_IT1_SI_EESI_T_ --------------------------
	.section	.nv.info._ZN2at4cuda57_GLOBAL__N__cd6b329d_24_DistributionBernoulli_cu_7537a20d21kernelPointwiseApply2IZNS_6native9templates4cuda28bernoulli_tensor_cuda_kernelIafEEvRKNS_10TensorBaseES9_NS_15PhiloxCudaStateEEUliRaSB_SB_SB_RKfSD_SD_SD_E_aSC_jLi1ELi1ELi4ELi512ELi2EEEvNS0_6detail10TensorInfoIT0_T2_EENSG_IT1_SI_EESI_T_,"",@"SHT_CUDA_INFO"
	.sectionflags	@""
	.align	4


	//----- nvinfo : EIATTR_CUDA_API_VERSION
	.align		4
        /*0000*/ 	.byte	0x04, 0x37
        /*0002*/ 	.short	(.L_4470 - .L_4469)
.L_4469:
        /*0004*/ 	.word	0x00000082


	//----- nvinfo : EIATTR_KPARAM_INFO
	.align		4
.L_4470:
        /*0008*/ 	.byte	0x04, 0x17
        /*000a*/ 	.short	(.L_4472 - .L_4471)
.L_4471:
        /*000c*/ 	.word	0x00000000
        /*0010*/ 	.short	0x0003
        /*0012*/ 	.short	0x01b8
        /*0014*/ 	.byte	0x00, 0xf0, 0x61, 0x00


	//----- nvinfo : EIATTR_KPARAM_INFO
	.align		4
.L_4472:
        /*0018*/ 	.byte	0x04, 0x17
        /*001a*/ 	.short	(.L_4474 - .L_4473)
.L_4473:
        /*001c*/ 	.word	0x00000000
        /*0020*/ 	.short	0x0002
        /*0022*/ 	.short	0x01b0
        /*0024*/ 	.byte	0x00, 0xf0, 0x11, 0x00


	//----- nvinfo : EIATTR_KPARAM_INFO
	.align		4
.L_4474:
        /*0028*/ 	.byte	0x04, 0x17
        /*002a*/ 	.short	(.L_4476 - .L_4475)
.L_4475:
        /*002c*/ 	.word	0x00000000
        /*0030*/ 	.short	0x0001
        /*0032*/ 	.short	0x00d8
        /*0034*/ 	.byte	0x00, 0xf0, 0x61, 0x03


	//----- nvinfo : EIATTR_KPARAM_INFO
	.align		4
.L_4476:
        /*0038*/ 	.byte	0x04, 0x17
        /*003a*/ 	.short	(.L_4478 - .L_4477)
.L_4477:
        /*003c*/ 	.word	0x00000000
        /*0040*/ 	.short	0x0000
        /*0042*/ 	.short	0x0000
        /*0044*/ 	.byte	0x00, 0xf0, 0x61, 0x03


	//----- nvinfo : EIATTR_SPARSE_MMA_MASK
	.align		4
.L_4478:
        /*0048*/ 	.byte	0x03, 0x50
        /*004a*/ 	.short	0x0000


	//----- nvinfo : EIATTR_MAXREG_COUNT
	.align		4
        /*004c*/ 	.byte	0x03, 0x1b
        /*004e*/ 	.short	0x0040


	//----- nvinfo : EIATTR_EXTERNS
	.align		4
        /*0050*/ 	.byte	0x04, 0x0f
        /*0052*/ 	.short	(.L_4480 - .L_4479)


	//   ....[0]....
	.align		4
.L_4479:
        /*0054*/ 	.word	index@(__assertfail)


	//----- nvinfo : EIATTR_MERCURY_ISA_VERSION
	.align		4
.L_4480:
        /*0058*/ 	.byte	0x03, 0x5f
        /*005a*/ 	.short	0x0101


	//----- nvinfo : EIATTR_VRC_CTA_INIT_COUNT
	.align		4
        /*005c*/ 	.byte	0x02, 0x4a
	.zero		1
	.zero		1


	//----- nvinfo : EIATTR_SYSCALL_OFFSETS
	.align		4
        /*0060*/ 	.byte	0x04, 0x46
        /*0062*/ 	.short	(.L_4482 - .L_4481)


	//   ....[0]....
.L_4481:
        /*0064*/ 	.word	0x00000e20


	//   ....[1]....
        /*0068*/ 	.word	0x00001010


	//   ....[2]....
        /*006c*/ 	.word	0x000011f0


	//   ....[3]....
        /*0070*/ 	.word	0x000013e0


	//----- nvinfo : EIATTR_EXIT_INSTR_OFFSETS
	.align		4
.L_4482:
        /*0074*/ 	.byte	0x04, 0x1c
        /*0076*/ 	.short	(.L_4484 - .L_4483)


	//   ....[0]....
.L_4483:
        /*0078*/ 	.word	0x00000080


	//   ....[1]....
        /*007c*/ 	.word	0x000014b0


	//----- nvinfo : EIATTR_INDIRECT_BRANCH_TARGETS
	.align		4
.L_4484:
        /*0080*/ 	.byte	0x04, 0x34
        /*0082*/ 	.short	(.L_4486 - .L_4485)


	//   ....[0]....
.L_4485:
        /*0084*/ 	.word	.L_x_10384@srel
        /*0088*/ 	.short	0x0
        /*008a*/ 	.short	0x0
        /*008c*/ 	.word	0x3
        /*0090*/ 	.word	.L_x_10385@srel
        /*0094*/ 	.word	.L_x_10386@srel
        /*0098*/ 	.word	.L_x_10387@srel


	//----- nvinfo : EIATTR_MAX_THREADS
	.align		4
.L_4486:
        /*009c*/ 	.byte	0x04, 0x05
        /*009e*/ 	.short	(.L_4488 - .L_4487)
.L_4487:
        /*00a0*/ 	.word	0x00000200
        /*00a4*/ 	.word	0x00000001
        /*00a8*/ 	.word	0x00000001


	//----- nvinfo : EIATTR_CRS_STACK_SIZE
	.align		4
.L_4488:
        /*00ac*/ 	.byte	0x04, 0x1e
        /*00ae*/ 	.short	(.L_4490 - .L_4489)
.L_4489:
        /*00b0*/ 	.word	0x00000000


	//----- nvinfo : EIATTR_CBANK_PARAM_SIZE
	.align		4
.L_4490:
        /*00b4*/ 	.byte	0x03, 0x19
        /*00b6*/ 	.short	0x01d0


	//----- nvinfo : EIATTR_PARAM_CBANK
	.align		4
        /*00b8*/ 	.byte	0x04, 0x0a
        /*00ba*/ 	.short	(.L_4492 - .L_4491)
	.align		4
.L_4491:
        /*00bc*/ 	.word	index@(.nv.constant0._ZN2at4cuda57_GLOBAL__N__cd6b329d_24_DistributionBernoulli_cu_7537a20d21kernelPointwiseApply2IZNS_6native9templates4cuda28bernoulli_tensor_cuda_kernelIafEEvRKNS_10TensorBaseES9_NS_15PhiloxCudaStateEEUliRaSB_SB_SB_RKfSD_SD_SD_E_aSC_jLi1ELi1ELi4ELi512ELi2EEEvNS0_6detail10TensorInfoIT0_T2_EENSG_IT1_SI_EESI_T_)
        /*00c0*/ 	.short	0x0380
        /*00c2*/ 	.short	0x01d0


	//----- nvinfo : EIATTR_SW_WAR
	.align		4
.L_4492:
        /*00c4*/ 	.byte	0x04, 0x36
        /*00c6*/ 	.short	(.L_4494 - .L_4493)
.L_4493:
        /*00c8*/ 	.word	0x00000008
.L_4494:


//--------------------- .nv.info._ZN2at4cuda57_GLOBAL__N__cd6b329d_24_DistributionBernoulli_cu_7537a20d21kernelPointwiseApply2IZNS_6native9templates4cuda28bernoulli_tensor_cuda_kernelIhfEEvRKNS_10TensorBaseES9_NS_15PhiloxCudaStateEEUliRhSB_SB_SB_RKfSD_SD_SD_E_hSC_mLin1ELin1ELi4ELi512ELi2EEEvNS0_6detail10TensorInfoIT0_T2_EENSG_IT1_SI_EESI_T_ --------------------------
	.section	.nv.info._ZN2at4cuda57_GLOBAL__N__cd6b329d_24_DistributionBernoulli_cu_7537a20d21kernelPointwiseApply2IZNS_6native9templates4cuda28bernoulli_tensor_cuda_kernelIhfEEvRKNS_10TensorBaseES9_NS_15PhiloxCudaStateEEUliRhSB_SB_SB_RKfSD_SD_SD_E_hSC_mLin1ELin1ELi4ELi512ELi2EEEvNS0_6detail10TensorInfoIT0_T2_EENSG_IT1_SI_EESI_T_,"",@"SHT_CUDA_INFO"
	.sectionflags	@""
	.align	4


	//----- nvinfo : EIATTR_CUDA_API_VERSION
	.align		4
        /*0000*/ 	.byte	0x04, 0x37
        /*0002*/ 	.short	(.L_4496 - .L_4495)
.L_4495:
        /*0004*/ 	.word	0x00000082


	//----- nvinfo : EIATTR_KPARAM_INFO
	.align		4
.L_4496:
        /*0008*/ 	.byte	0x04, 0x17
        /*000a*/ 	.short	(.L_4498 - .L_4497)
.L_4497:
        /*000c*/ 	.word	0x00000000
        /*0010*/ 	.short	0x0003
        /*0012*/ 	.short	0x0348
        /*0014*/ 	.byte	0x00, 0xf0, 0x61, 0x00


	//----- nvinfo : EIATTR_KPARAM_INFO
	.align		4
.L_4498:
        /*0018*/ 	.byte	0x04, 0x17
        /*001a*/ 	.short	(.L_4500 - .L_4499)
.L_4499:
        /*001c*/ 	.word	0x00000000
        /*0020*/ 	.short	0x0002
        /*0022*/ 	.short	0x0340
        /*0024*/ 	.byte	0x00, 0xf0, 0x21, 0x00


	//----- nvinfo : EIATTR_KPARAM_INFO
	.align		4
.L_4500:
        /*0028*/ 	.byte	0x04, 0x17
        /*002a*/ 	.short	(.L_4502 - .L_4501)
.L_4501:
        /*002c*/ 	.word	0x00000000
        /*0030*/ 	.short	0x0001
        /*0032*/ 	.short	0x01a0
        /*0034*/ 	.byte	0x00, 0xf0, 0x81, 0x06


	//----- nvinfo : EIATTR_KPARAM_INFO
	.align		4
.L_4502:
        /*0038*/ 	.byte	0x04, 0x17
        /*003a*/ 	.short	(.L_4504 - .L_4503)
.L_4503:
        /*003c*/ 	.word	0x00000000
        /*0040*/ 	.short	0x0000
        /*0042*/ 	.short	0x0000
        /*0044*/ 	.byte	0x00, 0xf0, 0x81, 0x06


	//----- nvinfo : EIATTR_SPARSE_MMA_MASK
	.align		4
.L_4504:
        /*0048*/ 	.byte	0x03, 0x50
        /*004a*/ 	.short	0x0000


	//----- nvinfo : EIATTR_MAXREG_COUNT
	.align		4
        /*004c*/ 	.byte	0x03, 0x1b
        /*004e*/ 	.short	0x0040


	//----- nvinfo : EIATTR_EXTERNS
	.align		4
        /*0050*/ 	.byte	0x04, 0x0f
        /*0052*/ 	.short	(.L_4506 - .L_4505)


	//   ....[0]....
	.align		4
.L_4505:
        /*0054*/ 	.word	index@(__assertfail)


	//----- nvinfo : EIATTR_MERCURY_ISA_VERSION
	.align		4
.L_4506:
        /*0058*/ 	.byte	0x03, 0x5f
        /*005a*/ 	.short	0x0101


	//----- nvinfo : EIATTR_VRC_CTA_INIT_COUNT
	.align		4
        /*005c*/ 	.byte	0x02, 0x4a
	.zero		1
	.zero		1


	//----- nvinfo : EIATTR_SYSCALL_OFFSETS
	.align		4
        /*0060*/ 	.byte	0x04, 0x46
        /*0062*/ 	.short	(.L_4508 - .L_4507)


	//   ....[0]....
.L_4507:
        /*0064*/ 	.word	0x0001c560


	//   ....[1]....
        /*0068*/ 	.word	0x0001c770


	//   ....[2]....
        /*006c*/ 	.word	0x0001c970


	//   ....[3]....
        /*0070*/ 	.word	0x0001cb80


	//----- nvinfo : EIATTR_EXIT_INSTR_OFFSETS
	.align		4
.L_4508:
        /*0074*/ 	.byte	0x04, 0x1c
        /*0076*/ 	.short	(.L_4510 - .L_4509)


	//   ....[0]....
.L_4509:
        /*0078*/ 	.word	0x00000090


	//   ....[1]....
        /*007c*/ 	.word	0x0001ccc0


	//----- nvinfo : EIATTR_INDIRECT_BRANCH_TARGETS
	.align		4
.L_4510:
        /*0080*/ 	.byte	0x04, 0x34
        /*0082*/ 	.short	(.L_4512 - .L_4511)


	//   ....[0]....
.L_4511:
        /*0084*/ 	.word	.L_x_10388@srel
        /*0088*/ 	.short	0x0
        /*008a*/ 	.short	0x0
        /*008c*/ 	.word	0x3
        /*0090*/ 	.word	.L_x_10389@srel
        /*0094*/ 	.word	.L_x_10390@srel
        /*0098*/ 	.word	.L_x_10391@srel


	//----- nvinfo : EIATTR_MAX_THREADS
	.align		4
.L_4512:
        /*009c*/ 	.byte	0x04, 0x05
        /*009e*/ 	.short	(.L_4514 - .L_4513)
.L_4513:
        /*00a0*/ 	.word	0x00000200
        /*00a4*/ 	.word	0x00000001
        /*00a8*/ 	.word	0x00000001


	//----- nvinfo : EIATTR_CRS_STACK_SIZE
	.align		4
.L_4514:
        /*00ac*/ 	.byte	0x04, 0x1e
        /*00ae*/ 	.short	(.L_4516 - .L_4515)
.L_4515:
        /*00b0*/ 	.word	0x00000000


	//----- nvinfo : EIATTR_CBANK_PARAM_SIZE
	.align		4
.L_4516:
        /*00b4*/ 	.byte	0x03, 0x19
        /*00b6*/ 	.short	0x0360


	//----- nvinfo : EIATTR_PARAM_CBANK
	.align		4
        /*00b8*/ 	.byte	0x04, 0x0a
        /*00ba*/ 	.short	(.L_4518 - .L_4517)
	.align		4
.L_4517:
        /*00bc*/ 	.word	index@(.nv.constant0._ZN2at4cuda57_GLOBAL__N__cd6b329d_24_DistributionBernoulli_cu_7537a20d21kernelPointwiseApply2IZNS_6native9templates4cuda28bernoulli_tensor_cuda_kernelIhfEEvRKNS_10TensorBaseES9_NS_15PhiloxCudaStateEEUliRhSB_SB_SB_RKfSD_SD_SD_E_hSC_mLin1ELin1ELi4ELi512ELi2EEEvNS0_6detail10TensorInfoIT0_T2_EENSG_IT1_SI_EESI_T_)
        /*00c0*/ 	.short	0x0380
        /*00c2*/ 	.short	0x0360


	//----- nvinfo : EIATTR_SW_WAR
	.align		4
.L_4518:
        /*00c4*/ 	.byte	0x04, 0x36
        /*00c6*/ 	.short	(.L_4520 - .L_4519)
.L_4519:
        /*00c8*/ 	.word	0x00000008
.L_4520:


//--------------------- .nv.info._ZN2at4cuda57_GLOBAL__N__cd6b329d_24_DistributionBernoulli_cu_7537a20d21kernelPointwiseApply2IZNS_6native9templates4cuda28bernoulli_tensor_cuda_kernelIhfEEvRKNS_10TensorBaseES9_NS_15PhiloxCudaStateEEUliRhSB_SB_SB_RKfSD_SD_SD_E_hSC_mLi1ELi1ELi4ELi512ELi2EEEvNS0_6detail10TensorInfoIT0_T2_EENSG_IT1_SI_EESI_T_ --------------------------
	.section	.nv.info._ZN2at4cuda57_GLOBAL__N__cd6b329d_24_DistributionBernoulli_cu_7537a20d21kernelPointwiseApply2IZNS_6native9templates4cuda28bernoulli_tensor_cuda_kernelIhfEEvRKNS_10TensorBaseES9_NS_15PhiloxCudaStateEEUliRhSB_SB_SB_RKfSD_SD_SD_E_hSC_mLi1ELi1ELi4ELi512ELi2EEEvNS0_6detail10TensorInfoIT0_T2_EENSG_IT1_SI_EESI_T_,"",@"SHT_CUDA_INFO"
	.sectionflags	@""
	.align	4


	//----- nvinfo : EIATTR_CUDA_API_VERSION
	.align		4
        /*0000*/ 	.byte	0x04, 0x37
        /*0002*/ 	.short	(.L_4522 - .L_4521)
.L_4521:
        /*0004*/ 	.word	0x00000082


	//----- nvinfo : EIATTR_KPARAM_INFO
	.align		4
.L_4522:
        /*0008*/ 	.byte	0x04, 0x17
        /*000a*/ 	.short	(.L_4524 - .L_4523)
.L_4523:
        /*000c*/ 	.word	0x00000000
        /*0010*/ 	.short	0x0003
        /*0012*/ 	.short	0x0348
        /*0014*/ 	.byte	0x00, 0xf0, 0x61, 0x00


	//----- nvinfo : EIATTR_KPARAM_INFO
	.align		4
.L_4524:
        /*0018*/ 	.byte	0x04, 0x17
        /*001a*/ 	.short	(.L_4526 - .L_4525)
.L_4525:
        /*001c*/ 	.word	0x00000000
        /*0020*/ 	.short	0x0002
        /*0022*/ 	.short	0x0340
        /*0024*/ 	.byte	0x00, 0xf0, 0x21, 0x00


	//----- nvinfo : EIATTR_KPARAM_INFO
	.align		4
.L_4526:
        /*0028*/ 	.byte	0x04, 0x17
        /*002a*/ 	.short	(.L_4528 - .L_4527)
.L_4527:
        /*002c*/ 	.word	0x00000000
        /*0030*/ 	.short	0x0001
        /*0032*/ 	.short	0x01a0
        /*0034*/ 	.byte	0x00, 0xf0, 0x81, 0x06


	//----- nvinfo : EIATTR_KPARAM_INFO
	.align		4
.L_4528:
        /*0038*/ 	.byte	0x04, 0x17
        /*003a*/ 	.short	(.L_4530 - .L_4529)
.L_4529:
        /*003c*/ 	.word	0x00000000
        /*0040*/ 	.short	0x0000
        /*0042*/ 	.short	0x0000
        /*0044*/ 	.byte	0x00, 0xf0, 0x81, 0x06


	//----- nvinfo : EIATTR_SPARSE_MMA_MASK
	.align		4
.L_4530:
        /*0048*/ 	.byte	0x03, 0x50
        /*004a*/ 	.short	0x0000


	//----- nvinfo : EIATTR_MAXREG_COUNT
	.align		4
        /*004c*/ 	.byte	0x03, 0x1b
        /*004e*/ 	.short	0x0040


	//----- nvinfo : EIATTR_EXTERNS
	.align		4
        /*0050*/ 	.byte	0x04, 0x0f
        /*0052*/ 	.short	(.L_4532 - .L_4531)


	//   ....[0]....
	.align		4
.L_4531:
        /*0054*/ 	.word	index@(__assertfail)


	//----- nvinfo : EIATTR_MERCURY_ISA_VERSION
	.align		4
.L_4532:
        /*0058*/ 	.byte	0x03, 0x5f
        /*005a*/ 	.short	0x0101


	//----- nvinfo : EIATTR_VRC_CTA_INIT_COUNT
	.align		4
        /*005c*/ 	.byte	0x02, 0x4a
	.zero		1
	.zero		1


	//----- nvinfo : EIATTR_SYSCALL_OFFSETS
	.align		4
        /*0060*/ 	.byte	0x04, 0x46
        /*0062*/ 	.short	(.L_4534 - .L_4533)


	//   ....[0]....
.L_4533:
        /*0064*/ 	.word	0x00000fb0


	//   ....[1]....
        /*0068*/ 	.word	0x000011a0


	//   ....[2]....
        /*006c*/ 	.word	0x00001380


	//   ....[3]....
        /*0070*/ 	.word	0x00001570


	//----- nvinfo : EIATTR_EXIT_INSTR_OFFSETS
	.align		4
.L_4534:
        /*0074*/ 	.byte	0x04, 0x1c
        /*0076*/ 	.short	(.L_4536 - .L_4535)


	//   ....[0]....
.L_4535:
        /*0078*/ 	.word	0x00000090


	//   ....[1]....
        /*007c*/ 	.word	0x00001650


	//----- nvinfo : EIATTR_INDIRECT_BRANCH_TARGETS
	.align		4
.L_4536:
        /*0080*/ 	.byte	0x04, 0x34
        /*0082*/ 	.short	(.L_4538 - .L_4537)


	//   ....[0]....
.L_4537:
        /*0084*/ 	.word	.L_x_10392@srel
        /*0088*/ 	.short	0x0
        /*008a*/ 	.short	0x0
        /*008c*/ 	.word	0x3
        /*0090*/ 	.word	.L_x_10393@srel
        /*0094*/ 	.word	.L_x_10394@srel
        /*0098*/ 	.word	.L_x_10395@srel


	//----- nvinfo : EIATTR_MAX_THREADS
	.align		4
.L_4538:
        /*009c*/ 	.byte	0x04, 0x05
        /*009e*/ 	.short	(.L_4540 - .L_4539)
.L_4539:
        /*00a0*/ 	.word	0x00000200
        /*00a4*/ 	.word	0x00000001
        /*00a8*/ 	.word	0x00000001


	//----- nvinfo : EIATTR_CRS_STACK_SIZE
	.align		4
.L_4540:
        /*00ac*/ 	.byte	0x04, 0x1e
        /*00ae*/ 	.short	(.L_4542 - .L_4541)
.L_4541:
        /*00b0*/ 	.word	0x00000000


	//----- nvinfo : EIATTR_CBANK_PARAM_SIZE
	.align		4
.L_4542:
        /*00b4*/ 	.byte	0x03, 0x19
        /*00b6*/ 	.short	0x0360


	//----- nvinfo : EIATTR_PARAM_CBANK
	.align		4
        /*00b8*/ 	.byte	0x04, 0x0a
        /*00ba*/ 	.short	(.L_4544 - .L_4543)
	.align		4
.L_4543:
        /*00bc*/ 	.word	index@(.nv.constant0._ZN2at4cuda57_GLOBAL__N__cd6b329d_24_DistributionBernoulli_cu_7537a20d21kernelPointwiseApply2IZNS_6native9templates4cuda28bernoulli_tensor_cuda_kernelIhfEEvRKNS_10TensorBaseES9_NS_15PhiloxCudaStateEEUliRhSB_SB_SB_RKfSD_SD_SD_E_hSC_mLi1ELi1ELi4ELi512ELi2EEEvNS0_6detail10TensorInfoIT0_T2_EENSG_IT1_SI_EESI_T_)
        /*00c0*/ 	.short	0x0380
        /*00c2*/ 	.short	0x0360


	//----- nvinfo : EIATTR_SW_WAR
	.align		4
.L_4544:
        /*00c4*/ 	.byte	0x04, 0x36
        /*00c6*/ 	.short	(.L_4546 - .L_4545)
.L_4545:
        /*00c8*/ 	.word	0x00000008
.L_4546:


//--------------------- .nv.info._ZN2at4cuda57_GLOBAL__N__cd6b329d_24_DistributionBernoulli_cu_7537a20d21kernelPointwiseApply2IZNS_6native9templates4cuda28bernoulli_tensor_cuda_kernelIhfEEvRKNS_10TensorBaseES9_NS_15PhiloxCudaStateEEUliRhSB_SB_SB_RKfSD_SD_SD_E_hSC_jLin1ELin1ELi4ELi512ELi2EEEvNS0_6detail10TensorInfoIT0_T2_EENSG_IT1_SI_EESI_T_ --------------------------
	.section	.nv.info._ZN2at4cuda57_GLOBAL__N__cd6b329d_24_DistributionBernoulli_cu_7537a20d21kernelPointwiseApply2IZNS_6native9templates4cuda28bernoulli_tensor_cuda_kernelIhfEEvRKNS_10TensorBaseES9_NS_15PhiloxCudaStateEEUliRhSB_SB_SB_RKfSD_SD_SD_E_hSC_jLin1ELin1ELi4ELi512ELi2EEEvNS0_6detail10TensorInfoIT0_T2_EENSG_IT1_SI_EESI_T_,"",@"SHT_CUDA_INFO"
	.sectionflags	@""
	.align	4


	//----- nvinfo : EIATTR_CUDA_API_VERSION
	.align		4
        /*0000*/ 	.byte	0x04, 0x37
        /*0002*/ 	.short	(.L_4548 - .L_4547)
.L_4547:
        /*0004*/ 	.word	0x00000082


	//----- nvinfo : EIATTR_KPARAM_INFO
	.align		4
.L_4548:
        /*0008*/ 	.byte	0x04, 0x17
        /*000a*/ 	.short	(.L_4550 - .L_4549)
.L_4549:
        /*000c*/ 	.word	0x00000000
        /*0010*/ 	.short	0x0003
        /*0012*/ 	.short	0x01b8
        /*0014*/ 	.byte	0x00, 0xf0, 0x61, 0x00


	//----- nvinfo : EIATTR_KPARAM_INFO
	.align		4
.L_4550:
        /*0018*/ 	.byte	0x04, 0x17
        /*001a*/ 	.short	(.L_4552 - .L_4551)
.L_4551:
        /*001c*/ 	.word	0x00000000
        /*0020*/ 	.short	0x0002
        /*0022*/ 	.short	0x01b0
        /*0024*/ 	.byte	0x00, 0xf0, 0x11, 0x00


	//----- nvinfo : EIATTR_KPARAM_INFO
	.align		4
.L_4552:
        /*0028*/ 	.byte	0x04, 0x17
        /*002a*/ 	.short	(.L_4554 - .L_4553)
.L_4553:
        /*002c*/ 	.word	0x00000000
        /*0030*/ 	.short	0x0001
        /*0032*/ 	.short	0x00d8
        /*0034*/ 	.byte	0x00, 0xf0, 0x61, 0x03


	//----- nvinfo : EIATTR_KPARAM_INFO
	.align		4
.L_4554:
        /*0038*/ 	.byte	0x04, 0x17
        /*003a*/ 	.short	(.L_4556 - .L_4555)
.L_4555:
        /*003c*/ 	.word	0x00000000
        /*0040*/ 	.short	0x0000
        /*0042*/ 	.short	0x0000
        /*0044*/ 	.byte	0x00, 0xf0, 0x61, 0x03


	//----- nvinfo : EIATTR_SPARSE_MMA_MASK
	.align		4
.L_4556:
        /*0048*/ 	.byte	0x03, 0x50
        /*004a*/ 	.short	0x0000


	//----- nvinfo : EIATTR_MAXREG_COUNT
	.align		4
        /*004c*/ 	.byte	0x03, 0x1b
        /*004e*/ 	.short	0x0040


	//----- nvinfo : EIATTR_EXTERNS
	.align		4
        /*0050*/ 	.byte	0x04, 0x0f
        /*0052*/ 	.short	(.L_4558 - .L_4557)


	//   ....[0]....
	.align		4
.L_4557:
        /*0054*/ 	.word	index@(__assertfail)


	//----- nvinfo : EIATTR_MERCURY_ISA_VERSION
	.align		4
.L_4558:
        /*0058*/ 	.byte	0x03, 0x5f
        /*005a*/ 	.short	0x0101


	//----- nvinfo : EIATTR_VRC_CTA_INIT_COUNT
	.align		4
        /*005c*/ 	.byte	0x02, 0x4a
	.zero		1
	.zero		1


	//----- nvinfo : EIATTR_SYSCALL_OFFSETS
	.align		4
        /*0060*/ 	.byte	0x04, 0x46
        /*0062*/ 	.short	(.L_4560 - .L_4559)


	//   ....[0]....
.L_4559:
        /*0064*/ 	.word	0x0000dda0


	//   ....[1]....
        /*0068*/ 	.word	0x0000dfb0


	//   ....[2]....
        /*006c*/ 	.word	0x0000e1b0


	//   ....[3]....
        /*0070*/ 	.word	0x0000e3c0


	//----- nvinfo : EIATTR_EXIT_INSTR_OFFSETS
	.align		4
.L_4560:
        /*0074*/ 	.byte	0x04, 0x1c
        /*0076*/ 	.short	(.L_4562 - .L_4561)


	//   ....[0]....
.L_4561:
        /*0078*/ 	.word	0x00000080


	//   ....[1]....
        /*007c*/ 	.word	0x0000e4f0


	//----- nvinfo : EIATTR_INDIRECT_BRANCH_TARGETS
	.align		4
.L_4562:
        /*0080*/ 	.byte	0x04, 0x34
        /*0082*/ 	.short	(.L_4564 - .L_4563)


	//   ....[0]....
.L_4563:
        /*0084*/ 	.word	.L_x_10396@srel
        /*0088*/ 	.short	0x0
        /*008a*/ 	.short	0x0
        /*008c*/ 	.word	0x3
        /*0090*/ 	.word	.L_x_10397@srel
        /*0094*/ 	.word	.L_x_10398@srel
        /*0098*/ 	.word	.L_x_10399@srel


	//----- nvinfo : EIATTR_MAX_THREADS
	.align		4
.L_4564:
        /*009c*/ 	.byte	0x04, 0x05
        /*009e*/ 	.short	(.L_4566 - .L_4565)
.L_4565:
        /*00a0*/ 	.word	0x00000200
        /*00a4*/ 	.word	0x00000001
        /*00a8*/ 	.word	0x00000001


	//----- nvinfo : EIATTR_CRS_STACK_SIZE
	.align		4
.L_4566:
        /*00ac*/ 	.byte	0x04, 0x1e
        /*00ae*/ 	.short	(.L_4568 - .L_4567)
.L_4567:
        /*00b0*/ 	.word	0x00000000


	//----- nvinfo : EIATTR_CBANK_PARAM_SIZE
	.align		4
.L_4568:
        /*00b4*/ 	.byte	0x03, 0x19
        /*00b6*/ 	.short	0x01d0


	//----- nvinfo : EIATTR_PARAM_CBANK
	.align		4
        /*00b8*/ 	.byte	0x04, 0x0a
        /*00ba*/ 	.short	(.L_4570 - .L_4569)
	.align		4
.L_4569:
        /*00bc*/ 	.word	index@(.nv.constant0._ZN2at4cuda57_GLOBAL__N__cd6b329d_24_DistributionBernoulli_cu_7537a20d21kernelPointwiseApply2IZNS_6native9templates4cuda28bernoulli_tensor_cuda_kernelIhfEEvRKNS_10TensorBaseES9_NS_15PhiloxCudaStateEEUliRhSB_SB_SB_RKfSD_SD_SD_E_hSC_jLin1ELin1ELi4ELi512ELi2EEEvNS0_6detail10TensorInfoIT0_T2_EENSG_IT1_SI_EESI_T_)
        /*00c0*/ 	.short	0x0380
        /*00c2*/ 	.short	0x01d0


	//----- nvinfo : EIATTR_SW_WAR
	.align		4
.L_4570:
        /*00c4*/ 	.byte	0x04, 0x36
        /*00c6*/ 	.short	(.L_4572 - .L_4571)
.L_4571:
        /*00c8*/ 	.word	0x00000008
.L_4572:


//--------------------- .nv.info._ZN2at4cuda57_GLOBAL__N__cd6b329d_24_DistributionBernoulli_cu_7537a20d21kernelPointwiseApply2IZNS_6native9templates4cuda28bernoulli_tensor_cuda_kernelIhfEEvRKNS_10TensorBaseES9_NS_15PhiloxCudaStateEEUliRhSB_SB_SB_RKfSD_SD_SD_E_hSC_jLin1ELi2ELi4ELi512ELi2EEEvNS0_6detail10TensorInfoIT0_T2_EENSG_IT1_SI_EESI_T_ --------------------------
	.section	.nv.info._ZN2at4cuda57_GLOBAL__N__cd6b329d_24_DistributionBernoulli_cu_7537a20d21kernelPointwiseApply2IZNS_6native9templates4cuda28bernoulli_tensor_cuda_kernelIhfEEvRKNS_10TensorBaseES9_NS_15PhiloxCudaStateEEUliRhSB_SB_SB_RKfSD_SD_SD_E_hSC_jLin1ELi2ELi4ELi512ELi2EEEvNS0_6detail10TensorInfoIT0_T2_EENSG_IT1_SI_EESI_T_,"",@"SHT_CUDA_INFO"
	.sectionflags	@""
	.align	4


	//----- nvinfo : EIATTR_CUDA_API_VERSION
	.align		4
        /*0000*/ 	.byte	0x04, 0x37
        /*0002*/ 	.short	(.L_4574 - .L_4573)
.L_4573:
        /*0004*/ 	.word	0x00000082


	//----- nvinfo : EIATTR_KPARAM_INFO
	.align		4
.L_4574:
        /*0008*/ 	.byte	0x04, 0x17
        /*000a*/ 	.short	(.L_4576 - .L_4575)
.L_4575:
        /*000c*/ 	.word	0x00000000
        /*0010*/ 	.short	0x0003
        /*0012*/ 	.short	0x01b8
        /*0014*/ 	.byte	0x00, 0xf0, 0x61, 0x00


	//----- nvinfo : EIATTR_KPARAM_INFO
	.align		4
.L_4576:
        /*0018*/ 	.byte	0x04, 0x17
        /*001a*/ 	.short	(.L_4578 - .L_4577)
.L_4577:
        /*001c*/ 	.word	0x00000000
        /*0020*/ 	.short	0x0002
        /*0022*/ 	.short	0x01b0
        /*0024*/ 	.byte	0x00, 0xf0, 0x11, 0x00


	//----- nvinfo : EIATTR_KPARAM_INFO
	.align		4
.L_4578:
        /*0028*/ 	.byte	0x04, 0x17
        /*002a*/ 	.short	(.L_4580 - .L_4579)
.L_4579:
        /*002c*/ 	.word	0x00000000
        /*0030*/ 	.short	0x0001
        /*0032*/ 	.short	0x00d8
        /*0034*/ 	.byte	0x00, 0xf0, 0x61, 0x03


	//----- nvinfo : EIATTR_KPARAM_INFO
	.align		4
.L_4580:
        /*0038*/ 	.byte	0x04, 0x17
        /*003a*/ 	.short	(.L_4582 - .L_4581)
.L_4581:
        /*003c*/ 	.word	0x00000000
        /*0040*/ 	.short	0x0000
        /*0042*/ 	.short	0x0000
        /*0044*/ 	.byte	0x00, 0xf0, 0x61, 0x03


	//----- nvinfo : EIATTR_SPARSE_MMA_MASK
	.align		4
.L_4582:
        /*0048*/ 	.byte	0x03, 0x50
        /*004a*/ 	.short	0x0000


	//----- nvinfo : EIATTR_MAXREG_COUNT
	.align		4
        /*004c*/ 	.byte	0x03, 0x1b
        /*004e*/ 	.short	0x0040


	//----- nvinfo : EIATTR_EXTERNS
	.align		4
        /*0050*/ 	.byte	0x04, 0x0f
        /*0052*/ 	.short	(.L_4584 - .L_4583)


	//   ....[0]....
	.align		4
.L_4583:
        /*0054*/ 	.word	index@(__assertfail)


	//----- nvinfo : EIATTR_MERCURY_ISA_VERSION
	.align		4
.L_4584:
        /*0058*/ 	.byte	0x03, 0x5f
        /*005a*/ 	.short	0x0101


	//----- nvinfo : EIATTR_VRC_CTA_INIT_COUNT
	.align		4
        /*005c*/ 	.byte	0x02, 0x4a
	.zero		1
	.zero		1


	//----- nvinfo : EIATTR_SYSCALL_OFFSETS
	.align		4
        /*0060*/ 	.byte	0x04, 0x46
        /*0062*/ 	.short	(.L_4586 - .L_4585)


	//   ....[0]....
.L_4585:
        /*0064*/ 	.word	0x00007c40


	//   ....[1]....
        /*0068*/ 	.word	0x00007e50


	//   ....[2]....
        /*006c*/ 	.word	0x00008050


	//   ....[3]....
        /*0070*/ 	.word	0x00008260


	//----- nvinfo : EIATTR_EXIT_INSTR_OFFSETS
	.align		4
.L_4586:
        /*0074*/ 	.byte	0x04, 0x1c
        /*0076*/ 	.short	(.L_4588 - .L_4587)


	//   ....[0]....
.L_4587:
        /*0078*/ 	.word	0x00000080


	//   ....[1]....
        /*007c*/ 	.word	0x00008390


	//----- nvinfo : EIATTR_INDIRECT_BRANCH_TARGETS
	.align		4
.L_4588:
        /*0080*/ 	.byte	0x04, 0x34
        /*0082*/ 	.short	(.L_4590 - .L_4589)


	//   ....[0]....
.L_4589:
        /*0084*/ 	.word	.L_x_10400@srel
        /*0088*/ 	.short	0x0
        /*008a*/ 	.short	0x0
        /*008c*/ 	.word	0x3
        /*0090*/ 	.word	.L_x_10401@srel
        /*0094*/ 	.word	.L_x_10402@srel
        /*0098*/ 	.word	.L_x_10403@srel


	//----- nvinfo : EIATTR_MAX_THREADS
	.align		4
.L_4590:
        /*009c*/ 	.byte	0x04, 0x05
        /*009e*/ 	.short	(.L_4592 - .L_4591)
.L_4591:
        /*00a0*/ 	.word	0x00000200
        /*00a4*/ 	.word	0x00000001
        /*00a8*/ 	.word	0x00000001


	//----- nvinfo : EIATTR_CRS_STACK_SIZE
	.align		4
.L_4592:
        /*00ac*/ 	.byte	0x04, 0x1e
        /*00ae*/ 	.short	(.L_4594 - .L_4593)
.L_4593:
        /*00b0*/ 	.word	0x00000000


	//----- nvinfo : EIATTR_CBANK_PARAM_SIZE
	.align		4
.L_4594:
        /*00b4*/ 	.byte	0x03, 0x19
        /*00b6*/ 	.short	0x01d0


	//----- nvinfo : EIATTR_PARAM_CBANK
	.align		4
        /*00b8*/ 	.byte	0x04, 0x0a
        /*00ba*/ 	.short	(.L_4596 - .L_4595)
	.align		4
.L_4595:
        /*00bc*/ 	.word	index@(.nv.constant0._ZN2at4cuda57_GLOBAL__N__cd6b329d_24_DistributionBernoulli_cu_7537a20d21kernelPointwiseApply2IZNS_6native9templates4cuda28bernoulli_tensor_cuda_kernelIhfEEvRKNS_10TensorBaseES9_NS_15PhiloxCudaStateEEUliRhSB_SB_SB_RKfSD_SD_SD_E_hSC_jLin1ELi2ELi4ELi512ELi2EEEvNS0_6detail10TensorInfoIT0_T2_EENSG_IT1_SI_EESI_T_)
        /*00c0*/ 	.short	0x0380
        /*00c2*/ 	.short	0x01d0


	//----- nvinfo : EIATTR_SW_WAR
	.align		4
.L_4596:
        /*00c4*/ 	.byte	0x04, 0x36
        /*00c6*/ 	.short	(.L_4598 - .L_4597)
.L_4597:
        /*00c8*/ 	.word	0x00000008
.L_4598:


//--------------------- .nv.info._ZN2at4cuda57_GLOBAL__N__cd6b329d_24_DistributionBernoulli_cu_7537a20d21kernelPointwiseApply2IZNS_6native9templates4cuda28bernoulli_tensor_cuda_kernelIhfEEvRKNS_10TensorBaseES9_NS_15PhiloxCudaStateEEUliRhSB_SB_SB_RKfSD_SD_SD_E_hSC_jLin1ELi1ELi4ELi512ELi2EEEvNS0_6detail10TensorInfoIT0_T2_EENSG_IT1_SI_EESI_T_ --------------------------
	.section	.nv.info._ZN2at4cuda57_GLOBAL__N__cd6b329d_24_DistributionBernoulli_cu_7537a20d21kernelPointwiseApply2IZNS_6native9templates4cuda28bernoulli_tensor_cuda_kernelIhfEEvRKNS_10TensorBaseES9_NS_15PhiloxCudaStateEEUliRhSB_SB_SB_RKfSD_SD_SD_E_hSC_jLin1ELi1ELi4ELi512ELi2EEEvNS0_6detail10TensorInfoIT0_T2_EENSG_IT1_SI_EESI_T_,"",@"SHT_CUDA_INFO"
	.sectionflags	@""
	.align	4


	//----- nvinfo : EIATTR_CUDA_API_VERSION
	.align		4
        /*0000*/ 	.byte	0x04, 0x37
        /*0002*/ 	.short	(.L_4600 - .L_4599)
.L_4599:
        /*0004*/ 	.word	0x00000082


	//----- nvinfo : EIATTR_KPARAM_INFO
	.align		4
.L_4600:
        /*0008*/ 	.byte	0x04, 0x17
        /*000a*/ 	.short	(.L_4602 - .L_4601)
.L_4601:
        /*000c*/ 	.word	0x00000000
        /*0010*/ 	.short	0x0003
        /*0012*/ 	.short	0x01b8
        /*0014*/ 	.byte	0x00, 0xf0, 0x61, 0x00


	//----- nvinfo : EIATTR_KPARAM_INFO
	.align		4
.L_4602:
        /*0018*/ 	.byte	0x04, 0x17
        /*001a*/ 	.short	(.L_4604 - .L_4603)
.L_4603:
        /*001c*/ 	.word	0x00000000
        /*0020*/ 	.short	0x0002
        /*0022*/ 	.short	0x01b0
        /*0024*/ 	.byte	0x00, 0xf0, 0x11, 0x00


	//----- nvinfo : EIATTR_KPARAM_INFO
	.align		4
.L_4604:
        /*0028*/ 	.byte	0x04, 0x17
        /*002a*/ 	.short	(.L_4606 - .L_4605)
.L_4605:
        /*002c*/ 	.word	0x00000000
        /*0030*/ 	.short	0x0001
        /*0032*/ 	.short	0x00d8
        /*0034*/ 	.byte	0x00, 0xf0, 0x61, 0x03


	//----- nvinfo : EIATTR_KPARAM_INFO
	.align		4
.L_4606:
        /*0038*/ 	.byte	0x04, 0x17
        /*003a*/ 	.short	(.L_4608 - .L_4607)
.L_4607:
        /*003c*/ 	.word	0x00000000
        /*0040*/ 	.short	0x0000
        /*0042*/ 	.short	0x0000
        /*0044*/ 	.byte	0x00, 0xf0, 0x61, 0x03


	//----- nvinfo : EIATTR_SPARSE_MMA_MASK
	.align		4
.L_4608:
        /*0048*/ 	.byte	0x03, 0x50
        /*004a*/ 	.short	0x0000


	//----- nvinfo : EIATTR_MAXREG_COUNT
	.align		4
        /*004c*/ 	.byte	0x03, 0x1b
        /*004e*/ 	.short	0x0040


	//----- nvinfo : EIATTR_EXTERNS
	.align		4
        /*0050*/ 	.byte	0x04, 0x0f
        /*0052*/ 	.short	(.L_4610 - .L_4609)


	//   ....[0]....
	.align		4
.L_4609:
        /*0054*/ 	.word	index@(__assertfail)


	//----- nvinfo : EIATTR_MERCURY_ISA_VERSION
	.align		4
.L_4610:
        /*0058*/ 	.byte	0x03, 0x5f
        /*005a*/ 	.short	0x0101


	//----- nvinfo : EIATTR_VRC_CTA_INIT_COUNT
	.align		4
        /*005c*/ 	.byte	0x02, 0x4a
	.zero		1
	.zero		1


	//----- nvinfo : EIATTR_SYSCALL_OFFSETS
	.align		4
        /*0060*/ 	.byte	0x04, 0x46
        /*0062*/ 	.short	(.L_4612 - .L_4611)


	//   ....[0]....
.L_4611:
        /*0064*/ 	.word	0x00007570


	//   ....[1]....
        /*0068*/ 	.word	0x000077e0


	//   ....[2]....
        /*006c*/ 	.word	0x00007a30


	//   ....[3]....
        /*0070*/ 	.word	0x00007c90


	//----- nvinfo : EIATTR_EXIT_INSTR_OFFSETS
	.align		4
.L_4612:
        /*0074*/ 	.byte	0x04, 0x1c
        /*0076*/ 	.short	(.L_4614 - .L_4613)


	//   ....[0]....
.L_4613:
        /*0078*/ 	.word	0x00000080


	//   ....[1]....
        /*007c*/ 	.word	0x00007d90


	//----- nvinfo : EIATTR_INDIRECT_BRANCH_TARGETS
	.align		4
.L_4614:
        /*0080*/ 	.byte	0x04, 0x34
        /*0082*/ 	.short	(.L_4616 - .L_4615)


	//   ....[0]....
.L_4615:
        /*0084*/ 	.word	.L_x_10404@srel
        /*0088*/ 	.short	0x0
        /*008a*/ 	.short	0x0
        /*008c*/ 	.word	0x3
        /*0090*/ 	.word	.L_x_10405@srel
        /*0094*/ 	.word	.L_x_10406@srel
        /*0098*/ 	.word	.L_x_10407@srel


	//----- nvinfo : EIATTR_MAX_THREADS
	.align		4
.L_4616:
        /*009c*/ 	.byte	0x04, 0x05
        /*009e*/ 	.short	(.L_4618 - .L_4617)
.L_4617:
        /*00a0*/ 	.word	0x00000200
        /*00a4*/ 	.word	0x00000001
        /*00a8*/ 	.word	0x00000001


	//----- nvinfo : EIATTR_CRS_STACK_SIZE
	.align		4
.L_4618:
        /*00ac*/ 	.byte	0x04, 0x1e
        /*00ae*/ 	.short	(.L_4620 - .L_4619)
.L_4619:
        /*00b0*/ 	.word	0x00000000


	//----- nvinfo : EIATTR_CBANK_PARAM_SIZE
	.align		4
.L_4620:
        /*00b4*/ 	.byte	0x03, 0x19
        /*00b6*/ 	.short	0x01d0


	//----- nvinfo : EIATTR_PARAM_CBANK
	.align		4
        /*00b8*/ 	.byte	0x04, 0x0a
        /*00ba*/ 	.short	(.L_4622 - .L_4621)
	.align		4
.L_4621:
        /*00bc*/ 	.word	index@(.nv.constant0._ZN2at4cuda57_GLOBAL__N__cd6b329d_24_DistributionBernoulli_cu_7537a20d21kernelPointwiseApply2IZNS_6native9templates4cuda28bernoulli_tensor_cuda_kernelIhfEEvRKNS_10TensorBaseES9_NS_15PhiloxCudaStateEEUliRhSB_SB_SB_RKfSD_SD_SD_E_hSC_jLin1ELi1ELi4ELi512ELi2EEEvNS0_6detail10TensorInfoIT0_T2_EENSG_IT1_SI_EESI_T_)
        /*00c0*/ 	.short	0x0380
        /*00c2*/ 	.short	0x01d0


	//----- nvinfo : EIATTR_SW_WAR
	.align		4
.L_4622:
        /*00c4*/ 	.byte	0x04, 0x36
        /*00c6*/ 	.short	(.L_4624 - .L_4623)
.L_4623:
        /*00c8*/ 	.word	0x00000008
.L_4624:


//--------------------- .nv.info._ZN2at4cuda57_GLOBAL__N__cd6b329d_24_DistributionBernoulli_cu_7537a20d21kernelPointwiseApply2IZNS_6native9templates4cuda28bernoulli_tensor_cuda_kernelIhfEEvRKNS_10TensorBaseES9_NS_15PhiloxCudaStateEEUliRhSB_SB_SB_RKfSD_SD_SD_E_hSC_jLi2ELin1ELi4ELi512ELi2EEEvNS0_6detail10TensorInfoIT0_T2_EENSG_IT1_SI_EESI_T_ --------------------------
	.section	.nv.info._ZN2at4cuda57_GLOBAL__N__cd6b329d_24_DistributionBernoulli_cu_7537a20d21kernelPointwiseApply2IZNS_6native9templates4cuda28bernoulli_tensor_cuda_kernelIhfEEvRKNS_10TensorBaseES9_NS_15PhiloxCudaStateEEUliRhSB_SB_SB_RKfSD_SD_SD_E_hSC_jLi2ELin1ELi4ELi512ELi2EEEvNS0_6detail10TensorInfoIT0_T2_EENSG_IT1_SI_EESI_T_,"",@"SHT_CUDA_INFO"
	.sectionflags	@""
	.align	4


	//----- nvinfo : EIATTR_CUDA_API_VERSION
	.align		4
        /*0000*/ 	.byte	0x04, 0x37
        /*0002*/ 	.short	(.L_4626 - .L_4625)
.L_4625:
        /*0004*/ 	.word	0x00000082


	//----- nvinfo : EIATTR_KPARAM_INFO
	.align		4
.L_4626:
        /*0008*/ 	.byte	0x04, 0x17
        /*000a*/ 	.short	(.L_4628 - .L_4627)
.L_4627:
        /*000c*/ 	.word	0x00000000
        /*0010*/ 	.short	0x0003
        /*0012*/ 	.short	0x01b8
        /*0014*/ 	.byte	0x00, 0xf0, 0x61, 0x00


	//----- nvinfo : EIATTR_KPARAM_INFO
	.align		4
.L_4628:
        /*0018*/ 	.byte	0x04, 0x17
        /*001a*/ 	.short	(.L_4630 - .L_4629)
.L_4629:
        /*001c*/ 	.word	0x00000000
        /*0020*/ 	.short	0x0002
        /*0022*/ 	.short	0x01b0
        /*0024*/ 	.byte	0x00, 0xf0, 0x11, 0x00


	//----- nvinfo : EIATTR_KPARAM_INFO
	.align		4
.L_4630:
        /*0028*/ 	.byte	0x04, 0x17
        /*002a*/ 	.short	(.L_4632 - .L_4631)
.L_4631:
        /*002c*/ 	.word	0x00000000
        /*0030*/ 	.short	0x0001
        /*0032*/ 	.short	0x00d8
        /*0034*/ 	.byte	0x00, 0xf0, 0x61, 0x03


	//----- nvinfo : EIATTR_KPARAM_INFO
	.align		4
.L_4632:
        /*0038*/ 	.byte	0x04, 0x17
        /*003a*/ 	.short	(.L_4634 - .L_4633)
.L_4633:
        /*003c*/ 	.word	0x00000000
        /*0040*/ 	.short	0x0000
        /*0042*/ 	.short	0x0000
        /*0044*/ 	.byte	0x00, 0xf0, 0x61, 0x03


	//----- nvinfo : EIATTR_SPARSE_MMA_MASK
	.align		4
.L_4634:
        /*0048*/ 	.byte	0x03, 0x50
        /*004a*/ 	.short	0x0000


	//----- nvinfo : EIATTR_MAXREG_COUNT
	.align		4
        /*004c*/ 	.byte	0x03, 0x1b
        /*004e*/ 	.short	0x0040


	//----- nvinfo : EIATTR_EXTERNS
	.align		4
        /*0050*/ 	.byte	0x04, 0x0f
        /*0052*/ 	.short	(.L_4636 - .L_4635)


	//   ....[0]....
	.align		4
.L_4635:
        /*0054*/ 	.word	index@(__assertfail)


	//----- nvinfo : EIATTR_MERCURY_ISA_VERSION
	.align		4
.L_4636:
        /*0058*/ 	.byte	0x03, 0x5f
        /*005a*/ 	.short	0x0101


	//----- nvinfo : EIATTR_VRC_CTA_INIT_COUNT
	.align		4
        /*005c*/ 	.byte	0x02, 0x4a
	.zero		1
	.zero		1


	//----- nvinfo : EIATTR_SYSCALL_OFFSETS
	.align		4
        /*0060*/ 	.byte	0x04, 0x46
        /*0062*/ 	.short	(.L_4638 - .L_4637)


	//   ....[0]....
.L_4637:
        /*0064*/ 	.word	0x00007d40


	//   ....[1]....
        /*0068*/ 	.word	0x00007f50


	//   ....[2]....
        /*006c*/ 	.word	0x00008150


	//   ....[3]....
        /*0070*/ 	.word	0x00008360


	//----- nvinfo : EIATTR_EXIT_INSTR_OFFSETS
	.align		4
.L_4638:
        /*0074*/ 	.byte	0x04, 0x1c
        /*0076*/ 	.short	(.L_4640 - .L_4639)


	//   ....[0]....
.L_4639:
        /*0078*/ 	.word	0x00000080


	//   ....[1]....
        /*007c*/ 	.word	0x00008490


	//----- nvinfo : EIATTR_INDIRECT_BRANCH_TARGETS
	.align		4
.L_4640:
        /*0080*/ 	.byte	0x04, 0x34
        /*0082*/ 	.short	(.L_4642 - .L_4641)


	//   ....[0]....
.L_4641:
        /*0084*/ 	.word	.L_x_10408@srel
        /*0088*/ 	.short	0x0
        /*008a*/ 	.short	0x0
        /*008c*/ 	.word	0x3
        /*0090*/ 	.word	.L_x_10409@srel
        /*0094*/ 	.word	.L_x_10410@srel
        /*0098*/ 	.word	.L_x_10411@srel


	//----- nvinfo : EIATTR_MAX_THREADS
	.align		4
.L_4642:
        /*009c*/ 	.byte	0x04, 0x05
        /*009e*/ 	.short	(.L_4644 - .L_4643)
.L_4643:
        /*00a0*/ 	.word	0x00000200
        /*00a4*/ 	.word	0x00000001
        /*00a8*/ 	.word	0x00000001


	//----- nvinfo : EIATTR_CRS_STACK_SIZE
	.align		4
.L_4644:
        /*00ac*/ 	.byte	0x04, 0x1e
        /*00ae*/ 	.short	(.L_4646 - .L_4645)
.L_4645:
        /*00b0*/ 	.word	0x00000000


	//----- nvinfo : EIATTR_CBANK_PARAM_SIZE
	.align		4
.L_4646:
        /*00b4*/ 	.byte	0x03, 0x19
        /*00b6*/ 	.short	0x01d0


	//----- nvinfo : EIATTR_PARAM_CBANK
	.align		4
        /*00b8*/ 	.byte	0x04, 0x0a
        /*00ba*/ 	.short	(.L_4648 - .L_4647)
	.align		4
.L_4647:
        /*00bc*/ 	.word	index@(.nv.constant0._ZN2at4cuda57_GLOBAL__N__cd6b329d_24_DistributionBernoulli_cu_7537a20d21kernelPointwiseApply2IZNS_6native9templates4cuda28bernoulli_tensor_cuda_kernelIhfEEvRKNS_10TensorBaseES9_NS_15PhiloxCudaStateEEUliRhSB_SB_SB_RKfSD_SD_SD_E_hSC_jLi2ELin1ELi4ELi512ELi2EEEvNS0_6detail10TensorInfoIT0_T2_EENSG_IT1_SI_EESI_T_)
        /*00c0*/ 	.short	0x0380
        /*00c2*/ 	.short	0x01d0


	//----- nvinfo : EIATTR_SW_WAR
	.align		4
.L_4648:
        /*00c4*/ 	.byte	0x04, 0x36
        /*00c6*/ 	.short	(.L_4650 - .L_4649)
.L_4649:
        /*00c8*/ 	.word	0x00000008
.L_4650:


//--------------------- .nv.info._ZN2at4cuda57_GLOBAL__N__cd6b329d_24_DistributionBernoulli_cu_7537a20d21kernelPointwiseApply2IZNS_6native9templates4cuda28bernoulli_tensor_cuda_kernelIhfEEvRKNS_10TensorBaseES9_NS_15PhiloxCudaStateEEUliRhSB_SB_SB_RKfSD_SD_SD_E_hSC_jLi2ELi2ELi4ELi512ELi2EEEvNS0_6detail10TensorInfoIT0_T2_EENSG_IT1_SI_EESI_T_ --------------------------
	.section	.nv.info._ZN2at4cuda57_GLOBAL__N__cd6b329d_24_DistributionBernoulli_cu_7537a20d21kernelPointwiseApply2IZNS_6native9templates4cuda28bernoulli_tensor_cuda_kernelIhfEEvRKNS_10TensorBaseES9_NS_15PhiloxCudaStateEEUliRhSB_SB_SB_RKfSD_SD_SD_E_hSC_jLi2ELi2ELi4ELi512ELi2EEEvNS0_6detail10TensorInfoIT0_T2_EENSG_IT1_SI_EESI_T_,"",@"SHT_CUDA_INFO"
	.sectionflags	@""
	.align	4


	//----- nvinfo : EIATTR_CUDA_API_VERSION
	.align		4
        /*0000*/ 	.byte	0x04, 0x37
        /*0002*/ 	.short	(.L_4652 - .L_4651)
.L_4651:
        /*0004*/ 	.word	0x00000082


	//----- nvinfo : EIATTR_KPARAM_INFO
	.align		4
.L_4652:
        /*0008*/ 	.byte	0x04, 0x17
        /*000a*/ 	.short	(.L_4654 - .L_4653)
.L_4653:
        /*000c*/ 	.word	0x00000000
        /*0010*/ 	.short	0x0003
        /*0012*/ 	.short	0x01b8
        /*0014*/ 	.byte	0x00, 0xf0, 0x61, 0x00


	//----- nvinfo : EIATTR_KPARAM_INFO
	.align		4
.L_4654:
        /*0018*/ 	.byte	0x04, 0x17
        /*001a*/ 	.short	(.L_4656 - .L_4655)
.L_4655:
        /*001c*/ 	.word	0x00000000
        /*0020*/ 	.short	0x0002
        /*0022*/ 	.short	0x01b0
        /*0024*/ 	.byte	0x00, 0xf0, 0x11, 0x00


	//----- nvinfo : EIATTR_KPARAM_INFO
	.align		4
.L_4656:
        /*0028*/ 	.byte	0x04, 0x17
        /*002a*/ 	.short	(.L_4658 - .L_4657)
.L_4657:
        /*002c*/ 	.word	0x00000000
        /*0030*/ 	.short	0x0001
        /*0032*/ 	.short	0x00d8
        /*0034*/ 	.byte	0x00, 0xf0, 0x61, 0x03


	//----- nvinfo : EIATTR_KPARAM_INFO
	.align		4
.L_4658:
        /*0038*/ 	.byte	0x04, 0x17
        /*003a*/ 	.short	(.L_4660 - .L_4659)
.L_4659:
        /*003c*/ 	.word	0x00000000
        /*0040*/ 	.short	0x0000
        /*0042*/ 	.short	0x0000
        /*0044*/ 	.byte	0x00, 0xf0, 0x61, 0x03


	//----- nvinfo : EIATTR_SPARSE_MMA_MASK
	.align		4
.L_4660:
        /*0048*/ 	.byte	0x03, 0x50
        /*004a*/ 	.short	0x0000


	//----- nvinfo : EIATTR_MAXREG_COUNT
	.align		4
        /*004c*/ 	.byte	0x03, 0x1b
        /*004e*/ 	.short	0x0040


	//----- nvinfo : EIATTR_EXTERNS
	.align		4
        /*0050*/ 	.byte	0x04, 0x0f
        /*0052*/ 	.short	(.L_4662 - .L_4661)


	//   ....[0]....
	.align		4
.L_4661:
        /*0054*/ 	.word	index@(__assertfail)


	//----- nvinfo : EIATTR_MERCURY_ISA_VERSION
	.align		4
.L_4662:
        /*0058*/ 	.byte	0x03, 0x5f
        /*005a*/ 	.short	0x0101


	//----- nvinfo : EIATTR_VRC_CTA_INIT_COUNT
	.align		4
        /*005c*/ 	.byte	0x02, 0x4a
	.zero		1
	.zero		1


	//----- nvinfo : EIATTR_SYSCALL_OFFSETS
	.align		4
        /*0060*/ 	.byte	0x04, 0x46
        /*0062*/ 	.short	(.L_4664 - .L_4663)


	//   ....[0]....
.L_4663:
        /*0064*/ 	.word	0x00001a10


	//   ....[1]....
        /*0068*/ 	.word	0x00001c00


	//   ....[2]....
        /*006c*/ 	.word	0x00001de0


	//   ....[3]....
        /*0070*/ 	.word	0x00001fd0


	//----- nvinfo : EIATTR_EXIT_INSTR_OFFSETS
	.align		4
.L_4664:
        /*0074*/ 	.byte	0x04, 0x1c
        /*0076*/ 	.short	(.L_4666 - .L_4665)


	//   ....[0]....
.L_4665:
        /*0078*/ 	.word	0x00000080


	//   ....[1]....
        /*007c*/ 	.word	0x000020f0


	//----- nvinfo : EIATTR_INDIRECT_BRANCH_TARGETS
	.align		4
.L_4666:
        /*0080*/ 	.byte	0x04, 0x34
        /*0082*/ 	.short	(.L_4668 - .L_4667)


	//   ....[0]....
.L_4667:
        /*0084*/ 	.word	.L_x_10412@srel
        /*0088*/ 	.short	0x0
        /*008a*/ 	.short	0x0
        /*008c*/ 	.word	0x3
        /*0090*/ 	.word	.L_x_10413@srel
        /*0094*/ 	.word	.L_x_10414@srel
        /*0098*/ 	.word	.L_x_10415@srel


	//----- nvinfo : EIATTR_MAX_THREADS
	.align		4
.L_4668:
        /*009c*/ 	.byte	0x04, 0x05
        /*009e*/ 	.short	(.L_4670 - .L_4669)
.L_4669:
        /*00a0*/ 	.word	0x00000200
        /*00a4*/ 	.word	0x00000001
        /*00a8*/ 	.word	0x00000001


	//----- nvinfo : EIATTR_CRS_STACK_SIZE
	.align		4
.L_4670:
        /*00ac*/ 	.byte	0x04, 0x1e
        /*00ae*/ 	.short	(.L_4672 - .L_4671)
.L_4671:
        /*00b0*/ 	.word	0x00000000


	//----- nvinfo : EIATTR_CBANK_PARAM_SIZE
	.align		4
.L_4672:
        /*00b4*/ 	.byte	0x03, 0x19
        /*00b6*/ 	.short	0x01d0


	//----- nvinfo : EIATTR_PARAM_CBANK
	.align		4
        /*00b8*/ 	.byte	0x04, 0x0a
        /*00ba*/ 	.short	(.L_4674 - .L_4673)
	.align		4
.L_4673:
        /*00bc*/ 	.word	index@(.nv.constant0._ZN2at4cuda57_GLOBAL__N__cd6b329d_24_DistributionBernoulli_cu_7537a20d21kernelPointwiseApply2IZNS_6native9templates4cuda28bernoulli_tensor_cuda_kernelIhfEEvRKNS_10TensorBaseES9_NS_15PhiloxCudaStateEEUliRhSB_SB_SB_RKfSD_SD_SD_E_hSC_jLi2ELi2ELi4ELi512ELi2EEEvNS0_6detail10TensorInfoIT0_T2_EENSG_IT1_SI_EESI_T_)
        /*00c0*/ 	.short	0x0380
        /*00c2*/ 	.short	0x01d0


	//----- nvinfo : EIATTR_SW_WAR
	.align		4
.L_4674:
        /*00c4*/ 	.byte	0x04, 0x36
        /*00c6*/ 	.short	(.L_4676 - .L_4675)
.L_4675:
        /*00c8*/ 	.word	0x00000008
.L_4676:


//--------------------- .nv.info._ZN2at4cuda57_GLOBAL__N__cd6b329d_24_DistributionBernoulli_cu_7537a20d21kernelPointwiseApply2IZNS_6native9templates4cuda28bernoulli_tensor_cuda_kernelIhfEEvRKNS_10TensorBaseES9_NS_15PhiloxCudaStateEEUliRhSB_SB_SB_RKfSD_SD_SD_E_hSC_jLi2ELi1ELi4ELi512ELi2EEEvNS0_6detail10TensorInfoIT0_T2_EENSG_IT1_SI_EESI_T_ --------------------------
	.section	.nv.info._ZN2at4cuda57_GLOBAL__N__cd6b329d_24_DistributionBernoulli_cu_7537a20d21kernelPointwiseApply2IZNS_6native9templates4cuda28bernoulli_tensor_cuda_kernelIhfEEvRKNS_10TensorBaseES9_NS_15PhiloxCudaStateEEUliRhSB_SB_SB_RKfSD_SD_SD_E_hSC_jLi2ELi1ELi4ELi512ELi2EEEvNS0_6detail10TensorInfoIT0_T2_EENSG_IT1_SI_EESI_T_,"",@"SHT_CUDA_INFO"
	.sectionflags	@""
	.align	4


	//----- nvinfo : EIATTR_CUDA_API_VERSION
	.align		4
        /*0000*/ 	.byte	0x04, 0x37
        /*0002*/ 	.short	(.L_4678 - .L_4677)
.L_4677:
        /*0004*/ 	.word	0x00000082


	//----- nvinfo : EIATTR_KPARAM_INFO
	.align		4
.L_4678:
        /*0008*/ 	.byte	0x04, 0x17
        /*000a*/ 	.short	(.L_4680 - .L_4679)
.L_4679:
        /*000c*/ 	.word	0x00000000
        /*0010*/ 	.short	0x0003
        /*0012*/ 	.short	0x01b8
        /*0014*/ 	.byte	0x00, 0xf0, 0x61, 0x00


	//----- nvinfo : EIATTR_KPARAM_INFO
	.align		4
.L_4680:
        /*0018*/ 	.byte	0x04, 0x17
        /*001a*/ 	.short	(.L_4682 - .L_4681)
.L_4681:
        /*001c*/ 	.word	0x00000000
        /*0020*/ 	.short	0x0002
        /*0022*/ 	.short	0x01b0
        /*0024*/ 	.byte	0x00, 0xf0, 0x11, 0x00


	//----- nvinfo : EIATTR_KPARAM_INFO
	.align		4
.L_4682:
        /*0028*/ 	.byte	0x04, 0x17
        /*002a*/ 	.short	(.L_4684 - .L_4683)
.L_4683:
        /*002c*/ 	.word	0x00000000
        /*0030*/ 	.short	0x0001
        /*0032*/ 	.short	0x00d8
        /*0034*/ 	.byte	0x00, 0xf0, 0x61, 0x03


	//----- nvinfo : EIATTR_KPARAM_INFO
	.align		4
.L_4684:
        /*0038*/ 	.byte	0x04, 0x17
        /*003a*/ 	.short	(.L_4686 - .L_4685)
.L_4685:
        /*003c*/ 	.word	0x00000000
        /*0040*/ 	.short	0x0000
        /*0042*/ 	.short	0x0000
        /*0044*/ 	.byte	0x00, 0xf0, 0x61, 0x03


	//----- nvinfo : EIATTR_SPARSE_MMA_MASK
	.align		4
.L_4686:
        /*0048*/ 	.byte	0x03, 0x50
        /*004a*/ 	.short	0x0000


	//----- nvinfo : EIATTR_MAXREG_COUNT
	.align		4
        /*004c*/ 	.byte	0x03, 0x1b
        /*004e*/ 	.short	0x0040


	//----- nvinfo : EIATTR_EXTERNS
	.align		4
        /*0050*/ 	.byte	0x04, 0x0f
        /*0052*/ 	.short	(.L_4688 - .L_4687)


	//   ....[0]....
	.align		4
.L_4687:
        /*0054*/ 	.word	index@(__assertfail)


	//----- nvinfo : EIATTR_MERCURY_ISA_VERSION
	.align		4
.L_4688:
        /*0058*/ 	.byte	0x03, 0x5f
        /*005a*/ 	.short	0x0101


	//----- nvinfo : EIATTR_VRC_CTA_INIT_COUNT
	.align		4
        /*005c*/ 	.byte	0x02, 0x4a
	.zero		1
	.zero		1


	//----- nvinfo : EIATTR_SYSCALL_OFFSETS
	.align		4
        /*0060*/ 	.byte	0x04, 0x46
        /*0062*/ 	.short	(.L_4690 - .L_4689)


	//   ....[0]....
.L_4689:
        /*0064*/ 	.word	0x000014d0


	//   ....[1]....
        /*0068*/ 	.word	0x000016c0


	//   ....[2]....
        /*006c*/ 	.word	0x000018a0


	//   ....[3]....
        /*0070*/ 	.word	0x00001a90


	//----- nvinfo : EIATTR_EXIT_INSTR_OFFSETS
	.align		4
.L_4690:
        /*0074*/ 	.byte	0x04, 0x1c
        /*0076*/ 	.short	(.L_4692 - .L_4691)


	//   ....[0]....
.L_4691:
        /*0078*/ 	.word	0x00000080


	//   ....[1]....
        /*007c*/ 	.word	0x00001b80


	//----- nvinfo : EIATTR_INDIRECT_BRANCH_TARGETS
	.align		4
.L_4692:
        /*0080*/ 	.byte	0x04, 0x34
        /*0082*/ 	.short	(.L_4694 - .L_4693)


	//   ....[0]....
.L_4693:
        /*0084*/ 	.word	.L_x_10416@srel
        /*0088*/ 	.short	0x0
        /*008a*/ 	.short	0x0
        /*008c*/ 	.word	0x3
        /*0090*/ 	.word	.L_x_10417@srel
        /*0094*/ 	.word	.L_x_10418@srel
        /*0098*/ 	.word	.L_x_10419@srel


	//----- nvinfo : EIATTR_MAX_THREADS
	.align		4
.L_4694:
        /*009c*/ 	.byte	0x04, 0x05
        /*009e*/ 	.short	(.L_4696 - .L_4695)
.L_4695:
        /*00a0*/ 	.word	0x00000200
        /*00a4*/ 	.word	0x00000001
        /*00a8*/ 	.word	0x00000001


	//----- nvinfo : EIATTR_CRS_STACK_SIZE
	.align		4
.L_4696:
        /*00ac*/ 	.byte	0x04, 0x1e
        /*00ae*/ 	.short	(.L_4698 - .L_4697)
.L_4697:
        /*00b0*/ 	.word	0x00000000


	//----- nvinfo : EIATTR_CBANK_PARAM_SIZE
	.align		4
.L_4698:
        /*00b4*/ 	.byte	0x03, 0x19
        /*00b6*/ 	.short	0x01d0


	//----- nvinfo : EIATTR_PARAM_CBANK
	.align		4
        /*00b8*/ 	.byte	0x04, 0x0a
        /*00ba*/ 	.short	(.L_4700 - .L_4699)
	.align		4
.L_4699:
        /*00bc*/ 	.word	index@(.nv.constant0._ZN2at4cuda57_GLOBAL__N__cd6b329d_24_DistributionBernoulli_cu_7537a20d21kernelPointwiseApply2IZNS_6native9templates4cuda28bernoulli_tensor_cuda_kernelIhfEEvRKNS_10TensorBaseES9_NS_15PhiloxCudaStateEEUliRhSB_SB_SB_RKfSD_SD_SD_E_hSC_jLi2ELi1ELi4ELi512ELi2EEEvNS0_6detail10TensorInfoIT0_T2_EENSG_IT1_SI_EESI_T_)
        /*00c0*/ 	.short	0x0380
        /*00c2*/ 	.short	0x01d0


	//----- nvinfo : EIATTR_SW_WAR
	.align		4
.L_4700:
        /*00c4*/ 	.byte	0x04, 0x36
        /*00c6*/ 	.short	(.L_4702 - .L_4701)
.L_4701:
        /*00c8*/ 	.word	0x00000008
.L_4702:


//--------------------- .nv.info._ZN2at4cuda57_GLOBAL__N__cd6b329d_24_DistributionBernoulli_cu_7537a20d21kernelPointwiseApply2IZNS_6native9templates4cuda28bernoulli_tensor_cuda_kernelIhfEEvRKNS_10TensorBaseES9_NS_15PhiloxCudaStateEEUliRhSB_SB_SB_RKfSD_SD_SD_E_hSC_jLi1ELin1ELi4ELi512ELi2EEEvNS0_6detail10TensorInfoIT0_T2_EENSG_IT1_SI_EESI_T_ --------------------------
	.section	.nv.info._ZN2at4cuda57_GLOBAL__N__cd6b329d_24_DistributionBernoulli_cu_7537a20d21kernelPointwiseApply2IZNS_6native9templates4cuda28bernoulli_tensor_cuda_kernelIhfEEvRKNS_10TensorBaseES9_NS_15PhiloxCudaStateEEUliRhSB_SB_SB_RKfSD_SD_SD_E_hSC_jLi1ELin1ELi4ELi512ELi2EEEvNS0_6detail10TensorInfoIT0_T2_EENSG_IT1_SI_EESI_T_,"",@"SHT_CUDA_INFO"
	.sectionflags	@""
	.align	4


	//----- nvinfo : EIATTR_CUDA_API_VERSION
	.align		4
        /*0000*/ 	.byte	0x04, 0x37
        /*0002*/ 	.short	(.L_4704 - .L_4703)
.L_4703:
        /*0004*/ 	.word	0x00000082


	//----- nvinfo : EIATTR_KPARAM_INFO
	.align		4
.L_4704:
        /*0008*/ 	.byte	0x04, 0x17
        /*000a*/ 	.short	(.L_4706 - .L_4705)
.L_4705:
        /*000c*/ 	.word	0x00000000
        /*0010*/ 	.short	0x0003
        /*0012*/ 	.short	0x01b8
        /*0014*/ 	.byte	0x00, 0xf0, 0x61, 0x00


	//----- nvinfo : EIATTR_KPARAM_INFO
	.align		4
.L_4706:
        /*0018*/ 	.byte	0x04, 0x17
        /*001a*/ 	.short	(.L_4708 - .L_4707)
.L_4707:
        /*001c*/ 	.word	0x00000000
        /*0020*/ 	.short	0x0002
        /*0022*/ 	.short	0x01b0
        /*0024*/ 	.byte	0x00, 0xf0, 0x11, 0x00


	//----- nvinfo : EIATTR_KPARAM_INFO
	.align		4
.L_4708:
        /*0028*/ 	.byte	0x04, 0x17
        /*002a*/ 	.short	(.L_4710 - .L_4709)
.L_4709:
        /*002c*/ 	.word	0x00000000
        /*0030*/ 	.short	0x0001
        /*0032*/ 	.short	0x00d8
        /*0034*/ 	.byte	0x00, 0xf0, 0x61, 0x03


	//----- nvinfo : EIATTR_KPARAM_INFO
	.align		4
.L_4710:
        /*0038*/ 	.byte	0x04, 0x17
        /*003a*/ 	.short	(.L_4712 - .L_4711)
.L_4711:
        /*003c*/ 	.word	0x00000000
        /*0040*/ 	.short	0x0000
        /*0042*/ 	.short	0x0000
        /*0044*/ 	.byte	0x00, 0xf0, 0x61, 0x03


	//----- nvinfo : EIATTR_SPARSE_MMA_MASK
	.align		4
.L_4712:
        /*0048*/ 	.byte	0x03, 0x50
        /*004a*/ 	.short	0x0000


	//----- nvinfo : EIATTR_MAXREG_COUNT
	.align		4
        /*004c*/ 	.byte	0x03, 0x1b
        /*004e*/ 	.short	0x0040


	//----- nvinfo : EIATTR_EXTERNS
	.align		4
        /*0050*/ 	.byte	0x04, 0x0f
        /*0052*/ 	.short	(.L_4714 - .L_4713)


	//   ....[0]....
	.align		4
.L_4713:
        /*0054*/ 	.word	index@(__assertfail)


	//----- nvinfo : EIATTR_MERCURY_ISA_VERSION
	.align		4
.L_4714:
        /*0058*/ 	.byte	0x03, 0x5f
        /*005a*/ 	.short	0x0101


	//----- nvinfo : EIATTR_VRC_CTA_INIT_COUNT
	.align		4
        /*005c*/ 	.byte	0x02, 0x4a
	.zero		1
	.zero		1


	//----- nvinfo : EIATTR_SYSCALL_OFFSETS
	.align		4
        /*0060*/ 	.byte	0x04, 0x46
        /*0062*/ 	.short	(.L_4716 - .L_4715)


	//   ....[0]....
.L_4715:
        /*0064*/ 	.word	0x00007630


	//   ....[1]....
        /*0068*/ 	.word	0x000078b0


	//   ....[2]....
        /*006c*/ 	.word	0x00007b20


	//   ....[3]....
        /*0070*/ 	.word	0x00007d90


	//----- nvinfo : EIATTR_EXIT_INSTR_OFFSETS
	.align		4
.L_4716:
        /*0074*/ 	.byte	0x04, 0x1c
        /*0076*/ 	.short	(.L_4718 - .L_4717)


	//   ....[0]....
.L_4717:
        /*0078*/ 	.word	0x00000080


	//   ....[1]....
        /*007c*/ 	.word	0x00007ef0


	//----- nvinfo : EIATTR_INDIRECT_BRANCH_TARGETS
	.align		4
.L_4718:
        /*0080*/ 	.byte	0x04, 0x34
        /*0082*/ 	.short	(.L_4720 - .L_4719)


	//   ....[0]....
.L_4719:
        /*0084*/ 	.word	.L_x_10420@srel
        /*0088*/ 	.short	0x0
        /*008a*/ 	.short	0x0
        /*008c*/ 	.word	0x3
        /*0090*/ 	.word	.L_x_10421@srel
        /*0094*/ 	.word	.L_x_10422@srel
        /*0098*/ 	.word	.L_x_10423@srel


	//----- nvinfo : EIATTR_MAX_THREADS
	.align		4
.L_4720:
        /*009c*/ 	.byte	0x04, 0x05
        /*009e*/ 	.short	(.L_4722 - .L_4721)
.L_4721:
        /*00a0*/ 	.word	0x00000200
        /*00a4*/ 	.word	0x00000001
        /*00a8*/ 	.word	0x00000001


	//----- nvinfo : EIATTR_CRS_STACK_SIZE
	.align		4
.L_4722:
        /*00ac*/ 	.byte	0x04, 0x1e
        /*00ae*/ 	.short	(.L_4724 - .L_4723)
.L_4723:
        /*00b0*/ 	.word	0x00000000


	//----- nvinfo : EIATTR_CBANK_PARAM_SIZE
	.align		4
.L_4724:
        /*00b4*/ 	.byte	0x03, 0x19
        /*00b6*/ 	.short	0x01d0


	//----- nvinfo : EIATTR_PARAM_CBANK
	.align		4
        /*00b8*/ 	.byte	0x04, 0x0a
        /*00ba*/ 	.short	(.L_4726 - .L_4725)
	.align		4
.L_4725:
        /*00bc*/ 	.word	index@(.nv.constant0._ZN2at4cuda57_GLOBAL__N__cd6b329d_24_DistributionBernoulli_cu_7537a20d21kernelPointwiseApply2IZNS_6native9templates4cuda28bernoulli_tensor_cuda_kernelIhfEEvRKNS_10TensorBaseES9_NS_15PhiloxCudaStateEEUliRhSB_SB_SB_RKfSD_SD_SD_E_hSC_jLi1ELin1ELi4ELi512ELi2EEEvNS0_6detail10TensorInfoIT0_T2_EENSG_IT1_SI_EESI_T_)
        /*00c0*/ 	.short	0x0380
        /*00c2*/ 	.short	0x01d0


	//----- nvinfo : EIATTR_SW_WAR
	.align		4
.L_4726:
        /*00c4*/ 	.byte	0x04, 0x36
        /*00c6*/ 	.short	(.L_4728 - .L_4727)
.L_4727:
        /*00c8*/ 	.word	0x00000008
.L_4728:


//--------------------- .nv.info._ZN2at4cuda57_GLOBAL__N__cd6b329d_24_DistributionBernoulli_cu_7537a20d21kernelPointwiseApply2IZNS_6native9templates4cuda28bernoulli_tensor_cuda_kernelIhfEEvRKNS_10TensorBaseES9_NS_15PhiloxCudaStateEEUliRhSB_SB_SB_RKfSD_SD_SD_E_hSC_jLi1ELi2ELi4ELi512ELi2EEEvNS0_6detail10TensorInfoIT0_T2_EENSG_IT1_SI_EESI_T_ --------------------------
	.section	.nv.info._ZN2at4cuda57_GLOBAL__N__cd6b329d_24_DistributionBernoulli_cu_7537a20d21kernelPointwiseApply2IZNS_6native9templates4cuda28bernoulli_tensor_cuda_kernelIhfEEvRKNS_10TensorBaseES9_NS_15PhiloxCudaStateEEUliRhSB_SB_SB_RKfSD_SD_SD_E_hSC_jLi1ELi2ELi4ELi512ELi2EEEvNS0_6detail10TensorInfoIT0_T2_EENSG_IT1_SI_EESI_T_,"",@"SHT_CUDA_INFO"
	.sectionflags	@""
	.align	4


	//----- nvinfo : EIATTR_CUDA_API_VERSION
	.align		4
        /*0000*/ 	.byte	0x04, 0x37
        /*0002*/ 	.short	(.L_4730 - .L_4729)
.L_4729:
        /*0004*/ 	.word	0x00000082


	//----- nvinfo : EIATTR_KPARAM_INFO
	.align		4
.L_4730:
        /*0008*/ 	.byte	0x04, 0x17
        /*000a*/ 	.short	(.L_4732 - .L_4731)
.L_4731:
        /*000c*/ 	.word	0x00000000
        /*0010*/ 	.short	0x0003
        /*0012*/ 	.short	0x01b8
        /*0014*/ 	.byte	0x00, 0xf0, 0x61, 0x00


	//----- nvinfo : EIATTR_KPARAM_INFO
	.align		4
.L_4732:
        /*0018*/ 	.byte	0x04, 0x17
        /*001a*/ 	.short	(.L_4734 - .L_4733)
.L_4733:
        /*001c*/ 	.word	0x00000000
        /*0020*/ 	.short	0x0002
        /*0022*/ 	.short	0x01b0
        /*0024*/ 	.byte	0x00, 0xf0, 0x11, 0x00


	//----- nvinfo : EIATTR_KPARAM_INFO
	.align		4
.L_4734:
        /*0028*/ 	.byte	0x04, 0x17
        /*002a*/ 	.short	(.L_4736 - .L_4735)
.L_4735:
        /*002c*/ 	.word	0x00000000
        /*0030*/ 	.short	0x0001
        /*0032*/ 	.short	0x00d8
        /*0034*/ 	.byte	0x00, 0xf0, 0x61, 0x03


	//----- nvinfo : EIATTR_KPARAM_INFO
	.align		4
.L_4736:
        /*0038*/ 	.byte	0x04, 0x17
        /*003a*/ 	.short	(.L_4738 - .L_4737)
.L_4737:
        /*003c*/ 	.word	0x00000000
        /*0040*/ 	.short	0x0000
        /*0042*/ 	.short	0x0000
        /*0044*/ 	.byte	0x00, 0xf0, 0x61, 0x03


	//----- nvinfo : EIATTR_SPARSE_MMA_MASK
	.align		4
.L_4738:
        /*0048*/ 	.byte	0x03, 0x50
        /*004a*/ 	.short	0x0000


	//----- nvinfo : EIATTR_MAXREG_COUNT
	.align		4
        /*004c*/ 	.byte	0x03, 0x1b
        /*004e*/ 	.short	0x0040


	//----- nvinfo : EIATTR_EXTERNS
	.align		4
        /*0050*/ 	.byte	0x04, 0x0f
        /*0052*/ 	.short	(.L_4740 - .L_4739)


	//   ....[0]....
	.align		4
.L_4739:
        /*0054*/ 	.word	index@(__assertfail)


	//----- nvinfo : EIATTR_MERCURY_ISA_VERSION
	.align		4
.L_4740:
        /*0058*/ 	.byte	0x03, 0x5f
        /*005a*/ 	.short	0x0101


	//----- nvinfo : EIATTR_VRC_CTA_INIT_COUNT
	.align		4
        /*005c*/ 	.byte	0x02, 0x4a
	.zero		1
	.zero		1


	//----- nvinfo : EIATTR_SYSCALL_OFFSETS
	.align		4
        /*0060*/ 	.byte	0x04, 0x46
        /*0062*/ 	.short	(.L_4742 - .L_4741)


	//   ....[0]....
.L_4741:
        /*0064*/ 	.word	0x000014c0


	//   ....[1]....
        /*0068*/ 	.word	0x000016b0


	//   ....[2]....
        /*006c*/ 	.word	0x00001890


	//   ....[3]....
        /*0070*/ 	.word	0x00001a80


	//----- nvinfo : EIATTR_EXIT_INSTR_OFFSETS
	.align		4
.L_4742:
        /*0074*/ 	.byte	0x04, 0x1c
        /*0076*/ 	.short	(.L_4744 - .L_4743)


	//   ....[0]....
.L_4743:
        /*0078*/ 	.word	0x00000080


	//   ....[1]....
        /*007c*/ 	.word	0x00001bc0


	//----- nvinfo : EIATTR_INDIRECT_BRANCH_TARGETS
	.align		4
.L_4744:
        /*0080*/ 	.byte	0x04, 0x34
        /*0082*/ 	.short	(.L_4746 - .L_4745)


	//   ....[0]....
.L_4745:
        /*0084*/ 	.word	.L_x_10424@srel
        /*0088*/ 	.short	0x0
        /*008a*/ 	.short	0x0
        /*008c*/ 	.word	0x3
        /*0090*/ 	.word	.L_x_10425@srel
        /*0094*/ 	.word	.L_x_10426@srel
        /*0098*/ 	.word	.L_x_10427@srel


	//----- nvinfo : EIATTR_MAX_THREADS
	.align		4
.L_4746:
        /*009c*/ 	.byte	0x04, 0x05
        /*009e*/ 	.short	(.L_4748 - .L_4747)
.L_4747:
        /*00a0*/ 	.word	0x00000200
        /*00a4*/ 	.word	0x00000001
        /*00a8*/ 	.word	0x00000001


	//----- nvinfo : EIATTR_CRS_STACK_SIZE
	.align		4
.L_4748:
        /*00ac*/ 	.byte	0x04, 0x1e
        /*00ae*/ 	.short	(.L_4750 - .L_4749)
.L_4749:
        /*00b0*/ 	.word	0x00000000


	//----- nvinfo : EIATTR_CBANK_PARAM_SIZE
	.align		4
.L_4750:
        /*00b4*/ 	.byte	0x03, 0x19
        /*00b6*/ 	.short	0x01d0


	//----- nvinfo : EIATTR_PARAM_CBANK
	.align		4
        /*00b8*/ 	.byte	0x04, 0x0a
        /*00ba*/ 	.short	(.L_4752 - .L_4751)
	.align		4
.L_4751:
        /*00bc*/ 	.word	index@(.nv.constant0._ZN2at4cuda57_GLOBAL__N__cd6b329d_24_DistributionBernoulli_cu_7537a20d21kernelPointwiseApply2IZNS_6native9templates4cuda28bernoulli_tensor_cuda_kernelIhfEEvRKNS_10TensorBaseES9_NS_15PhiloxCudaStateEEUliRhSB_SB_SB_RKfSD_SD_SD_E_hSC_jLi1ELi2ELi4ELi512ELi2EEEvNS0_6detail10TensorInfoIT0_T2_EENSG_IT1_SI_EESI_T_)
        /*00c0*/ 	.short	0x0380
        /*00c2*/ 	.short	0x01d0


	//----- nvinfo : EIATTR_SW_WAR
	.align		4
.L_4752:
        /*00c4*/ 	.byte	0x04, 0x36
        /*00c6*/ 	.short	(.L_4754 - .L_4753)
.L_4753:
        /*00c8*/ 	.word	0x00000008
.L_4754:


//--------------------- .nv.info._ZN2at4cuda57_GLOBAL__N__cd6b329d_24_DistributionBernoulli_cu_7537a20d21kernelPointwiseApply2IZNS_6native9templates4cuda28bernoulli_tensor_cuda_kernelIhfEEvRKNS_10TensorBaseES9_NS_15PhiloxCudaStateEEUliRhSB_SB_SB_RKfSD_SD_SD_E_hSC_jLi1ELi1ELi4ELi512ELi2EEEvNS0_6detail10TensorInfoIT0_T2_EENSG_IT1_SI_EESI_T_ --------------------------
	.section	.nv.info._ZN2at4cuda57_GLOBAL__N__cd6b329d_24_DistributionBernoulli_cu_7537a20d21kernelPointwiseApply2IZNS_6native9templates4cuda28bernoulli_tensor_cuda_kernelIhfEEvRKNS_10TensorBaseES9_NS_15PhiloxCudaStateEEUliRhSB_SB_SB_RKfSD_SD_SD_E_hSC_jLi1ELi1ELi4ELi512ELi2EEEvNS0_6detail10TensorInfoIT0_T2_EENSG_IT1_SI_EESI_T_,"",@"SHT_CUDA_INFO"
	.sectionflags	@""
	.align	4


	//----- nvinfo : EIATTR_CUDA_API_VERSION
	.align		4
        /*0000*/ 	.byte	0x04, 0x37
        /*0002*/ 	.short	(.L_4756 - .L_4755)
.L_4755:
        /*0004*/ 	.word	0x00000082


	//----- nvinfo : EIATTR_KPARAM_INFO
	.align		4
.L_4756:
        /*0008*/ 	.byte	0x04, 0x17
        /*000a*/ 	.short	(.L_4758 - .L_4757)
.L_4757:
        /*000c*/ 	.word	0x00000000
        /*0010*/ 	.short	0x0003
        /*0012*/ 	.short	0x01b8
        /*0014*/ 	.byte	0x00, 0xf0, 0x61, 0x00


	//----- nvinfo : EIATTR_KPARAM_INFO
	.align		4
.L_4758:
        /*0018*/ 	.byte	0x04, 0x17
        /*001a*/ 	.short	(.L_4760 - .L_4759)
.L_4759:
        /*001c*/ 	.word	0x00000000
        /*0020*/ 	.short	0x0002
        /*0022*/ 	.short	0x01b0
        /*0024*/ 	.byte	0x00, 0xf0, 0x11, 0x00


	//----- nvinfo : EIATTR_KPARAM_INFO
	.align		4
.L_4760:
        /*0028*/ 	.byte	0x04, 0x17
        /*002a*/ 	.short	(.L_4762 - .L_4761)
.L_4761:
        /*002c*/ 	.word	0x00000000
        /*0030*/ 	.short	0x0001
        /*0032*/ 	.short	0x00d8
        /*0034*/ 	.byte	0x00, 0xf0, 0x61, 0x03


	//----- nvinfo : EIATTR_KPARAM_INFO
	.align		4
.L_4762:
        /*0038*/ 	.byte	0x04, 0x17
        /*003a*/ 	.short	(.L_4764 - .L_4763)
.L_4763:
        /*003c*/ 	.word	0x00000000
        /*0040*/ 	.short	0x0000
        /*0042*/ 	.short	0x0000
        /*0044*/ 	.byte	0x00, 0xf0, 0x61, 0x03


	//----- nvinfo : EIATTR_SPARSE_MMA_MASK
	.align		4
.L_4764:
        /*0048*/ 	.byte	0x03, 0x50
        /*004a*/ 	.short	0x0000


	//----- nvinfo : EIATTR_MAXREG_COUNT
	.align		4
        /*004c*/ 	.byte	0x03, 0x1b
        /*004e*/ 	.short	0x0040


	//----- nvinfo : EIATTR_EXTERNS
	.align		4
        /*0050*/ 	.byte	0x04, 0x0f
        /*0052*/ 	.short	(.L_4766 - .L_4765)


	//   ....[0]....
	.align		4
.L_4765:
        /*0054*/ 	.word	index@(__assertfail)


	//----- nvinfo : EIATTR_MERCURY_ISA_VERSION
	.align		4
.L_4766:
        /*0058*/ 	.byte	0x03, 0x5f
        /*005a*/ 	.short	0x0101


	//----- nvinfo : EIATTR_VRC_CTA_INIT_COUNT
	.align		4
        /*005c*/ 	.byte	0x02, 0x4a
	.zero		1
	.zero		1


	//----- nvinfo : EIATTR_SYSCALL_OFFSETS
	.align		4
        /*0060*/ 	.byte	0x04, 0x46
        /*0062*/ 	.short	(.L_4768 - .L_4767)


	//   ....[0]....
.L_4767:
        /*0064*/ 	.word	0x00000e20


	//   ....[1]....
        /*0068*/ 	.word	0x00001010


	//   ....[2]....
        /*006c*/ 	.word	0x000011f0


	//   ....[3]....
        /*0070*/ 	.word	0x000013e0


	//----- nvinfo : EIATTR_EXIT_INSTR_OFFSETS
	.align		4
.L_4768:
        /*0074*/ 	.byte	0x04, 0x1c
        /*0076*/ 	.short	(.L_4770 - .L_4769)


	//   ....[0]....
.L_4769:
        /*0078*/ 	.word	0x00000080


	//   ....[1]....
        /*007c*/ 	.word	0x000014b0


	//----- nvinfo : EIATTR_INDIRECT_BRANCH_TARGETS
	.align		4
.L_4770:
        /*0080*/ 	.byte	0x04, 0x34
        /*0082*/ 	.short	(.L_4772 - .L_4771)


	//   ....[0]....
.L_4771:
        /*0084*/ 	.word	.L_x_10428@srel
        /*0088*/ 	.short	0x0
        /*008a*/ 	.short	0x0
        /*008c*/ 	.word	0x3
        /*0090*/ 	.word	.L_x_10429@srel
        /*0094*/ 	.word	.L_x_10430@srel
        /*0098*/ 	.word	.L_x_10431@srel


	//----- nvinfo : EIATTR_MAX_THREADS
	.align		4
.L_4772:
        /*009c*/ 	.byte	0x04, 0x05
        /*009e*/ 	.short	(.L_4774 - .L_4773)
.L_4773:
        /*00a0*/ 	.word	0x00000200
        /*00a4*/ 	.word	0x00000001
        /*00a8*/ 	.word	0x00000001


	//----- nvinfo : EIATTR_CRS_STACK_SIZE
	.align		4
.L_4774:
        /*00ac*/ 	.byte	0x04, 0x1e
        /*00ae*/ 	.short	(.L_4776 - .L_4775)
.L_4775:
        /*00b0*/ 	.word	0x00000000


	//----- nvinfo : EIATTR_CBANK_PARAM_SIZE
	.align		4
.L_4776:
        /*00b4*/ 	.byte	0x03, 0x19
        /*00b6*/ 	.short	0x01d0


	//----- nvinfo : EIATTR_PARAM_CBANK
	.align		4
        /*00b8*/ 	.byte	0x04, 0x0a
        /*00ba*/ 	.short	(.L_4778 - .L_4777)
	.align		4
.L_4777:
        /*00bc*/ 	.word	index@(.nv.constant0._ZN2at4cuda57_GLOBAL__N__cd6b329d_24_DistributionBernoulli_cu_7537a20d21kernelPointwiseApply2IZNS_6native9templates4cuda28bernoulli_tensor_cuda_kernelIhfEEvRKNS_10TensorBaseES9_NS_15PhiloxCudaStateEEUliRhSB_SB_SB_RKfSD_SD_SD_E_hSC_jLi1ELi1ELi4ELi512ELi2EEEvNS0_6detail10TensorInfoIT0_T2_EENSG_IT1_SI_EESI_T_)
        /*00c0*/ 	.short	0x0380
        /*00c2*/ 	.short	0x01d0


	//----- nvinfo : EIATTR_SW_WAR
	.align		4
.L_4778:
        /*00c4*/ 	.byte	0x04, 0x36
        /*00c6*/ 	.short	(.L_4780 - .L_4779)
.L_4779:
        /*00c8*/ 	.word	0x00000008
.L_4780:


//--------------------- .nv.info._ZN2at4cuda57_GLOBAL__N__cd6b329d_24_DistributionBernoulli_cu_7537a20d21kernelPointwiseApply2IZNS_6native9templates4cuda28bernoulli_tensor_cuda_kernelIddEEvRKNS_10TensorBaseES9_NS_15PhiloxCudaStateEEUliRdSB_SB_SB_RKdSD_SD_SD_E_dSC_mLin1ELin1ELi4ELi512ELi2EEEvNS0_6detail10TensorInfoIT0_T2_EENSG_IT1_SI_EESI_T_ --------------------------
	.section	.nv.info._ZN2at4cuda57_GLOBAL__N__cd6b329d_24_DistributionBernoulli_cu_7537a20d21kernelPointwiseApply2IZNS_6native9templates4cuda28bernoulli_tensor_cuda_kernelIddEEvRKNS_10TensorBaseES9_NS_15PhiloxCudaStateEEUliRdSB_SB_SB_RKdSD_SD_SD_E_dSC_mLin1ELin1ELi4ELi512ELi2EEEvNS0_6detail10TensorInfoIT0_T2_EENSG_IT1_SI_EESI_T_,"",@"SHT_CUDA_INFO"
	.sectionflags	@""
	.align	4


	//----- nvinfo : EIATTR_CUDA_API_VERSION
	.align		4
        /*0000*/ 	.byte	0x04, 0x37
        /*0002*/ 	.short	(.L_4782 - .L_4781)
.L_4781:
        /*0004*/ 	.word	0x00000082


	//----- nvinfo : EIATTR_KPARAM_INFO
	.align		4
.L_4782:
        /*0008*/ 	.byte	0x04, 0x17
        /*000a*/ 	.short	(.L_4784 - .L_4783)
.L_4783:
        /*000c*/ 	.word	0x00000000
        /*0010*/ 	.short	0x0003
        /*0012*/ 	.short	0x0348
        /*0014*/ 	.byte	0x00, 0xf0, 0x61, 0x00


	//----- nvinfo : EIATTR_KPARAM_INFO
	.align		4
.L_4784:
        /*0018*/ 	.byte	0x04, 0x17
        /*001a*/ 	.short	(.L_4786 - .L_4785)
.L_4785:
        /*001c*/ 	.word	0x00000000
        /*0020*/ 	.short	0x0002
        /*0022*/ 	.short	0x0340
        /*0024*/ 	.byte	0x00, 0xf0, 0x21, 0x00


	//----- nvinfo : EIATTR_KPARAM_INFO
	.align		4
.L_4786:
        /*0028*/ 	.byte	0x04, 0x17
        /*002a*/ 	.short	(.L_4788 - .L_4787)
.L_4787:
        /*002c*/ 	.word	0x00000000
        /*0030*/ 	.short	0x0001
        /*0032*/ 	.short	0x01a0
        /*0034*/ 	.byte	0x00, 0xf0, 0x81, 0x06


	//----- nvinfo : EIATTR_KPARAM_INFO
	.align		4
.L_4788:
        /*0038*/ 	.byte	0x04, 0x17
        /*003a*/ 	.short	(.L_4790 - .L_4789)
.L_4789:
        /*003c*/ 	.word	0x00000000
        /*0040*/ 	.short	0x0000
        /*0042*/ 	.short	0x0000
        /*0044*/ 	.byte	0x00, 0xf0, 0x81, 0x06


	//----- nvinfo : EIATTR_SPARSE_MMA_MASK
	.align		4
.L_4790:
        /*0048*/ 	.byte	0x03, 0x50
        /*004a*/ 	.short	0x0000


	//----- nvinfo : EIATTR_MAXREG_COUNT
	.align		4
        /*004c*/ 	.byte	0x03, 0x1b
        /*004e*/ 	.short	0x0040


	//----- nvinfo : EIATTR_EXTERNS
	.align		4
        /*0050*/ 	.byte	0x04, 0x0f
        /*0052*/ 	.short	(.L_4792 - .L_4791)


	//   ....[0]....
	.align		4
.L_4791:
        /*0054*/ 	.word	index@(__assertfail)


	//----- nvinfo : EIATTR_MERCURY_ISA_VERSION
	.align		4
.L_4792:
        /*0058*/ 	.byte	0x03, 0x5f
        /*005a*/ 	.short	0x0101


	//----- nvinfo : EIATTR_VRC_CTA_INIT_COUNT
	.align		4
        /*005c*/ 	.byte	0x02, 0x4a
	.zero		1
	.zero		1


	//----- nvinfo : EIATTR_SYSCALL_OFFSETS
	.align		4
        /*0060*/ 	.byte	0x04, 0x46
        /*0062*/ 	.short	(.L_4794 - .L_4793)


	//   ....[0]....
.L_4793:
        /*0064*/ 	.word	0x0001c5a0


	//   ....[1]....
        /*0068*/ 	.word	0x0001c860


	//   ....[2]....
        /*006c*/ 	.word	0x0001cb10


	//   ....[3]....
        /*0070*/ 	.word	0x0001cdd0


	//----- nvinfo : EIATTR_EXIT_INSTR_OFFSETS
	.align		4
.L_4794:
        /*0074*/ 	.byte	0x04, 0x1c
        /*0076*/ 	.short	(.L_4796 - .L_4795)


	//   ....[0]....
.L_4795:
        /*0078*/ 	.word	0x00000090


	//   ....[1]....
        /*007c*/ 	.word	0x0001cf80


	//----- nvinfo : EIATTR_INDIRECT_BRANCH_TARGETS
	.align		4
.L_4796:
        /*0080*/ 	.byte	0x04, 0x34
        /*0082*/ 	.short	(.L_4798 - .L_4797)


	//   ....[0]....
.L_4797:
        /*0084*/ 	.word	.L_x_10432@srel
        /*0088*/ 	.short	0x0
        /*008a*/ 	.short	0x0
        /*008c*/ 	.word	0x3
        /*0090*/ 	.word	.L_x_10433@srel
        /*0094*/ 	.word	.L_x_10434@srel
        /*0098*/ 	.word	.L_x_10435@srel


	//----- nvinfo : EIATTR_MAX_THREADS
	.align		4
.L_4798:
        /*009c*/ 	.byte	0x04, 0x05
        /*009e*/ 	.short	(.L_4800 - .L_4799)
.L_4799:
        /*00a0*/ 	.word	0x00000200
        /*00a4*/ 	.word	0x00000001
        /*00a8*/ 	.word	0x00000001


	//----- nvinfo : EIATTR_CRS_STACK_SIZE
	.align		4
.L_4800:
        /*00ac*/ 	.byte	0x04, 0x1e
        /*00ae*/ 	.short	(.L_4802 - .L_4801)
.L_4801:
        /*00b0*/ 	.word	0x00000000


	//----- nvinfo : EIATTR_CBANK_PARAM_SIZE
	.align		4
.L_4802:
        /*00b4*/ 	.byte	0x03, 0x19
        /*00b6*/ 	.short	0x0360


	//----- nvinfo : EIATTR_PARAM_CBANK
	.align		4
        /*00b8*/ 	.byte	0x04, 0x0a
        /*00ba*/ 	.short	(.L_4804 - .L_4803)
	.align		4
.L_4803:
        /*00bc*/ 	.word	index@(.nv.constant0._ZN2at4cuda57_GLOBAL__N__cd6b329d_24_DistributionBernoulli_cu_7537a20d21kernelPointwiseApply2IZNS_6native9templates4cuda28bernoulli_tensor_cuda_kernelIddEEvRKNS_10TensorBaseES9_NS_15PhiloxCudaStateEEUliRdSB_SB_SB_RKdSD_SD_SD_E_dSC_mLin1ELin1ELi4ELi512ELi2EEEvNS0_6detail10TensorInfoIT0_T2_EENSG_IT1_SI_EESI_T_)
        /*00c0*/ 	.short	0x0380
        /*00c2*/ 	.short	0x0360


	//----- nvinfo : EIATTR_SW_WAR
	.align		4
.L_4804:
        /*00c4*/ 	.byte	0x04, 0x36
        /*00c6*/ 	.short	(.L_4806 - .L_4805)
.L_4805:
        /*00c8*/ 	.word	0x00000008
.L_4806:


//--------------------- .nv.info._ZN2at4cuda57_GLOBAL__N__cd6b329d_24_DistributionBernoulli_cu_7537a20d21kernelPointwiseApply2IZNS_6native9templates4cuda28bernoulli_tensor_cuda_kernelIddEEvRKNS_10TensorBaseES9_NS_15PhiloxCudaStateEEUliRdSB_SB_SB_RKdSD_SD_SD_E_dSC_mLi1ELi1ELi4ELi512ELi2EEEvNS0_6detail10TensorInfoIT0_T2_EENSG_IT1_SI_EESI_T_ --------------------------
	.section	.nv.info._ZN2at4cuda57_GLOBAL__N__cd6b329d_24_DistributionBernoulli_cu_7537a20d21kernelPointwiseApply2IZNS_6native9templates4cuda28bernoulli_tensor_cuda_kernelIddEEvRKNS_10TensorBaseES9_NS_15PhiloxCudaStateEEUliRdSB_SB_SB_RKdSD_SD_SD_E_dSC_mLi1ELi1ELi4ELi512ELi2EEEvNS0_6detail10TensorInfoIT0_T2_EENSG_IT1_SI_EESI_T_,"",@"SHT_CUDA_INFO"
	.sectionflags	@""
	.align	4


	//----- nvinfo : EIATTR_CUDA_API_VERSION
	.align		4
        /*0000*/ 	.byte	0x04, 0x37
        /*0002*/ 	.short	(.L_4808 - .L_4807)
.L_4807:
        /*0004*/ 	.word	0x00000082


	//----- nvinfo : EIATTR_KPARAM_INFO
	.align		4
.L_4808:
        /*0008*/ 	.byte	0x04, 0x17
        /*000a*/ 	.short	(.L_4810 - .L_4809)
.L_4809:
        /*000c*/ 	.word	0x00000000
        /*0010*/ 	.short	0x0003
        /*0012*/ 	.short	0x0348
        /*0014*/ 	.byte	0x00, 0xf0, 0x61, 0x00


	//----- nvinfo : EIATTR_KPARAM_INFO
	.align		4
.L_4810:
        /*0018*/ 	.byte	0x04, 0x17
        /*001a*/ 	.short	(.L_4812 - .L_4811)
.L_4811:
        /*001c*/ 	.word	0x00000000
        /*0020*/ 	.short	0x0002
        /*0022*/ 	.short	0x0340
        /*0024*/ 	.byte	0x00, 0xf0, 0x21, 0x00


	//----- nvinfo : EIATTR_KPARAM_INFO
	.align		4
.L_4812:
        /*0028*/ 	.byte	0x04, 0x17
        /*002a*/ 	.short	(.L_4814 - .L_4813)
.L_4813:
        /*002c*/ 	.word	0x00000000
        /*0030*/ 	.short	0x0001
        /*0032*/ 	.short	0x01a0
        /*0034*/ 	.byte	0x00, 0xf0, 0x81, 0x06


	//----- nvinfo : EIATTR_KPARAM_INFO
	.align		4
.L_4814:
        /*0038*/ 	.byte	0x04, 0x17
        /*003a*/ 	.short	(.L_4816 - .L_4815)
.L_4815:
        /*003c*/ 	.word	0x00000000
        /*0040*/ 	.short	0x0000
        /*0042*/ 	.short	0x0000
        /*0044*/ 	.byte	0x00, 0xf0, 0x81, 0x06


	//----- nvinfo : EIATTR_SPARSE_MMA_MASK
	.align		4
.L_4816:
        /*0048*/ 	.byte	0x03, 0x50
        /*004a*/ 	.short	0x0000


	//----- nvinfo : EIATTR_MAXREG_COUNT
	.align		4
        /*004c*/ 	.byte	0x03, 0x1b
        /*004e*/ 	.short	0x0040


	//----- nvinfo : EIATTR_EXTERNS
	.align		4
        /*0050*/ 	.byte	0x04, 0x0f
        /*0052*/ 	.short	(.L_4818 - .L_4817)


	//   ....[0]....
	.align		4
.L_4817:
        /*0054*/ 	.word	index@(__assertfail)


	//----- nvinfo : EIATTR_MERCURY_ISA_VERSION
	.align		4
.L_4818:
        /*0058*/ 	.byte	0x03, 0x5f
        /*005a*/ 	.short	0x0101


	//----- nvinfo : EIATTR_VRC_CTA_INIT_COUNT
	.align		4
        /*005c*/ 	.byte	0x02, 0x4a
	.zero		1
	.zero		1


	//----- nvinfo : EIATTR_SYSCALL_OFFSETS
	.align		4
        /*0060*/ 	.byte	0x04, 0x46
        /*0062*/ 	.short	(.L_4820 - .L_4819)


	//   ....[0]....
.L_4819:
        /*0064*/ 	.word	0x00000ff0


	//   ....[1]....
        /*0068*/ 	.word	0x00001290


	//   ....[2]....
        /*006c*/ 	.word	0x00001520


	//   ....[3]....
        /*0070*/ 	.word	0x000017c0


	//----- nvinfo : EIATTR_EXIT_INSTR_OFFSETS
	.align		4
.L_4820:
        /*0074*/ 	.byte	0x04, 0x1c
        /*0076*/ 	.short	(.L_4822 - .L_4821)


	//   ....[0]....
.L_4821:
        /*0078*/ 	.word	0x00000090


	//   ....[1]....
        /*007c*/ 	.word	0x00001910


	//----- nvinfo : EIATTR_INDIRECT_BRANCH_TARGETS
	.align		4
.L_4822:
        /*0080*/ 	.byte	0x04, 0x34
        /*0082*/ 	.short	(.L_4824 - .L_4823)


	//   ....[0]....
.L_4823:
        /*0084*/ 	.word	.L_x_10436@srel
        /*0088*/ 	.short	0x0
        /*008a*/ 	.short	0x0
        /*008c*/ 	.word	0x3
        /*0090*/ 	.word	.L_x_10437@srel
        /*0094*/ 	.word	.L_x_10438@srel
        /*0098*/ 	.word	.L_x_10439@srel


	//----- nvinfo : EIATTR_MAX_THREADS
	.align		4
.L_4824:
        /*009c*/ 	.byte	0x04, 0x05
        /*009e*/ 	.short	(.L_4826 - .L_4825)
.L_4825:
        /*00a0*/ 	.word	0x00000200
        /*00a4*/ 	.word	0x00000001
        /*00a8*/ 	.word	0x00000001


	//----- nvinfo : EIATTR_CRS_STACK_SIZE
	.align		4
.L_4826:
        /*00ac*/ 	.byte	0x04, 0x1e
        /*00ae*/ 	.short	(.L_4828 - .L_4827)
.L_4827:
        /*00b0*/ 	.word	0x00000000


	//----- nvinfo : EIATTR_CBANK_PARAM_SIZE
	.align		4
.L_4828:
        /*00b4*/ 	.byte	0x03, 0x19
        /*00b6*/ 	.short	0x0360


	//----- nvinfo : EIATTR_PARAM_CBANK
	.align		4
        /*00b8*/ 	.byte	0x04, 0x0a
        /*00ba*/ 	.short	(.L_4830 - .L_4829)
	.align		4
.L_4829:
        /*00bc*/ 	.word	index@(.nv.constant0._ZN2at4cuda57_GLOBAL__N__cd6b329d_24_DistributionBernoulli_cu_7537a20d21kernelPointwiseApply2IZNS_6native9templates4cuda28bernoulli_tensor_cuda_kernelIddEEvRKNS_10TensorBaseES9_NS_15PhiloxCudaStateEEUliRdSB_SB_SB_RKdSD_SD_SD_E_dSC_mLi1ELi1ELi4ELi512ELi2EEEvNS0_6detail10TensorInfoIT0_T2_EENSG_IT1_SI_EESI_T_)
        /*00c0*/ 	.short	0x0380
        /*00c2*/ 	.short	0x0360


	//----- nvinfo : EIATTR_SW_WAR
	.align		4
.L_4830:
        /*00c4*/ 	.byte	0x04, 0x36
        /*00c6*/ 	.short	(.L_4832 - .L_4831)
.L_4831:
        /*00c8*/ 	.word	0x00000008
.L_4832:


//--------------------- .nv.info._ZN2at4cuda57_GLOBAL__N__cd6b329d_24_DistributionBernoulli_cu_7537a20d21kernelPointwiseApply2IZNS_6native9templates4cuda28bernoulli_tensor_cuda_kernelIddEEvRKNS_10TensorBaseES9_NS_15PhiloxCudaStateEEUliRdSB_SB_SB_RKdSD_SD_SD_E_dSC_jLin1ELin1ELi4ELi512ELi2EEEvNS0_6detail10TensorInfoIT0_T2_EENSG_IT1_SI_EESI_T_ --------------------------
	.section	.nv.info._ZN2at4cuda57_GLOBAL__N__cd6b329d_24_DistributionBernoulli_cu_7537a20d21kernelPointwiseApply2IZNS_6native9templates4cuda28bernoulli_tensor_cuda_kernelIddEEvRKNS_10TensorBaseES9_NS_15PhiloxCudaStateEEUliRdSB_SB_SB_RKdSD_SD_SD_E_dSC_jLin1ELin1ELi4ELi512ELi2EEEvNS0_6detail10TensorInfoIT0_T2_EENSG_IT1_SI_EESI_T_,"",@"SHT_CUDA_INFO"
	.sectionflags	@""
	.align	4


	//----- nvinfo : EIATTR_CUDA_API_VERSION
	.align		4
        /*0000*/ 	.byte	0x04, 0x37
        /*0002*/ 	.short	(.L_4834 - .L_4833)
.L_4833:
        /*0004*/ 	.word	0x00000082


	//----- nvinfo : EIATTR_KPARAM_INFO
	.align		4
.L_4834:
        /*0008*/ 	.byte	0x04, 0x17
        /*000a*/ 	.short	(.L_4836 - .L_4835)
.L_4835:
        /*000c*/ 	.word	0x00000000
        /*0010*/ 	.short	0x0003
        /*0012*/ 	.short	0x01b8
        /*0014*/ 	.byte	0x00, 0xf0, 0x61, 0x00


	//----- nvinfo : EIATTR_KPARAM_INFO
	.align		4
.L_4836:
        /*0018*/ 	.byte	0x04, 0x17
        /*001a*/ 	.short	(.L_4838 - .L_4837)
.L_4837:
        /*001c*/ 	.word	0x00000000
        /*0020*/ 	.short	0x0002
        /*0022*/ 	.short	0x01b0
        /*0024*/ 	.byte	0x00, 0xf0, 0x11, 0x00


	//----- nvinfo : EIATTR_KPARAM_INFO
	.align		4
.L_4838:
        /*0028*/ 	.byte	0x04, 0x17
        /*002a*/ 	.short	(.L_4840 - .L_4839)
.L_4839:
        /*002c*/ 	.word	0x00000000
        /*0030*/ 	.short	0x0001
        /*0032*/ 	.short	0x00d8
        /*0034*/ 	.byte	0x00, 0xf0, 0x61, 0x03


	//----- nvinfo : EIATTR_KPARAM_INFO
	.align		4
.L_4840:
        /*0038*/ 	.byte	0x04, 0x17
        /*003a*/ 	.short	(.L_4842 - .L_4841)
.L_4841:
        /*003c*/ 	.word	0x00000000
        /*0040*/ 	.short	0x0000
        /*0042*/ 	.short	0x0000
        /*0044*/ 	.byte	0x00, 0xf0, 0x61, 0x03


	//----- nvinfo : EIATTR_SPARSE_MMA_MASK
	.align		4
.L_4842:
        /*0048*/ 	.byte	0x03, 0x50
        /*004a*/ 	.short	0x0000


	//----- nvinfo : EIATTR_MAXREG_COUNT
	.align		4
        /*004c*/ 	.byte	0x03, 0x1b
        /*004e*/ 	.short	0x0040


	//----- nvinfo : EIATTR_EXTERNS
	.align		4
        /*0050*/ 	.byte	0x04, 0x0f
        /*0052*/ 	.short	(.L_4844 - .L_4843)


	//   ....[0]....
	.align		4
.L_4843:
        /*0054*/ 	.word	index@(__assertfail)


	//----- nvinfo : EIATTR_MERCURY_ISA_VERSION
	.align		4
.L_4844:
        /*0058*/ 	.byte	0x03, 0x5f
        /*005a*/ 	.short	0x0101


	//----- nvinfo : EIATTR_VRC_CTA_INIT_COUNT
	.align		4
        /*005c*/ 	.byte	0x02, 0x4a
	.zero		1
	.zero		1


	//----- nvinfo : EIATTR_SYSCALL_OFFSETS
	.align		4
        /*0060*/ 	.byte	0x04, 0x46
        /*0062*/ 	.short	(.L_4846 - .L_4845)


	//   ....[0]....
.L_4845:
        /*0064*/ 	.word	0x0000dde0


	//   ....[1]....
        /*0068*/ 	.word	0x0000e0a0


	//   ....[2]....
        /*006c*/ 	.word	0x0000e350


	//   ....[3]....
        /*0070*/ 	.word	0x0000e610


	//----- nvinfo : EIATTR_EXIT_INSTR_OFFSETS
	.align		4
.L_4846:
        /*0074*/ 	.byte	0x04, 0x1c
        /*0076*/ 	.short	(.L_4848 - .L_4847)


	//   ....[0]....
.L_4847:
        /*0078*/ 	.word	0x00000080


	//   ....[1]....
        /*007c*/ 	.word	0x0000e7b0


	//----- nvinfo : EIATTR_INDIRECT_BRANCH_TARGETS
	.align		4
.L_4848:
        /*0080*/ 	.byte	0x04, 0x34
        /*0082*/ 	.short	(.L_4850 - .L_4849)


	//   ....[0]....
.L_4849:
        /*0084*/ 	.word	.L_x_10440@srel
        /*0088*/ 	.short	0x0
        /*008a*/ 	.short	0x0
        /*008c*/ 	.word	0x3
        /*0090*/ 	.word	.L_x_10441@srel
        /*0094*/ 	.word	.L_x_10442@srel
        /*0098*/ 	.word	.L_x_10443@srel


	//----- nvinfo : EIATTR_MAX_THREADS
	.align		4
.L_4850:
        /*009c*/ 	.byte	0x04, 0x05
        /*009e*/ 	.short	(.L_4852 - .L_4851)
.L_4851:
        /*00a0*/ 	.word	0x00000200
        /*00a4*/ 	.word	0x00000001
        /*00a8*/ 	.word	0x00000001


	//----- nvinfo : EIATTR_CRS_STACK_SIZE
	.align		4
.L_4852:
        /*00ac*/ 	.byte	0x04, 0x1e
        /*00ae*/ 	.short	(.L_4854 - .L_4853)
.L_4853:
        /*00b0*/ 	.word	0x00000000


	//----- nvinfo : EIATTR_CBANK_PARAM_SIZE
	.align		4
.L_4854:
        /*00b4*/ 	.byte	0x03, 0x19
        /*00b6*/ 	.short	0x01d0


	//----- nvinfo : EIATTR_PARAM_CBANK
	.align		4
        /*00b8*/ 	.byte	0x04, 0x0a
        /*00ba*/ 	.short	(.L_4856 - .L_4855)
	.align		4
.L_4855:
        /*00bc*/ 	.word	index@(.nv.constant0._ZN2at4cuda57_GLOBAL__N__cd6b329d_24_DistributionBernoulli_cu_7537a20d21kernelPointwiseApply2IZNS_6native9templates4cuda28bernoulli_tensor_cuda_kernelIddEEvRKNS_10TensorBaseES9_NS_15PhiloxCudaStateEEUliRdSB_SB_SB_RKdSD_SD_SD_E_dSC_jLin1ELin1ELi4ELi512ELi2EEEvNS0_6detail10TensorInfoIT0_T2_EENSG_IT1_SI_EESI_T_)
        /*00c0*/ 	.short	0x0380
        /*00c2*/ 	.short	0x01d0


	//----- nvinfo : EIATTR_SW_WAR
	.align		4
.L_4856:
        /*00c4*/ 	.byte	0x04, 0x36
        /*00c6*/ 	.short	(.L_4858 - .L_4857)
.L_4857:
        /*00c8*/ 	.word	0x00000008
.L_4858:


//--------------------- .nv.info._ZN2at4cuda57_GLOBAL__N__cd6b329d_24_DistributionBernoulli_cu_7537a20d21kernelPointwiseApply2IZNS_6native9templates4cuda28bernoulli_tensor_cuda_kernelIddEEvRKNS_10TensorBaseES9_NS_15PhiloxCudaStateEEUliRdSB_SB_SB_RKdSD_SD_SD_E_dSC_jLin1ELi2ELi4ELi512ELi2EEEvNS0_6detail10TensorInfoIT0_T2_EENSG_IT1_SI_EESI_T_ --------------------------
	.section	.nv.info._ZN2at4cuda57_GLOBAL__N__cd6b329d_24_DistributionBernoulli_cu_7537a20d21kernelPointwiseApply2IZNS_6native9templates4cuda28bernoulli_tensor_cuda_kernelIddEEvRKNS_10TensorBaseES9_NS_15PhiloxCudaStateEEUliRdSB_SB_SB_RKdSD_SD_SD_E_dSC_jLin1ELi2ELi4ELi512ELi2EEEvNS0_6detail10TensorInfoIT0_T2_EENSG_IT1_SI_EESI_T_,"",@"SHT_CUDA_INFO"
	.sectionflags	@""
	.align	4


	//----- nvinfo : EIATTR_CUDA_API_VERSION
	.align		4
        /*0000*/ 	.byte	0x04, 0x37
        /*0002*/ 	.short	(.L_4860 - .L_4859)
.L_4859:
        /*0004*/ 	.word	0x00000082


	//----- nvinfo : EIATTR_KPARAM_INFO
	.align		4
.L_4860:
        /*0008*/ 	.byte	0x04, 0x17
        /*000a*/ 	.short	(.L_4862 - .L_4861)
.L_4861:
        /*000c*/ 	.word	0x00000000
        /*0010*/ 	.short	0x0003
        /*0012*/ 	.short	0x01b8
        /*0014*/ 	.byte	0x00, 0xf0, 0x61, 0x00


	//----- nvinfo : EIATTR_KPARAM_INFO
	.align		4
.L_4862:
        /*0018*/ 	.byte	0x04, 0x17
        /*001a*/ 	.short	(.L_4864 - .L_4863)
.L_4863:
        /*001c*/ 	.word	0x00000000
        /*0020*/ 	.short	0x0002
        /*0022*/ 	.short	0x01b0
        /*0024*/ 	.byte	0x00, 0xf0, 0x11, 0x00


	//----- nvinfo : EIATTR_KPARAM_INFO
	.align		4
.L_4864:
        /*0028*/ 	.byte	0x04, 0x17
        /*002a*/ 	.short	(.L_4866 - .L_4865)
.L_4865:
        /*002c*/ 	.word	0x00000000
        /*0030*/ 	.short	0x0001
        /*0032*/ 	.short	0x00d8
        /*0034*/ 	.byte	0x00, 0xf0, 0x61, 0x03


	//----- nvinfo : EIATTR_KPARAM_INFO
	.align		4
.L_4866:
        /*0038*/ 	.byte	0x04, 0x17
        /*003a*/ 	.short	(.L_4868 - .L_4867)
.L_4867:
        /*003c*/ 	.word	0x00000000
        /*0040*/ 	.short	0x0000
        /*0042*/ 	.short	0x0000
        /*0044*/ 	.byte	0x00, 0xf0, 0x61, 0x03


	//----- nvinfo : EIATTR_SPARSE_MMA_MASK
	.align		4
.L_4868:
        /*0048*/ 	.byte	0x03, 0x50
        /*004a*/ 	.short	0x0000


	//----- nvinfo : EIATTR_MAXREG_COUNT
	.align		4
        /*004c*/ 	.byte	0x03, 0x1b
        /*004e*/ 	.short	0x0040


	//----- nvinfo : EIATTR_EXTERNS
	.align		4
        /*0050*/ 	.byte	0x04, 0x0f
        /*0052*/ 	.short	(.L_4870 - .L_4869)


	//   ....[0]....
	.align		4
.L_4869:
        /*0054*/ 	.word	index@(__assertfail)


	//----- nvinfo : EIATTR_MERCURY_ISA_VERSION
	.align		4
.L_4870:
        /*0058*/ 	.byte	0x03, 0x5f
        /*005a*/ 	.short	0x0101


	//----- nvinfo : EIATTR_VRC_CTA_INIT_COUNT
	.align		4
        /*005c*/ 	.byte	0x02, 0x4a
	.zero		1
	.zero		1


	//----- nvinfo : EIATTR_SYSCALL_OFFSETS
	.align		4
        /*0060*/ 	.byte	0x04, 0x46
        /*0062*/ 	.short	(.L_4872 - .L_4871)


	//   ....[0]....
.L_4871:
        /*0064*/ 	.word	0x00007c80


	//   ....[1]....
        /*0068*/ 	.word	0x00007f40


	//   ....[2]....
        /*006c*/ 	.word	0x000081f0


	//   ....[3]....
        /*0070*/ 	.word	0x000084b0


	//----- nvinfo : EIATTR_EXIT_INSTR_OFFSETS
	.align		4
.L_4872:
        /*0074*/ 	.byte	0x04, 0x1c
        /*0076*/ 	.short	(.L_4874 - .L_4873)


	//   ....[0]....
.L_4873:
        /*0078*/ 	.word	0x00000080


	//   ....[1]....
        /*007c*/ 	.word	0x00008650


	//----- nvinfo : EIATTR_INDIRECT_BRANCH_TARGETS
	.align		4
.L_4874:
        /*0080*/ 	.byte	0x04, 0x34
        /*0082*/ 	.short	(.L_4876 - .L_4875)


	//   ....[0]....
.L_4875:
        /*0084*/ 	.word	.L_x_10444@srel
        /*0088*/ 	.short	0x0
        /*008a*/ 	.short	0x0
        /*008c*/ 	.word	0x3
        /*0090*/ 	.word	.L_x_10445@srel
        /*0094*/ 	.word	.L_x_10446@srel
        /*0098*/ 	.word	.L_x_10447@srel


	//----- nvinfo : EIATTR_MAX_THREADS
	.align		4
.L_4876:
        /*009c*/ 	.byte	0x04, 0x05
        /*009e*/ 	.short	(.L_4878 - .L_4877)
.L_4877:
        /*00a0*/ 	.word	0x00000200
        /*00a4*/ 	.word	0x00000001
        /*00a8*/ 	.word	0x00000001


	//----- nvinfo : EIATTR_CRS_STACK_SIZE
	.align		4
.L_4878:
        /*00ac*/ 	.byte	0x04, 0x1e
        /*00ae*/ 	.short	(.L_4880 - .L_4879)
.L_4879:
        /*00b0*/ 	.word	0x00000000


	//----- nvinfo : EIATTR_CBANK_PARAM_SIZE
	.align		4
.L_4880:
        /*00b4*/ 	.byte	0x03, 0x19
        /*00b6*/ 	.short	0x01d0


	//----- nvinfo : EIATTR_PARAM_CBANK
	.align		4
        /*00b8*/ 	.byte	0x04, 0x0a
        /*00ba*/ 	.short	(.L_4882 - .L_4881)
	.align		4
.L_4881:
        /*00bc*/ 	.word	index@(.nv.constant0._ZN2at4cuda57_GLOBAL__N__cd6b329d_24_DistributionBernoulli_cu_7537a20d21kernelPointwiseApply2IZNS_6native9templates4cuda28bernoulli_tensor_cuda_kernelIddEEvRKNS_10TensorBaseES9_NS_15PhiloxCudaStateEEUliRdSB_SB_SB_RKdSD_SD_SD_E_dSC_jLin1ELi2ELi4ELi512ELi2EEEvNS0_6detail10TensorInfoIT0_T2_EENSG_IT1_SI_EESI_T_)
        /*00c0*/ 	.short	0x0380
        /*00c2*/ 	.short	0x01d0


	//----- nvinfo : EIATTR_SW_WAR
	.align		4
.L_4882:
        /*00c4*/ 	.byte	0x04, 0x36
        /*00c6*/ 	.short	(.L_4884 - .L_4883)
.L_4883:
        /*00c8*/ 	.word	0x00000008
.L_4884:


//--------------------- .nv.info._ZN2at4cuda57_GLOBAL__N__cd6b329d_24_DistributionBernoulli_cu_7537a20d21kernelPointwiseApply2IZNS_6native9templates4cuda28bernoulli_tensor_cuda_kernelIddEEvRKNS_10TensorBaseES9_NS_15PhiloxCudaStateEEUliRdSB_SB_SB_RKdSD_SD_SD_E_dSC_jLin1ELi1ELi4ELi512ELi2EEEvNS0_6detail10TensorInfoIT0_T2_EENSG_IT1_SI_EESI_T_ --------------------------
	.section	.nv.info._ZN2at4cuda57_GLOBAL__N__cd6b329d_24_DistributionBernoulli_cu_7537a20d21kernelPointwiseApply2IZNS_6native9templates4cuda28bernoulli_tensor_cuda_kernelIddEEvRKNS_10TensorBaseES9_NS_15PhiloxCudaStateEEUliRdSB_SB_SB_RKdSD_SD_SD_E_dSC_jLin1ELi1ELi4ELi512ELi2EEEvNS0_6detail10TensorInfoIT0_T2_EENSG_IT1_SI_EESI_T_,"",@"SHT_CUDA_INFO"
	.sectionflags	@""
	.align	4


	//----- nvinfo : EIATTR_CUDA_API_VERSION
	.align		4
        /*0000*/ 	.byte	0x04, 0x37
        /*0002*/ 	.short	(.L_4886 - .L_4885)
.L_4885:
        /*0004*/ 	.word	0x00000082


	//----- nvinfo : EIATTR_KPARAM_INFO
	.align		4
.L_4886:
        /*0008*/ 	.byte	0x04, 0x17
        /*000a*/ 	.short	(.L_4888 - .L_4887)
.L_4887:
        /*000c*/ 	.word	0x00000000
        /*0010*/ 	.short	0x0003
        /*0012*/ 	.short	0x01b8
        /*0014*/ 	.byte	0x00, 0xf0, 0x61, 0x00


	//----- nvinfo : EIATTR_KPARAM_INFO
	.align		4
.L_4888:
        /*0018*/ 	.byte	0x04, 0x17
        /*001a*/ 	.short	(.L_4890 - .L_4889)
.L_4889:
        /*001c*/ 	.word	0x00000000
        /*0020*/ 	.short	0x0002
        /*0022*/ 	.short	0x01b0
        /*0024*/ 	.byte	0x00, 0xf0, 0x11, 0x00


	//----- nvinfo : EIATTR_KPARAM_INFO
	.align		4
.L_4890:
        /*0028*/ 	.byte	0x04, 0x17
        /*002a*/ 	.short	(.L_4892 - .L_4891)
.L_4891:
        /*002c*/ 	.word	0x00000000
        /*0030*/ 	.short	0x0001
        /*0032*/ 	.short	0x00d8
        /*0034*/ 	.byte	0x00, 0xf0, 0x61, 0x03


	//----- nvinfo : EIATTR_KPARAM_INFO
	.align		4
.L_4892:
        /*0038*/ 	.byte	0x04, 0x17
        /*003a*/ 	.short	(.L_4894 - .L_4893)
.L_4893:
        /*003c*/ 	.word	0x00000000
        /*0040*/ 	.short	0x0000
        /*0042*/ 	.short	0x0000
        /*0044*/ 	.byte	0x00, 0xf0, 0x61, 0x03


	//----- nvinfo : EIATTR_SPARSE_MMA_MASK
	.align		4
.L_4894:
        /*0048*/ 	.byte	0x03, 0x50
        /*004a*/ 	.short	0x0000


	//----- nvinfo : EIATTR_MAXREG_COUNT
	.align		4
        /*004c*/ 	.byte	0x03, 0x1b
        /*004e*/ 	.short	0x0040


	//----- nvinfo : EIATTR_EXTERNS
	.align		4
        /*0050*/ 	.byte	0x04, 0x0f
        /*0052*/ 	.short	(.L_4896 - .L_4895)


	//   ....[0]....
	.align		4
.L_4895:
        /*0054*/ 	.word	index@(__assertfail)


	//----- nvinfo : EIATTR_MERCURY_ISA_VERSION
	.align		4
.L_4896:
        /*0058*/ 	.byte	0x03, 0x5f
        /*005a*/ 	.short	0x0101


	//----- nvinfo : EIATTR_VRC_CTA_INIT_COUNT
	.align		4
        /*005c*/ 	.byte	0x02, 0x4a
	.zero		1
	.zero		1


	//----- nvinfo : EIATTR_SYSCALL_OFFSETS
	.align		4
        /*0060*/ 	.byte	0x04, 0x46
        /*0062*/ 	.short	(.L_4898 - .L_4897)


	//   ....[0]....
.L_4897:
        /*0064*/ 	.word	0x000075b0


	//   ....[1]....
        /*0068*/ 	.word	0x000078d0


	//   ....[2]....
        /*006c*/ 	.word	0x00007bd0


	//   ....[3]....
        /*0070*/ 	.word	0x00007ee0


	//----- nvinfo : EIATTR_EXIT_INSTR_OFFSETS
	.align		4
.L_4898:
        /*0074*/ 	.byte	0x04, 0x1c
        /*0076*/ 	.short	(.L_4900 - .L_4899)


	//   ....[0]....
.L_4899:
        /*0078*/ 	.word	0x00000080


	//   ....[1]....
        /*007c*/ 	.word	0x00008050


	//----- nvinfo : EIATTR_INDIRECT_BRANCH_TARGETS
	.align		4
.L_4900:
        /*0080*/ 	.byte	0x04, 0x34
        /*0082*/ 	.short	(.L_4902 - .L_4901)


	//   ....[0]....
.L_4901:
        /*0084*/ 	.word	.L_x_10448@srel
        /*0088*/ 	.short	0x0
        /*008a*/ 	.short	0x0
        /*008c*/ 	.word	0x3
        /*0090*/ 	.word	.L_x_10449@srel
        /*0094*/ 	.word	.L_x_10450@srel
        /*0098*/ 	.word	.L_x_10451@srel


	//----- nvinfo : EIATTR_MAX_THREADS
	.align		4
.L_4902:
        /*009c*/ 	.byte	0x04, 0x05
        /*009e*/ 	.short	(.L_4904 - .L_4903)
.L_4903:
        /*00a0*/ 	.word	0x00000200
        /*00a4*/ 	.word	0x00000001
        /*00a8*/ 	.word	0x00000001


	//----- nvinfo : EIATTR_CRS_STACK_SIZE
	.align		4
.L_4904:
        /*00ac*/ 	.byte	0x04, 0x1e
        /*00ae*/ 	.short	(.L_4906 - .L_4905)
.L_4905:
        /*00b0*/ 	.word	0x00000000


	//----- nvinfo : EIATTR_CBANK_PARAM_SIZE
	.align		4
.L_4906:
        /*00b4*/ 	.byte	0x03, 0x19
        /*00b6*/ 	.short	0x01d0


	//----- nvinfo : EIATTR_PARAM_CBANK
	.align		4
        /*00b8*/ 	.byte	0x04, 0x0a
        /*00ba*/ 	.short	(.L_4908 - .L_4907)
	.align		4
.L_4907:
        /*00bc*/ 	.word	index@(.nv.constant0._ZN2at4cuda57_GLOBAL__N__cd6b329d_24_DistributionBernoulli_cu_7537a20d21kernelPointwiseApply2IZNS_6native9templates4cuda28bernoulli_tensor_cuda_kernelIddEEvRKNS_10TensorBaseES9_NS_15PhiloxCudaStateEEUliRdSB_SB_SB_RKdSD_SD_SD_E_dSC_jLin1ELi1ELi4ELi512ELi2EEEvNS0_6detail10TensorInfoIT0_T2_EENSG_IT1_SI_EESI_T_)
        /*00c0*/ 	.short	0x0380
        /*00c2*/ 	.short	0x01d0


	//----- nvinfo : EIATTR_SW_WAR
	.align		4
.L_4908:
        /*00c4*/ 	.byte	0x04, 0x36
        /*00c6*/ 	.short	(.L_4910 - .L_4909)
.L_4909:
        /*00c8*/ 	.word	0x00000008
.L_4910:


//--------------------- .nv.info._ZN2at4cuda57_GLOBAL__N__cd6b329d_24_DistributionBernoulli_cu_7537a20d21kernelPointwiseApply2IZNS_6native9templates4cuda28bernoulli_tensor_cuda_kernelIddEEvRKNS_10TensorBaseES9_NS_15PhiloxCudaStateEEUliRdSB_SB_SB_RKdSD_SD_SD_E_dSC_jLi2ELin1ELi4ELi512ELi2EEEvNS0_6detail10TensorInfoIT0_T2_EENSG_IT1_SI_EESI_T_ --------------------------
	.section	.nv.info._ZN2at4cuda57_GLOBAL__N__cd6b329d_24_DistributionBernoulli_cu_7537a20d21kernelPointwiseApply2IZNS_6native9templates4cuda28bernoulli_tensor_cuda_kernelIddEEvRKNS_10TensorBaseES9_NS_15PhiloxCudaStateEEUliRdSB_SB_SB_RKdSD_SD_SD_E_dSC_jLi2ELin1ELi4ELi512ELi2EEEvNS0_6detail10TensorInfoIT0_T2_EENSG_IT1_SI_EESI_T_,"",@"SHT_CUDA_INFO"
	.sectionflags	@""
	.align	4


	//----- nvinfo : EIATTR_CUDA_API_VERSION
	.align		4
        /*0000*/ 	.byte	0x04, 0x37
        /*0002*/ 	.short	(.L_4912 - .L_4911)
.L_4911:
        /*0004*/ 	.word	0x00000082


	//----- nvinfo : EIATTR_KPARAM_INFO
	.align		4
.L_4912:
        /*0008*/ 	.byte	0x04, 0x17
        /*000a*/ 	.short	(.L_4914 - .L_4913)
.L_4913:
        /*000c*/ 	.word	0x00000000
        /*0010*/ 	.short	0x0003
        /*0012*/ 	.short	0x01b8
        /*0014*/ 	.byte	0x00, 0xf0, 0x61, 0x00


	//----- nvinfo : EIATTR_KPARAM_INFO
	.align		4
.L_4914:
        /*0018*/ 	.byte	0x04, 0x17
        /*001a*/ 	.short	(.L_4916 - .L_4915)
.L_4915:
        /*001c*/ 	.word	0x00000000
        /*0020*/ 	.short	0x0002
        /*0022*/ 	.short	0x01b0
        /*0024*/ 	.byte	0x00, 0xf0, 0x11, 0x00


	//----- nvinfo : EIATTR_KPARAM_INFO
	.align		4
.L_4916:
        /*0028*/ 	.byte	0x04, 0x17
        /*002a*/ 	.short	(.L_4918 - .L_4917)
.L_4917:
        /*002c*/ 	.word	0x00000000
        /*0030*/ 	.short	0x0001
        /*0032*/ 	.short	0x00d8
        /*0034*/ 	.byte	0x00, 0xf0, 0x61, 0x03


	//----- nvinfo : EIATTR_KPARAM_INFO
	.align		4
.L_4918:
        /*0038*/ 	.byte	0x04, 0x17
        /*003a*/ 	.short	(.L_4920 - .L_4919)
.L_4919:
        /*003c*/ 	.word	0x00000000
        /*0040*/ 	.short	0x0000
        /*0042*/ 	.short	0x0000
        /*0044*/ 	.byte	0x00, 0xf0, 0x61, 0x03


	//----- nvinfo : EIATTR_SPARSE_MMA_MASK
	.align		4
.L_4920:
        /*0048*/ 	.byte	0x03, 0x50
        /*004a*/ 	.short	0x0000


	//----- nvinfo : EIATTR_MAXREG_COUNT
	.align		4
        /*004c*/ 	.byte	0x03, 0x1b
        /*004e*/ 	.short	0x0040


	//----- nvinfo : EIATTR_EXTERNS
	.align		4
        /*0050*/ 	.byte	0x04, 0x0f
        /*0052*/ 	.short	(.L_4922 - .L_4921)


	//   ....[0]....
	.align		4
.L_4921:
        /*0054*/ 	.word	index@(__assertfail)


	//----- nvinfo : EIATTR_MERCURY_ISA_VERSION
	.align		4
.L_4922:
        /*0058*/ 	.byte	0x03, 0x5f
        /*005a*/ 	.short	0x0101


	//----- nvinfo : EIATTR_VRC_CTA_INIT_COUNT
	.align		4
        /*005c*/ 	.byte	0x02, 0x4a
	.zero		1
	.zero		1


	//----- nvinfo : EIATTR_SYSCALL_OFFSETS
	.align		4
        /*0060*/ 	.byte	0x04, 0x46
        /*0062*/ 	.short	(.L_4924 - .L_4923)


	//   ....[0]....
.L_4923:
        /*0064*/ 	.word	0x00007d80


	//   ....[1]....
        /*0068*/ 	.word	0x00008040


	//   ....[2]....
        /*006c*/ 	.word	0x000082f0


	//   ....[3]....
        /*0070*/ 	.word	0x000085b0


	//----- nvinfo : EIATTR_EXIT_INSTR_OFFSETS
	.align		4
.L_4924:
        /*0074*/ 	.byte	0x04, 0x1c
        /*0076*/ 	.short	(.L_4926 - .L_4925)


	//   ....[0]....
.L_4925:
        /*0078*/ 	.word	0x00000080


	//   ....[1]....
        /*007c*/ 	.word	0x00008750


	//----- nvinfo : EIATTR_INDIRECT_BRANCH_TARGETS
	.align		4
.L_4926:
        /*0080*/ 	.byte	0x04, 0x34
        /*0082*/ 	.short	(.L_4928 - .L_4927)


	//   ....[0]....
.L_4927:
        /*0084*/ 	.word	.L_x_10452@srel
        /*0088*/ 	.short	0x0
        /*008a*/ 	.short	0x0
        /*008c*/ 	.word	0x3
        /*0090*/ 	.word	.L_x_10453@srel
        /*0094*/ 	.word	.L_x_10454@srel
        /*0098*/ 	.word	.L_x_10455@srel


	//----- nvinfo : EIATTR_MAX_THREADS
	.align		4
.L_4928:
        /*009c*/ 	.byte	0x04, 0x05
        /*009e*/ 	.short	(.L_4930 - .L_4929)
.L_4929:
        /*00a0*/ 	.word	0x00000200
        /*00a4*/ 	.word	0x00000001
        /*00a8*/ 	.word	0x00000001


	//----- nvinfo : EIATTR_CRS_STACK_SIZE
	.align		4
.L_4930:
        /*00ac*/ 	.byte	0x04, 0x1e
        /*00ae*/ 	.short	(.L_4932 - .L_4931)
.L_4931:
        /*00b0*/ 	.word	0x00000000


	//----- nvinfo : EIATTR_CBANK_PARAM_SIZE
	.align		4
.L_4932:
        /*00b4*/ 	.byte	0x03, 0x19
        /*00b6*/ 	.short	0x01d0


	//----- nvinfo : EIATTR_PARAM_CBANK
	.align		4
        /*00b8*/ 	.byte	0x04, 0x0a
        /*00ba*/ 	.short	(.L_4934 - .L_4933)
	.align		4
.L_4933:
        /*00bc*/ 	.word	index@(.nv.constant0._ZN2at4cuda57_GLOBAL__N__cd6b329d_24_DistributionBernoulli_cu_7537a20d21kernelPointwiseApply2IZNS_6native9templates4cuda28bernoulli_tensor_cuda_kernelIddEEvRKNS_10TensorBaseES9_NS_15PhiloxCudaStateEEUliRdSB_SB_SB_RKdSD_SD_SD_E_dSC_jLi2ELin1ELi4ELi512ELi2EEEvNS0_6detail10TensorInfoIT0_T2_EENSG_IT1_SI_EESI_T_)
        /*00c0*/ 	.short	0x0380
        /*00c2*/ 	.short	0x01d0


	//----- nvinfo : EIATTR_SW_WAR
	.align		4
.L_4934:
        /*00c4*/ 	.byte	0x04, 0x36
        /*00c6*/ 	.short	(.L_4936 - .L_4935)
.L_4935:
        /*00c8*/ 	.word	0x00000008
.L_4936:


//--------------------- .nv.info._ZN2at4cuda57_GLOBAL__N__cd6b329d_24_DistributionBernoulli_cu_7537a20d21kernelPointwiseApply2IZNS_6native9templates4cuda28bernoulli_tensor_cuda_kernelIddEEvRKNS_10TensorBaseES9_NS_15PhiloxCudaStateEEUliRdSB_SB_SB_RKdSD_SD_SD_E_dSC_jLi2ELi2ELi4ELi512ELi2EEEvNS0_6detail10TensorInfoIT0_T2_EENSG_IT1_SI_EESI_T_ --------------------------
	.section	.nv.info._ZN2at4cuda57_GLOBAL__N__cd6b329d_24_DistributionBernoulli_cu_7537a20d21kernelPointwiseApply2IZNS_6native9templates4cuda28bernoulli_tensor_cuda_kernelIddEEvRKNS_10TensorBaseES9_NS_15PhiloxCudaStateEEUliRdSB_SB_SB_RKdSD_SD_SD_E_dSC_jLi2ELi2ELi4ELi512ELi2EEEvNS0_6detail10TensorInfoIT0_T2_EENSG_IT1_SI_EESI_T_,"",@"SHT_CUDA_INFO"
	.sectionflags	@""
	.align	4


	//----- nvinfo : EIATTR_CUDA_API_VERSION
	.align		4
        /*0000*/ 	.byte	0x04, 0x37
        /*0002*/ 	.short	(.L_4938 - .L_4937)
.L_4937:
        /*0004*/ 	.word	0x00000082


	//----- nvinfo : EIATTR_KPARAM_INFO
	.align		4
.L_4938:
        /*0008*/ 	.byte	0x04, 0x17
        /*000a*/ 	.short	(.L_4940 - .L_4939)
.L_4939:
        /*000c*/ 	.word	0x00000000
        /*0010*/ 	.short	0x0003
        /*0012*/ 	.short	0x01b8
        /*0014*/ 	.byte	0x00, 0xf0, 0x61, 0x00


	//----- nvinfo : EIATTR_KPARAM_INFO
	.align		4
.L_4940:
        /*0018*/ 	.byte	0x04, 0x17
        /*001a*/ 	.short	(.L_4942 - .L_4941)
.L_4941:
        /*001c*/ 	.word	0x00000000
        /*0020*/ 	.short	0x0002
        /*0022*/ 	.short	0x01b0
        /*0024*/ 	.byte	0x00, 0xf0, 0x11, 0x00


	//----- nvinfo : EIATTR_KPARAM_INFO
	.align		4
.L_4942:
        /*0028*/ 	.byte	0x04, 0x17
        /*002a*/ 	.short	(.L_4944 - .L_4943)
.L_4943:
        /*002c*/ 	.word	0x00000000
        /*0030*/ 	.short	0x0001
        /*0032*/ 	.short	0x00d8
        /*0034*/ 	.byte	0x00, 0xf0, 0x61, 0x03


	//----- nvinfo : EIATTR_KPARAM_INFO
	.align		4
.L_4944:
        /*0038*/ 	.byte	0x04, 0x17
        /*003a*/ 	.short	(.L_4946 - .L_4945)
.L_4945:
        /*003c*/ 	.word	0x00000000
        /*0040*/ 	.short	0x0000
        /*0042*/ 	.short	0x0000
        /*0044*/ 	.byte	0x00, 0xf0, 0x61, 0x03


	//----- nvinfo : EIATTR_SPARSE_MMA_MASK
	.align		4
.L_4946:
        /*0048*/ 	.byte	0x03, 0x50
        /*004a*/ 	.short	0x0000


	//----- nvinfo : EIATTR_MAXREG_COUNT
	.align		4
        /*004c*/ 	.byte	0x03, 0x1b
        /*004e*/ 	.short	0x0040


	//----- nvinfo : EIATTR_EXTERNS
	.align		4
        /*0050*/ 	.byte	0x04, 0x0f
        /*0052*/ 	.short	(.L_4948 - .L_4947)


	//   ....[0]....
	.align		4
.L_4947:
        /*0054*/ 	.word	index@(__assertfail)


	//----- nvinfo : EIATTR_MERCURY_ISA_VERSION
	.align		4
.L_4948:
        /*0058*/ 	.byte	0x03, 0x5f
        /*005a*/ 	.short	0x0101


	//----- nvinfo : EIATTR_VRC_CTA_INIT_COUNT
	.align		4
        /*005c*/ 	.byte	0x02, 0x4a
	.zero		1
	.zero		1


	//----- nvinfo : EIATTR_SYSCALL_OFFSETS
	.align		4
        /*0060*/ 	.byte	0x04, 0x46
        /*0062*/ 	.short	(.L_4950 - .L_4949)


	//   ....[0]....
.L_4949:
        /*0064*/ 	.word	0x00001a50


	//   ....[1]....
        /*0068*/ 	.word	0x00001cf0


	//   ....[2]....
        /*006c*/ 	.word	0x00001f80


	//   ....[3]....
        /*0070*/ 	.word	0x00002220


	//----- nvinfo : EIATTR_EXIT_INSTR_OFFSETS
	.align		4
.L_4950:
        /*0074*/ 	.byte	0x04, 0x1c
        /*0076*/ 	.short	(.L_4952 - .L_4951)


	//   ....[0]....
.L_4951:
        /*0078*/ 	.word	0x00000080


	//   ....[1]....
        /*007c*/ 	.word	0x000023b0


	//----- nvinfo : EIATTR_INDIRECT_BRANCH_TARGETS
	.align		4
.L_4952:
        /*0080*/ 	.byte	0x04, 0x34
        /*0082*/ 	.short	(.L_4954 - .L_4953)


	//   ....[0]....
.L_4953:
        /*0084*/ 	.word	.L_x_10456@srel
        /*0088*/ 	.short	0x0
        /*008a*/ 	.short	0x0
        /*008c*/ 	.word	0x3
        /*0090*/ 	.word	.L_x_10457@srel
        /*0094*/ 	.word	.L_x_10458@srel
        /*0098*/ 	.word	.L_x_10459@srel


	//----- nvinfo : EIATTR_MAX_THREADS
	.align		4
.L_4954:
        /*009c*/ 	.byte	0x04, 0x05
        /*009e*/ 	.short	(.L_4956 - .L_4955)
.L_4955:
        /*00a0*/ 	.word	0x00000200
        /*00a4*/ 	.word	0x00000001
        /*00a8*/ 	.word	0x00000001


	//----- nvinfo : EIATTR_CRS_STACK_SIZE
	.align		4
.L_4956:
        /*00ac*/ 	.byte	0x04, 0x1e
        /*00ae*/ 	.short	(.L_4958 - .L_4957)
.L_4957:
        /*00b0*/ 	.word	0x00000000


	//----- nvinfo : EIATTR_CBANK_PARAM_SIZE
	.align		4
.L_4958:
        /*00b4*/ 	.byte	0x03, 0x19
        /*00b6*/ 	.short	0x01d0


	//----- nvinfo : EIATTR_PARAM_CBANK
	.align		4
        /*00b8*/ 	.byte	0x04, 0x0a
        /*00ba*/ 	.short	(.L_4960 - .L_4959)
	.align		4
.L_4959:
        /*00bc*/ 	.word	index@(.nv.constant0._ZN2at4cuda57_GLOBAL__N__cd6b329d_24_DistributionBernoulli_cu_7537a20d21kernelPointwiseApply2IZNS_6native9templates4cuda28bernoulli_tensor_cuda_kernelIddEEvRKNS_10TensorBaseES9_NS_15PhiloxCudaStateEEUliRdSB_SB_SB_RKdSD_SD_SD_E_dSC_jLi2ELi2ELi4ELi512ELi2EEEvNS0_6detail10TensorInfoIT0_T2_EENSG_IT1_SI_EESI_T_)
        /*00c0*/ 	.short	0x0380
        /*00c2*/ 	.short	0x01d0


	//----- nvinfo : EIATTR_SW_WAR
	.align		4
.L_4960:
        /*00c4*/ 	.byte	0x04, 0x36
        /*00c6*/ 	.short	(.L_4962 - .L_4961)
.L_4961:
        /*00c8*/ 	.word	0x00000008
.L_4962:


//--------------------- .nv.info._ZN2at4cuda57_GLOBAL__N__cd6b329d_24_DistributionBernoulli_cu_7537a20d21kernelPointwiseApply2IZNS_6native9templates4cuda28bernoulli_tensor_cuda_kernelIddEEvRKNS_10TensorBaseES9_NS_15PhiloxCudaStateEEUliRdSB_SB_SB_RKdSD_SD_SD_E_dSC_jLi2ELi1ELi4ELi512ELi2EEEvNS0_6detail10TensorInfoIT0_T2_EENSG_IT1_SI_EESI_T_ --------------------------
	.section	.nv.info._ZN2at4cuda57_GLOBAL__N__cd6b329d_24_DistributionBernoulli_cu_7537a20d21kernelPointwiseApply2IZNS_6native9templates4cuda28bernoulli_tensor_cuda_kernelIddEEvRKNS_10TensorBaseES9_NS_15PhiloxCudaStateEEUliRdSB_SB_SB_RKdSD_SD_SD_E_dSC_jLi2ELi1ELi4ELi512ELi2EEEvNS0_6detail10TensorInfoIT0_T2_EENSG_IT1_SI_EESI_T_,"",@"SHT_CUDA_INFO"
	.sectionflags	@""
	.align	4


	//----- nvinfo : EIATTR_CUDA_API_VERSION
	.align		4
        /*0000*/ 	.byte	0x04, 0x37
        /*0002*/ 	.short	(.L_4964 - .L_4963)
.L_4963:
        /*0004*/ 	.word	0x00000082


	//----- nvinfo : EIATTR_KPARAM_INFO
	.align		4
.L_4964:
        /*0008*/ 	.byte	0x04, 0x17
        /*000a*/ 	.short	(.L_4966 - .L_4965)
.L_4965:
        /*000c*/ 	.word	0x00000000
        /*0010*/ 	.short	0x0003
        /*0012*/ 	.short	0x01b8
        /*0014*/ 	.byte	0x00, 0xf0, 0x61, 0x00


	//----- nvinfo : EIATTR_KPARAM_INFO
	.align		4
.L_4966:
        /*0018*/ 	.byte	0x04, 0x17
        /*001a*/ 	.short	(.L_4968 - .L_4967)
.L_4967:
        /*001c*/ 	.word	0x00000000
        /*0020*/ 	.short	0x0002
        /*0022*/ 	.short	0x01b0
        /*0024*/ 	.byte	0x00, 0xf0, 0x11, 0x00


	//----- nvinfo : EIATTR_KPARAM_INFO
	.align		4
.L_4968:
        /*0028*/ 	.byte	0x04, 0x17
        /*002a*/ 	.short	(.L_4970 - .L_4969)
.L_4969:
        /*002c*/ 	.word	0x00000000
        /*0030*/ 	.short	0x0001
        /*0032*/ 	.short	0x00d8
        /*0034*/ 	.byte	0x00, 0xf0, 0x61, 0x03


	//----- nvinfo : EIATTR_KPARAM_INFO
	.align		4
.L_4970:
        /*0038*/ 	.byte	0x04, 0x17
        /*003a*/ 	.short	(.L_4972 - .L_4971)
.L_4971:
        /*003c*/ 	.word	0x00000000
        /*0040*/ 	.short	0x0000
        /*0042*/ 	.short	0x0000
        /*0044*/ 	.byte	0x00, 0xf0, 0x61, 0x03


	//----- nvinfo : EIATTR_SPARSE_MMA_MASK
	.align		4
.L_4972:
        /*0048*/ 	.byte	0x03, 0x50
        /*004a*/ 	.short	0x0000


	//----- nvinfo : EIATTR_MAXREG_COUNT
	.align		4
        /*004c*/ 	.byte	0x03, 0x1b
        /*004e*/ 	.short	0x0040


	//----- nvinfo : EIATTR_EXTERNS
	.align		4
        /*0050*/ 	.byte	0x04, 0x0f
        /*0052*/ 	.short	(.L_4974 - .L_4973)


	//   ....[0]....
	.align		4
.L_4973:
        /*0054*/ 	.word	index@(__assertfail)


	//----- nvinfo : EIATTR_MERCURY_ISA_VERSION
	.align		4
.L_4974:
        /*0058*/ 	.byte	0x03, 0x5f
        /*005a*/ 	.short	0x0101


	//----- nvinfo : EIATTR_VRC_CTA_INIT_COUNT
	.align		4
        /*005c*/ 	.byte	0x02, 0x4a
	.zero		1
	.zero		1


	//----- nvinfo : EIATTR_SYSCALL_OFFSETS
	.align		4
        /*0060*/ 	.byte	0x04, 0x46
        /*0062*/ 	.short	(.L_4976 - .L_4975)


	//   ....[0]....
.L_4975:
        /*0064*/ 	.word	0x00001510


	//   ....[1]....
        /*0068*/ 	.word	0x000017b0


	//   ....[2]....
        /*006c*/ 	.word	0x00001a40


	//   ....[3]....
        /*0070*/ 	.word	0x00001ce0


	//----- nvinfo : EIATTR_EXIT_INSTR_OFFSETS
	.align		4
.L_4976:
        /*0074*/ 	.byte	0x04, 0x1c
        /*0076*/ 	.short	(.L_4978 - .L_4977)


	//   ....[0]....
.L_4977:
        /*0078*/ 	.word	0x00000080


	//   ....[1]....
        /*007c*/ 	.word	0x00001e40


	//----- nvinfo : EIATTR_INDIRECT_BRANCH_TARGETS
	.align		4
.L_4978:
        /*0080*/ 	.byte	0x04, 0x34
        /*0082*/ 	.short	(.L_4980 - .L_4979)


	//   ....[0]....
.L_4979:
        /*0084*/ 	.word	.L_x_10460@srel
        /*0088*/ 	.short	0x0
        /*008a*/ 	.short	0x0
        /*008c*/ 	.word	0x3
        /*0090*/ 	.word	.L_x_10461@srel
        /*0094*/ 	.word	.L_x_10462@srel
        /*0098*/ 	.word	.L_x_10463@srel


	//----- nvinfo : EIATTR_MAX_THREADS
	.align		4
.L_4980:
        /*009c*/ 	.byte	0x04, 0x05
        /*009e*/ 	.short	(.L_4982 - .L_4981)
.L_4981:
        /*00a0*/ 	.word	0x00000200
        /*00a4*/ 	.word	0x00000001
        /*00a8*/ 	.word	0x00000001


	//----- nvinfo : EIATTR_CRS_STACK_SIZE
	.align		4
.L_4982:
        /*00ac*/ 	.byte	0x04, 0x1e
        /*00ae*/ 	.short	(.L_4984 - .L_4983)
.L_4983:
        /*00b0*/ 	.word	0x00000000


	//----- nvinfo : EIATTR_CBANK_PARAM_SIZE
	.align		4
.L_4984:
        /*00b4*/ 	.byte	0x03, 0x19
        /*00b6*/ 	.short	0x01d0


	//----- nvinfo : EIATTR_PARAM_CBANK
	.align		4
        /*00b8*/ 	.byte	0x04, 0x0a
        /*00ba*/ 	.short	(.L_4986 - .L_4985)
	.align		4
.L_4985:
        /*00bc*/ 	.word	index@(.nv.constant0._ZN2at4cuda57_GLOBAL__N__cd6b329d_24_DistributionBernoulli_cu_7537a20d21kernelPointwiseApply2IZNS_6native9templates4cuda28bernoulli_tensor_cuda_kernelIddEEvRKNS_10TensorBaseES9_NS_15PhiloxCudaStateEEUliRdSB_SB_SB_RKdSD_SD_SD_E_dSC_jLi2ELi1ELi4ELi512ELi2EEEvNS0_6detail10TensorInfoIT0_T2_EENSG_IT1_SI_EESI_T_)
        /*00c0*/ 	.short	0x0380
        /*00c2*/ 	.short	0x01d0


	//----- nvinfo : EIATTR_SW_WAR
	.align		4
.L_4986:
        /*00c4*/ 	.byte	0x04, 0x36
        /*00c6*/ 	.short	(.L_4988 - .L_4987)
.L_4987:
        /*00c8*/ 	.word	0x00000008
.L_4988:


//--------------------- .nv.info._ZN2at4cuda57_GLOBAL__N__cd6b329d_24_DistributionBernoulli_cu_7537a20d21kernelPointwiseApply2IZNS_6native9templates4cuda28bernoulli_tensor_cuda_kernelIddEEvRKNS_10TensorBaseES9_NS_15PhiloxCudaStateEEUliRdSB_SB_SB_RKdSD_SD_SD_E_dSC_jLi1ELin1ELi4ELi512ELi2EEEvNS0_6detail10TensorInfoIT0_T2_EENSG_IT1_SI_EESI_T_ --------------------------
	.section	.nv.info._ZN2at4cuda57_GLOBAL__N__cd6b329d_24_DistributionBernoulli_cu_7537a20d21kernelPointwiseApply2IZNS_6native9templates4cuda28bernoulli_tensor_cuda_kernelIddEEvRKNS_10TensorBaseES9_NS_15PhiloxCudaStateEEUliRdSB_SB_SB_RKdSD_SD_SD_E_dSC_jLi1ELin1ELi4ELi512ELi2EEEvNS0_6detail10TensorInfoIT0_T2_EENSG_IT1_SI_EESI_T_,"",@"SHT_CUDA_INFO"
	.sectionflags	@""
	.align	4


	//----- nvinfo : EIATTR_CUDA_API_VERSION
	.align		4
        /*0000*/ 	.byte	0x04, 0x37
        /*0002*/ 	.short	(.L_4990 - .L_4989)
.L_4989:
        /*0004*/ 	.word	0x00000082


	//----- nvinfo : EIATTR_KPARAM_INFO
	.align		4
.L_4990:
        /*0008*/ 	.byte	0x04, 0x17
        /*000a*/ 	.short	(.L_4992 - .L_4991)
.L_4991:
        /*000c*/ 	.word	0x00000000
        /*0010*/ 	.short	0x0003
        /*0012*/ 	.short	0x01b8
        /*0014*/ 	.byte	0x00, 0xf0, 0x61, 0x00


	//----- nvinfo : EIATTR_KPARAM_INFO
	.align		4
.L_4992:
        /*0018*/ 	.byte	0x04, 0x17
        /*001a*/ 	.short	(.L_4994 - .L_4993)
.L_4993:
        /*001c*/ 	.word	0x00000000
        /*0020*/ 	.short	0x0002
        /*0022*/ 	.short	0x01b0
        /*0024*/ 	.byte	0x00, 0xf0, 0x11, 0x00


	//----- nvinfo : EIATTR_KPARAM_INFO
	.align		4
.L_4994:
        /*0028*/ 	.byte	0x04, 0x17
        /*002a*/ 	.short	(.L_4996 - .L_4995)
.L_4995:
        /*002c*/ 	.word	0x00000000
        /*0030*/ 	.short	0x0001
        /*0032*/ 	.short	0x00d8
        /*0034*/ 	.byte	0x00, 0xf0, 0x61, 0x03


	//----- nvinfo : EIATTR_KPARAM_INFO
	.align		4
.L_4996:
        /*0038*/ 	.byte	0x04, 0x17
        /*003a*/ 	.short	(.L_4998 - .L_4997)
.L_4997:
        /*003c*/ 	.word	0x00000000
        /*0040*/ 	.short	0x0000
        /*0042*/ 	.short	0x0000
        /*0044*/ 	.byte	0x00, 0xf0, 0x61, 0x03


	//----- nvinfo : EIATTR_SPARSE_MMA_MASK
	.align		4
.L_4998:
        /*0048*/ 	.byte	0x03, 0x50
        /*004a*/ 	.short	0x0000


	//----- nvinfo : EIATTR_MAXREG_COUNT
	.align		4
        /*004c*/ 	.byte	0x03, 0x1b
        /*004e*/ 	.short	0x0040


	//----- nvinfo : EIATTR_EXTERNS
	.align		4
        /*0050*/ 	.byte	0x04, 0x0f
        /*0052*/ 	.short	(.L_5000 - .L_4999)


	//   ....[0]....
	.align		4
.L_4999:
        /*0054*/ 	.word	index@(__assertfail)


	//----- nvinfo : EIATTR_MERCURY_ISA_VERSION
	.align		4
.L_5000:
        /*0058*/ 	.byte	0x03, 0x5f
        /*005a*/ 	.short	0x0101


	//----- nvinfo : EIATTR_VRC_CTA_INIT_COUNT
	.align		4
        /*005c*/ 	.byte	0x02, 0x4a
	.zero		1
	.zero		1


	//----- nvinfo : EIATTR_SYSCALL_OFFSETS
	.align		4
        /*0060*/ 	.byte	0x04, 0x46
        /*0062*/ 	.short	(.L_5002 - .L_5001)


	//   ....[0]....
.L_5001:
        /*0064*/ 	.word	0x00007670


	//   ....[1]....
        /*0068*/ 	.word	0x00007990


	//   ....[2]....
        /*006c*/ 	.word	0x00007ca0


	//   ....[3]....
        /*0070*/ 	.word	0x00007fb0


	//----- nvinfo : EIATTR_EXIT_INSTR_OFFSETS
	.align		4
.L_5002:
        /*0074*/ 	.byte	0x04, 0x1c
        /*0076*/ 	.short	(.L_5004 - .L_5003)


	//   ....[0]....
.L_5003:
        /*0078*/ 	.word	0x00000080


	//   ....[1]....
        /*007c*/ 	.word	0x00008160


	//----- nvinfo : EIATTR_INDIRECT_BRANCH_TARGETS
	.align		4
.L_5004:
        /*0080*/ 	.byte	0x04, 0x34
        /*0082*/ 	.short	(.L_5006 - .L_5005)


	//   ....[0]....
.L_5005:
        /*0084*/ 	.word	.L_x_10464@srel
        /*0088*/ 	.short	0x0
        /*008a*/ 	.short	0x0
        /*008c*/ 	.word	0x3
        /*0090*/ 	.word	.L_x_10465@srel
        /*0094*/ 	.word	.L_x_10466@srel
        /*0098*/ 	.word	.L_x_10467@srel


	//----- nvinfo : EIATTR_MAX_THREADS
	.align		4
.L_5006:
        /*009c*/ 	.byte	0x04, 0x05
        /*009e*/ 	.short	(.L_5008 - .L_5007)
.L_5007:
        /*00a0*/ 	.word	0x00000200
        /*00a4*/ 	.word	0x00000001
        /*00a8*/ 	.word	0x00000001


	//----- nvinfo : EIATTR_CRS_STACK_SIZE
	.align		4
.L_5008:
        /*00ac*/ 	.byte	0x04, 0x1e
        /*00ae*/ 	.short	(.L_5010 - .L_5009)
.L_5009:
        /*00b0*/ 	.word	0x00000000


	//----- nvinfo : EIATTR_CBANK_PARAM_SIZE
	.align		4
.L_5010:
        /*00b4*/ 	.byte	0x03, 0x19
        /*00b6*/ 	.short	0x01d0


	//----- nvinfo : EIATTR_PARAM_CBANK
	.align		4
        /*00b8*/ 	.byte	0x04, 0x0a
        /*00ba*/ 	.short	(.L_5012 - .L_5011)
	.align		4
.L_5011:
        /*00bc*/ 	.word	index@(.nv.constant0._ZN2at4cuda57_GLOBAL__N__cd6b329d_24_DistributionBernoulli_cu_7537a20d21kernelPointwiseApply2IZNS_6native9templates4cuda28bernoulli_tensor_cuda_kernelIddEEvRKNS_10TensorBaseES9_NS_15PhiloxCudaStateEEUliRdSB_SB_SB_RKdSD_SD_SD_E_dSC_jLi1ELin1ELi4ELi512ELi2EEEvNS0_6detail10TensorInfoIT0_T2_EENSG_IT1_SI_EESI_T_)
        /*00c0*/ 	.short	0x0380
        /*00c2*/ 	.short	0x01d0


	//----- nvinfo : EIATTR_SW_WAR
	.align		4
.L_5012:
        /*00c4*/ 	.byte	0x04, 0x36
        /*00c6*/ 	.short	(.L_5014 - .L_5013)
.L_5013:
        /*00c8*/ 	.word	0x00000008
.L_5014:


//--------------------- .nv.info._ZN2at4cuda57_GLOBAL__N__cd6b329d_24_DistributionBernoulli_cu_7537a20d21kernelPointwiseApply2IZNS_6native9templates4cuda28bernoulli_tensor_cuda_kernelIddEEvRKNS_10TensorBaseES9_NS_15PhiloxCudaStateEEUliRdSB_SB_SB_RKdSD_SD_SD_E_dSC_jLi1ELi2ELi4ELi512ELi2EEEvNS0_6detail10TensorInfoIT0_T2_EENSG_IT1_SI_EESI_T_ --------------------------
	.section	.nv.info._ZN2at4cuda57_GLOBAL__N__cd6b329d_24_DistributionBernoulli_cu_7537a20d21kernelPointwiseApply2IZNS_6native9templates4cuda28bernoulli_tensor_cuda_kernelIddEEvRKNS_10TensorBaseES9_NS_15PhiloxCudaStateEEUliRdSB_SB_SB_RKdSD_SD_SD_E_dSC_jLi1ELi2ELi4ELi512ELi2EEEvNS0_6detail10TensorInfoIT0_T2_EENSG_IT1_SI_EESI_T_,"",@"SHT_CUDA_INFO"
	.sectionflags	@""
	.align	4


	//----- nvinfo : EIATTR_CUDA_API_VERSION
	.align		4
        /*0000*/ 	.byte	0x04, 0x37
        /*0002*/ 	.short	(.L_5016 - .L_5015)
.L_5015:
        /*0004*/ 	.word	0x00000082


	//----- nvinfo : EIATTR_KPARAM_INFO
	.align		4
.L_5016:
        /*0008*/ 	.byte	0x04, 0x17
        /*000a*/ 	.short	(.L_5018 - .L_5017)
.L_5017:
        /*000c*/ 	.word	0x00000000
        /*0010*/ 	.short	0x0003
        /*0012*/ 	.short	0x01b8
        /*0014*/ 	.byte	0x00, 0xf0, 0x61, 0x00


	//----- nvinfo : EIATTR_KPARAM_INFO
	.align		4
.L_5018:
        /*0018*/ 	.byte	0x04, 0x17
        /*001a*/ 	.short	(.L_5020 - .L_5019)
.L_5019:
        /*001c*/ 	.word	0x00000000
        /*0020*/ 	.short	0x0002
        /*0022*/ 	.short	0x01b0
        /*0024*/ 	.byte	0x00, 0xf0, 0x11, 0x00


	//----- nvinfo : EIATTR_KPARAM_INFO
	.align		4
.L_5020:
        /*0028*/ 	.byte	0x04, 0x17
        /*002a*/ 	.short	(.L_5022 - .L_5021)
.L_5021:
        /*002c*/ 	.word	0x00000000
        /*0030*/ 	.short	0x0001
        /*0032*/ 	.short	0x00d8
        /*0034*/ 	.byte	0x00, 0xf0, 0x61, 0x03


	//----- nvinfo : EIATTR_KPARAM_INFO
	.align		4
.L_5022:
        /*0038*/ 	.byte	0x04, 0x17
        /*003a*/ 	.short	(.L_5024 - .L_5023)
.L_5023:
        /*003c*/ 	.word	0x00000000
        /*0040*/ 	.short	0x0000
        /*0042*/ 	.short	0x0000
        /*0044*/ 	.byte	0x00, 0xf0, 0x61, 0x03


	//----- nvinfo : EIATTR_SPARSE_MMA_MASK
	.align		4
.L_5024:
        /*0048*/ 	.byte	0x03, 0x50
        /*004a*/ 	.short	0x0000


	//----- nvinfo : EIATTR_MAXREG_COUNT
	.align		4
        /*004c*/ 	.byte	0x03, 0x1b
        /*004e*/ 	.short	0x0040


	//----- nvinfo : EIATTR_EXTERNS
	.align		4
        /*0050*/ 	.byte	0x04, 0x0f
        /*0052*/ 	.short	(.L_5026 - .L_5025)


	//   ....[0]....
	.align		4
.L_5025:
        /*0054*/ 	.word	index@(__assertfail)


	//----- nvinfo : EIATTR_MERCURY_ISA_VERSION
	.align		4
.L_5026:
        /*0058*/ 	.byte	0x03, 0x5f
        /*005a*/ 	.short	0x0101


	//----- nvinfo : EIATTR_VRC_CTA_INIT_COUNT
	.align		4
        /*005c*/ 	.byte	0x02, 0x4a
	.zero		1
	.zero		1


	//----- nvinfo : EIATTR_SYSCALL_OFFSETS
	.align		4
        /*0060*/ 	.byte	0x04, 0x46
        /*0062*/ 	.short	(.L_5028 - .L_5027)


	//   ....[0]....
.L_5027:
        /*0064*/ 	.word	0x00001500


	//   ....[1]....
        /*0068*/ 	.word	0x000017a0


	//   ....[2]....
        /*006c*/ 	.word	0x00001a30


	//   ....[3]....
        /*0070*/ 	.word	0x00001cd0


	//----- nvinfo : EIATTR_EXIT_INSTR_OFFSETS
	.align		4
.L_5028:
        /*0074*/ 	.byte	0x04, 0x1c
        /*0076*/ 	.short	(.L_5030 - .L_5029)


	//   ....[0]....
.L_5029:
        /*0078*/ 	.word	0x00000080


	//   ....[1]....
        /*007c*/ 	.word	0x00001e80


	//----- nvinfo : EIATTR_INDIRECT_BRANCH_TARGETS
	.align		4
.L_5030:
        /*0080*/ 	.byte	0x04, 0x34
        /*0082*/ 	.short	(.L_5032 - .L_5031)


	//   ....[0]....
.L_5031:
        /*0084*/ 	.word	.L_x_10468@srel
        /*0088*/ 	.short	0x0
        /*008a*/ 	.short	0x0
        /*008c*/ 	.word	0x3
        /*0090*/ 	.word	.L_x_10469@srel
        /*0094*/ 	.word	.L_x_10470@srel
        /*0098*/ 	.word	.L_x_10471@srel


	//----- nvinfo : EIATTR_MAX_THREADS
	.align		4
.L_5032:
        /*009c*/ 	.byte	0x04, 0x05
        /*009e*/ 	.short	(.L_5034 - .L_5033)
.L_5033:
        /*00a0*/ 	.word	0x00000200
        /*00a4*/ 	.word	0x00000001
        /*00a8*/ 	.word	0x00000001


	//----- nvinfo : EIATTR_CRS_STACK_SIZE
	.align		4
.L_5034:
        /*00ac*/ 	.byte	0x04, 0x1e
        /*00ae*/ 	.short	(.L_5036 - .L_5035)
.L_5035:
        /*00b0*/ 	.word	0x00000000


	//----- nvinfo : EIATTR_CBANK_PARAM_SIZE
	.align		4
.L_5036:
        /*00b4*/ 	.byte	0x03, 0x19
        /*00b6*/ 	.short	0x01d0


	//----- nvinfo : EIATTR_PARAM_CBANK
	.align		4
        /*00b8*/ 	.byte	0x04, 0x0a
        /*00ba*/ 	.short	(.L_5038 - .L_5037)
	.align		4
.L_5037:
        /*00bc*/ 	.word	index@(.nv.constant0._ZN2at4cuda57_GLOBAL__N__cd6b329d_24_DistributionBernoulli_cu_7537a20d21kernelPointwiseApply2IZNS_6native9templates4cuda28bernoulli_tensor_cuda_kernelIddEEvRKNS_10TensorBaseES9_NS_15PhiloxCudaStateEEUliRdSB_SB_SB_RKdSD_SD_SD_E_dSC_jLi1ELi2ELi4ELi512ELi2EEEvNS0_6detail10TensorInfoIT0_T2_EENSG_IT1_SI_EESI_T_)
        /*00c0*/ 	.short	0x0380
        /*00c2*/ 	.short	0x01d0


	//----- nvinfo : EIATTR_SW_WAR
	.align		4
.L_5038:
        /*00c4*/ 	.byte	0x04, 0x36
        /*00c6*/ 	.short	(.L_5040 - .L_5039)
.L_5039:
        /*00c8*/ 	.word	0x00000008
.L_5040:


//--------------------- .nv.info._ZN2at4cuda57_GLOBAL__N__cd6b329d_24_DistributionBernoulli_cu_7537a20d21kernelPointwiseApply2IZNS_6native9templates4cuda28bernoulli_tensor_cuda_kernelIddEEvRKNS_10TensorBaseES9_NS_15PhiloxCudaStateEEUliRdSB_SB_SB_RKdSD_SD_SD_E_dSC_jLi1ELi1ELi4ELi512ELi2EEEvNS0_6detail10TensorInfoIT0_T2_EENSG_IT1_SI_EESI_T_ --------------------------
	.section	.nv.info._ZN2at4cuda57_GLOBAL__N__cd6b329d_24_DistributionBernoulli_cu_7537a20d21kernelPointwiseApply2IZNS_6native9templates4cuda28bernoulli_tensor_cuda_kernelIddEEvRKNS_10TensorBaseES9_NS_15PhiloxCudaStateEEUliRdSB_SB_SB_RKdSD_SD_SD_E_dSC_jLi1ELi1ELi4ELi512ELi2EEEvNS0_6detail10TensorInfoIT0_T2_EENSG_IT1_SI_EESI_T_,"",@"SHT_CUDA_INFO"
	.sectionflags	@""
	.align	4


	//----- nvinfo : EIATTR_CUDA_API_VERSION
	.align		4
        /*0000*/ 	.byte	0x04, 0x37
        /*0002*/ 	.short	(.L_5042 - .L_5041)
.L_5041:
        /*0004*/ 	.word	0x00000082


	//----- nvinfo : EIATTR_KPARAM_INFO
	.align		4
.L_5042:
        /*0008*/ 	.byte	0x04, 0x17
        /*000a*/ 	.short	(.L_5044 - .L_5043)
.L_5043:
        /*000c*/ 	.word	0x00000000
        /*0010*/ 	.short	0x0003
        /*0012*/ 	.short	0x01b8
        /*0014*/ 	.byte	0x00, 0xf0, 0x61, 0x00


	//----- nvinfo : EIATTR_KPARAM_INFO
	.align		4
.L_5044:
        /*0018*/ 	.byte	0x04, 0x17
        /*001a*/ 	.short	(.L_5046 - .L_5045)
.L_5045:
        /*001c*/ 	.word	0x00000000
        /*0020*/ 	.short	0x0002
        /*0022*/ 	.short	0x01b0
        /*0024*/ 	.byte	0x00, 0xf0, 0x11, 0x00


	//----- nvinfo : EIATTR_KPARAM_INFO
	.align		4
.L_5046:
        /*0028*/ 	.byte	0x04, 0x17
        /*002a*/ 	.short	(.L_5048 - .L_5047)
.L_5047:
        /*002c*/ 	.word	0x00000000
        /*0030*/ 	.short	0x0001
        /*0032*/ 	.short	0x00d8
        /*0034*/ 	.byte	0x00, 0xf0, 0x61, 0x03


	//----- nvinfo : EIATTR_KPARAM_INFO
	.align		4
.L_5048:
        /*0038*/ 	.byte	0x04, 0x17
        /*003a*/ 	.short	(.L_5050 - .L_5049)
.L_5049:
        /*003c*/ 	.word	0x00000000
        /*0040*/ 	.short	0x0000
        /*0042*/ 	.short	0x0000
        /*0044*/ 	.byte	0x00, 0xf0, 0x61, 0x03


	//----- nvinfo : EIATTR_SPARSE_MMA_MASK
	.align		4
.L_5050:
        /*0048*/ 	.byte	0x03, 0x50
        /*004a*/ 	.short	0x0000


	//----- nvinfo : EIATTR_MAXREG_COUNT
	.align		4
        /*004c*/ 	.byte	0x03, 0x1b
        /*004e*/ 	.short	0x0040


	//----- nvinfo : EIATTR_EXTERNS
	.align		4
        /*0050*/ 	.byte	0x04, 0x0f
        /*0052*/ 	.short	(.L_5052 - .L_5051)


	//   ....[0]....
	.align		4
.L_5051:
        /*0054*/ 	.word	index@(__assertfail)


	//----- nvinfo : EIATTR_MERCURY_ISA_VERSION
	.align		4
.L_5052:
        /*0058*/ 	.byte	0x03, 0x5f
        /*005a*/ 	.short	0x0101


	//----- nvinfo : EIATTR_VRC_CTA_INIT_COUNT
	.align		4
        /*005c*/ 	.byte	0x02, 0x4a
	.zero		1
	.zero		1


	//----- nvinfo : EIATTR_SYSCALL_OFFSETS
	.align		4
        /*0060*/ 	.byte	0x04, 0x46
        /*0062*/ 	.short	(.L_5054 - .L_5053)


	//   ....[0]....
.L_5053:
        /*0064*/ 	.word	0x00000e60


	//   ....[1]....
        /*0068*/ 	.word	0x00001100


	//   ....[2]....
        /*006c*/ 	.word	0x00001390


	//   ....[3]....
        /*0070*/ 	.word	0x00001630


	//----- nvinfo : EIATTR_EXIT_INSTR_OFFSETS
	.align		4
.L_5054:
        /*0074*/ 	.byte	0x04, 0x1c
        /*0076*/ 	.short	(.L_5056 - .L_5055)


	//   ....[0]....
.L_5055:
        /*0078*/ 	.word	0x00000080


	//   ....[1]....
        /*007c*/ 	.word	0x00001770


	//----- nvinfo : EIATTR_INDIRECT_BRANCH_TARGETS
	.align		4
.L_5056:
        /*0080*/ 	.byte	0x04, 0x34
        /*0082*/ 	.short	(.L_5058 - .L_5057)


	//   ....[0]....
.L_5057:
        /*0084*/ 	.word	.L_x_10472@srel
        /*0088*/ 	.short	0x0
        /*008a*/ 	.short	0x0
        /*008c*/ 	.word	0x3
        /*0090*/ 	.word	.L_x_10473@srel
        /*0094*/ 	.word	.L_x_10474@srel
        /*0098*/ 	.word	.L_x_10475@srel


	//----- nvinfo : EIATTR_MAX_THREADS
	.align		4
.L_5058:
        /*009c*/ 	.byte	0x04, 0x05
        /*009e*/ 	.short	(.L_5060 - .L_5059)
.L_5059:
        /*00a0*/ 	.word	0x00000200
        /*00a4*/ 	.word	0x00000001
        /*00a8*/ 	.word	0x00000001


	//----- nvinfo : EIATTR_CRS_STACK_SIZE
	.align		4
.L_5060:
        /*00ac*/ 	.byte	0x04, 0x1e
        /*00ae*/ 	.short	(.L_5062 - .L_5061)
.L_5061:
        /*00b0*/ 	.word	0x00000000


	//----- nvinfo : EIATTR_CBANK_PARAM_SIZE
	.align		4
.L_5062:
        /*00b4*/ 	.byte	0x03, 0x19
        /*00b6*/ 	.short	0x01d0


	//----- nvinfo : EIATTR_PARAM_CBANK
	.align		4
        /*00b8*/ 	.byte	0x04, 0x0a
        /*00ba*/ 	.short	(.L_5064 - .L_5063)
	.align		4
.L_5063:
        /*00bc*/ 	.word	index@(.nv.constant0._ZN2at4cuda57_GLOBAL__N__cd6b329d_24_DistributionBernoulli_cu_7537a20d21kernelPointwiseApply2IZNS_6native9templates4cuda28bernoulli_tensor_cuda_kernelIddEEvRKNS_10TensorBaseES9_NS_15PhiloxCudaStateEEUliRdSB_SB_SB_RKdSD_SD_SD_E_dSC_jLi1ELi1ELi4ELi512ELi2EEEvNS0_6detail10TensorInfoIT0_T2_EENSG_IT1_SI_EESI_T_)
        /*00c0*/ 	.short	0x0380
        /*00c2*/ 	.short	0x01d0


	//----- nvinfo : EIATTR_SW_WAR
	.align		4
.L_5064:
        /*00c4*/ 	.byte	0x04, 0x36
        /*00c6*/ 	.short	(.L_5066 - .L_5065)
.L_5065:
        /*00c8*/ 	.word	0x00000008
.L_5066:


//--------------------- .nv.callgraph             --------------------------
	.section	.nv.callgraph,"",@"SHT_CUDA_CALLGRAPH"
	.align	4
	.sectionentsize	8
	.align		4
        /*0000*/ 	.word	0x00000000
	.align		4
        /*0004*/ 	.word	0xffffffff
	.align		4
        /*0008*/ 	.word	index@(_ZN2at4cuda57_GLOBAL__N__cd6b329d_24_DistributionBernoulli_cu_7537a20d21kernelPointwiseApply2IZNS_6native9templates4cuda28bernoulli_tensor_cuda_kernelIbfEEvRKNS_10TensorBaseES9_NS_15PhiloxCudaStateEEUliRbSB_SB_SB_RKfSD_SD_SD_E_bSC_mLin1ELin1ELi4ELi512ELi2EEEvNS0_6detail10TensorInfoIT0_T2_EENSG_IT1_SI_EESI_T_)
	.align		4
        /*000c*/ 	.word	index@(__assertfail)
	.align		4
        /*0010*/ 	.word	index@(_ZN2at4cuda57_GLOBAL__N__cd6b329d_24_DistributionBernoulli_cu_7537a20d21kernelPointwiseApply2IZNS_6native9templates4cuda28bernoulli_tensor_cuda_kernelIbfEEvRKNS_10TensorBaseES9_NS_15PhiloxCudaStateEEUliRbSB_SB_SB_RKfSD_SD_SD_E_bSC_mLi1ELi1ELi4ELi512ELi2EEEvNS0_6detail10TensorInfoIT0_T2_EENSG_IT1_SI_EESI_T_)
	.align		4
        /*0014*/ 	.word	index@(__assertfail)
	.align		4
        /*0018*/ 	.word	index@(_ZN2at4cuda57_GLOBAL__N__cd6b329d_24_DistributionBernoulli_cu_7537a20d21kernelPointwiseApply2IZNS_6native9templates4cuda28bernoulli_tensor_cuda_kernelIbfEEvRKNS_10TensorBaseES9_NS_15PhiloxCudaStateEEUliRbSB_SB_SB_RKfSD_SD_SD_E_bSC_jLin1ELin1ELi4ELi512ELi2EEEvNS0_6detail10TensorInfoIT0_T2_EENSG_IT1_SI_EESI_T_)
	.align		4
        /*001c*/ 	.word	index@(__assertfail)
	.align		4
        /*0020*/ 	.word	index@(_ZN2at4cuda57_GLOBAL__N__cd6b329d_24_DistributionBernoulli_cu_7537a20d21kernelPointwiseApply2IZNS_6native9templates4cuda28bernoulli_tensor_cuda_kernelIbfEEvRKNS_10TensorBaseES9_NS_15PhiloxCudaStateEEUliRbSB_SB_SB_RKfSD_SD_SD_E_bSC_jLin1ELi2ELi4ELi512ELi2EEEvNS0_6detail10TensorInfoIT0_T2_EENSG_IT1_SI_EESI_T_)
	.align		4
        /*0024*/ 	.word	index@(__assertfail)
	.align		4
        /*0028*/ 	.word	index@(_ZN2at4cuda57_GLOBAL__N__cd6b329d_24_DistributionBernoulli_cu_7537a20d21kernelPointwiseApply2IZNS_6native9templates4cuda28bernoulli_tensor_cuda_kernelIbfEEvRKNS_10TensorBaseES9_NS_15PhiloxCudaStateEEUliRbSB_SB_SB_RKfSD_SD_SD_E_bSC_jLin1ELi1ELi4ELi512ELi2EEEvNS0_6detail10TensorInfoIT0_T2_EENSG_IT1_SI_EESI_T_)
	.align		4
        /*002c*/ 	.word	index@(__assertfail)
	.align		4
        /*0030*/ 	.word	index@(_ZN2at4cuda57_GLOBAL__N__cd6b329d_24_DistributionBernoulli_cu_7537a20d21kernelPointwiseApply2IZNS_6native9templates4cuda28bernoulli_tensor_cuda_kernelIbfEEvRKNS_10TensorBaseES9_NS_15PhiloxCudaStateEEUliRbSB_SB_SB_RKfSD_SD_SD_E_bSC_jLi2ELin1ELi4ELi512ELi2EEEvNS0_6detail10TensorInfoIT0_T2_EENSG_IT1_SI_EESI_T_)
	.align		4
        /*0034*/ 	.word	index@(__assertfail)
	.align		4
        /*0038*/ 	.word	index@(_ZN2at4cuda57_GLOBAL__N__cd6b329d_24_DistributionBernoulli_cu_7537a20d21kernelPointwiseApply2IZNS_6native9templates4cuda28bernoulli_tensor_cuda_kernelIbfEEvRKNS_10TensorBaseES9_NS_15PhiloxCudaStateEEUliRbSB_SB_SB_RKfSD_SD_SD_E_bSC_jLi2ELi2ELi4ELi512ELi2EEEvNS0_6detail10TensorInfoIT0_T2_EENSG_IT1_SI_EESI_T_)
	.align		4
        /*003c*/ 	.word	index@(__assertfail)
	.align		4
        /*0040*/ 	.word	index@(_ZN2at4cuda57_GLOBAL__N__cd6b329d_24_DistributionBernoulli_cu_7537a20d21kernelPointwiseApply2IZNS_6native9templates4cuda28bernoulli_tensor_cuda_kernelIbfEEvRKNS_10TensorBaseES9_NS_15PhiloxCudaStateEEUliRbSB_SB_SB_RKfSD_SD_SD_E_bSC_jLi2ELi1ELi4ELi512ELi2EEEvNS0_6detail10TensorInfoIT0_T2_EENSG_IT1_SI_EESI_T_)
	.align		4
        /*0044*/ 	.word	index@(__assertfail)
	.align		4
        /*0048*/ 	.word	index@(_ZN2at4cuda57_GLOBAL__N__cd6b329d_24_DistributionBernoulli_cu_7537a20d21kernelPointwiseApply2IZNS_6native9templates4cuda28bernoulli_tensor_cuda_kernelIbfEEvRKNS_10TensorBaseES9_NS_15PhiloxCudaStateEEUliRbSB_SB_SB_RKfSD_SD_SD_E_bSC_jLi1ELin1ELi4ELi512ELi2EEEvNS0_6detail10TensorInfoIT0_T2_EENSG_IT1_SI_EESI_T_)
	.align		4
        /*004c*/ 	.word	index@(__assertfail)
	.align		4
        /*0050*/ 	.word	index@(_ZN2at4cuda57_GLOBAL__N__cd6b329d_24_DistributionBernoulli_cu_7537a20d21kernelPointwiseApply2IZNS_6native9templates4cuda28bernoulli_tensor_cuda_kernelIbfEEvRKNS_10TensorBaseES9_NS_15PhiloxCudaStateEEUliRbSB_SB_SB_RKfSD_SD_SD_E_bSC_jLi1ELi2ELi4ELi512ELi2EEEvNS0_6detail10TensorInfoIT0_T2_EENSG_IT1_SI_EESI_T_)
	.align		4
        /*0054*/ 	.word	index@(__assertfail)
	.align		4
        /*0058*/ 	.word	index@(_ZN2at4cuda57_GLOBAL__N__cd6b329d_24_DistributionBernoulli_cu_7537a20d21kernelPointwiseApply2IZNS_6native9templates4cuda28bernoulli_tensor_cuda_kernelIbfEEvRKNS_10TensorBaseES9_NS_15PhiloxCudaStateEEUliRbSB_SB_SB_RKfSD_SD_SD_E_bSC_jLi1ELi1ELi4ELi512ELi2EEEvNS0_6detail10TensorInfoIT0_T2_EENSG_IT1_SI_EESI_T_)
	.align		4
        /*005c*/ 	.word	index@(__assertfail)
	.align		4
        /*0060*/ 	.word	index@(_ZN2at4cuda57_GLOBAL__N__cd6b329d_24_DistributionBernoulli_cu_7537a20d21kernelPointwiseApply2IZNS_6native9templates4cuda28bernoulli_tensor_cuda_kernelIN3c108BFloat16EfEEvRKNS_10TensorBaseESB_NS_15PhiloxCudaStateEEUliRS8_SD_SD_SD_RKfSF_SF_SF_E_S8_SE_mLin1ELin1ELi4ELi512ELi2EEEvNS0_6detail10TensorInfoIT0_T2_EENSI_IT1_SK_EESK_T_)
	.align		4
        /*0064*/ 	.word	index@(__assertfail)
	.align		4
        /*0068*/ 	.word	index@(_ZN2at4cuda57_GLOBAL__N__cd6b329d_24_DistributionBernoulli_cu_7537a20d21kernelPointwiseApply2IZNS_6native9templates4cuda28bernoulli_tensor_cuda_kernelIN3c108BFloat16EfEEvRKNS_10TensorBaseESB_NS_15PhiloxCudaStateEEUliRS8_SD_SD_SD_RKfSF_SF_SF_E_S8_SE_mLi1ELi1ELi4ELi512ELi2EEEvNS0_6detail10TensorInfoIT0_T2_EENSI_IT1_SK_EESK_T_)
	.align		4
        /*006c*/ 	.word	index@(__assertfail)
	.align		4
        /*0070*/ 	.word	index@(_ZN2at4cuda57_GLOBAL__N__cd6b329d_24_DistributionBernoulli_cu_7537a20d21kernelPointwiseApply2IZNS_6native9templates4cuda28bernoulli_tensor_cuda_kernelIN3c108BFloat16EfEEvRKNS_10TensorBaseESB_NS_15PhiloxCudaStateEEUliRS8_SD_SD_SD_RKfSF_SF_SF_E_S8_SE_jLin1ELin1ELi4ELi512ELi2EEEvNS0_6detail10TensorInfoIT0_T2_EENSI_IT1_SK_EESK_T_)
	.align		4
        /*0074*/ 	.word	index@(__assertfail)
	.align		4
        /*0078*/ 	.word	index@(_ZN2at4cuda57_GLOBAL__N__cd6b329d_24_DistributionBernoulli_cu_7537a20d21kernelPointwiseApply2IZNS_6native9templates4cuda28bernoulli_tensor_cuda_kernelIN3c108BFloat16EfEEvRKNS_10TensorBaseESB_NS_15PhiloxCudaStateEEUliRS8_SD_SD_SD_RKfSF_SF_SF_E_S8_SE_jLin1ELi2ELi4ELi512ELi2EEEvNS0_6detail10TensorInfoIT0_T2_EENSI_IT1_SK_EESK_T_)
	.align		4
        /*007c*/ 	.word	index@(__assertfail)
	.align		4
        /*0080*/ 	.word	index@(_ZN2at4cuda57_GLOBAL__N__cd6b329d_24_DistributionBernoulli_cu_7537a20d21kernelPointwiseApply2IZNS_6native9templates4cuda28bernoulli_tensor_cuda_kernelIN3c108BFloat16EfEEvRKNS_10TensorBaseESB_NS_15PhiloxCudaStateEEUliRS8_SD_SD_SD_RKfSF_SF_SF_E_S8_SE_jLin1ELi1ELi4ELi512ELi2EEEvNS0_6detail10TensorInfoIT0_T2_EENSI_IT1_SK_EESK_T_)
	.align		4
        /*0084*/ 	.word	index@(__assertfail)
	.align		4
        /*0088*/ 	.word	index@(_ZN2at4cuda57_GLOBAL__N__cd6b329d_24_DistributionBernoulli_cu_7537a20d21kernelPointwiseApply2IZNS_6native9templates4cuda28bernoulli_tensor_cuda_kernelIN3c108BFloat16EfEEvRKNS_10TensorBaseESB_NS_15PhiloxCudaStateEEUliRS8_SD_SD_SD_RKfSF_SF_SF_E_S8_SE_jLi2ELin1ELi4ELi512ELi2EEEvNS0_6detail10TensorInfoIT0_T2_EENSI_IT1_SK_EESK_T_)
	.align		4
        /*008c*/ 	.word	index@(__assertfail)
	.align		4
        /*0090*/ 	.word	index@(_ZN2at4cuda57_GLOBAL__N__cd6b329d_24_DistributionBernoulli_cu_7537a20d21kernelPointwiseApply2IZNS_6native9templates4cuda28bernoulli_tensor_cuda_kernelIN3c108BFloat16EfEEvRKNS_10TensorBaseESB_NS_15PhiloxCudaStateEEUliRS8_SD_SD_SD_RKfSF_SF_SF_E_S8_SE_jLi2ELi2ELi4ELi512ELi2EEEvNS0_6detail10TensorInfoIT0_T2_EENSI_IT1_SK_EESK_T_)
	.align		4
        /*0094*/ 	.word	index@(__assertfail)
	.align		4
        /*0098*/ 	.word	index@(_ZN2at4cuda57_GLOBAL__N__cd6b329d_24_DistributionBernoulli_cu_7537a20d21kernelPointwiseApply2IZNS_6native9templates4cuda28bernoulli_tensor_cuda_kernelIN3c108BFloat16EfEEvRKNS_10TensorBaseESB_NS_15PhiloxCudaStateEEUliRS8_SD_SD_SD_RKfSF_SF_SF_E_S8_SE_jLi2ELi1ELi4ELi512ELi2EEEvNS0_6detail10TensorInfoIT0_T2_EENSI_IT1_SK_EESK_T_)
	.align		4
        /*009c*/ 	.word	index@(__assertfail)
	.align		4
        /*00a0*/ 	.word	index@(_ZN2at4cuda57_GLOBAL__N__cd6b329d_24_DistributionBernoulli_cu_7537a20d21kernelPointwiseApply2IZNS_6native9templates4cuda28bernoulli_tensor_cuda_kernelIN3c108BFloat16EfEEvRKNS_10TensorBaseESB_NS_15PhiloxCudaStateEEUliRS8_SD_SD_SD_RKfSF_SF_SF_E_S8_SE_jLi1ELin1ELi4ELi512ELi2EEEvNS0_6detail10TensorInfoIT0_T2_EENSI_IT1_SK_EESK_T_)
	.align		4
        /*00a4*/ 	.word	index@(__assertfail)
	.align		4
        /*00a8*/ 	.word	index@(_ZN2at4cuda57_GLOBAL__N__cd6b329d_24_DistributionBernoulli_cu_7537a20d21kernelPointwiseApply2IZNS_6native9templates4cuda28bernoulli_tensor_cuda_kernelIN3c108BFloat16EfEEvRKNS_10TensorBaseESB_NS_15PhiloxCudaStateEEUliRS8_SD_SD_SD_RKfSF_SF_SF_E_S8_SE_jLi1ELi2ELi4ELi512ELi2EEEvNS0_6detail10TensorInfoIT0_T2_EENSI_IT1_SK_EESK_T_)
	.align		4
        /*00ac*/ 	.word	index@(__assertfail)
	.align		4
        /*00b0*/ 	.word	index@(_ZN2at4cuda57_GLOBAL__N__cd6b329d_24_DistributionBernoulli_cu_7537a20d21kernelPointwiseApply2IZNS_6native9templates4cuda28bernoulli_tensor_cuda_kernelIN3c108BFloat16EfEEvRKNS_10TensorBaseESB_NS_15PhiloxCudaStateEEUliRS8_SD_SD_SD_RKfSF_SF_SF_E_S8_SE_jLi1ELi1ELi4ELi512ELi2EEEvNS0_6detail10TensorInfoIT0_T2_EENSI_IT1_SK_EESK_T_)
	.align		4
        /*00b4*/ 	.word	index@(__assertfail)
	.align		4
        /*00b8*/ 	.word	index@(_ZN2at4cuda57_GLOBAL__N__cd6b329d_24_DistributionBernoulli_cu_7537a20d21kernelPointwiseApply2IZNS_6native9templates4cuda28bernoulli_tensor_cuda_kernelIN3c104HalfEfEEvRKNS_10TensorBaseESB_NS_15PhiloxCudaStateEEUliRS8_SD_SD_SD_RKfSF_SF_SF_E_S8_SE_mLin1ELin1ELi4ELi512ELi2EEEvNS0_6detail10TensorInfoIT0_T2_EENSI_IT1_SK_EESK_T_)
	.align		4
        /*00bc*/ 	.word	index@(__assertfail)
	.align		4
        /*00c0*/ 	.word	index@(_ZN2at4cuda57_GLOBAL__N__cd6b329d_24_DistributionBernoulli_cu_7537a20d21kernelPointwiseApply2IZNS_6native9templates4cuda28bernoulli_tensor_cuda_kernelIN3c104HalfEfEEvRKNS_10TensorBaseESB_NS_15PhiloxCudaStateEEUliRS8_SD_SD_SD_RKfSF_SF_SF_E_S8_SE_mLi1ELi1ELi4ELi512ELi2EEEvNS0_6detail10TensorInfoIT0_T2_EENSI_IT1_SK_EESK_T_)
	.align		4
        /*00c4*/ 	.word	index@(__assertfail)
	.align		4
        /*00c8*/ 	.word	index@(_ZN2at4cuda57_GLOBAL__N__cd6b329d_24_DistributionBernoulli_cu_7537a20d21kernelPointwiseApply2IZNS_6native9templates4cuda28bernoulli_tensor_cuda_kernelIN3c104HalfEfEEvRKNS_10TensorBaseESB_NS_15PhiloxCudaStateEEUliRS8_SD_SD_SD_RKfSF_SF_SF_E_S8_SE_jLin1ELin1ELi4ELi512ELi2EEEvNS0_6detail10TensorInfoIT0_T2_EENSI_IT1_SK_EESK_T_)
	.align		4
        /*00cc*/ 	.word	index@(__assertfail)
	.align		4
        /*00d0*/ 	.word	index@(_ZN2at4cuda57_GLOBAL__N__cd6b329d_24_DistributionBernoulli_cu_7537a20d21kernelPointwiseApply2IZNS_6native9templates4cuda28bernoulli_tensor_cuda_kernelIN3c104HalfEfEEvRKNS_10TensorBaseESB_NS_15PhiloxCudaStateEEUliRS8_SD_SD_SD_RKfSF_SF_SF_E_S8_SE_jLin1ELi2ELi4ELi512ELi2EEEvNS0_6detail10TensorInfoIT0_T2_EENSI_IT1_SK_EESK_T_)
	.align		4
        /*00d4*/ 	.word	index@(__assertfail)
	.align		4
        /*00d8*/ 	.word	index@(_ZN2at4cuda57_GLOBAL__N__cd6b329d_24_DistributionBernoulli_cu_7537a20d21kernelPointwiseApply2IZNS_6native9templates4cuda28bernoulli_tensor_cuda_kernelIN3c104HalfEfEEvRKNS_10TensorBaseESB_NS_15PhiloxCudaStateEEUliRS8_SD_SD_SD_RKfSF_SF_SF_E_S8_SE_jLin1ELi1ELi4ELi512ELi2EEEvNS0_6detail10TensorInfoIT0_T2_EENSI_IT1_SK_EESK_T_)
	.align		4
        /*00dc*/ 	.word	index@(__assertfail)
	.align		4
        /*00e0*/ 	.word	index@(_ZN2at4cuda57_GLOBAL__N__cd6b329d_24_DistributionBernoulli_cu_7537a20d21kernelPointwiseApply2IZNS_6native9templates4cuda28bernoulli_tensor_cuda_kernelIN3c104HalfEfEEvRKNS_10TensorBaseESB_NS_15PhiloxCudaStateEEUliRS8_SD_SD_SD_RKfSF_SF_SF_E_S8_SE_jLi2ELin1ELi4ELi512ELi2EEEvNS0_6detail10TensorInfoIT0_T2_EENSI_IT1_SK_EESK_T_)
	.align		4
        /*00e4*/ 	.word	index@(__assertfail)
	.align		4
        /*00e8*/ 	.word	index@(_ZN2at4cuda57_GLOBAL__N__cd6b329d_24_DistributionBernoulli_cu_7537a20d21kernelPointwiseApply2IZNS_6native9templates4cuda28bernoulli_tensor_cuda_kernelIN3c104HalfEfEEvRKNS_10TensorBaseESB_NS_15PhiloxCudaStateEEUliRS8_SD_SD_SD_RKfSF_SF_SF_E_S8_SE_jLi2ELi2ELi4ELi512ELi2EEEvNS0_6detail10TensorInfoIT0_T2_EENSI_IT1_SK_EESK_T_)
	.align		4
        /*00ec*/ 	.word	index@(__assertfail)
	.align		4
        /*00f0*/ 	.word	index@(_ZN2at4cuda57_GLOBAL__N__cd6b329d_24_DistributionBernoulli_cu_7537a20d21kernelPointwiseApply2IZNS_6native9templates4cuda28bernoulli_tensor_cuda_kernelIN3c104HalfEfEEvRKNS_10TensorBaseESB_NS_15PhiloxCudaStateEEUliRS8_SD_SD_SD_RKfSF_SF_SF_E_S8_SE_jLi2ELi1ELi4ELi512ELi2EEEvNS0_6detail10TensorInfoIT0_T2_EENSI_IT1_SK_EESK_T_)
	.align		4
        /*00f4*/ 	.word	index@(__assertfail)
	.align		4
        /*00f8*/ 	.word	index@(_ZN2at4cuda57_GLOBAL__N__cd6b329d_24_DistributionBernoulli_cu_7537a20d21kernelPointwiseApply2IZNS_6native9templates4cuda28bernoulli_tensor_cuda_kernelIN3c104HalfEfEEvRKNS_10TensorBaseESB_NS_15PhiloxCudaStateEEUliRS8_SD_SD_SD_RKfSF_SF_SF_E_S8_SE_jLi1ELin1ELi4ELi512ELi2EEEvNS0_6detail10TensorInfoIT0_T2_EENSI_IT1_SK_EESK_T_)
	.align		4
        /*00fc*/ 	.word	index@(__assertfail)
	.align		4
        /*0100*/ 	.word	index@(_ZN2at4cuda57_GLOBAL__N__cd6b329d_24_DistributionBernoulli_cu_7537a20d21kernelPointwiseApply2IZNS_6native9templates4cuda28bernoulli_tensor_cuda_kernelIN3c104HalfEfEEvRKNS_10TensorBaseESB_NS_15PhiloxCudaStateEEUliRS8_SD_SD_SD_RKfSF_SF_SF_E_S8_SE_jLi1ELi2ELi4ELi512ELi2EEEvNS0_6detail10TensorInfoIT0_T2_EENSI_IT1_SK_EESK_T_)
	.align		4
        /*0104*/ 	.word	index@(__assertfail)
	.align		4
        /*0108*/ 	.word	index@(_ZN2at4cuda57_GLOBAL__N__cd6b329d_24_DistributionBernoulli_cu_7537a20d21kernelPointwiseApply2IZNS_6native9templates4cuda28bernoulli_tensor_cuda_kernelIN3c104HalfEfEEvRKNS_10TensorBaseESB_NS_15PhiloxCudaStateEEUliRS8_SD_SD_SD_RKfSF_SF_SF_E_S8_SE_jLi1ELi1ELi4ELi512ELi2EEEvNS0_6detail10TensorInfoIT0_T2_EENSI_IT1_SK_EESK_T_)
	.align		4
        /*010c*/ 	.word	index@(__assertfail)
	.align		4
        /*0110*/ 	.word	index@(_ZN2at4cuda57_GLOBAL__N__cd6b329d_24_DistributionBernoulli_cu_7537a20d21kernelPointwiseApply2IZNS_6native9templates4cuda28bernoulli_tensor_cuda_kernelIffEEvRKNS_10TensorBaseES9_NS_15PhiloxCudaStateEEUliRfSB_SB_SB_RKfSD_SD_SD_E_fSC_mLin1ELin1ELi4ELi512ELi2EEEvNS0_6detail10TensorInfoIT0_T2_EENSG_IT1_SI_EESI_T_)
	.align		4
        /*0114*/ 	.word	index@(__assertfail)
	.align		4
        /*0118*/ 	.word	index@(_ZN2at4cuda57_GLOBAL__N__cd6b329d_24_DistributionBernoulli_cu_7537a20d21kernelPointwiseApply2IZNS_6native9templates4cuda28bernoulli_tensor_cuda_kernelIffEEvRKNS_10TensorBaseES9_NS_15PhiloxCudaStateEEUliRfSB_SB_SB_RKfSD_SD_SD_E_fSC_mLi1ELi1ELi4ELi512ELi2EEEvNS0_6detail10TensorInfoIT0_T2_EENSG_IT1_SI_EESI_T_)
	.align		4
        /*011c*/ 	.word	index@(__assertfail)
	.align		4
        /*0120*/ 	.word	index@(_ZN2at4cuda57_GLOBAL__N__cd6b329d_24_DistributionBernoulli_cu_7537a20d21kernelPointwiseApply2IZNS_6native9templates4cuda28bernoulli_tensor_cuda_kernelIffEEvRKNS_10TensorBaseES9_NS_15PhiloxCudaStateEEUliRfSB_SB_SB_RKfSD_SD_SD_E_fSC_jLin1ELin1ELi4ELi512ELi2EEEvNS0_6detail10TensorInfoIT0_T2_EENSG_IT1_SI_EESI_T_)
	.align		4
        /*0124*/ 	.word	index@(__assertfail)
	.align		4
        /*0128*/ 	.word	index@(_ZN2at4cuda57_GLOBAL__N__cd6b329d_24_DistributionBernoulli_cu_7537a20d21kernelPointwiseApply2IZNS_6native9templates4cuda28bernoulli_tensor_cuda_kernelIffEEvRKNS_10TensorBaseES9_NS_15PhiloxCudaStateEEUliRfSB_SB_SB_RKfSD_SD_SD_E_fSC_jLin1ELi2ELi4ELi512ELi2EEEvNS0_6detail10TensorInfoIT0_T2_EENSG_IT1_SI_EESI_T_)
	.align		4
        /*012c*/ 	.word	index@(__assertfail)
	.align		4
        /*0130*/ 	.word	index@(_ZN2at4cuda57_GLOBAL__N__cd6b329d_24_DistributionBernoulli_cu_7537a20d21kernelPointwiseApply2IZNS_6native9templates4cuda28bernoulli_tensor_cuda_kernelIffEEvRKNS_10TensorBaseES9_NS_15PhiloxCudaStateEEUliRfSB_SB_SB_RKfSD_SD_SD_E_fSC_jLin1ELi1ELi4ELi512ELi2EEEvNS0_6detail10TensorInfoIT0_T2_EENSG_IT1_SI_EESI_T_)
	.align		4
        /*0134*/ 	.word	index@(__assertfail)
	.align		4
        /*0138*/ 	.word	index@(_ZN2at4cuda57_GLOBAL__N__cd6b329d_24_DistributionBernoulli_cu_7537a20d21kernelPointwiseApply2IZNS_6native9templates4cuda28bernoulli_tensor_cuda_kernelIffEEvRKNS_10TensorBaseES9_NS_15PhiloxCudaStateEEUliRfSB_SB_SB_RKfSD_SD_SD_E_fSC_jLi2ELin1ELi4ELi512ELi2EEEvNS0_6detail10TensorInfoIT0_T2_EENSG_IT1_SI_EESI_T_)
	.align		4
        /*013c*/ 	.word	index@(__assertfail)
	.align		4
        /*0140*/ 	.word	index@(_ZN2at4cuda57_GLOBAL__N__cd6b329d_24_DistributionBernoulli_cu_7537a20d21kernelPointwiseApply2IZNS_6native9templates4cuda28bernoulli_tensor_cuda_kernelIffEEvRKNS_10TensorBaseES9_NS_15PhiloxCudaStateEEUliRfSB_SB_SB_RKfSD_SD_SD_E_fSC_jLi2ELi2ELi4ELi512ELi2EEEvNS0_6detail10TensorInfoIT0_T2_EENSG_IT1_SI_EESI_T_)
	.align		4
        /*0144*/ 	.word	index@(__assertfail)
	.align		4
        /*0148*/ 	.word	index@(_ZN2at4cuda57_GLOBAL__N__cd6b329d_24_DistributionBernoulli_cu_7537a20d21kernelPointwiseApply2IZNS_6native9templates4cuda28bernoulli_tensor_cuda_kernelIffEEvRKNS_10TensorBaseES9_NS_15PhiloxCudaStateEEUliRfSB_SB_SB_RKfSD_SD_SD_E_fSC_jLi2ELi1ELi4ELi512ELi2EEEvNS0_6detail10TensorInfoIT0_T2_EENSG_IT1_SI_EESI_T_)
	.align		4
        /*014c*/ 	.word	index@(__assertfail)
	.align		4
        /*0150*/ 	.word	index@(_ZN2at4cuda57_GLOBAL__N__cd6b329d_24_DistributionBernoulli_cu_7537a20d21kernelPointwiseApply2IZNS_6native9templates4cuda28bernoulli_tensor_cuda_kernelIffEEvRKNS_10TensorBaseES9_NS_15PhiloxCudaStateEEUliRfSB_SB_SB_RKfSD_SD_SD_E_fSC_jLi1ELin1ELi4ELi512ELi2EEEvNS0_6detail10TensorInfoIT0_T2_EENSG_IT1_SI_EESI_T_)
	.align		4
        /*0154*/ 	.word	index@(__assertfail)
	.align		4
        /*0158*/ 	.word	index@(_ZN2at4cuda57_GLOBAL__N__cd6b329d_24_DistributionBernoulli_cu_7537a20d21kernelPointwiseApply2IZNS_6native9templates4cuda28bernoulli_tensor_cuda_kernelIffEEvRKNS_10TensorBaseES9_NS_15PhiloxCudaStateEEUliRfSB_SB_SB_RKfSD_SD_SD_E_fSC_jLi1ELi2ELi4ELi512ELi2EEEvNS0_6detail10TensorInfoIT0_T2_EENSG_IT1_SI_EESI_T_)
	.align		4
        /*015c*/ 	.word	index@(__assertfail)
	.align		4
        /*0160*/ 	.word	index@(_ZN2at4cuda57_GLOBAL__N__cd6b329d_24_DistributionBernoulli_cu_7537a20d21kernelPointwiseApply2IZNS_6native9templates4cuda28bernoulli_tensor_cuda_kernelIffEEvRKNS_10TensorBaseES9_NS_15PhiloxCudaStateEEUliRfSB_SB_SB_RKfSD_SD_SD_E_fSC_jLi1ELi1ELi4ELi512ELi2EEEvNS0_6detail10TensorInfoIT0_T2_EENSG_IT1_SI_EESI_T_)
	.align		4
        /*0164*/ 	.word	index@(__assertfail)
	.align		4
        /*0168*/ 	.word	index@(_ZN2at4cuda57_GLOBAL__N__cd6b329d_24_DistributionBernoulli_cu_7537a20d21kernelPointwiseApply2IZNS_6native9templates4cuda28bernoulli_tensor_cuda_kernelIdfEEvRKNS_10TensorBaseES9_NS_15PhiloxCudaStateEEUliRdSB_SB_SB_RKfSD_SD_SD_E_dSC_mLin1ELin1ELi4ELi512ELi2EEEvNS0_6detail10TensorInfoIT0_T2_EENSG_IT1_SI_EESI_T_)
	.align		4
        /*016c*/ 	.word	index@(__assertfail)
	.align		4
        /*0170*/ 	.word	index@(_ZN2at4cuda57_GLOBAL__N__cd6b329d_24_DistributionBernoulli_cu_7537a20d21kernelPointwiseApply2IZNS_6native9templates4cuda28bernoulli_tensor_cuda_kernelIdfEEvRKNS_10TensorBaseES9_NS_15PhiloxCudaStateEEUliRdSB_SB_SB_RKfSD_SD_SD_E_dSC_mLi1ELi1ELi4ELi512ELi2EEEvNS0_6detail10TensorInfoIT0_T2_EENSG_IT1_SI_EESI_T_)
	.align		4
        /*0174*/ 	.word	index@(__assertfail)
	.align		4
        /*0178*/ 	.word	index@(_ZN2at4cuda57_GLOBAL__N__cd6b329d_24_DistributionBernoulli_cu_7537a20d21kernelPointwiseApply2IZNS_6native9templates4cuda28bernoulli_tensor_cuda_kernelIdfEEvRKNS_10TensorBaseES9_NS_15PhiloxCudaStateEEUliRdSB_SB_SB_RKfSD_SD_SD_E_dSC_jLin1ELin1ELi4ELi512ELi2EEEvNS0_6detail10TensorInfoIT0_T2_EENSG_IT1_SI_EESI_T_)
	.align		4
        /*017c*/ 	.word	index@(__assertfail)
	.align		4
        /*0180*/ 	.word	index@(_ZN2at4cuda57_GLOBAL__N__cd6b329d_24_DistributionBernoulli_cu_7537a20d21kernelPointwiseApply2IZNS_6native9templates4cuda28bernoulli_tensor_cuda_kernelIdfEEvRKNS_10TensorBaseES9_NS_15PhiloxCudaStateEEUliRdSB_SB_SB_RKfSD_SD_SD_E_dSC_jLin1ELi2ELi4ELi512ELi2EEEvNS0_6detail10TensorInfoIT0_T2_EENSG_IT1_SI_EESI_T_)
	.align		4
        /*0184*/ 	.word	index@(__assertfail)
	.align		4
        /*0188*/ 	.word	index@(_ZN2at4cuda57_GLOBAL__N__cd6b329d_24_DistributionBernoulli_cu_7537a20d21kernelPointwiseApply2IZNS_6native9templates4cuda28bernoulli_tensor_cuda_kernelIdfEEvRKNS_10TensorBaseES9_NS_15PhiloxCudaStateEEUliRdSB_SB_SB_RKfSD_SD_SD_E_dSC_jLin1ELi1ELi4ELi512ELi2EEEvNS0_6detail10TensorInfoIT0_T2_EENSG_IT1_SI_EESI_T_)
	.align		4
        /*018c*/ 	.word	index@(__assertfail)
	.align		4
        /*0190*/ 	.word	index@(_ZN2at4cuda57_GLOBAL__N__cd6b329d_24_DistributionBernoulli_cu_7537a20d21kernelPointwiseApply2IZNS_6native9templates4cuda28bernoulli_tensor_cuda_kernelIdfEEvRKNS_10TensorBaseES9_NS_15PhiloxCudaStateEEUliRdSB_SB_SB_RKfSD_SD_SD_E_dSC_jLi2ELin1ELi4ELi512ELi2EEEvNS0_6detail10TensorInfoIT0_T2_EENSG_IT1_SI_EESI_T_)
	.align		4
        /*0194*/ 	.word	index@(__assertfail)
	.align		4
        /*0198*/ 	.word	index@(_ZN2at4cuda57_GLOBAL__N__cd6b329d_24_DistributionBernoulli_cu_7537a20d21kernelPointwiseApply2IZNS_6native9templates4cuda28bernoulli_tensor_cuda_kernelIdfEEvRKNS_10TensorBaseES9_NS_15PhiloxCudaStateEEUliRdSB_SB_SB_RKfSD_SD_SD_E_dSC_jLi2ELi2ELi4ELi512ELi2EEEvNS0_6detail10TensorInfoIT0_T2_EENSG_IT1_SI_EESI_T_)
	.align		4
        /*019c*/ 	.word	index@(__assertfail)
	.align		4
        /*01a0*/ 	.word	index@(_ZN2at4cuda57_GLOBAL__N__cd6b329d_24_DistributionBernoulli_cu_7537a20d21kernelPointwiseApply2IZNS_6native9templates4cuda28bernoulli_tensor_cuda_kernelIdfEEvRKNS_10TensorBaseES9_NS_15PhiloxCudaStateEEUliRdSB_SB_SB_RKfSD_SD_SD_E_dSC_jLi2ELi1ELi4ELi512ELi2EEEvNS0_6detail10TensorInfoIT0_T2_EENSG_IT1_SI_EESI_T_)
	.align		4
        /*01a4*/ 	.word	index@(__assertfail)
	.align		4
        /*01a8*/ 	.word	index@(_ZN2at4cuda57_GLOBAL__N__cd6b329d_24_DistributionBernoulli_cu_7537a20d21kernelPointwiseApply2IZNS_6native9templates4cuda28bernoulli_tensor_cuda_kernelIdfEEvRKNS_10TensorBaseES9_NS_15PhiloxCudaStateEEUliRdSB_SB_SB_RKfSD_SD_SD_E_dSC_jLi1ELin1ELi4ELi512ELi2EEEvNS0_6detail10TensorInfoIT0_T2_EENSG_IT1_SI_EESI_T_)
	.align		4
        /*01ac*/ 	.word	index@(__assertfail)
	.align		4
        /*01b0*/ 	.word	index@(_ZN2at4cuda57_GLOBAL__N__cd6b329d_24_DistributionBernoulli_cu_7537a20d21kernelPointwiseApply2IZNS_6native9templates4cuda28bernoulli_tensor_cuda_kernelIdfEEvRKNS_10TensorBaseES9_NS_15PhiloxCudaStateEEUliRdSB_SB_SB_RKfSD_SD_SD_E_dSC_jLi1ELi2ELi4ELi512ELi2EEEvNS0_6detail10TensorInfoIT0_T2_EENSG_IT1_SI_EESI_T_)
	.align		4
        /*01b4*/ 	.word	index@(__assertfail)
	.align		4
        /*01b8*/ 	.word	index@(_ZN2at4cuda57_GLOBAL__N__cd6b329d_24_DistributionBernoulli_cu_7537a20d21kernelPointwiseApply2IZNS_6native9templates4cuda28bernoulli_tensor_cuda_kernelIdfEEvRKNS_10TensorBaseES9_NS_15PhiloxCudaStateEEUliRdSB_SB_SB_RKfSD_SD_SD_E_dSC_jLi1ELi1ELi4ELi512ELi2EEEvNS0_6detail10TensorInfoIT0_T2_EENSG_IT1_SI_EESI_T_)
	.align		4
        /*01bc*/ 	.word	index@(__assertfail)
	.align		4
        /*01c0*/ 	.word	index@(_ZN2at4cuda57_GLOBAL__N__cd6b329d_24_DistributionBernoulli_cu_7537a20d21kernelPointwiseApply2IZNS_6native9templates4cuda28bernoulli_tensor_cuda_kernelIsfEEvRKNS_10TensorBaseES9_NS_15PhiloxCudaStateEEUliRsSB_SB_SB_RKfSD_SD_SD_E_sSC_mLin1ELin1ELi4ELi512ELi2EEEvNS0_6detail10TensorInfoIT0_T2_EENSG_IT1_SI_EESI_T_)
	.align		4
        /*01c4*/ 	.word	index@(__assertfail)
	.align		4
        /*01c8*/ 	.word	index@(_ZN2at4cuda57_GLOBAL__N__cd6b329d_24_DistributionBernoulli_cu_7537a20d21kernelPointwiseApply2IZNS_6native9templates4cuda28bernoulli_tensor_cuda_kernelIsfEEvRKNS_10TensorBaseES9_NS_15PhiloxCudaStateEEUliRsSB_SB_SB_RKfSD_SD_SD_E_sSC_mLi1ELi1ELi4ELi512ELi2EEEvNS0_6detail10TensorInfoIT0_T2_EENSG_IT1_SI_EESI_T_)
	.align		4
        /*01cc*/ 	.word	index@(__assertfail)
	.align		4
        /*01d0*/ 	.word	index@(_ZN2at4cuda57_GLOBAL__N__cd6b329d_24_DistributionBernoulli_cu_7537a20d21kernelPointwiseApply2IZNS_6native9templates4cuda28bernoulli_tensor_cuda_kernelIsfEEvRKNS_10TensorBaseES9_NS_15PhiloxCudaStateEEUliRsSB_SB_SB_RKfSD_SD_SD_E_sSC_jLin1ELin1ELi4ELi512ELi2EEEvNS0_6detail10TensorInfoIT0_T2_EENSG_IT1_SI_EESI_T_)
	.align		4
        /*01d4*/ 	.word	index@(__assertfail)
	.align		4
        /*01d8*/ 	.word	index@(_ZN2at4cuda57_GLOBAL__N__cd6b329d_24_DistributionBernoulli_cu_7537a20d21kernelPointwiseApply2IZNS_6native9templates4cuda28bernoulli_tensor_cuda_kernelIsfEEvRKNS_10TensorBaseES9_NS_15PhiloxCudaStateEEUliRsSB_SB_SB_RKfSD_SD_SD_E_sSC_jLin1ELi2ELi4ELi512ELi2EEEvNS0_6detail10TensorInfoIT0_T2_EENSG_IT1_SI_EESI_T_)
	.align		4
        /*01dc*/ 	.word	index@(__assertfail)
	.align		4
        /*01e0*/ 	.word	index@(_ZN2at4cuda57_GLOBAL__N__cd6b329d_24_DistributionBernoulli_cu_7537a20d21kernelPointwiseApply2IZNS_6native9templates4cuda28bernoulli_tensor_cuda_kernelIsfEEvRKNS_10TensorBaseES9_NS_15PhiloxCudaStateEEUliRsSB_SB_SB_RKfSD_SD_SD_E_sSC_jLin1ELi1ELi4ELi512ELi2EEEvNS0_6detail10TensorInfoIT0_T2_EENSG_IT1_SI_EESI_T_)
	.align		4
        /*01e4*/ 	.word	index@(__assertfail)
	.align		4
        /*01e8*/ 	.word	index@(_ZN2at4cuda57_GLOBAL__N__cd6b329d_24_DistributionBernoulli_cu_7537a20d21kernelPointwiseApply2IZNS_6native9templates4cuda28bernoulli_tensor_cuda_kernelIsfEEvRKNS_10TensorBaseES9_NS_15PhiloxCudaStateEEUliRsSB_SB_SB_RKfSD_SD_SD_E_sSC_jLi2ELin1ELi4ELi512ELi2EEEvNS0_6detail10TensorInfoIT0_T2_EENSG_IT1_SI_EESI_T_)
	.align		4
        /*01ec*/ 	.word	index@(__assertfail)
	.align		4
        /*01f0*/ 	.word	index@(_ZN2at4cuda57_GLOBAL__N__cd6b329d_24_DistributionBernoulli_cu_7537a20d21kernelPointwiseApply2IZNS_6native9templates4cuda28bernoulli_tensor_cuda_kernelIsfEEvRKNS_10TensorBaseES9_NS_15PhiloxCudaStateEEUliRsSB_SB_SB_RKfSD_SD_SD_E_sSC_jLi2ELi2ELi4ELi512ELi2EEEvNS0_6detail10TensorInfoIT0_T2_EENSG_IT1_SI_EESI_T_)
	.align		4
        /*01f4*/ 	.word	index@(__assertfail)
	.align		4
        /*01f8*/ 	.word	index@(_ZN2at4cuda57_GLOBAL__N__cd6b329d_24_DistributionBernoulli_cu_7537a20d21kernelPointwiseApply2IZNS_6native9templates4cuda28bernoulli_tensor_cuda_kernelIsfEEvRKNS_10TensorBaseES9_NS_15PhiloxCudaStateEEUliRsSB_SB_SB_RKfSD_SD_SD_E_sSC_jLi2ELi1ELi4ELi512ELi2EEEvNS0_6detail10TensorInfoIT0_T2_EENSG_IT1_SI_EESI_T_)
	.align		4
        /*01fc*/ 	.word	index@(__assertfail)
	.align		4
        /*0200*/ 	.word	index@(_ZN2at4cuda57_GLOBAL__N__cd6b329d_24_DistributionBernoulli_cu_7537a20d21kernelPointwiseApply2IZNS_6native9templates4cuda28bernoulli_tensor_cuda_kernelIsfEEvRKNS_10TensorBaseES9_NS_15PhiloxCudaStateEEUliRsSB_SB_SB_RKfSD_SD_SD_E_sSC_jLi1ELin1ELi4ELi512ELi2EEEvNS0_6detail10TensorInfoIT0_T2_EENSG_IT1_SI_EESI_T_)
	.align		4
        /*0204*/ 	.word	index@(__assertfail)
	.align		4
        /*0208*/ 	.word	index@(_ZN2at4cuda57_GLOBAL__N__cd6b329d_24_DistributionBernoulli_cu_7537a20d21kernelPointwiseApply2IZNS_6native9templates4cuda28bernoulli_tensor_cuda_kernelIsfEEvRKNS_10TensorBaseES9_NS_15PhiloxCudaStateEEUliRsSB_SB_SB_RKfSD_SD_SD_E_sSC_jLi1ELi2ELi4ELi512ELi2EEEvNS0_6detail10TensorInfoIT0_T2_EENSG_IT1_SI_EESI_T_)
	.align		4
        /*020c*/ 	.word	index@(__assertfail)
	.align		4
        /*0210*/ 	.word	index@(_ZN2at4cuda57_GLOBAL__N__cd6b329d_24_DistributionBernoulli_cu_7537a20d21kernelPointwiseApply2IZNS_6native9templates4cuda28bernoulli_tensor_cuda_kernelIsfEEvRKNS_10TensorBaseES9_NS_15PhiloxCudaStateEEUliRsSB_SB_SB_RKfSD_SD_SD_E_sSC_jLi1ELi1ELi4ELi512ELi2EEEvNS0_6detail10TensorInfoIT0_T2_EENSG_IT1_SI_EESI_T_)
	.align		4
        /*0214*/ 	.word	index@(__assertfail)
	.align		4
        /*0218*/ 	.word	index@(_ZN2at4cuda57_GLOBAL__N__cd6b329d_24_DistributionBernoulli_cu_7537a20d21kernelPointwiseApply2IZNS_6native9templates4cuda28bernoulli_tensor_cuda_kernelIlfEEvRKNS_10TensorBaseES9_NS_15PhiloxCudaStateEEUliRlSB_SB_SB_RKfSD_SD_SD_E_lSC_mLin1ELin1ELi4ELi512ELi2EEEvNS0_6detail10TensorInfoIT0_T2_EENSG_IT1_SI_EESI_T_)
	.align		4
        /*021c*/ 	.word	index@(__assertfail)
	.align		4
        /*0220*/ 	.word	index@(_ZN2at4cuda57_GLOBAL__N__cd6b329d_24_DistributionBernoulli_cu_7537a20d21kernelPointwiseApply2IZNS_6native9templates4cuda28bernoulli_tensor_cuda_kernelIlfEEvRKNS_10TensorBaseES9_NS_15PhiloxCudaStateEEUliRlSB_SB_SB_RKfSD_SD_SD_E_lSC_mLi1ELi1ELi4ELi512ELi2EEEvNS0_6detail10TensorInfoIT0_T2_EENSG_IT1_SI_EESI_T_)
	.align		4
        /*0224*/ 	.word	index@(__assertfail)
	.align		4
        /*0228*/ 	.word	index@(_ZN2at4cuda57_GLOBAL__N__cd6b329d_24_DistributionBernoulli_cu_7537a20d21kernelPointwiseApply2IZNS_6native9templates4cuda28bernoulli_tensor_cuda_kernelIlfEEvRKNS_10TensorBaseES9_NS_15PhiloxCudaStateEEUliRlSB_SB_SB_RKfSD_SD_SD_E_lSC_jLin1ELin1ELi4ELi512ELi2EEEvNS0_6detail10TensorInfoIT0_T2_EENSG_IT1_SI_EESI_T_)
	.align		4
        /*022c*/ 	.word	index@(__assertfail)
	.align		4
        /*0230*/ 	.word	index@(_ZN2at4cuda57_GLOBAL__N__cd6b329d_24_DistributionBernoulli_cu_7537a20d21kernelPointwiseApply2IZNS_6native9templates4cuda28bernoulli_tensor_cuda_kernelIlfEEvRKNS_10TensorBaseES9_NS_15PhiloxCudaStateEEUliRlSB_SB_SB_RKfSD_SD_SD_E_lSC_jLin1ELi2ELi4ELi512ELi2EEEvNS0_6detail10TensorInfoIT0_T2_EENSG_IT1_SI_EESI_T_)
	.align		4
        /*0234*/ 	.word	index@(__assertfail)
	.align		4
        /*0238*/ 	.word	index@(_ZN2at4cuda57_GLOBAL__N__cd6b329d_24_DistributionBernoulli_cu_7537a20d21kernelPointwiseApply2IZNS_6native9templates4cuda28bernoulli_tensor_cuda_kernelIlfEEvRKNS_10TensorBaseES9_NS_15PhiloxCudaStateEEUliRlSB_SB_SB_RKfSD_SD_SD_E_lSC_jLin1ELi1ELi4ELi512ELi2EEEvNS0_6detail10TensorInfoIT0_T2_EENSG_IT1_SI_EESI_T_)
	.align		4
        /*023c*/ 	.word	index@(__assertfail)
	.align		4
        /*0240*/ 	.word	index@(_ZN2at4cuda57_GLOBAL__N__cd6b329d_24_DistributionBernoulli_cu_7537a20d21kernelPointwiseApply2IZNS_6native9templates4cuda28bernoulli_tensor_cuda_kernelIlfEEvRKNS_10TensorBaseES9_NS_15PhiloxCudaStateEEUliRlSB_SB_SB_RKfSD_SD_SD_E_lSC_jLi2ELin1ELi4ELi512ELi2EEEvNS0_6detail10TensorInfoIT0_T2_EENSG_IT1_SI_EESI_T_)
	.align		4
        /*0244*/ 	.word	index@(__assertfail)
	.align		4
        /*0248*/ 	.word	index@(_ZN2at4cuda57_GLOBAL__N__cd6b329d_24_DistributionBernoulli_cu_7537a20d21kernelPointwiseApply2IZNS_6native9templates4cuda28bernoulli_tensor_cuda_kernelIlfEEvRKNS_10TensorBaseES9_NS_15PhiloxCudaStateEEUliRlSB_SB_SB_RKfSD_SD_SD_E_lSC_jLi2ELi2ELi4ELi512ELi2EEEvNS0_6detail10TensorInfoIT0_T2_EENSG_IT1_SI_EESI_T_)
	.align		4
        /*024c*/ 	.word	index@(__assertfail)
	.align		4
        /*0250*/ 	.word	index@(_ZN2at4cuda57_GLOBAL__N__cd6b329d_24_DistributionBernoulli_cu_7537a20d21kernelPointwiseApply2IZNS_6native9templates4cuda28bernoulli_tensor_cuda_kernelIlfEEvRKNS_10TensorBaseES9_NS_15PhiloxCudaStateEEUliRlSB_SB_SB_RKfSD_SD_SD_E_lSC_jLi2ELi1ELi4ELi512ELi2EEEvNS0_6detail10TensorInfoIT0_T2_EENSG_IT1_SI_EESI_T_)
	.align		4
        /*0254*/ 	.word	index@(__assertfail)
	.align		4
        /*0258*/ 	.word	index@(_ZN2at4cuda57_GLOBAL__N__cd6b329d_24_DistributionBernoulli_cu_7537a20d21kernelPointwiseApply2IZNS_6native9templates4cuda28bernoulli_tensor_cuda_kernelIlfEEvRKNS_10TensorBaseES9_NS_15PhiloxCudaStateEEUliRlSB_SB_SB_RKfSD_SD_SD_E_lSC_jLi1ELin1ELi4ELi512ELi2EEEvNS0_6detail10TensorInfoIT0_T2_EENSG_IT1_SI_EESI_T_)
	.align		4
        /*025c*/ 	.word	index@(__assertfail)
	.align		4
        /*0260*/ 	.word	index@(_ZN2at4cuda57_GLOBAL__N__cd6b329d_24_DistributionBernoulli_cu_7537a20d21kernelPointwiseApply2IZNS_6native9templates4cuda28bernoulli_tensor_cuda_kernelIlfEEvRKNS_10TensorBaseES9_NS_15PhiloxCudaStateEEUliRlSB_SB_SB_RKfSD_SD_SD_E_lSC_jLi1ELi2ELi4ELi512ELi2EEEvNS0_6detail10TensorInfoIT0_T2_EENSG_IT1_SI_EESI_T_)
	.align		4
        /*0264*/ 	.word	index@(__assertfail)
	.align		4
        /*0268*/ 	.word	index@(_ZN2at4cuda57_GLOBAL__N__cd6b329d_24_DistributionBernoulli_cu_7537a20d21kernelPointwiseApply2IZNS_6native9templates4cuda28bernoulli_tensor_cuda_kernelIlfEEvRKNS_10TensorBaseES9_NS_15PhiloxCudaStateEEUliRlSB_SB_SB_RKfSD_SD_SD_E_lSC_jLi1ELi1ELi4ELi512ELi2EEEvNS0_6detail10TensorInfoIT0_T2_EENSG_IT1_SI_EESI_T_)
	.align		4
        /*026c*/ 	.word	index@(__assertfail)
	.align		4
        /*0270*/ 	.word	index@(_ZN2at4cuda57_GLOBAL__N__cd6b329d_24_DistributionBernoulli_cu_7537a20d21kernelPointwiseApply2IZNS_6native9templates4cuda28bernoulli_tensor_cuda_kernelIifEEvRKNS_10TensorBaseES9_NS_15PhiloxCudaStateEEUliRiSB_SB_SB_RKfSD_SD_SD_E_iSC_mLin1ELin1ELi4ELi512ELi2EEEvNS0_6detail10TensorInfoIT0_T2_EENSG_IT1_SI_EESI_T_)
	.align		4
        /*0274*/ 	.word	index@(__assertfail)
	.align		4
        /*0278*/ 	.word	index@(_ZN2at4cuda57_GLOBAL__N__cd6b329d_24_DistributionBernoulli_cu_7537a20d21kernelPointwiseApply2IZNS_6native9templates4cuda28bernoulli_tensor_cuda_kernelIifEEvRKNS_10TensorBaseES9_NS_15PhiloxCudaStateEEUliRiSB_SB_SB_RKfSD_SD_SD_E_iSC_mLi1ELi1ELi4ELi512ELi2EEEvNS0_6detail10TensorInfoIT0_T2_EENSG_IT1_SI_EESI_T_)
	.align		4
        /*027c*/ 	.word	index@(__assertfail)
	.align		4
        /*0280*/ 	.word	index@(_ZN2at4cuda57_GLOBAL__N__cd6b329d_24_DistributionBernoulli_cu_7537a20d21kernelPointwiseApply2IZNS_6native9templates4cuda28bernoulli_tensor_cuda_kernelIifEEvRKNS_10TensorBaseES9_NS_15PhiloxCudaStateEEUliRiSB_SB_SB_RKfSD_SD_SD_E_iSC_jLin1ELin1ELi4ELi512ELi2EEEvNS0_6detail10TensorInfoIT0_T2_EENSG_IT1_SI_EESI_T_)
	.align		4
        /*0284*/ 	.word	index@(__assertfail)
	.align		4
        /*0288*/ 	.word	index@(_ZN2at4cuda57_GLOBAL__N__cd6b329d_24_DistributionBernoulli_cu_7537a20d21kernelPointwiseApply2IZNS_6native9templates4cuda28bernoulli_tensor_cuda_kernelIifEEvRKNS_10TensorBaseES9_NS_15PhiloxCudaStateEEUliRiSB_SB_SB_RKfSD_SD_SD_E_iSC_jLin1ELi2ELi4ELi512ELi2EEEvNS0_6detail10TensorInfoIT0_T2_EENSG_IT1_SI_EESI_T_)
	.align		4
        /*028c*/ 	.word	index@(__assertfail)
	.align		4
        /*0290*/ 	.word	index@(_ZN2at4cuda57_GLOBAL__N__cd6b329d_24_DistributionBernoulli_cu_7537a20d21kernelPointwiseApply2IZNS_6native9templates4cuda28bernoulli_tensor_cuda_kernelIifEEvRKNS_10TensorBaseES9_NS_15PhiloxCudaStateEEUliRiSB_SB_SB_RKfSD_SD_SD_E_iSC_jLin1ELi1ELi4ELi512ELi2EEEvNS0_6detail10TensorInfoIT0_T2_EENSG_IT1_SI_EESI_T_)
	.align		4
        /*0294*/ 	.word	index@(__assertfail)
	.align		4
        /*0298*/ 	.word	index@(_ZN2at4cuda57_GLOBAL__N__cd6b329d_24_DistributionBernoulli_cu_7537a20d21kernelPointwiseApply2IZNS_6native9templates4cuda28bernoulli_tensor_cuda_kernelIifEEvRKNS_10TensorBaseES9_NS_15PhiloxCudaStateEEUliRiSB_SB_SB_RKfSD_SD_SD_E_iSC_jLi2ELin1ELi4ELi512ELi2EEEvNS0_6detail10TensorInfoIT0_T2_EENSG_IT1_SI_EESI_T_)
	.align		4
        /*029c*/ 	.word	index@(__assertfail)
	.align		4
        /*02a0*/ 	.word	index@(_ZN2at4cuda57_GLOBAL__N__cd6b329d_24_DistributionBernoulli_cu_7537a20d21kernelPointwiseApply2IZNS_6native9templates4cuda28bernoulli_tensor_cuda_kernelIifEEvRKNS_10TensorBaseES9_NS_15PhiloxCudaStateEEUliRiSB_SB_SB_RKfSD_SD_SD_E_iSC_jLi2ELi2ELi4ELi512ELi2EEEvNS0_6detail10TensorInfoIT0_T2_EENSG_IT1_SI_EESI_T_)
	.align		4
        /*02a4*/ 	.word	index@(__assertfail)
	.align		4
        /*02a8*/ 	.word	index@(_ZN2at4cuda57_GLOBAL__N__cd6b329d_24_DistributionBernoulli_cu_7537a20d21kernelPointwiseApply2IZNS_6native9templates4cuda28bernoulli_tensor_cuda_kernelIifEEvRKNS_10TensorBaseES9_NS_15PhiloxCudaStateEEUliRiSB_SB_SB_RKfSD_SD_SD_E_iSC_jLi2ELi1ELi4ELi512ELi2EEEvNS0_6detail10TensorInfoIT0_T2_EENSG_IT1_SI_EESI_T_)
	.align		4
        /*02ac*/ 	.word	index@(__assertfail)
	.align		4
        /*02b0*/ 	.word	index@(_ZN2at4cuda57_GLOBAL__N__cd6b329d_24_DistributionBernoulli_cu_7537a20d21kernelPointwiseApply2IZNS_6native9templates4cuda28bernoulli_tensor_cuda_kernelIifEEvRKNS_10TensorBaseES9_NS_15PhiloxCudaStateEEUliRiSB_SB_SB_RKfSD_SD_SD_E_iSC_jLi1ELin1ELi4ELi512ELi2EEEvNS0_6detail10TensorInfoIT0_T2_EENSG_IT1_SI_EESI_T_)
	.align		4
        /*02b4*/ 	.word	index@(__assertfail)
	.align		4
        /*02b8*/ 	.word	index@(_ZN2at4cuda57_GLOBAL__N__cd6b329d_24_DistributionBernoulli_cu_7537a20d21kernelPointwiseApply2IZNS_6native9templates4cuda28bernoulli_tensor_cuda_kernelIifEEvRKNS_10TensorBaseES9_NS_15PhiloxCudaStateEEUliRiSB_SB_SB_RKfSD_SD_SD_E_iSC_jLi1ELi2ELi4ELi512ELi2EEEvNS0_6detail10TensorInfoIT0_T2_EENSG_IT1_SI_EESI_T_)
	.align		4
        /*02bc*/ 	.word	index@(__assertfail)
	.align		4
        /*02c0*/ 	.word	index@(_ZN2at4cuda57_GLOBAL__N__cd6b329d_24_DistributionBernoulli_cu_7537a20d21kernelPointwiseApply2IZNS_6native9templates4cuda28bernoulli_tensor_cuda_kernelIifEEvRKNS_10TensorBaseES9_NS_15PhiloxCudaStateEEUliRiSB_SB_SB_RKfSD_SD_SD_E_iSC_jLi1ELi1ELi4ELi512ELi2EEEvNS0_6detail10TensorInfoIT0_T2_EENSG_IT1_SI_EESI_T_)
	.align		4
        /*02c4*/ 	.word	index@(__assertfail)
	.align		4
        /*02c8*/ 	.word	index@(_ZN2at4cuda57_GLOBAL__N__cd6b329d_24_DistributionBernoulli_cu_7537a20d21kernelPointwiseApply2IZNS_6native9templates4cuda28bernoulli_tensor_cuda_kernelIafEEvRKNS_10TensorBaseES9_NS_15PhiloxCudaStateEEUliRaSB_SB_SB_RKfSD_SD_SD_E_aSC_mLin1ELin1ELi4ELi512ELi2EEEvNS0_6detail10TensorInfoIT0_T2_EENSG_IT1_SI_EESI_T_)
	.align		4
        /*02cc*/ 	.word	index@(__assertfail)
	.align		4
        /*02d0*/ 	.word	index@(_ZN2at4cuda57_GLOBAL__N__cd6b329d_24_DistributionBernoulli_cu_7537a20d21kernelPointwiseApply2IZNS_6native9templates4cuda28bernoulli_tensor_cuda_kernelIafEEvRKNS_10TensorBaseES9_NS_15PhiloxCudaStateEEUliRaSB_SB_SB_RKfSD_SD_SD_E_aSC_mLi1ELi1ELi4ELi512ELi2EEEvNS0_6detail10TensorInfoIT0_T2_EENSG_IT1_SI_EESI_T_)
	.align		4
        /*02d4*/ 	.word	index@(__assertfail)
	.align		4
        /*02d8*/ 	.word	index@(_ZN2at4cuda57_GLOBAL__N__cd6b329d_24_DistributionBernoulli_cu_7537a20d21kernelPointwiseApply2IZNS_6native9templates4cuda28bernoulli_tensor_cuda_kernelIafEEvRKNS_10TensorBaseES9_NS_15PhiloxCudaStateEEUliRaSB_SB_SB_RKfSD_SD_SD_E_aSC_jLin1ELin1ELi4ELi512ELi2EEEvNS0_6detail10TensorInfoIT0_T2_EENSG_IT1_SI_EESI_T_)
	.align		4
        /*02dc*/ 	.word	index@(__assertfail)
	.align		4
        /*02e0*/ 	.word	index@(_ZN2at4cuda57_GLOBAL__N__cd6b329d_24_DistributionBernoulli_cu_7537a20d21kernelPointwiseApply2IZNS_6native9templates4cuda28bernoulli_tensor_cuda_kernelIafEEvRKNS_10TensorBaseES9_NS_15PhiloxCudaStateEEUliRaSB_SB_SB_RKfSD_SD_SD_E_aSC_jLin1ELi2ELi4ELi512ELi2EEEvNS0_6detail10TensorInfoIT0_T2_EENSG_IT1_SI_EESI_T_)
	.align		4
        /*02e4*/ 	.word	index@(__assertfail)
	.align		4
        /*02e8*/ 	.word	index@(_ZN2at4cuda57_GLOBAL__N__cd6b329d_24_DistributionBernoulli_cu_7537a20d21kernelPointwiseApply2IZNS_6native9templates4cuda28bernoulli_tensor_cuda_kernelIafEEvRKNS_10TensorBaseES9_NS_15PhiloxCudaStateEEUliRaSB_SB_SB_RKfSD_SD_SD_E_aSC_jLin1ELi1ELi4ELi512ELi2EEEvNS0_6detail10TensorInfoIT0_T2_EENSG_IT1_SI_EESI_T_)
	.align		4
        /*02ec*/ 	.word	index@(__assertfail)
	.align		4
        /*02f0*/ 	.word	index@(_ZN2at4cuda57_GLOBAL__N__cd6b329d_24_DistributionBernoulli_cu_7537a20d21kernelPointwiseApply2IZNS_6native9templates4cuda28bernoulli_tensor_cuda_kernelIafEEvRKNS_10TensorBaseES9_NS_15PhiloxCudaStateEEUliRaSB_SB_SB_RKfSD_SD_SD_E_aSC_jLi2ELin1ELi4ELi512ELi2EEEvNS0_6detail10TensorInfoIT0_T2_EENSG_IT1_SI_EESI_T_)
	.align		4
        /*02f4*/ 	.word	index@(__assertfail)
	.align		4
        /*02f8*/ 	.word	index@(_ZN2at4cuda57_GLOBAL__N__cd6b329d_24_DistributionBernoulli_cu_7537a20d21kernelPointwiseApply2IZNS_6native9templates4cuda28bernoulli_tensor_cuda_kernelIafEEvRKNS_10TensorBaseES9_NS_15PhiloxCudaStateEEUliRaSB_SB_SB_RKfSD_SD_SD_E_aSC_jLi2ELi2ELi4ELi512ELi2EEEvNS0_6detail10TensorInfoIT0_T2_EENSG_IT1_SI_EESI_T_)
	.align		4
        /*02fc*/ 	.word	index@(__assertfail)
	.align		4
        /*0300*/ 	.word	index@(_ZN2at4cuda57_GLOBAL__N__cd6b329d_24_DistributionBernoulli_cu_7537a20d21kernelPointwiseApply2IZNS_6native9templates4cuda28bernoulli_tensor_cuda_kernelIafEEvRKNS_10TensorBaseES9_NS_15PhiloxCudaStateEEUliRaSB_SB_SB_RKfSD_SD_SD_E_aSC_jLi2ELi1ELi4ELi512ELi2EEEvNS0_6detail10TensorInfoIT0_T2_EENSG_IT1_SI_EESI_T_)
	.align		4
        /*0304*/ 	.word	index@(__assertfail)
	.align		4
        /*0308*/ 	.word	index@(_ZN2at4cuda57_GLOBAL__N__cd6b329d_24_DistributionBernoulli_cu_7537a20d21kernelPointwiseApply2IZNS_6native9templates4cuda28bernoulli_tensor_cuda_kernelIafEEvRKNS_10TensorBaseES9_NS_15PhiloxCudaStateEEUliRaSB_SB_SB_RKfSD_SD_SD_E_aSC_jLi1ELin1ELi4ELi512ELi2EEEvNS0_6detail10TensorInfoIT0_T2_EENSG_IT1_SI_EESI_T_)
	.align		4
        /*030c*/ 	.word	index@(__assertfail)
	.align		4
        /*0310*/ 	.word	index@(_ZN2at4cuda57_GLOBAL__N__cd6b329d_24_DistributionBernoulli_cu_7537a20d21kernelPointwiseApply2IZNS_6native9templates4cuda28bernoulli_tensor_cuda_kernelIafEEvRKNS_10TensorBaseES9_NS_15PhiloxCudaStateEEUliRaSB_SB_SB_RKfSD_SD_SD_E_aSC_jLi1ELi2ELi4ELi512ELi2EEEvNS0_6detail10TensorInfoIT0_T2_EENSG_IT1_SI_EESI_T_)
	.align		4
        /*0314*/ 	.word	index@(__assertfail)
	.align		4
        /*0318*/ 	.word	index@(_ZN2at4cuda57_GLOBAL__N__cd6b329d_24_DistributionBernoulli_cu_7537a20d21kernelPointwiseApply2IZNS_6native9templates4cuda28bernoulli_tensor_cuda_kernelIafEEvRKNS_10TensorBaseES9_NS_15PhiloxCudaStateEEUliRaSB_SB_SB_RKfSD_SD_SD_E_aSC_jLi1ELi1ELi4ELi512ELi2EEEvNS0_6detail10TensorInfoIT0_T2_EENSG_IT1_SI_EESI_T_)
	.align		4
        /*031c*/ 	.word	index@(__assertfail)
	.align		4
        /*0320*/ 	.word	index@(_ZN2at4cuda57_GLOBAL__N__cd6b329d_24_DistributionBernoulli_cu_7537a20d21kernelPointwiseApply2IZNS_6native9templates4cuda28bernoulli_tensor_cuda_kernelIhfEEvRKNS_10TensorBaseES9_NS_15PhiloxCudaStateEEUliRhSB_SB_SB_RKfSD_SD_SD_E_hSC_mLin1ELin1ELi4ELi512ELi2EEEvNS0_6detail10TensorInfoIT0_T2_EENSG_IT1_SI_EESI_T_)
	.align		4
        /*0324*/ 	.word	index@(__assertfail)
	.align		4
        /*0328*/ 	.word	index@(_ZN2at4cuda57_GLOBAL__N__cd6b329d_24_DistributionBernoulli_cu_7537a20d21kernelPointwiseApply2IZNS_6native9templates4cuda28bernoulli_tensor_cuda_kernelIhfEEvRKNS_10TensorBaseES9_NS_15PhiloxCudaStateEEUliRhSB_SB_SB_RKfSD_SD_SD_E_hSC_mLi1ELi1ELi4ELi512ELi2EEEvNS0_6detail10TensorInfoIT0_T2_EENSG_IT1_SI_EESI_T_)
	.align		4
        /*032c*/ 	.word	index@(__assertfail)
	.align		4
        /*0330*/ 	.word	index@(_ZN2at4cuda57_GLOBAL__N__cd6b329d_24_DistributionBernoulli_cu_7537a20d21kernelPointwiseApply2IZNS_6native9templates4cuda28bernoulli_tensor_cuda_kernelIhfEEvRKNS_10TensorBaseES9_NS_15PhiloxCudaStateEEUliRhSB_SB_SB_RKfSD_SD_SD_E_hSC_jLin1ELin1ELi4ELi512ELi2EEEvNS0_6detail10TensorInfoIT0_T2_EENSG_IT1_SI_EESI_T_)
	.align		4
        /*0334*/ 	.word	index@(__assertfail)
	.align		4
        /*0338*/ 	.word	index@(_ZN2at4cuda57_GLOBAL__N__cd6b329d_24_DistributionBernoulli_cu_7537a20d21kernelPointwiseApply2IZNS_6native9templates4cuda28bernoulli_tensor_cuda_kernelIhfEEvRKNS_10TensorBaseES9_NS_15PhiloxCudaStateEEUliRhSB_SB_SB_RKfSD_SD_SD_E_hSC_jLin1ELi2ELi4ELi512ELi2EEEvNS0_6detail10TensorInfoIT0_T2_EENSG_IT1_SI_EESI_T_)
	.align		4
        /*033c*/ 	.word	index@(__assertfail)
	.align		4
        /*0340*/ 	.word	index@(_ZN2at4cuda57_GLOBAL__N__cd6b329d_24_DistributionBernoulli_cu_7537a20d21kernelPointwiseApply2IZNS_6native9templates4cuda28bernoulli_tensor_cuda_kernelIhfEEvRKNS_10TensorBaseES9_NS_15PhiloxCudaStateEEUliRhSB_SB_SB_RKfSD_SD_SD_E_hSC_jLin1ELi1ELi4ELi512ELi2EEEvNS0_6detail10TensorInfoIT0_T2_EENSG_IT1_SI_EESI_T_)
	.align		4
        /*0344*/ 	.word	index@(__assertfail)
	.align		4
        /*0348*/ 	.word	index@(_ZN2at4cuda57_GLOBAL__N__cd6b329d_24_DistributionBernoulli_cu_7537a20d21kernelPointwiseApply2IZNS_6native9templates4cuda28bernoulli_tensor_cuda_kernelIhfEEvRKNS_10TensorBaseES9_NS_15PhiloxCudaStateEEUliRhSB_SB_SB_RKfSD_SD_SD_E_hSC_jLi2ELin1ELi4ELi512ELi2EEEvNS0_6detail10TensorInfoIT0_T2_EENSG_IT1_SI_EESI_T_)
	.align		4
        /*034c*/ 	.word	index@(__assertfail)
	.align		4
        /*0350*/ 	.word	index@(_ZN2at4cuda57_GLOBAL__N__cd6b329d_24_DistributionBernoulli_cu_7537a20d21kernelPointwiseApply2IZNS_6native9templates4cuda28bernoulli_tensor_cuda_kernelIhfEEvRKNS_10TensorBaseES9_NS_15PhiloxCudaStateEEUliRhSB_SB_SB_RKfSD_SD_SD_E_hSC_jLi2ELi2ELi4ELi512ELi2EEEvNS0_6detail10TensorInfoIT0_T2_EENSG_IT1_SI_EESI_T_)
	.align		4
        /*0354*/ 	.word	index@(__assertfail)
	.align		4
        /*0358*/ 	.word	index@(_ZN2at4cuda57_GLOBAL__N__cd6b329d_24_DistributionBernoulli_cu_7537a20d21kernelPointwiseApply2IZNS_6native9templates4cuda28bernoulli_tensor_cuda_kernelIhfEEvRKNS_10TensorBaseES9_NS_15PhiloxCudaStateEEUliRhSB_SB_SB_RKfSD_SD_SD_E_hSC_jLi2ELi1ELi4ELi512ELi2EEEvNS0_6detail10TensorInfoIT0_T2_EENSG_IT1_SI_EESI_T_)
	.align		4
        /*035c*/ 	.word	index@(__assertfail)
	.align		4
        /*0360*/ 	.word	index@(_ZN2at4cuda57_GLOBAL__N__cd6b329d_24_DistributionBernoulli_cu_7537a20d21kernelPointwiseApply2IZNS_6native9templates4cuda28bernoulli_tensor_cuda_kernelIhfEEvRKNS_10TensorBaseES9_NS_15PhiloxCudaStateEEUliRhSB_SB_SB_RKfSD_SD_SD_E_hSC_jLi1ELin1ELi4ELi512ELi2EEEvNS0_6detail10TensorInfoIT0_T2_EENSG_IT1_SI_EESI_T_)
	.align		4
        /*0364*/ 	.word	index@(__assertfail)
	.align		4
        /*0368*/ 	.word	index@(_ZN2at4cuda57_GLOBAL__N__cd6b329d_24_DistributionBernoulli_cu_7537a20d21kernelPointwiseApply2IZNS_6native9templates4cuda28bernoulli_tensor_cuda_kernelIhfEEvRKNS_10TensorBaseES9_NS_15PhiloxCudaStateEEUliRhSB_SB_SB_RKfSD_SD_SD_E_hSC_jLi1ELi2ELi4ELi512ELi2EEEvNS0_6detail10TensorInfoIT0_T2_EENSG_IT1_SI_EESI_T_)
	.align		4
        /*036c*/ 	.word	index@(__assertfail)
	.align		4
        /*0370*/ 	.word	index@(_ZN2at4cuda57_GLOBAL__N__cd6b329d_24_DistributionBernoulli_cu_7537a20d21kernelPointwiseApply2IZNS_6native9templates4cuda28bernoulli_tensor_cuda_kernelIhfEEvRKNS_10TensorBaseES9_NS_15PhiloxCudaStateEEUliRhSB_SB_SB_RKfSD_SD_SD_E_hSC_jLi1ELi1ELi4ELi512ELi2EEEvNS0_6detail10TensorInfoIT0_T2_EENSG_IT1_SI_EESI_T_)
	.align		4
        /*0374*/ 	.word	index@(__assertfail)
	.align		4
        /*0378*/ 	.word	index@(_ZN2at4cuda57_GLOBAL__N__cd6b329d_24_DistributionBernoulli_cu_7537a20d21kernelPointwiseApply2IZNS_6native9templates4cuda28bernoulli_tensor_cuda_kernelIddEEvRKNS_10TensorBaseES9_NS_15PhiloxCudaStateEEUliRdSB_SB_SB_RKdSD_SD_SD_E_dSC_mLin1ELin1ELi4ELi512ELi2EEEvNS0_6detail10TensorInfoIT0_T2_EENSG_IT1_SI_EESI_T_)
	.align		4
        /*037c*/ 	.word	index@(__assertfail)
	.align		4
        /*0380*/ 	.word	index@(_ZN2at4cuda57_GLOBAL__N__cd6b329d_24_DistributionBernoulli_cu_7537a20d21kernelPointwiseApply2IZNS_6native9templates4cuda28bernoulli_tensor_cuda_kernelIddEEvRKNS_10TensorBaseES9_NS_15PhiloxCudaStateEEUliRdSB_SB_SB_RKdSD_SD_SD_E_dSC_mLi1ELi1ELi4ELi512ELi2EEEvNS0_6detail10TensorInfoIT0_T2_EENSG_IT1_SI_EESI_T_)
	.align		4
        /*0384*/ 	.word	index@(__assertfail)
	.align		4
        /*0388*/ 	.word	index@(_ZN2at4cuda57_GLOBAL__N__cd6b329d_24_DistributionBernoulli_cu_7537a20d21kernelPointwiseApply2IZNS_6native9templates4cuda28bernoulli_tensor_cuda_kernelIddEEvRKNS_10TensorBaseES9_NS_15PhiloxCudaStateEEUliRdSB_SB_SB_RKdSD_SD_SD_E_dSC_jLin1ELin1ELi4ELi512ELi2EEEvNS0_6detail10TensorInfoIT0_T2_EENSG_IT1_SI_EESI_T_)
	.align		4
        /*038c*/ 	.word	index@(__assertfail)
	.align		4
        /*0390*/ 	.word	index@(_ZN2at4cuda57_GLOBAL__N__cd6b329d_24_DistributionBernoulli_cu_7537a20d21kernelPointwiseApply2IZNS_6native9templates4cuda28bernoulli_tensor_cuda_kernelIddEEvRKNS_10TensorBaseES9_NS_15PhiloxCudaStateEEUliRdSB_SB_SB_RKdSD_SD_SD_E_dSC_jLin1ELi2ELi4ELi512ELi2EEEvNS0_6detail10TensorInfoIT0_T2_EENSG_IT1_SI_EESI_T_)
	.align		4
        /*0394*/ 	.word	index@(__assertfail)
	.align		4
        /*0398*/ 	.word	index@(_ZN2at4cuda57_GLOBAL__N__cd6b329d_24_DistributionBernoulli_cu_7537a20d21kernelPointwiseApply2IZNS_6native9templates4cuda28bernoulli_tensor_cuda_kernelIddEEvRKNS_10TensorBaseES9_NS_15PhiloxCudaStateEEUliRdSB_SB_SB_RKdSD_SD_SD_E_dSC_jLin1ELi1ELi4ELi512ELi2EEEvNS0_6detail10TensorInfoIT0_T2_EENSG_IT1_SI_EESI_T_)
	.align		4
        /*039c*/ 	.word	index@(__assertfail)
	.align		4
        /*03a0*/ 	.word	index@(_ZN2at4cuda57_GLOBAL__N__cd6b329d_24_DistributionBernoulli_cu_7537a20d21kernelPointwiseApply2IZNS_6native9templates4cuda28bernoulli_tensor_cuda_kernelIddEEvRKNS_10TensorBaseES9_NS_15PhiloxCudaStateEEUliRdSB_SB_SB_RKdSD_SD_SD_E_dSC_jLi2ELin1ELi4ELi512ELi2EEEvNS0_6detail10TensorInfoIT0_T2_EENSG_IT1_SI_EESI_T_)
	.align		4
        /*03a4*/ 	.word	index@(__assertfail)
	.align		4
        /*03a8*/ 	.word	index@(_ZN2at4cuda57_GLOBAL__N__cd6b329d_24_DistributionBernoulli_cu_7537a20d21kernelPointwiseApply2IZNS_6native9templates4cuda28bernoulli_tensor_cuda_kernelIddEEvRKNS_10TensorBaseES9_NS_15PhiloxCudaStateEEUliRdSB_SB_SB_RKdSD_SD_SD_E_dSC_jLi2ELi2ELi4ELi512ELi2EEEvNS0_6detail10TensorInfoIT0_T2_EENSG_IT1_SI_EESI_T_)
	.align		4
        /*03ac*/ 	.word	index@(__assertfail)
	.align		4
        /*03b0*/ 	.word	index@(_ZN2at4cuda57_GLOBAL__N__cd6b329d_24_DistributionBernoulli_cu_7537a20d21kernelPointwiseApply2IZNS_6native9templates4cuda28bernoulli_tensor_cuda_kernelIddEEvRKNS_10TensorBaseES9_NS_15PhiloxCudaStateEEUliRdSB_SB_SB_RKdSD_SD_SD_E_dSC_jLi2ELi1ELi4ELi512ELi2EEEvNS0_6detail10TensorInfoIT0_T2_EENSG_IT1_SI_EESI_T_)
	.align		4
        /*03b4*/ 	.word	index@(__assertfail)
	.align		4
        /*03b8*/ 	.word	index@(_ZN2at4cuda57_GLOBAL__N__cd6b329d_24_DistributionBernoulli_cu_7537a20d21kernelPointwiseApply2IZNS_6native9templates4cuda28bernoulli_tensor_cuda_kernelIddEEvRKNS_10TensorBaseES9_NS_15PhiloxCudaStateEEUliRdSB_SB_SB_RKdSD_SD_SD_E_dSC_jLi1ELin1ELi4ELi512ELi2EEEvNS0_6detail10TensorInfoIT0_T2_EENSG_IT1_SI_EESI_T_)
	.align		4
        /*03bc*/ 	.word	index@(__assertfail)
	.align		4
        /*03c0*/ 	.word	index@(_ZN2at4cuda57_GLOBAL__N__cd6b329d_24_DistributionBernoulli_cu_7537a20d21kernelPointwiseApply2IZNS_6native9templates4cuda28bernoulli_tensor_cuda_kernelIddEEvRKNS_10TensorBaseES9_NS_15PhiloxCudaStateEEUliRdSB_SB_SB_RKdSD_SD_SD_E_dSC_jLi1ELi2ELi4ELi512ELi2EEEvNS0_6detail10TensorInfoIT0_T2_EENSG_IT1_SI_EESI_T_)
	.align		4
        /*03c4*/ 	.word	index@(__assertfail)
	.align		4
        /*03c8*/ 	.word	index@(_ZN2at4cuda57_GLOBAL__N__cd6b329d_24_DistributionBernoulli_cu_7537a20d21kernelPointwiseApply2IZNS_6native9templates4cuda28bernoulli_tensor_cuda_kernelIddEEvRKNS_10TensorBaseES9_NS_15PhiloxCudaStateEEUliRdSB_SB_SB_RKdSD_SD_SD_E_dSC_jLi1ELi1ELi4ELi512ELi2EEEvNS0_6detail10TensorInfoIT0_T2_EENSG_IT1_SI_EESI_T_)
	.align		4
        /*03cc*/ 	.word	index@(__assertfail)
	.align		4
        /*03d0*/ 	.word	0x00000000
	.align		4
        /*03d4*/ 	.word	0xfffffffe
	.align		4
        /*03d8*/ 	.word	0x00000000
	.align		4
        /*03dc*/ 	.word	0xfffffffd
	.align		4
        /*03e0*/ 	.word	0x00000000
	.align		4
        /*03e4*/ 	.word	0xfffffffc


//--------------------- .nv.constant4             --------------------------
	.section	.nv.constant4,"a",@progbits
	.align	8
	.align		8
.nv.constant4:
        /*0000*/ 	.dword	precalc_xorwow_matrix
	.align		8
        /*0008*/ 	.dword	precalc_xorwow_offset_matrix
	.align		8
        /*0010*/ 	.dword	mrg32k3aM1
	.align		8
        /*0018*/ 	.dword	mrg32k3aM2
	.align		8
        /*0020*/ 	.dword	mrg32k3aM1SubSeq
	.align		8
        /*0028*/ 	.dword	mrg32k3aM2SubSeq
	.align		8
        /*0030*/ 	.dword	mrg32k3aM1Seq
	.align		8
        /*0038*/ 	.dword	mrg32k3aM2Seq
	.align		8
        /*0040*/ 	.dword	__unnamed_1
	.align		8
        /*0048*/ 	.dword	__unnamed_2
	.align		8
        /*0050*/ 	.dword	__unnamed_3
	.align		8
        /*0058*/ 	.dword	__unnamed_4
	.align		8
        /*0060*/ 	.dword	__unnamed_5
	.align		8
        /*0068*/ 	.dword	__unnamed_6
	.align		8
        /*0070*/ 	.dword	__unnamed_7
	.align		8
        /*0078*/ 	.dword	__unnamed_8
	.align		8
        /*0080*/ 	.dword	__unnamed_9
	.align		8
        /*0088*/ 	.dword	__unnamed_10
	.align		8
        /*0090*/ 	.dword	__unnamed_11
	.align		8
        /*0098*/ 	.dword	_ZN55_INTERNAL_cd6b329d_24_DistributionBernoulli_cu_7537a20d4cuda3std3__45__cpo5beginE
	.align		8
        /*00a0*/ 	.dword	_ZN55_INTERNAL_cd6b329d_24_DistributionBernoulli_cu_7537a20d4cuda3std3__45__cpo3endE
	.align		8
        /*00a8*/ 	.dword	_ZN55_INTERNAL_cd6b329d_24_DistributionBernoulli_cu_7537a20d4cuda3std3__45__cpo6cbeginE
	.align		8
        /*00b0*/ 	.dword	_ZN55_INTERNAL_cd6b329d_24_DistributionBernoulli_cu_7537a20d4cuda3std3__45__cpo4cendE
	.align		8
        /*00b8*/ 	.dword	_ZN55_INTERNAL_cd6b329d_24_DistributionBernoulli_cu_7537a20d4cuda3std3__45__cpo6rbeginE
	.align		8
        /*00c0*/ 	.dword	_ZN55_INTERNAL_cd6b329d_24_DistributionBernoulli_cu_7537a20d4cuda3std3__45__cpo4rendE
	.align		8
        /*00c8*/ 	.dword	_ZN55_INTERNAL_cd6b329d_24_DistributionBernoulli_cu_7537a20d4cuda3std3__45__cpo7crbeginE
	.align		8
        /*00d0*/ 	.dword	_ZN55_INTERNAL_cd6b329d_24_DistributionBernoulli_cu_7537a20d4cuda3std3__45__cpo5crendE
	.align		8
        /*00d8*/ 	.dword	_ZN55_INTERNAL_cd6b329d_24_DistributionBernoulli_cu_7537a20d4cuda3std3__457_GLOBAL__N__cd6b329d_24_DistributionBernoulli_cu_7537a20d6ignoreE
	.align		8
        /*00e0*/ 	.dword	_ZN55_INTERNAL_cd6b329d_24_DistributionBernoulli_cu_7537a20d4cuda3std3__419piecewise_constructE
	.align		8
        /*00e8*/ 	.dword	_ZN55_INTERNAL_cd6b329d_24_DistributionBernoulli_cu_7537a20d4cuda3std3__48in_placeE
	.align		8
        /*00f0*/ 	.dword	_ZN55_INTERNAL_cd6b329d_24_DistributionBernoulli_cu_7537a20d4cuda3std3__420unreachable_sentinelE
	.align		8
        /*00f8*/ 	.dword	_ZN55_INTERNAL_cd6b329d_24_DistributionBernoulli_cu_7537a20d4cuda3std6ranges3__45__cpo4swapE
	.align		8
        /*0100*/ 	.dword	_ZN55_INTERNAL_cd6b329d_24_DistributionBernoulli_cu_7537a20d4cuda3std6ranges3__45__cpo9iter_moveE
	.align		8
        /*0108*/ 	.dword	_ZN55_INTERNAL_cd6b329d_24_DistributionBernoulli_cu_7537a20d4cuda3std6ranges3__45__cpo5beginE
	.align		8
        /*0110*/ 	.dword	_ZN55_INTERNAL_cd6b329d_24_DistributionBernoulli_cu_7537a20d4cuda3std6ranges3__45__cpo3endE
	.align		8
        /*0118*/ 	.dword	_ZN55_INTERNAL_cd6b329d_24_DistributionBernoulli_cu_7537a20d4cuda3std6ranges3__45__cpo6cbeginE
	.align		8
        /*0120*/ 	.dword	_ZN55_INTERNAL_cd6b329d_24_DistributionBernoulli_cu_7537a20d4cuda3std6ranges3__45__cpo4cendE
	.align		8
        /*0128*/ 	.dword	_ZN55_INTERNAL_cd6b329d_24_DistributionBernoulli_cu_7537a20d4cuda3std6ranges3__45__cpo7advanceE
	.align		8
        /*0130*/ 	.dword	_ZN55_INTERNAL_cd6b329d_24_DistributionBernoulli_cu_7537a20d4cuda3std6ranges3__45__cpo9iter_swapE
	.align		8
        /*0138*/ 	.dword	_ZN55_INTERNAL_cd6b329d_24_DistributionBernoulli_cu_7537a20d4cuda3std6ranges3__45__cpo4nextE
	.align		8
        /*0140*/ 	.dword	_ZN55_INTERNAL_cd6b329d_24_DistributionBernoulli_cu_7537a20d4cuda3std6ranges3__45__cpo4prevE
	.align		8
        /*0148*/ 	.dword	_ZN55_INTERNAL_cd6b329d_24_DistributionBernoulli_cu_7537a20d4cuda3std6ranges3__45__cpo4dataE
	.align		8
        /*0150*/ 	.dword	_ZN55_INTERNAL_cd6b329d_24_DistributionBernoulli_cu_7537a20d4cuda3std6ranges3__45__cpo5cdataE
	.align		8
        /*0158*/ 	.dword	_ZN55_INTERNAL_cd6b329d_24_DistributionBernoulli_cu_7537a20d4cuda3std6ranges3__45__cpo4sizeE
	.align		8
        /*0160*/ 	.dword	_ZN55_INTERNAL_cd6b329d_24_DistributionBernoulli_cu_7537a20d4cuda3std6ranges3__45__cpo5ssizeE
	.align		8
        /*0168*/ 	.dword	_ZN55_INTERNAL_cd6b329d_24_DistributionBernoulli_cu_7537a20d4cuda3std6ranges3__45__cpo8distanceE
	.align		8
        /*0170*/ 	.dword	_ZN55_INTERNAL_cd6b329d_24_DistributionBernoulli_cu_7537a20d6thrust24THRUST_300001_SM_1030_NS6system6detail10sequential3seqE
	.align		8
        /*0178*/ 	.dword	$str$1
	.align		8
        /*0180*/ 	.dword	$str$5
	.align		8
        /*0188*/ 	.dword	$str$6
	.align		8
        /*0190*/ 	.dword	$str$7
	.align		8
        /*0198*/ 	.dword	$str$8
	.align		8
        /*01a0*/ 	.dword	__assertfail


//--------------------- .nv.constant3             --------------------------
	.section	.nv.constant3,"a",@progbits
	.align	8
.nv.constant3:
	.type		__cr_lgamma_table,@object
	.size		__cr_lgamma_table,(.L_8 - __cr_lgamma_table)
__cr_lgamma_table:
        /*0000*/ 	.byte	0x00, 0x00, 0x00, 0x00, 0x00, 0x00, 0x00, 0x00, 0x00, 0x00, 0x00, 0x00, 0x00, 0x00, 0x00, 0x00
        /*0010*/ 	.byte	0xef, 0x39, 0xfa, 0xfe, 0x42, 0x2e, 0xe6, 0x3f, 0x02, 0x20, 0x2a, 0xfa, 0x0b, 0xab, 0xfc, 0x3f
        /*0020*/ 	.byte	0xf9, 0x2c, 0x92, 0x7c, 0xa7, 0x6c, 0x09, 0x40, 0xc9, 0x79, 0x44, 0x3c, 0x64, 0x26, 0x13, 0x40
        /*0030*/ 	.byte	0xca, 0x01, 0xcf, 0x3a, 0x27, 0x51, 0x1a, 0x40, 0x30, 0xcc, 0x2d, 0xf3, 0xe1, 0x0c, 0x21, 0x40
        /*0040*/ 	.byte	0x0d, 0xb7, 0xfc, 0x82, 0x8e, 0x35, 0x25, 0x40
.L_8:


//--------------------- .nv.constant2._ZN2at4cuda57_GLOBAL__N__cd6b329d_24_DistributionBernoulli_cu_7537a20d21kernelPointwiseApply2IZNS_6native9templates4cuda28bernoulli_tensor_cuda_kernelIbfEEvRKNS_10TensorBaseES9_NS_15PhiloxCudaStateEEUliRbSB_SB_SB_RKfSD_SD_SD_E_bSC_mLin1ELin1ELi4ELi512ELi2EEEvNS0_6detail10TensorInfoIT0_T2_EENSG_IT1_SI_EESI_T_ --------------------------
	.section	.nv.constant2._ZN2at4cuda57_GLOBAL__N__cd6b329d_24_DistributionBernoulli_cu_7537a20d21kernelPointwiseApply2IZNS_6native9templates4cuda28bernoulli_tensor_cuda_kernelIbfEEvRKNS_10TensorBaseES9_NS_15PhiloxCudaStateEEUliRbSB_SB_SB_RKfSD_SD_SD_E_bSC_mLin1ELin1ELi4ELi512ELi2EEEvNS0_6detail10TensorInfoIT0_T2_EENSG_IT1_SI_EESI_T_,"a",@progbits
	.sectionflags	@""
	.align	4
.nv.constant2._ZN2at4cuda57_GLOBAL__N__cd6b329d_24_DistributionBernoulli_cu_7537a20d21kernelPointwiseApply2IZNS_6native9templates4cuda28bernoulli_tensor_cuda_kernelIbfEEvRKNS_10TensorBaseES9_NS_15PhiloxCudaStateEEUliRbSB_SB_SB_RKfSD_SD_SD_E_bSC_mLin1ELin1ELi4ELi512ELi2EEEvNS0_6detail10TensorInfoIT0_T2_EENSG_IT1_SI_EESI_T_:
        /*0000*/ 	.byte	0x00, 0xca, 0x01, 0x00, 0x00, 0xc8, 0x01, 0x00, 0x20, 0xcc, 0x01, 0x00


//--------------------- .nv.constant2._ZN2at4cuda57_GLOBAL__N__cd6b329d_24_DistributionBernoulli_cu_7537a20d21kernelPointwiseApply2IZNS_6native9templates4cuda28bernoulli_tensor_cuda_kernelIbfEEvRKNS_10TensorBaseES9_NS_15PhiloxCudaStateEEUliRbSB_SB_SB_RKfSD_SD_SD_E_bSC_mLi1ELi1ELi4ELi512ELi2EEEvNS0_6detail10TensorInfoIT0_T2_EENSG_IT1_SI_EESI_T_ --------------------------
	.section	.nv.constant2._ZN2at4cuda57_GLOBAL__N__cd6b329d_24_DistributionBernoulli_cu_7537a20d21kernelPointwiseApply2IZNS_6native9templates4cuda28bernoulli_tensor_cuda_kernelIbfEEvRKNS_10TensorBaseES9_NS_15PhiloxCudaStateEEUliRbSB_SB_SB_RKfSD_SD_SD_E_bSC_mLi1ELi1ELi4ELi512ELi2EEEvNS0_6detail10TensorInfoIT0_T2_EENSG_IT1_SI_EESI_T_,"a",@progbits
	.sectionflags	@""
	.align	4
.nv.constant2._ZN2at4cuda57_GLOBAL__N__cd6b329d_24_DistributionBernoulli_cu_7537a20d21kernelPointwiseApply2IZNS_6native9templates4cuda28bernoulli_tensor_cuda_kernelIbfEEvRKNS_10TensorBaseES9_NS_15PhiloxCudaStateEEUliRbSB_SB_SB_RKfSD_SD_SD_E_bSC_mLi1ELi1ELi4ELi512ELi2EEEvNS0_6detail10TensorInfoIT0_T2_EENSG_IT1_SI_EESI_T_:
        /*0000*/ 	.byte	0x00, 0x14, 0x00, 0x00, 0x20, 0x12, 0x00, 0x00, 0x00, 0x16, 0x00, 0x00


//--------------------- .nv.constant2._ZN2at4cuda57_GLOBAL__N__cd6b329d_24_DistributionBernoulli_cu_7537a20d21kernelPointwiseApply2IZNS_6native9templates4cuda28bernoulli_tensor_cuda_kernelIbfEEvRKNS_10TensorBaseES9_NS_15PhiloxCudaStateEEUliRbSB_SB_SB_RKfSD_SD_SD_E_bSC_jLin1ELin1ELi4ELi512ELi2EEEvNS0_6detail10TensorInfoIT0_T2_EENSG_IT1_SI_EESI_T_ --------------------------
	.section	.nv.constant2._ZN2at4cuda57_GLOBAL__N__cd6b329d_24_DistributionBernoulli_cu_7537a20d21kernelPointwiseApply2IZNS_6native9templates4cuda28bernoulli_tensor_cuda_kernelIbfEEvRKNS_10TensorBaseES9_NS_15PhiloxCudaStateEEUliRbSB_SB_SB_RKfSD_SD_SD_E_bSC_jLin1ELin1ELi4ELi512ELi2EEEvNS0_6detail10TensorInfoIT0_T2_EENSG_IT1_SI_EESI_T_,"a",@progbits
	.sectionflags	@""
	.align	4
.nv.constant2._ZN2at4cuda57_GLOBAL__N__cd6b329d_24_DistributionBernoulli_cu_7537a20d21kernelPointwiseApply2IZNS_6native9templates4cuda28bernoulli_tensor_cuda_kernelIbfEEvRKNS_10TensorBaseES9_NS_15PhiloxCudaStateEEUliRbSB_SB_SB_RKfSD_SD_SD_E_bSC_jLin1ELin1ELi4ELi512ELi2EEEvNS0_6detail10TensorInfoIT0_T2_EENSG_IT1_SI_EESI_T_:
        /*0000*/ 	.byte	0x40, 0xe2, 0x00, 0x00, 0x40, 0xe0, 0x00, 0x00, 0x60, 0xe4, 0x00, 0x00


//--------------------- .nv.constant2._ZN2at4cuda57_GLOBAL__N__cd6b329d_24_DistributionBernoulli_cu_7537a20d21kernelPointwiseApply2IZNS_6native9templates4cuda28bernoulli_tensor_cuda_kernelIbfEEvRKNS_10TensorBaseES9_NS_15PhiloxCudaStateEEUliRbSB_SB_SB_RKfSD_SD_SD_E_bSC_jLin1ELi2ELi4ELi512ELi2EEEvNS0_6detail10TensorInfoIT0_T2_EENSG_IT1_SI_EESI_T_ --------------------------
	.section	.nv.constant2._ZN2at4cuda57_GLOBAL__N__cd6b329d_24_DistributionBernoulli_cu_7537a20d21kernelPointwiseApply2IZNS_6native9templates4cuda28bernoulli_tensor_cuda_kernelIbfEEvRKNS_10TensorBaseES9_NS_15PhiloxCudaStateEEUliRbSB_SB_SB_RKfSD_SD_SD_E_bSC_jLin1ELi2ELi4ELi512ELi2EEEvNS0_6detail10TensorInfoIT0_T2_EENSG_IT1_SI_EESI_T_,"a",@progbits
	.sectionflags	@""
	.align	4
.nv.constant2._ZN2at4cuda57_GLOBAL__N__cd6b329d_24_DistributionBernoulli_cu_7537a20d21kernelPointwiseApply2IZNS_6native9templates4cuda28bernoulli_tensor_cuda_kernelIbfEEvRKNS_10TensorBaseES9_NS_15PhiloxCudaStateEEUliRbSB_SB_SB_RKfSD_SD_SD_E_bSC_jLin1ELi2ELi4ELi512ELi2EEEvNS0_6detail10TensorInfoIT0_T2_EENSG_IT1_SI_EESI_T_:
        /*0000*/ 	.byte	0xe0, 0x80, 0x00, 0x00, 0xe0, 0x7e, 0x00, 0x00, 0x00, 0x83, 0x00, 0x00


//--------------------- .nv.constant2._ZN2at4cuda57_GLOBAL__N__cd6b329d_24_DistributionBernoulli_cu_7537a20d21kernelPointwiseApply2IZNS_6native9templates4cuda28bernoulli_tensor_cuda_kernelIbfEEvRKNS_10TensorBaseES9_NS_15PhiloxCudaStateEEUliRbSB_SB_SB_RKfSD_SD_SD_E_bSC_jLin1ELi1ELi4ELi512ELi2EEEvNS0_6detail10TensorInfoIT0_T2_EENSG_IT1_SI_EESI_T_ --------------------------
	.section	.nv.constant2._ZN2at4cuda57_GLOBAL__N__cd6b329d_24_DistributionBernoulli_cu_7537a20d21kernelPointwiseApply2IZNS_6native9templates4cuda28bernoulli_tensor_cuda_kernelIbfEEvRKNS_10TensorBaseES9_NS_15PhiloxCudaStateEEUliRbSB_SB_SB_RKfSD_SD_SD_E_bSC_jLin1ELi1ELi4ELi512ELi2EEEvNS0_6detail10TensorInfoIT0_T2_EENSG_IT1_SI_EESI_T_,"a",@progbits
	.sectionflags	@""
	.align	4
.nv.constant2._ZN2at4cuda57_GLOBAL__N__cd6b329d_24_DistributionBernoulli_cu_7537a20d21kernelPointwiseApply2IZNS_6native9templates4cuda28bernoulli_tensor_cuda_kernelIbfEEvRKNS_10TensorBaseES9_NS_15PhiloxCudaStateEEUliRbSB_SB_SB_RKfSD_SD_SD_E_bSC_jLin1ELi1ELi4ELi512ELi2EEEvNS0_6detail10TensorInfoIT0_T2_EENSG_IT1_SI_EESI_T_:
        /*0000*/ 	.byte	0xc0, 0x7a, 0x00, 0x00, 0x70, 0x78, 0x00, 0x00, 0x30, 0x7d, 0x00, 0x00


//--------------------- .nv.constant2._ZN2at4cuda57_GLOBAL__N__cd6b329d_24_DistributionBernoulli_cu_7537a20d21kernelPointwiseApply2IZNS_6native9templates4cuda28bernoulli_tensor_cuda_kernelIbfEEvRKNS_10TensorBaseES9_NS_15PhiloxCudaStateEEUliRbSB_SB_SB_RKfSD_SD_SD_E_bSC_jLi2ELin1ELi4ELi512ELi2EEEvNS0_6detail10TensorInfoIT0_T2_EENSG_IT1_SI_EESI_T_ --------------------------
	.section	.nv.constant2._ZN2at4cuda57_GLOBAL__N__cd6b329d_24_DistributionBernoulli_cu_7537a20d21kernelPointwiseApply2IZNS_6native9templates4cuda28bernoulli_tensor_cuda_kernelIbfEEvRKNS_10TensorBaseES9_NS_15PhiloxCudaStateEEUliRbSB_SB_SB_RKfSD_SD_SD_E_bSC_jLi2ELin1ELi4ELi512ELi2EEEvNS0_6detail10TensorInfoIT0_T2_EENSG_IT1_SI_EESI_T_,"a",@progbits
	.sectionflags	@""
	.align	4
.nv.constant2._ZN2at4cuda57_GLOBAL__N__cd6b329d_24_DistributionBernoulli_cu_7537a20d21kernelPointwiseApply2IZNS_6native9templates4cuda28bernoulli_tensor_cuda_kernelIbfEEvRKNS_10TensorBaseES9_NS_15PhiloxCudaStateEEUliRbSB_SB_SB_RKfSD_SD_SD_E_bSC_jLi2ELin1ELi4ELi512ELi2EEEvNS0_6detail10TensorInfoIT0_T2_EENSG_IT1_SI_EESI_T_:
        /*0000*/ 	.byte	0xe0, 0x81, 0x00, 0x00, 0xe0, 0x7f, 0x00, 0x00, 0x00, 0x84, 0x00, 0x00


//--------------------- .nv.constant2._ZN2at4cuda57_GLOBAL__N__cd6b329d_24_DistributionBernoulli_cu_7537a20d21kernelPointwiseApply2IZNS_6native9templates4cuda28bernoulli_tensor_cuda_kernelIbfEEvRKNS_10TensorBaseES9_NS_15PhiloxCudaStateEEUliRbSB_SB_SB_RKfSD_SD_SD_E_bSC_jLi2ELi2ELi4ELi512ELi2EEEvNS0_6detail10TensorInfoIT0_T2_EENSG_IT1_SI_EESI_T_ --------------------------
	.section	.nv.constant2._ZN2at4cuda57_GLOBAL__N__cd6b329d_24_DistributionBernoulli_cu_7537a20d21kernelPointwiseApply2IZNS_6native9templates4cuda28bernoulli_tensor_cuda_kernelIbfEEvRKNS_10TensorBaseES9_NS_15PhiloxCudaStateEEUliRbSB_SB_SB_RKfSD_SD_SD_E_bSC_jLi2ELi2ELi4ELi512ELi2EEEvNS0_6detail10TensorInfoIT0_T2_EENSG_IT1_SI_EESI_T_,"a",@progbits
	.sectionflags	@""
	.align	4
.nv.constant2._ZN2at4cuda57_GLOBAL__N__cd6b329d_24_DistributionBernoulli_cu_7537a20d21kernelPointwiseApply2IZNS_6native9templates4cuda28bernoulli_tensor_cuda_kernelIbfEEvRKNS_10TensorBaseES9_NS_15PhiloxCudaStateEEUliRbSB_SB_SB_RKfSD_SD_SD_E_bSC_jLi2ELi2ELi4ELi512ELi2EEEvNS0_6detail10TensorInfoIT0_T2_EENSG_IT1_SI_EESI_T_:
        /*0000*/ 	.byte	0x60, 0x1e, 0x00, 0x00, 0x80, 0x1c, 0x00, 0x00, 0x60, 0x20, 0x00, 0x00


//--------------------- .nv.constant2._ZN2at4cuda57_GLOBAL__N__cd6b329d_24_DistributionBernoulli_cu_7537a20d21kernelPointwiseApply2IZNS_6native9templates4cuda28bernoulli_tensor_cuda_kernelIbfEEvRKNS_10TensorBaseES9_NS_15PhiloxCudaStateEEUliRbSB_SB_SB_RKfSD_SD_SD_E_bSC_jLi2ELi1ELi4ELi512ELi2EEEvNS0_6detail10TensorInfoIT0_T2_EENSG_IT1_SI_EESI_T_ --------------------------
	.section	.nv.constant2._ZN2at4cuda57_GLOBAL__N__cd6b329d_24_DistributionBernoulli_cu_7537a20d21kernelPointwiseApply2IZNS_6native9templates4cuda28bernoulli_tensor_cuda_kernelIbfEEvRKNS_10TensorBaseES9_NS_15PhiloxCudaStateEEUliRbSB_SB_SB_RKfSD_SD_SD_E_bSC_jLi2ELi1ELi4ELi512ELi2EEEvNS0_6detail10TensorInfoIT0_T2_EENSG_IT1_SI_EESI_T_,"a",@progbits
	.sectionflags	@""
	.align	4
.nv.constant2._ZN2at4cuda57_GLOBAL__N__cd6b329d_24_DistributionBernoulli_cu_7537a20d21kernelPointwiseApply2IZNS_6native9templates4cuda28bernoulli_tensor_cuda_kernelIbfEEvRKNS_10TensorBaseES9_NS_15PhiloxCudaStateEEUliRbSB_SB_SB_RKfSD_SD_SD_E_bSC_jLi2ELi1ELi4ELi512ELi2EEEvNS0_6detail10TensorInfoIT0_T2_EENSG_IT1_SI_EESI_T_:
        /*0000*/ 	.byte	0x20, 0x19, 0x00, 0x00, 0x40, 0x17, 0x00, 0x00, 0x20, 0x1b, 0x00, 0x00


//--------------------- .nv.constant2._ZN2at4cuda57_GLOBAL__N__cd6b329d_24_DistributionBernoulli_cu_7537a20d21kernelPointwiseApply2IZNS_6native9templates4cuda28bernoulli_tensor_cuda_kernelIbfEEvRKNS_10TensorBaseES9_NS_15PhiloxCudaStateEEUliRbSB_SB_SB_RKfSD_SD_SD_E_bSC_jLi1ELin1ELi4ELi512ELi2EEEvNS0_6detail10TensorInfoIT0_T2_EENSG_IT1_SI_EESI_T_ --------------------------
	.section	.nv.constant2._ZN2at4cuda57_GLOBAL__N__cd6b329d_24_DistributionBernoulli_cu_7537a20d21kernelPointwiseApply2IZNS_6native9templates4cuda28bernoulli_tensor_cuda_kernelIbfEEvRKNS_10TensorBaseES9_NS_15PhiloxCudaStateEEUliRbSB_SB_SB_RKfSD_SD_SD_E_bSC_jLi1ELin1ELi4ELi512ELi2EEEvNS0_6detail10TensorInfoIT0_T2_EENSG_IT1_SI_EESI_T_,"a",@progbits
	.sectionflags	@""
	.align	4
.nv.constant2._ZN2at4cuda57_GLOBAL__N__cd6b329d_24_DistributionBernoulli_cu_7537a20d21kernelPointwiseApply2IZNS_6native9templates4cuda28bernoulli_tensor_cuda_kernelIbfEEvRKNS_10TensorBaseES9_NS_15PhiloxCudaStateEEUliRbSB_SB_SB_RKfSD_SD_SD_E_bSC_jLi1ELin1ELi4ELi512ELi2EEEvNS0_6detail10TensorInfoIT0_T2_EENSG_IT1_SI_EESI_T_:
        /*0000*/ 	.byte	0x10, 0x7c, 0x00, 0x00, 0xb0, 0x79, 0x00, 0x00, 0xa0, 0x7e, 0x00, 0x00


//--------------------- .nv.constant2._ZN2at4cuda57_GLOBAL__N__cd6b329d_24_DistributionBernoulli_cu_7537a20d21kernelPointwiseApply2IZNS_6native9templates4cuda28bernoulli_tensor_cuda_kernelIbfEEvRKNS_10TensorBaseES9_NS_15PhiloxCudaStateEEUliRbSB_SB_SB_RKfSD_SD_SD_E_bSC_jLi1ELi2ELi4ELi512ELi2EEEvNS0_6detail10TensorInfoIT0_T2_EENSG_IT1_SI_EESI_T_ --------------------------
	.section	.nv.constant2._ZN2at4cuda57_GLOBAL__N__cd6b329d_24_DistributionBernoulli_cu_7537a20d21kernelPointwiseApply2IZNS_6native9templates4cuda28bernoulli_tensor_cuda_kernelIbfEEvRKNS_10TensorBaseES9_NS_15PhiloxCudaStateEEUliRbSB_SB_SB_RKfSD_SD_SD_E_bSC_jLi1ELi2ELi4ELi512ELi2EEEvNS0_6detail10TensorInfoIT0_T2_EENSG_IT1_SI_EESI_T_,"a",@progbits
	.sectionflags	@""
	.align	4
.nv.constant2._ZN2at4cuda57_GLOBAL__N__cd6b329d_24_DistributionBernoulli_cu_7537a20d21kernelPointwiseApply2IZNS_6native9templates4cuda28bernoulli_tensor_cuda_kernelIbfEEvRKNS_10TensorBaseES9_NS_15PhiloxCudaStateEEUliRbSB_SB_SB_RKfSD_SD_SD_E_bSC_jLi1ELi2ELi4ELi512ELi2EEEvNS0_6detail10TensorInfoIT0_T2_EENSG_IT1_SI_EESI_T_:
        /*0000*/ 	.byte	0x10, 0x19, 0x00, 0x00, 0x30, 0x17, 0x00, 0x00, 0x60, 0x1b, 0x00, 0x00


//--------------------- .nv.constant2._ZN2at4cuda57_GLOBAL__N__cd6b329d_24_DistributionBernoulli_cu_7537a20d21kernelPointwiseApply2IZNS_6native9templates4cuda28bernoulli_tensor_cuda_kernelIbfEEvRKNS_10TensorBaseES9_NS_15PhiloxCudaStateEEUliRbSB_SB_SB_RKfSD_SD_SD_E_bSC_jLi1ELi1ELi4ELi512ELi2EEEvNS0_6detail10TensorInfoIT0_T2_EENSG_IT1_SI_EESI_T_ --------------------------
	.section	.nv.constant2._ZN2at4cuda57_GLOBAL__N__cd6b329d_24_DistributionBernoulli_cu_7537a20d21kernelPointwiseApply2IZNS_6native9templates4cuda28bernoulli_tensor_cuda_kernelIbfEEvRKNS_10TensorBaseES9_NS_15PhiloxCudaStateEEUliRbSB_SB_SB_RKfSD_SD_SD_E_bSC_jLi1ELi1ELi4ELi512ELi2EEEvNS0_6detail10TensorInfoIT0_T2_EENSG_IT1_SI_EESI_T_,"a",@progbits
	.sectionflags	@""
	.align	4
.nv.constant2._ZN2at4cuda57_GLOBAL__N__cd6b329d_24_DistributionBernoulli_cu_7537a20d21kernelPointwiseApply2IZNS_6native9templates4cuda28bernoulli_tensor_cuda_kernelIbfEEvRKNS_10TensorBaseES9_NS_15PhiloxCudaStateEEUliRbSB_SB_SB_RKfSD_SD_SD_E_bSC_jLi1ELi1ELi4ELi512ELi2EEEvNS0_6detail10TensorInfoIT0_T2_EENSG_IT1_SI_EESI_T_:
        /*0000*/ 	.byte	0x70, 0x12, 0x00, 0x00, 0x90, 0x10, 0x00, 0x00, 0x70, 0x14, 0x00, 0x00


//--------------------- .nv.constant2._ZN2at4cuda57_GLOBAL__N__cd6b329d_24_DistributionBernoulli_cu_7537a20d21kernelPointwiseApply2IZNS_6native9templates4cuda28bernoulli_tensor_cuda_kernelIN3c108BFloat16EfEEvRKNS_10TensorBaseESB_NS_15PhiloxCudaStateEEUliRS8_SD_SD_SD_RKfSF_SF_SF_E_S8_SE_mLin1ELin1ELi4ELi512ELi2EEEvNS0_6detail10TensorInfoIT0_T2_EENSI_IT1_SK_EESK_T_ --------------------------
	.section	.nv.constant2._ZN2at4cuda57_GLOBAL__N__cd6b329d_24_DistributionBernoulli_cu_7537a20d21kernelPointwiseApply2IZNS_6native9templates4cuda28bernoulli_tensor_cuda_kernelIN3c108BFloat16EfEEvRKNS_10TensorBaseESB_NS_15PhiloxCudaStateEEUliRS8_SD_SD_SD_RKfSF_SF_SF_E_S8_SE_mLin1ELin1ELi4ELi512ELi2EEEvNS0_6detail10TensorInfoIT0_T2_EENSI_IT1_SK_EESK_T_,"a",@progbits
	.sectionflags	@""
	.align	4
.nv.constant2._ZN2at4cuda57_GLOBAL__N__cd6b329d_24_DistributionBernoulli_cu_7537a20d21kernelPointwiseApply2IZNS_6native9templates4cuda28bernoulli_tensor_cuda_kernelIN3c108BFloat16EfEEvRKNS_10TensorBaseESB_NS_15PhiloxCudaStateEEUliRS8_SD_SD_SD_RKfSF_SF_SF_E_S8_SE_mLin1ELin1ELi4ELi512ELi2EEEvNS0_6detail10TensorInfoIT0_T2_EENSI_IT1_SK_EESK_T_:
        /*0000*/ 	.byte	0x00, 0xca, 0x01, 0x00, 0x00, 0xc8, 0x01, 0x00, 0x20, 0xcc, 0x01, 0x00


//--------------------- .nv.constant2._ZN2at4cuda57_GLOBAL__N__cd6b329d_24_DistributionBernoulli_cu_7537a20d21kernelPointwiseApply2IZNS_6native9templates4cuda28bernoulli_tensor_cuda_kernelIN3c108BFloat16EfEEvRKNS_10TensorBaseESB_NS_15PhiloxCudaStateEEUliRS8_SD_SD_SD_RKfSF_SF_SF_E_S8_SE_mLi1ELi1ELi4ELi512ELi2EEEvNS0_6detail10TensorInfoIT0_T2_EENSI_IT1_SK_EESK_T_ --------------------------
	.section	.nv.constant2._ZN2at4cuda57_GLOBAL__N__cd6b329d_24_DistributionBernoulli_cu_7537a20d21kernelPointwiseApply2IZNS_6native9templates4cuda28bernoulli_tensor_cuda_kernelIN3c108BFloat16EfEEvRKNS_10TensorBaseESB_NS_15PhiloxCudaStateEEUliRS8_SD_SD_SD_RKfSF_SF_SF_E_S8_SE_mLi1ELi1ELi4ELi512ELi2EEEvNS0_6detail10TensorInfoIT0_T2_EENSI_IT1_SK_EESK_T_,"a",@progbits
	.sectionflags	@""
	.align	4
.nv.constant2._ZN2at4cuda57_GLOBAL__N__cd6b329d_24_DistributionBernoulli_cu_7537a20d21kernelPointwiseApply2IZNS_6native9templates4cuda28bernoulli_tensor_cuda_kernelIN3c108BFloat16EfEEvRKNS_10TensorBaseESB_NS_15PhiloxCudaStateEEUliRS8_SD_SD_SD_RKfSF_SF_SF_E_S8_SE_mLi1ELi1ELi4ELi512ELi2EEEvNS0_6detail10TensorInfoIT0_T2_EENSI_IT1_SK_EESK_T_:
        /*0000*/ 	.byte	0x00, 0x14, 0x00, 0x00, 0x20, 0x12, 0x00, 0x00, 0x00, 0x16, 0x00, 0x00


//--------------------- .nv.constant2._ZN2at4cuda57_GLOBAL__N__cd6b329d_24_DistributionBernoulli_cu_7537a20d21kernelPointwiseApply2IZNS_6native9templates4cuda28bernoulli_tensor_cuda_kernelIN3c108BFloat16EfEEvRKNS_10TensorBaseESB_NS_15PhiloxCudaStateEEUliRS8_SD_SD_SD_RKfSF_SF_SF_E_S8_SE_jLin1ELin1ELi4ELi512ELi2EEEvNS0_6detail10TensorInfoIT0_T2_EENSI_IT1_SK_EESK_T_ --------------------------
	.section	.nv.constant2._ZN2at4cuda57_GLOBAL__N__cd6b329d_24_DistributionBernoulli_cu_7537a20d21kernelPointwiseApply2IZNS_6native9templates4cuda28bernoulli_tensor_cuda_kernelIN3c108BFloat16EfEEvRKNS_10TensorBaseESB_NS_15PhiloxCudaStateEEUliRS8_SD_SD_SD_RKfSF_SF_SF_E_S8_SE_jLin1ELin1ELi4ELi512ELi2EEEvNS0_6detail10TensorInfoIT0_T2_EENSI_IT1_SK_EESK_T_,"a",@progbits
	.sectionflags	@""
	.align	4
.nv.constant2._ZN2at4cuda57_GLOBAL__N__cd6b329d_24_DistributionBernoulli_cu_7537a20d21kernelPointwiseApply2IZNS_6native9templates4cuda28bernoulli_tensor_cuda_kernelIN3c108BFloat16EfEEvRKNS_10TensorBaseESB_NS_15PhiloxCudaStateEEUliRS8_SD_SD_SD_RKfSF_SF_SF_E_S8_SE_jLin1ELin1ELi4ELi512ELi2EEEvNS0_6detail10TensorInfoIT0_T2_EENSI_IT1_SK_EESK_T_:
        /*0000*/ 	.byte	0x40, 0xe2, 0x00, 0x00, 0x40, 0xe0, 0x00, 0x00, 0x60, 0xe4, 0x00, 0x00


//--------------------- .nv.constant2._ZN2at4cuda57_GLOBAL__N__cd6b329d_24_DistributionBernoulli_cu_7537a20d21kernelPointwiseApply2IZNS_6native9templates4cuda28bernoulli_tensor_cuda_kernelIN3c108BFloat16EfEEvRKNS_10TensorBaseESB_NS_15PhiloxCudaStateEEUliRS8_SD_SD_SD_RKfSF_SF_SF_E_S8_SE_jLin1ELi2ELi4ELi512ELi2EEEvNS0_6detail10TensorInfoIT0_T2_EENSI_IT1_SK_EESK_T_ --------------------------
	.section	.nv.constant2._ZN2at4cuda57_GLOBAL__N__cd6b329d_24_DistributionBernoulli_cu_7537a20d21kernelPointwiseApply2IZNS_6native9templates4cuda28bernoulli_tensor_cuda_kernelIN3c108BFloat16EfEEvRKNS_10TensorBaseESB_NS_15PhiloxCudaStateEEUliRS8_SD_SD_SD_RKfSF_SF_SF_E_S8_SE_jLin1ELi2ELi4ELi512ELi2EEEvNS0_6detail10TensorInfoIT0_T2_EENSI_IT1_SK_EESK_T_,"a",@progbits
	.sectionflags	@""
	.align	4
.nv.constant2._ZN2at4cuda57_GLOBAL__N__cd6b329d_24_DistributionBernoulli_cu_7537a20d21kernelPointwiseApply2IZNS_6native9templates4cuda28bernoulli_tensor_cuda_kernelIN3c108BFloat16EfEEvRKNS_10TensorBaseESB_NS_15PhiloxCudaStateEEUliRS8_SD_SD_SD_RKfSF_SF_SF_E_S8_SE_jLin1ELi2ELi4ELi512ELi2EEEvNS0_6detail10TensorInfoIT0_T2_EENSI_IT1_SK_EESK_T_:
        /*0000*/ 	.byte	0xe0, 0x80, 0x00, 0x00, 0xe0, 0x7e, 0x00, 0x00, 0x00, 0x83, 0x00, 0x00


//--------------------- .nv.constant2._ZN2at4cuda57_GLOBAL__N__cd6b329d_24_DistributionBernoulli_cu_7537a20d21kernelPointwiseApply2IZNS_6native9templates4cuda28bernoulli_tensor_cuda_kernelIN3c108BFloat16EfEEvRKNS_10TensorBaseESB_NS_15PhiloxCudaStateEEUliRS8_SD_SD_SD_RKfSF_SF_SF_E_S8_SE_jLin1ELi1ELi4ELi512ELi2EEEvNS0_6detail10TensorInfoIT0_T2_EENSI_IT1_SK_EESK_T_ --------------------------
	.section	.nv.constant2._ZN2at4cuda57_GLOBAL__N__cd6b329d_24_DistributionBernoulli_cu_7537a20d21kernelPointwiseApply2IZNS_6native9templates4cuda28bernoulli_tensor_cuda_kernelIN3c108BFloat16EfEEvRKNS_10TensorBaseESB_NS_15PhiloxCudaStateEEUliRS8_SD_SD_SD_RKfSF_SF_SF_E_S8_SE_jLin1ELi1ELi4ELi512ELi2EEEvNS0_6detail10TensorInfoIT0_T2_EENSI_IT1_SK_EESK_T_,"a",@progbits
	.sectionflags	@""
	.align	4
.nv.constant2._ZN2at4cuda57_GLOBAL__N__cd6b329d_24_DistributionBernoulli_cu_7537a20d21kernelPointwiseApply2IZNS_6native9templates4cuda28bernoulli_tensor_cuda_kernelIN3c108BFloat16EfEEvRKNS_10TensorBaseESB_NS_15PhiloxCudaStateEEUliRS8_SD_SD_SD_RKfSF_SF_SF_E_S8_SE_jLin1ELi1ELi4ELi512ELi2EEEvNS0_6detail10TensorInfoIT0_T2_EENSI_IT1_SK_EESK_T_:
        /*0000*/ 	.byte	0xc0, 0x7a, 0x00, 0x00, 0x70, 0x78, 0x00, 0x00, 0x30, 0x7d, 0x00, 0x00


//--------------------- .nv.constant2._ZN2at4cuda57_GLOBAL__N__cd6b329d_24_DistributionBernoulli_cu_7537a20d21kernelPointwiseApply2IZNS_6native9templates4cuda28bernoulli_tensor_cuda_kernelIN3c108BFloat16EfEEvRKNS_10TensorBaseESB_NS_15PhiloxCudaStateEEUliRS8_SD_SD_SD_RKfSF_SF_SF_E_S8_SE_jLi2ELin1ELi4ELi512ELi2EEEvNS0_6detail10TensorInfoIT0_T2_EENSI_IT1_SK_EESK_T_ --------------------------
	.section	.nv.constant2._ZN2at4cuda57_GLOBAL__N__cd6b329d_24_DistributionBernoulli_cu_7537a20d21kernelPointwiseApply2IZNS_6native9templates4cuda28bernoulli_tensor_cuda_kernelIN3c108BFloat16EfEEvRKNS_10TensorBaseESB_NS_15PhiloxCudaStateEEUliRS8_SD_SD_SD_RKfSF_SF_SF_E_S8_SE_jLi2ELin1ELi4ELi512ELi2EEEvNS0_6detail10TensorInfoIT0_T2_EENSI_IT1_SK_EESK_T_,"a",@progbits
	.sectionflags	@""
	.align	4
.nv.constant2._ZN2at4cuda57_GLOBAL__N__cd6b329d_24_DistributionBernoulli_cu_7537a20d21kernelPointwiseApply2IZNS_6native9templates4cuda28bernoulli_tensor_cuda_kernelIN3c108BFloat16EfEEvRKNS_10TensorBaseESB_NS_15PhiloxCudaStateEEUliRS8_SD_SD_SD_RKfSF_SF_SF_E_S8_SE_jLi2ELin1ELi4ELi512ELi2EEEvNS0_6detail10TensorInfoIT0_T2_EENSI_IT1_SK_EESK_T_:
        /*0000*/ 	.byte	0xe0, 0x81, 0x00, 0x00, 0xe0, 0x7f, 0x00, 0x00, 0x00, 0x84, 0x00, 0x00


//--------------------- .nv.constant2._ZN2at4cuda57_GLOBAL__N__cd6b329d_24_DistributionBernoulli_cu_7537a20d21kernelPointwiseApply2IZNS_6native9templates4cuda28bernoulli_tensor_cuda_kernelIN3c108BFloat16EfEEvRKNS_10TensorBaseESB_NS_15PhiloxCudaStateEEUliRS8_SD_SD_SD_RKfSF_SF_SF_E_S8_SE_jLi2ELi2ELi4ELi512ELi2EEEvNS0_6detail10TensorInfoIT0_T2_EENSI_IT1_SK_EESK_T_ --------------------------
	.section	.nv.constant2._ZN2at4cuda57_GLOBAL__N__cd6b329d_24_DistributionBernoulli_cu_7537a20d21kernelPointwiseApply2IZNS_6native9templates4cuda28bernoulli_tensor_cuda_kernelIN3c108BFloat16EfEEvRKNS_10TensorBaseESB_NS_15PhiloxCudaStateEEUliRS8_SD_SD_SD_RKfSF_SF_SF_E_S8_SE_jLi2ELi2ELi4ELi512ELi2EEEvNS0_6detail10TensorInfoIT0_T2_EENSI_IT1_SK_EESK_T_,"a",@progbits
	.sectionflags	@""
	.align	4
.nv.constant2._ZN2at4cuda57_GLOBAL__N__cd6b329d_24_DistributionBernoulli_cu_7537a20d21kernelPointwiseApply2IZNS_6native9templates4cuda28bernoulli_tensor_cuda_kernelIN3c108BFloat16EfEEvRKNS_10TensorBaseESB_NS_15PhiloxCudaStateEEUliRS8_SD_SD_SD_RKfSF_SF_SF_E_S8_SE_jLi2ELi2ELi4ELi512ELi2EEEvNS0_6detail10TensorInfoIT0_T2_EENSI_IT1_SK_EESK_T_:
        /*0000*/ 	.byte	0x60, 0x1e, 0x00, 0x00, 0x80, 0x1c, 0x00, 0x00, 0x60, 0x20, 0x00, 0x00


//--------------------- .nv.constant2._ZN2at4cuda57_GLOBAL__N__cd6b329d_24_DistributionBernoulli_cu_7537a20d21kernelPointwiseApply2IZNS_6native9templates4cuda28bernoulli_tensor_cuda_kernelIN3c108BFloat16EfEEvRKNS_10TensorBaseESB_NS_15PhiloxCudaStateEEUliRS8_SD_SD_SD_RKfSF_SF_SF_E_S8_SE_jLi2ELi1ELi4ELi512ELi2EEEvNS0_6detail10TensorInfoIT0_T2_EENSI_IT1_SK_EESK_T_ --------------------------
	.section	.nv.constant2._ZN2at4cuda57_GLOBAL__N__cd6b329d_24_DistributionBernoulli_cu_7537a20d21kernelPointwiseApply2IZNS_6native9templates4cuda28bernoulli_tensor_cuda_kernelIN3c108BFloat16EfEEvRKNS_10TensorBaseESB_NS_15PhiloxCudaStateEEUliRS8_SD_SD_SD_RKfSF_SF_SF_E_S8_SE_jLi2ELi1ELi4ELi512ELi2EEEvNS0_6detail10TensorInfoIT0_T2_EENSI_IT1_SK_EESK_T_,"a",@progbits
	.sectionflags	@""
	.align	4
.nv.constant2._ZN2at4cuda57_GLOBAL__N__cd6b329d_24_DistributionBernoulli_cu_7537a20d21kernelPointwiseApply2IZNS_6native9templates4cuda28bernoulli_tensor_cuda_kernelIN3c108BFloat16EfEEvRKNS_10TensorBaseESB_NS_15PhiloxCudaStateEEUliRS8_SD_SD_SD_RKfSF_SF_SF_E_S8_SE_jLi2ELi1ELi4ELi512ELi2EEEvNS0_6detail10TensorInfoIT0_T2_EENSI_IT1_SK_EESK_T_:
        /*0000*/ 	.byte	0x20, 0x19, 0x00, 0x00, 0x40, 0x17, 0x00, 0x00, 0x20, 0x1b, 0x00, 0x00


//--------------------- .nv.constant2._ZN2at4cuda57_GLOBAL__N__cd6b329d_24_DistributionBernoulli_cu_7537a20d21kernelPointwiseApply2IZNS_6native9templates4cuda28bernoulli_tensor_cuda_kernelIN3c108BFloat16EfEEvRKNS_10TensorBaseESB_NS_15PhiloxCudaStateEEUliRS8_SD_SD_SD_RKfSF_SF_SF_E_S8_SE_jLi1ELin1ELi4ELi512ELi2EEEvNS0_6detail10TensorInfoIT0_T2_EENSI_IT1_SK_EESK_T_ --------------------------
	.section	.nv.constant2._ZN2at4cuda57_GLOBAL__N__cd6b329d_24_DistributionBernoulli_cu_7537a20d21kernelPointwiseApply2IZNS_6native9templates4cuda28bernoulli_tensor_cuda_kernelIN3c108BFloat16EfEEvRKNS_10TensorBaseESB_NS_15PhiloxCudaStateEEUliRS8_SD_SD_SD_RKfSF_SF_SF_E_S8_SE_jLi1ELin1ELi4ELi512ELi2EEEvNS0_6detail10TensorInfoIT0_T2_EENSI_IT1_SK_EESK_T_,"a",@progbits
	.sectionflags	@""
	.align	4
.nv.constant2._ZN2at4cuda57_GLOBAL__N__cd6b329d_24_DistributionBernoulli_cu_7537a20d21kernelPointwiseApply2IZNS_6native9templates4cuda28bernoulli_tensor_cuda_kernelIN3c108BFloat16EfEEvRKNS_10TensorBaseESB_NS_15PhiloxCudaStateEEUliRS8_SD_SD_SD_RKfSF_SF_SF_E_S8_SE_jLi1ELin1ELi4ELi512ELi2EEEvNS0_6detail10TensorInfoIT0_T2_EENSI_IT1_SK_EESK_T_:
        /*0000*/ 	.byte	0xe0, 0x7b, 0x00, 0x00, 0x90, 0x79, 0x00, 0x00, 0x60, 0x7e, 0x00, 0x00


//--------------------- .nv.constant2._ZN2at4cuda57_GLOBAL__N__cd6b329d_24_DistributionBernoulli_cu_7537a20d21kernelPointwiseApply2IZNS_6native9templates4cuda28bernoulli_tensor_cuda_kernelIN3c108BFloat16EfEEvRKNS_10TensorBaseESB_NS_15PhiloxCudaStateEEUliRS8_SD_SD_SD_RKfSF_SF_SF_E_S8_SE_jLi1ELi2ELi4ELi512ELi2EEEvNS0_6detail10TensorInfoIT0_T2_EENSI_IT1_SK_EESK_T_ --------------------------
	.section	.nv.constant2._ZN2at4cuda57_GLOBAL__N__cd6b329d_24_DistributionBernoulli_cu_7537a20d21kernelPointwiseApply2IZNS_6native9templates4cuda28bernoulli_tensor_cuda_kernelIN3c108BFloat16EfEEvRKNS_10TensorBaseESB_NS_15PhiloxCudaStateEEUliRS8_SD_SD_SD_RKfSF_SF_SF_E_S8_SE_jLi1ELi2ELi4ELi512ELi2EEEvNS0_6detail10TensorInfoIT0_T2_EENSI_IT1_SK_EESK_T_,"a",@progbits
	.sectionflags	@""
	.align	4
.nv.constant2._ZN2at4cuda57_GLOBAL__N__cd6b329d_24_DistributionBernoulli_cu_7537a20d21kernelPointwiseApply2IZNS_6native9templates4cuda28bernoulli_tensor_cuda_kernelIN3c108BFloat16EfEEvRKNS_10TensorBaseESB_NS_15PhiloxCudaStateEEUliRS8_SD_SD_SD_RKfSF_SF_SF_E_S8_SE_jLi1ELi2ELi4ELi512ELi2EEEvNS0_6detail10TensorInfoIT0_T2_EENSI_IT1_SK_EESK_T_:
        /*0000*/ 	.byte	0x10, 0x19, 0x00, 0x00, 0x30, 0x17, 0x00, 0x00, 0x60, 0x1b, 0x00, 0x00


//--------------------- .nv.constant2._ZN2at4cuda57_GLOBAL__N__cd6b329d_24_DistributionBernoulli_cu_7537a20d21kernelPointwiseApply2IZNS_6native9templates4cuda28bernoulli_tensor_cuda_kernelIN3c108BFloat16EfEEvRKNS_10TensorBaseESB_NS_15PhiloxCudaStateEEUliRS8_SD_SD_SD_RKfSF_SF_SF_E_S8_SE_jLi1ELi1ELi4ELi512ELi2EEEvNS0_6detail10TensorInfoIT0_T2_EENSI_IT1_SK_EESK_T_ --------------------------
	.section	.nv.constant2._ZN2at4cuda57_GLOBAL__N__cd6b329d_24_DistributionBernoulli_cu_7537a20d21kernelPointwiseApply2IZNS_6native9templates4cuda28bernoulli_tensor_cuda_kernelIN3c108BFloat16EfEEvRKNS_10TensorBaseESB_NS_15PhiloxCudaStateEEUliRS8_SD_SD_SD_RKfSF_SF_SF_E_S8_SE_jLi1ELi1ELi4ELi512ELi2EEEvNS0_6detail10TensorInfoIT0_T2_EENSI_IT1_SK_EESK_T_,"a",@progbits
	.sectionflags	@""
	.align	4
.nv.constant2._ZN2at4cuda57_GLOBAL__N__cd6b329d_24_DistributionBernoulli_cu_7537a20d21kernelPointwiseApply2IZNS_6native9templates4cuda28bernoulli_tensor_cuda_kernelIN3c108BFloat16EfEEvRKNS_10TensorBaseESB_NS_15PhiloxCudaStateEEUliRS8_SD_SD_SD_RKfSF_SF_SF_E_S8_SE_jLi1ELi1ELi4ELi512ELi2EEEvNS0_6detail10TensorInfoIT0_T2_EENSI_IT1_SK_EESK_T_:
        /*0000*/ 	.byte	0x70, 0x12, 0x00, 0x00, 0x90, 0x10, 0x00, 0x00, 0x70, 0x14, 0x00, 0x00


//--------------------- .nv.constant2._ZN2at4cuda57_GLOBAL__N__cd6b329d_24_DistributionBernoulli_cu_7537a20d21kernelPointwiseApply2IZNS_6native9templates4cuda28bernoulli_tensor_cuda_kernelIN3c104HalfEfEEvRKNS_10TensorBaseESB_NS_15PhiloxCudaStateEEUliRS8_SD_SD_SD_RKfSF_SF_SF_E_S8_SE_mLin1ELin1ELi4ELi512ELi2EEEvNS0_6detail10TensorInfoIT0_T2_EENSI_IT1_SK_EESK_T_ --------------------------
	.section	.nv.constant2._ZN2at4cuda57_GLOBAL__N__cd6b329d_24_DistributionBernoulli_cu_7537a20d21kernelPointwiseApply2IZNS_6native9templates4cuda28bernoulli_tensor_cuda_kernelIN3c104HalfEfEEvRKNS_10TensorBaseESB_NS_15PhiloxCudaStateEEUliRS8_SD_SD_SD_RKfSF_SF_SF_E_S8_SE_mLin1ELin1ELi4ELi512ELi2EEEvNS0_6detail10TensorInfoIT0_T2_EENSI_IT1_SK_EESK_T_,"a",@progbits
	.sectionflags	@""
	.align	4
.nv.constant2._ZN2at4cuda57_GLOBAL__N__cd6b329d_24_DistributionBernoulli_cu_7537a20d21kernelPointwiseApply2IZNS_6native9templates4cuda28bernoulli_tensor_cuda_kernelIN3c104HalfEfEEvRKNS_10TensorBaseESB_NS_15PhiloxCudaStateEEUliRS8_SD_SD_SD_RKfSF_SF_SF_E_S8_SE_mLin1ELin1ELi4ELi512ELi2EEEvNS0_6detail10TensorInfoIT0_T2_EENSI_IT1_SK_EESK_T_:
        /*0000*/ 	.byte	0x00, 0xca, 0x01, 0x00, 0x00, 0xc8, 0x01, 0x00, 0x20, 0xcc, 0x01, 0x00


//--------------------- .nv.constant2._ZN2at4cuda57_GLOBAL__N__cd6b329d_24_DistributionBernoulli_cu_7537a20d21kernelPointwiseApply2IZNS_6native9templates4cuda28bernoulli_tensor_cuda_kernelIN3c104HalfEfEEvRKNS_10TensorBaseESB_NS_15PhiloxCudaStateEEUliRS8_SD_SD_SD_RKfSF_SF_SF_E_S8_SE_mLi1ELi1ELi4ELi512ELi2EEEvNS0_6detail10TensorInfoIT0_T2_EENSI_IT1_SK_EESK_T_ --------------------------
	.section	.nv.constant2._ZN2at4cuda57_GLOBAL__N__cd6b329d_24_DistributionBernoulli_cu_7537a20d21kernelPointwiseApply2IZNS_6native9templates4cuda28bernoulli_tensor_cuda_kernelIN3c104HalfEfEEvRKNS_10TensorBaseESB_NS_15PhiloxCudaStateEEUliRS8_SD_SD_SD_RKfSF_SF_SF_E_S8_SE_mLi1ELi1ELi4ELi512ELi2EEEvNS0_6detail10TensorInfoIT0_T2_EENSI_IT1_SK_EESK_T_,"a",@progbits
	.sectionflags	@""
	.align	4
.nv.constant2._ZN2at4cuda57_GLOBAL__N__cd6b329d_24_DistributionBernoulli_cu_7537a20d21kernelPointwiseApply2IZNS_6native9templates4cuda28bernoulli_tensor_cuda_kernelIN3c104HalfEfEEvRKNS_10TensorBaseESB_NS_15PhiloxCudaStateEEUliRS8_SD_SD_SD_RKfSF_SF_SF_E_S8_SE_mLi1ELi1ELi4ELi512ELi2EEEvNS0_6detail10TensorInfoIT0_T2_EENSI_IT1_SK_EESK_T_:
        /*0000*/ 	.byte	0x00, 0x14, 0x00, 0x00, 0x20, 0x12, 0x00, 0x00, 0x00, 0x16, 0x00, 0x00


//--------------------- .nv.constant2._ZN2at4cuda57_GLOBAL__N__cd6b329d_24_DistributionBernoulli_cu_7537a20d21kernelPointwiseApply2IZNS_6native9templates4cuda28bernoulli_tensor_cuda_kernelIN3c104HalfEfEEvRKNS_10TensorBaseESB_NS_15PhiloxCudaStateEEUliRS8_SD_SD_SD_RKfSF_SF_SF_E_S8_SE_jLin1ELin1ELi4ELi512ELi2EEEvNS0_6detail10TensorInfoIT0_T2_EENSI_IT1_SK_EESK_T_ --------------------------
	.section	.nv.constant2._ZN2at4cuda57_GLOBAL__N__cd6b329d_24_DistributionBernoulli_cu_7537a20d21kernelPointwiseApply2IZNS_6native9templates4cuda28bernoulli_tensor_cuda_kernelIN3c104HalfEfEEvRKNS_10TensorBaseESB_NS_15PhiloxCudaStateEEUliRS8_SD_SD_SD_RKfSF_SF_SF_E_S8_SE_jLin1ELin1ELi4ELi512ELi2EEEvNS0_6detail10TensorInfoIT0_T2_EENSI_IT1_SK_EESK_T_,"a",@progbits
	.sectionflags	@""
	.align	4
.nv.constant2._ZN2at4cuda57_GLOBAL__N__cd6b329d_24_DistributionBernoulli_cu_7537a20d21kernelPointwiseApply2IZNS_6native9templates4cuda28bernoulli_tensor_cuda_kernelIN3c104HalfEfEEvRKNS_10TensorBaseESB_NS_15PhiloxCudaStateEEUliRS8_SD_SD_SD_RKfSF_SF_SF_E_S8_SE_jLin1ELin1ELi4ELi512ELi2EEEvNS0_6detail10TensorInfoIT0_T2_EENSI_IT1_SK_EESK_T_:
        /*0000*/ 	.byte	0x40, 0xe2, 0x00, 0x00, 0x40, 0xe0, 0x00, 0x00, 0x60, 0xe4, 0x00, 0x00


//--------------------- .nv.constant2._ZN2at4cuda57_GLOBAL__N__cd6b329d_24_DistributionBernoulli_cu_7537a20d21kernelPointwiseApply2IZNS_6native9templates4cuda28bernoulli_tensor_cuda_kernelIN3c104HalfEfEEvRKNS_10TensorBaseESB_NS_15PhiloxCudaStateEEUliRS8_SD_SD_SD_RKfSF_SF_SF_E_S8_SE_jLin1ELi2ELi4ELi512ELi2EEEvNS0_6detail10TensorInfoIT0_T2_EENSI_IT1_SK_EESK_T_ --------------------------
	.section	.nv.constant2._ZN2at4cuda57_GLOBAL__N__cd6b329d_24_DistributionBernoulli_cu_7537a20d21kernelPointwiseApply2IZNS_6native9templates4cuda28bernoulli_tensor_cuda_kernelIN3c104HalfEfEEvRKNS_10TensorBaseESB_NS_15PhiloxCudaStateEEUliRS8_SD_SD_SD_RKfSF_SF_SF_E_S8_SE_jLin1ELi2ELi4ELi512ELi2EEEvNS0_6detail10TensorInfoIT0_T2_EENSI_IT1_SK_EESK_T_,"a",@progbits
	.sectionflags	@""
	.align	4
.nv.constant2._ZN2at4cuda57_GLOBAL__N__cd6b329d_24_DistributionBernoulli_cu_7537a20d21kernelPointwiseApply2IZNS_6native9templates4cuda28bernoulli_tensor_cuda_kernelIN3c104HalfEfEEvRKNS_10TensorBaseESB_NS_15PhiloxCudaStateEEUliRS8_SD_SD_SD_RKfSF_SF_SF_E_S8_SE_jLin1ELi2ELi4ELi512ELi2EEEvNS0_6detail10TensorInfoIT0_T2_EENSI_IT1_SK_EESK_T_:
        /*0000*/ 	.byte	0xe0, 0x80, 0x00, 0x00, 0xe0, 0x7e, 0x00, 0x00, 0x00, 0x83, 0x00, 0x00


//--------------------- .nv.constant2._ZN2at4cuda57_GLOBAL__N__cd6b329d_24_DistributionBernoulli_cu_7537a20d21kernelPointwiseApply2IZNS_6native9templates4cuda28bernoulli_tensor_cuda_kernelIN3c104HalfEfEEvRKNS_10TensorBaseESB_NS_15PhiloxCudaStateEEUliRS8_SD_SD_SD_RKfSF_SF_SF_E_S8_SE_jLin1ELi1ELi4ELi512ELi2EEEvNS0_6detail10TensorInfoIT0_T2_EENSI_IT1_SK_EESK_T_ --------------------------
	.section	.nv.constant2._ZN2at4cuda57_GLOBAL__N__cd6b329d_24_DistributionBernoulli_cu_7537a20d21kernelPointwiseApply2IZNS_6native9templates4cuda28bernoulli_tensor_cuda_kernelIN3c104HalfEfEEvRKNS_10TensorBaseESB_NS_15PhiloxCudaStateEEUliRS8_SD_SD_SD_RKfSF_SF_SF_E_S8_SE_jLin1ELi1ELi4ELi512ELi2EEEvNS0_6detail10TensorInfoIT0_T2_EENSI_IT1_SK_EESK_T_,"a",@progbits
	.sectionflags	@""
	.align	4
.nv.constant2._ZN2at4cuda57_GLOBAL__N__cd6b329d_24_DistributionBernoulli_cu_7537a20d21kernelPointwiseApply2IZNS_6native9templates4cuda28bernoulli_tensor_cuda_kernelIN3c104HalfEfEEvRKNS_10TensorBaseESB_NS_15PhiloxCudaStateEEUliRS8_SD_SD_SD_RKfSF_SF_SF_E_S8_SE_jLin1ELi1ELi4ELi512ELi2EEEvNS0_6detail10TensorInfoIT0_T2_EENSI_IT1_SK_EESK_T_:
        /*0000*/ 	.byte	0xc0, 0x7a, 0x00, 0x00, 0x70, 0x78, 0x00, 0x00, 0x30, 0x7d, 0x00, 0x00


//--------------------- .nv.constant2._ZN2at4cuda57_GLOBAL__N__cd6b329d_24_DistributionBernoulli_cu_7537a20d21kernelPointwiseApply2IZNS_6native9templates4cuda28bernoulli_tensor_cuda_kernelIN3c104HalfEfEEvRKNS_10TensorBaseESB_NS_15PhiloxCudaStateEEUliRS8_SD_SD_SD_RKfSF_SF_SF_E_S8_SE_jLi2ELin1ELi4ELi512ELi2EEEvNS0_6detail10TensorInfoIT0_T2_EENSI_IT1_SK_EESK_T_ --------------------------
	.section	.nv.constant2._ZN2at4cuda57_GLOBAL__N__cd6b329d_24_DistributionBernoulli_cu_7537a20d21kernelPointwiseApply2IZNS_6native9templates4cuda28bernoulli_tensor_cuda_kernelIN3c104HalfEfEEvRKNS_10TensorBaseESB_NS_15PhiloxCudaStateEEUliRS8_SD_SD_SD_RKfSF_SF_SF_E_S8_SE_jLi2ELin1ELi4ELi512ELi2EEEvNS0_6detail10TensorInfoIT0_T2_EENSI_IT1_SK_EESK_T_,"a",@progbits
	.sectionflags	@""
	.align	4
.nv.constant2._ZN2at4cuda57_GLOBAL__N__cd6b329d_24_DistributionBernoulli_cu_7537a20d21kernelPointwiseApply2IZNS_6native9templates4cuda28bernoulli_tensor_cuda_kernelIN3c104HalfEfEEvRKNS_10TensorBaseESB_NS_15PhiloxCudaStateEEUliRS8_SD_SD_SD_RKfSF_SF_SF_E_S8_SE_jLi2ELin1ELi4ELi512ELi2EEEvNS0_6detail10TensorInfoIT0_T2_EENSI_IT1_SK_EESK_T_:
        /*0000*/ 	.byte	0xe0, 0x81, 0x00, 0x00, 0xe0, 0x7f, 0x00, 0x00, 0x00, 0x84, 0x00, 0x00


//--------------------- .nv.constant2._ZN2at4cuda57_GLOBAL__N__cd6b329d_24_DistributionBernoulli_cu_7537a20d21kernelPointwiseApply2IZNS_6native9templates4cuda28bernoulli_tensor_cuda_kernelIN3c104HalfEfEEvRKNS_10TensorBaseESB_NS_15PhiloxCudaStateEEUliRS8_SD_SD_SD_RKfSF_SF_SF_E_S8_SE_jLi2ELi2ELi4ELi512ELi2EEEvNS0_6detail10TensorInfoIT0_T2_EENSI_IT1_SK_EESK_T_ --------------------------
	.section	.nv.constant2._ZN2at4cuda57_GLOBAL__N__cd6b329d_24_DistributionBernoulli_cu_7537a20d21kernelPointwiseApply2IZNS_6native9templates4cuda28bernoulli_tensor_cuda_kernelIN3c104HalfEfEEvRKNS_10TensorBaseESB_NS_15PhiloxCudaStateEEUliRS8_SD_SD_SD_RKfSF_SF_SF_E_S8_SE_jLi2ELi2ELi4ELi512ELi2EEEvNS0_6detail10TensorInfoIT0_T2_EENSI_IT1_SK_EESK_T_,"a",@progbits
	.sectionflags	@""
	.align	4
.nv.constant2._ZN2at4cuda57_GLOBAL__N__cd6b329d_24_DistributionBernoulli_cu_7537a20d21kernelPointwiseApply2IZNS_6native9templates4cuda28bernoulli_tensor_cuda_kernelIN3c104HalfEfEEvRKNS_10TensorBaseESB_NS_15PhiloxCudaStateEEUliRS8_SD_SD_SD_RKfSF_SF_SF_E_S8_SE_jLi2ELi2ELi4ELi512ELi2EEEvNS0_6detail10TensorInfoIT0_T2_EENSI_IT1_SK_EESK_T_:
        /*0000*/ 	.byte	0x60, 0x1e, 0x00, 0x00, 0x80, 0x1c, 0x00, 0x00, 0x60, 0x20, 0x00, 0x00


//--------------------- .nv.constant2._ZN2at4cuda57_GLOBAL__N__cd6b329d_24_DistributionBernoulli_cu_7537a20d21kernelPointwiseApply2IZNS_6native9templates4cuda28bernoulli_tensor_cuda_kernelIN3c104HalfEfEEvRKNS_10TensorBaseESB_NS_15PhiloxCudaStateEEUliRS8_SD_SD_SD_RKfSF_SF_SF_E_S8_SE_jLi2ELi1ELi4ELi512ELi2EEEvNS0_6detail10TensorInfoIT0_T2_EENSI_IT1_SK_EESK_T_ --------------------------
	.section	.nv.constant2._ZN2at4cuda57_GLOBAL__N__cd6b329d_24_DistributionBernoulli_cu_7537a20d21kernelPointwiseApply2IZNS_6native9templates4cuda28bernoulli_tensor_cuda_kernelIN3c104HalfEfEEvRKNS_10TensorBaseESB_NS_15PhiloxCudaStateEEUliRS8_SD_SD_SD_RKfSF_SF_SF_E_S8_SE_jLi2ELi1ELi4ELi512ELi2EEEvNS0_6detail10TensorInfoIT0_T2_EENSI_IT1_SK_EESK_T_,"a",@progbits
	.sectionflags	@""
	.align	4
.nv.constant2._ZN2at4cuda57_GLOBAL__N__cd6b329d_24_DistributionBernoulli_cu_7537a20d21kernelPointwiseApply2IZNS_6native9templates4cuda28bernoulli_tensor_cuda_kernelIN3c104HalfEfEEvRKNS_10TensorBaseESB_NS_15PhiloxCudaStateEEUliRS8_SD_SD_SD_RKfSF_SF_SF_E_S8_SE_jLi2ELi1ELi4ELi512ELi2EEEvNS0_6detail10TensorInfoIT0_T2_EENSI_IT1_SK_EESK_T_:
        /*0000*/ 	.byte	0x20, 0x19, 0x00, 0x00, 0x40, 0x17, 0x00, 0x00, 0x20, 0x1b, 0x00, 0x00


//--------------------- .nv.constant2._ZN2at4cuda57_GLOBAL__N__cd6b329d_24_DistributionBernoulli_cu_7537a20d21kernelPointwiseApply2IZNS_6native9templates4cuda28bernoulli_tensor_cuda_kernelIN3c104HalfEfEEvRKNS_10TensorBaseESB_NS_15PhiloxCudaStateEEUliRS8_SD_SD_SD_RKfSF_SF_SF_E_S8_SE_jLi1ELin1ELi4ELi512ELi2EEEvNS0_6detail10TensorInfoIT0_T2_EENSI_IT1_SK_EESK_T_ --------------------------
	.section	.nv.constant2._ZN2at4cuda57_GLOBAL__N__cd6b329d_24_DistributionBernoulli_cu_7537a20d21kernelPointwiseApply2IZNS_6native9templates4cuda28bernoulli_tensor_cuda_kernelIN3c104HalfEfEEvRKNS_10TensorBaseESB_NS_15PhiloxCudaStateEEUliRS8_SD_SD_SD_RKfSF_SF_SF_E_S8_SE_jLi1ELin1ELi4ELi512ELi2EEEvNS0_6detail10TensorInfoIT0_T2_EENSI_IT1_SK_EESK_T_,"a",@progbits
	.sectionflags	@""
	.align	4
.nv.constant2._ZN2at4cuda57_GLOBAL__N__cd6b329d_24_DistributionBernoulli_cu_7537a20d21kernelPointwiseApply2IZNS_6native9templates4cuda28bernoulli_tensor_cuda_kernelIN3c104HalfEfEEvRKNS_10TensorBaseESB_NS_15PhiloxCudaStateEEUliRS8_SD_SD_SD_RKfSF_SF_SF_E_S8_SE_jLi1ELin1ELi4ELi512ELi2EEEvNS0_6detail10TensorInfoIT0_T2_EENSI_IT1_SK_EESK_T_:
        /*0000*/ 	.byte	0xe0, 0x7b, 0x00, 0x00, 0x90, 0x79, 0x00, 0x00, 0x60, 0x7e, 0x00, 0x00


//--------------------- .nv.constant2._ZN2at4cuda57_GLOBAL__N__cd6b329d_24_DistributionBernoulli_cu_7537a20d21kernelPointwiseApply2IZNS_6native9templates4cuda28bernoulli_tensor_cuda_kernelIN3c104HalfEfEEvRKNS_10TensorBaseESB_NS_15PhiloxCudaStateEEUliRS8_SD_SD_SD_RKfSF_SF_SF_E_S8_SE_jLi1ELi2ELi4ELi512ELi2EEEvNS0_6detail10TensorInfoIT0_T2_EENSI_IT1_SK_EESK_T_ --------------------------
	.section	.nv.constant2._ZN2at4cuda57_GLOBAL__N__cd6b329d_24_DistributionBernoulli_cu_7537a20d21kernelPointwiseApply2IZNS_6native9templates4cuda28bernoulli_tensor_cuda_kernelIN3c104HalfEfEEvRKNS_10TensorBaseESB_NS_15PhiloxCudaStateEEUliRS8_SD_SD_SD_RKfSF_SF_SF_E_S8_SE_jLi1ELi2ELi4ELi512ELi2EEEvNS0_6detail10TensorInfoIT0_T2_EENSI_IT1_SK_EESK_T_,"a",@progbits
	.sectionflags	@""
	.align	4
.nv.constant2._ZN2at4cuda57_GLOBAL__N__cd6b329d_24_DistributionBernoulli_cu_7537a20d21kernelPointwiseApply2IZNS_6native9templates4cuda28bernoulli_tensor_cuda_kernelIN3c104HalfEfEEvRKNS_10TensorBaseESB_NS_15PhiloxCudaStateEEUliRS8_SD_SD_SD_RKfSF_SF_SF_E_S8_SE_jLi1ELi2ELi4ELi512ELi2EEEvNS0_6detail10TensorInfoIT0_T2_EENSI_IT1_SK_EESK_T_:
        /*0000*/ 	.byte	0x10, 0x19, 0x00, 0x00, 0x30, 0x17, 0x00, 0x00, 0x60, 0x1b, 0x00, 0x00


//--------------------- .nv.constant2._ZN2at4cuda57_GLOBAL__N__cd6b329d_24_DistributionBernoulli_cu_7537a20d21kernelPointwiseApply2IZNS_6native9templates4cuda28bernoulli_tensor_cuda_kernelIN3c104HalfEfEEvRKNS_10TensorBaseESB_NS_15PhiloxCudaStateEEUliRS8_SD_SD_SD_RKfSF_SF_SF_E_S8_SE_jLi1ELi1ELi4ELi512ELi2EEEvNS0_6detail10TensorInfoIT0_T2_EENSI_IT1_SK_EESK_T_ --------------------------
	.section	.nv.constant2._ZN2at4cuda57_GLOBAL__N__cd6b329d_24_DistributionBernoulli_cu_7537a20d21kernelPointwiseApply2IZNS_6native9templates4cuda28bernoulli_tensor_cuda_kernelIN3c104HalfEfEEvRKNS_10TensorBaseESB_NS_15PhiloxCudaStateEEUliRS8_SD_SD_SD_RKfSF_SF_SF_E_S8_SE_jLi1ELi1ELi4ELi512ELi2EEEvNS0_6detail10TensorInfoIT0_T2_EENSI_IT1_SK_EESK_T_,"a",@progbits
	.sectionflags	@""
	.align	4
.nv.constant2._ZN2at4cuda57_GLOBAL__N__cd6b329d_24_DistributionBernoulli_cu_7537a20d21kernelPointwiseApply2IZNS_6native9templates4cuda28bernoulli_tensor_cuda_kernelIN3c104HalfEfEEvRKNS_10TensorBaseESB_NS_15PhiloxCudaStateEEUliRS8_SD_SD_SD_RKfSF_SF_SF_E_S8_SE_jLi1ELi1ELi4ELi512ELi2EEEvNS0_6detail10TensorInfoIT0_T2_EENSI_IT1_SK_EESK_T_:
        /*0000*/ 	.byte	0x70, 0x12, 0x00, 0x00, 0x90, 0x10, 0x00, 0x00, 0x70, 0x14, 0x00, 0x00


//--------------------- .nv.constant2._ZN2at4cuda57_GLOBAL__N__cd6b329d_24_DistributionBernoulli_cu_7537a20d21kernelPointwiseApply2IZNS_6native9templates4cuda28bernoulli_tensor_cuda_kernelIffEEvRKNS_10TensorBaseES9_NS_15PhiloxCudaStateEEUliRfSB_SB_SB_RKfSD_SD_SD_E_fSC_mLin1ELin1ELi4ELi512ELi2EEEvNS0_6detail10TensorInfoIT0_T2_EENSG_IT1_SI_EESI_T_ --------------------------
	.section	.nv.constant2._ZN2at4cuda57_GLOBAL__N__cd6b329d_24_DistributionBernoulli_cu_7537a20d21kernelPointwiseApply2IZNS_6native9templates4cuda28bernoulli_tensor_cuda_kernelIffEEvRKNS_10TensorBaseES9_NS_15PhiloxCudaStateEEUliRfSB_SB_SB_RKfSD_SD_SD_E_fSC_mLin1ELin1ELi4ELi512ELi2EEEvNS0_6detail10TensorInfoIT0_T2_EENSG_IT1_SI_EESI_T_,"a",@progbits
	.sectionflags	@""
	.align	4
.nv.constant2._ZN2at4cuda57_GLOBAL__N__cd6b329d_24_DistributionBernoulli_cu_7537a20d21kernelPointwiseApply2IZNS_6native9templates4cuda28bernoulli_tensor_cuda_kernelIffEEvRKNS_10TensorBaseES9_NS_15PhiloxCudaStateEEUliRfSB_SB_SB_RKfSD_SD_SD_E_fSC_mLin1ELin1ELi4ELi512ELi2EEEvNS0_6detail10TensorInfoIT0_T2_EENSG_IT1_SI_EESI_T_:
        /*0000*/ 	.byte	0xd0, 0xc9, 0x01, 0x00, 0xe0, 0xc7, 0x01, 0x00, 0xe0, 0xcb, 0x01, 0x00


//--------------------- .nv.constant2._ZN2at4cuda57_GLOBAL__N__cd6b329d_24_DistributionBernoulli_cu_7537a20d21kernelPointwiseApply2IZNS_6native9templates4cuda28bernoulli_tensor_cuda_kernelIffEEvRKNS_10TensorBaseES9_NS_15PhiloxCudaStateEEUliRfSB_SB_SB_RKfSD_SD_SD_E_fSC_mLi1ELi1ELi4ELi512ELi2EEEvNS0_6detail10TensorInfoIT0_T2_EENSG_IT1_SI_EESI_T_ --------------------------
	.section	.nv.constant2._ZN2at4cuda57_GLOBAL__N__cd6b329d_24_DistributionBernoulli_cu_7537a20d21kernelPointwiseApply2IZNS_6native9templates4cuda28bernoulli_tensor_cuda_kernelIffEEvRKNS_10TensorBaseES9_NS_15PhiloxCudaStateEEUliRfSB_SB_SB_RKfSD_SD_SD_E_fSC_mLi1ELi1ELi4ELi512ELi2EEEvNS0_6detail10TensorInfoIT0_T2_EENSG_IT1_SI_EESI_T_,"a",@progbits
	.sectionflags	@""
	.align	4
.nv.constant2._ZN2at4cuda57_GLOBAL__N__cd6b329d_24_DistributionBernoulli_cu_7537a20d21kernelPointwiseApply2IZNS_6native9templates4cuda28bernoulli_tensor_cuda_kernelIffEEvRKNS_10TensorBaseES9_NS_15PhiloxCudaStateEEUliRfSB_SB_SB_RKfSD_SD_SD_E_fSC_mLi1ELi1ELi4ELi512ELi2EEEvNS0_6detail10TensorInfoIT0_T2_EENSG_IT1_SI_EESI_T_:
        /*0000*/ 	.byte	0xd0, 0x13, 0x00, 0x00, 0x00, 0x12, 0x00, 0x00, 0xc0, 0x15, 0x00, 0x00


//--------------------- .nv.constant2._ZN2at4cuda57_GLOBAL__N__cd6b329d_24_DistributionBernoulli_cu_7537a20d21kernelPointwiseApply2IZNS_6native9templates4cuda28bernoulli_tensor_cuda_kernelIffEEvRKNS_10TensorBaseES9_NS_15PhiloxCudaStateEEUliRfSB_SB_SB_RKfSD_SD_SD_E_fSC_jLin1ELin1ELi4ELi512ELi2EEEvNS0_6detail10TensorInfoIT0_T2_EENSG_IT1_SI_EESI_T_ --------------------------
	.section	.nv.constant2._ZN2at4cuda57_GLOBAL__N__cd6b329d_24_DistributionBernoulli_cu_7537a20d21kernelPointwiseApply2IZNS_6native9templates4cuda28bernoulli_tensor_cuda_kernelIffEEvRKNS_10TensorBaseES9_NS_15PhiloxCudaStateEEUliRfSB_SB_SB_RKfSD_SD_SD_E_fSC_jLin1ELin1ELi4ELi512ELi2EEEvNS0_6detail10TensorInfoIT0_T2_EENSG_IT1_SI_EESI_T_,"a",@progbits
	.sectionflags	@""
	.align	4
.nv.constant2._ZN2at4cuda57_GLOBAL__N__cd6b329d_24_DistributionBernoulli_cu_7537a20d21kernelPointwiseApply2IZNS_6native9templates4cuda28bernoulli_tensor_cuda_kernelIffEEvRKNS_10TensorBaseES9_NS_15PhiloxCudaStateEEUliRfSB_SB_SB_RKfSD_SD_SD_E_fSC_jLin1ELin1ELi4ELi512ELi2EEEvNS0_6detail10TensorInfoIT0_T2_EENSG_IT1_SI_EESI_T_:
        /*0000*/ 	.byte	0x10, 0xe2, 0x00, 0x00, 0x20, 0xe0, 0x00, 0x00, 0x20, 0xe4, 0x00, 0x00


//--------------------- .nv.constant2._ZN2at4cuda57_GLOBAL__N__cd6b329d_24_DistributionBernoulli_cu_7537a20d21kernelPointwiseApply2IZNS_6native9templates4cuda28bernoulli_tensor_cuda_kernelIffEEvRKNS_10TensorBaseES9_NS_15PhiloxCudaStateEEUliRfSB_SB_SB_RKfSD_SD_SD_E_fSC_jLin1ELi2ELi4ELi512ELi2EEEvNS0_6detail10TensorInfoIT0_T2_EENSG_IT1_SI_EESI_T_ --------------------------
	.section	.nv.constant2._ZN2at4cuda57_GLOBAL__N__cd6b329d_24_DistributionBernoulli_cu_7537a20d21kernelPointwiseApply2IZNS_6native9templates4cuda28bernoulli_tensor_cuda_kernelIffEEvRKNS_10TensorBaseES9_NS_15PhiloxCudaStateEEUliRfSB_SB_SB_RKfSD_SD_SD_E_fSC_jLin1ELi2ELi4ELi512ELi2EEEvNS0_6detail10TensorInfoIT0_T2_EENSG_IT1_SI_EESI_T_,"a",@progbits
	.sectionflags	@""
	.align	4
.nv.constant2._ZN2at4cuda57_GLOBAL__N__cd6b329d_24_DistributionBernoulli_cu_7537a20d21kernelPointwiseApply2IZNS_6native9templates4cuda28bernoulli_tensor_cuda_kernelIffEEvRKNS_10TensorBaseES9_NS_15PhiloxCudaStateEEUliRfSB_SB_SB_RKfSD_SD_SD_E_fSC_jLin1ELi2ELi4ELi512ELi2EEEvNS0_6detail10TensorInfoIT0_T2_EENSG_IT1_SI_EESI_T_:
        /*0000*/ 	.byte	0xb0, 0x80, 0x00, 0x00, 0xc0, 0x7e, 0x00, 0x00, 0xc0, 0x82, 0x00, 0x00


//--------------------- .nv.constant2._ZN2at4cuda57_GLOBAL__N__cd6b329d_24_DistributionBernoulli_cu_7537a20d21kernelPointwiseApply2IZNS_6native9templates4cuda28bernoulli_tensor_cuda_kernelIffEEvRKNS_10TensorBaseES9_NS_15PhiloxCudaStateEEUliRfSB_SB_SB_RKfSD_SD_SD_E_fSC_jLin1ELi1ELi4ELi512ELi2EEEvNS0_6detail10TensorInfoIT0_T2_EENSG_IT1_SI_EESI_T_ --------------------------
	.section	.nv.constant2._ZN2at4cuda57_GLOBAL__N__cd6b329d_24_DistributionBernoulli_cu_7537a20d21kernelPointwiseApply2IZNS_6native9templates4cuda28bernoulli_tensor_cuda_kernelIffEEvRKNS_10TensorBaseES9_NS_15PhiloxCudaStateEEUliRfSB_SB_SB_RKfSD_SD_SD_E_fSC_jLin1ELi1ELi4ELi512ELi2EEEvNS0_6detail10TensorInfoIT0_T2_EENSG_IT1_SI_EESI_T_,"a",@progbits
	.sectionflags	@""
	.align	4
.nv.constant2._ZN2at4cuda57_GLOBAL__N__cd6b329d_24_DistributionBernoulli_cu_7537a20d21kernelPointwiseApply2IZNS_6native9templates4cuda28bernoulli_tensor_cuda_kernelIffEEvRKNS_10TensorBaseES9_NS_15PhiloxCudaStateEEUliRfSB_SB_SB_RKfSD_SD_SD_E_fSC_jLin1ELi1ELi4ELi512ELi2EEEvNS0_6detail10TensorInfoIT0_T2_EENSG_IT1_SI_EESI_T_:
        /*0000*/ 	.byte	0x90, 0x7a, 0x00, 0x00, 0x50, 0x78, 0x00, 0x00, 0xf0, 0x7c, 0x00, 0x00


//--------------------- .nv.constant2._ZN2at4cuda57_GLOBAL__N__cd6b329d_24_DistributionBernoulli_cu_7537a20d21kernelPointwiseApply2IZNS_6native9templates4cuda28bernoulli_tensor_cuda_kernelIffEEvRKNS_10TensorBaseES9_NS_15PhiloxCudaStateEEUliRfSB_SB_SB_RKfSD_SD_SD_E_fSC_jLi2ELin1ELi4ELi512ELi2EEEvNS0_6detail10TensorInfoIT0_T2_EENSG_IT1_SI_EESI_T_ --------------------------
	.section	.nv.constant2._ZN2at4cuda57_GLOBAL__N__cd6b329d_24_DistributionBernoulli_cu_7537a20d21kernelPointwiseApply2IZNS_6native9templates4cuda28bernoulli_tensor_cuda_kernelIffEEvRKNS_10TensorBaseES9_NS_15PhiloxCudaStateEEUliRfSB_SB_SB_RKfSD_SD_SD_E_fSC_jLi2ELin1ELi4ELi512ELi2EEEvNS0_6detail10TensorInfoIT0_T2_EENSG_IT1_SI_EESI_T_,"a",@progbits
	.sectionflags	@""
	.align	4
.nv.constant2._ZN2at4cuda57_GLOBAL__N__cd6b329d_24_DistributionBernoulli_cu_7537a20d21kernelPointwiseApply2IZNS_6native9templates4cuda28bernoulli_tensor_cuda_kernelIffEEvRKNS_10TensorBaseES9_NS_15PhiloxCudaStateEEUliRfSB_SB_SB_RKfSD_SD_SD_E_fSC_jLi2ELin1ELi4ELi512ELi2EEEvNS0_6detail10TensorInfoIT0_T2_EENSG_IT1_SI_EESI_T_:
        /*0000*/ 	.byte	0xb0, 0x81, 0x00, 0x00, 0xc0, 0x7f, 0x00, 0x00, 0xc0, 0x83, 0x00, 0x00


//--------------------- .nv.constant2._ZN2at4cuda57_GLOBAL__N__cd6b329d_24_DistributionBernoulli_cu_7537a20d21kernelPointwiseApply2IZNS_6native9templates4cuda28bernoulli_tensor_cuda_kernelIffEEvRKNS_10TensorBaseES9_NS_15PhiloxCudaStateEEUliRfSB_SB_SB_RKfSD_SD_SD_E_fSC_jLi2ELi2ELi4ELi512ELi2EEEvNS0_6detail10TensorInfoIT0_T2_EENSG_IT1_SI_EESI_T_ --------------------------
	.section	.nv.constant2._ZN2at4cuda57_GLOBAL__N__cd6b329d_24_DistributionBernoulli_cu_7537a20d21kernelPointwiseApply2IZNS_6native9templates4cuda28bernoulli_tensor_cuda_kernelIffEEvRKNS_10TensorBaseES9_NS_15PhiloxCudaStateEEUliRfSB_SB_SB_RKfSD_SD_SD_E_fSC_jLi2ELi2ELi4ELi512ELi2EEEvNS0_6detail10TensorInfoIT0_T2_EENSG_IT1_SI_EESI_T_,"a",@progbits
	.sectionflags	@""
	.align	4
.nv.constant2._ZN2at4cuda57_GLOBAL__N__cd6b329d_24_DistributionBernoulli_cu_7537a20d21kernelPointwiseApply2IZNS_6native9templates4cuda28bernoulli_tensor_cuda_kernelIffEEvRKNS_10TensorBaseES9_NS_15PhiloxCudaStateEEUliRfSB_SB_SB_RKfSD_SD_SD_E_fSC_jLi2ELi2ELi4ELi512ELi2EEEvNS0_6detail10TensorInfoIT0_T2_EENSG_IT1_SI_EESI_T_:
        /*0000*/ 	.byte	0x30, 0x1e, 0x00, 0x00, 0x60, 0x1c, 0x00, 0x00, 0x20, 0x20, 0x00, 0x00


//--------------------- .nv.constant2._ZN2at4cuda57_GLOBAL__N__cd6b329d_24_DistributionBernoulli_cu_7537a20d21kernelPointwiseApply2IZNS_6native9templates4cuda28bernoulli_tensor_cuda_kernelIffEEvRKNS_10TensorBaseES9_NS_15PhiloxCudaStateEEUliRfSB_SB_SB_RKfSD_SD_SD_E_fSC_jLi2ELi1ELi4ELi512ELi2EEEvNS0_6detail10TensorInfoIT0_T2_EENSG_IT1_SI_EESI_T_ --------------------------
	.section	.nv.constant2._ZN2at4cuda57_GLOBAL__N__cd6b329d_24_DistributionBernoulli_cu_7537a20d21kernelPointwiseApply2IZNS_6native9templates4cuda28bernoulli_tensor_cuda_kernelIffEEvRKNS_10TensorBaseES9_NS_15PhiloxCudaStateEEUliRfSB_SB_SB_RKfSD_SD_SD_E_fSC_jLi2ELi1ELi4ELi512ELi2EEEvNS0_6detail10TensorInfoIT0_T2_EENSG_IT1_SI_EESI_T_,"a",@progbits
	.sectionflags	@""
	.align	4
.nv.constant2._ZN2at4cuda57_GLOBAL__N__cd6b329d_24_DistributionBernoulli_cu_7537a20d21kernelPointwiseApply2IZNS_6native9templates4cuda28bernoulli_tensor_cuda_kernelIffEEvRKNS_10TensorBaseES9_NS_15PhiloxCudaStateEEUliRfSB_SB_SB_RKfSD_SD_SD_E_fSC_jLi2ELi1ELi4ELi512ELi2EEEvNS0_6detail10TensorInfoIT0_T2_EENSG_IT1_SI_EESI_T_:
        /*0000*/ 	.byte	0xf0, 0x18, 0x00, 0x00, 0x20, 0x17, 0x00, 0x00, 0xe0, 0x1a, 0x00, 0x00


//--------------------- .nv.constant2._ZN2at4cuda57_GLOBAL__N__cd6b329d_24_DistributionBernoulli_cu_7537a20d21kernelPointwiseApply2IZNS_6native9templates4cuda28bernoulli_tensor_cuda_kernelIffEEvRKNS_10TensorBaseES9_NS_15PhiloxCudaStateEEUliRfSB_SB_SB_RKfSD_SD_SD_E_fSC_jLi1ELin1ELi4ELi512ELi2EEEvNS0_6detail10TensorInfoIT0_T2_EENSG_IT1_SI_EESI_T_ --------------------------
	.section	.nv.constant2._ZN2at4cuda57_GLOBAL__N__cd6b329d_24_DistributionBernoulli_cu_7537a20d21kernelPointwiseApply2IZNS_6native9templates4cuda28bernoulli_tensor_cuda_kernelIffEEvRKNS_10TensorBaseES9_NS_15PhiloxCudaStateEEUliRfSB_SB_SB_RKfSD_SD_SD_E_fSC_jLi1ELin1ELi4ELi512ELi2EEEvNS0_6detail10TensorInfoIT0_T2_EENSG_IT1_SI_EESI_T_,"a",@progbits
	.sectionflags	@""
	.align	4
.nv.constant2._ZN2at4cuda57_GLOBAL__N__cd6b329d_24_DistributionBernoulli_cu_7537a20d21kernelPointwiseApply2IZNS_6native9templates4cuda28bernoulli_tensor_cuda_kernelIffEEvRKNS_10TensorBaseES9_NS_15PhiloxCudaStateEEUliRfSB_SB_SB_RKfSD_SD_SD_E_fSC_jLi1ELin1ELi4ELi512ELi2EEEvNS0_6detail10TensorInfoIT0_T2_EENSG_IT1_SI_EESI_T_:
        /*0000*/ 	.byte	0xb0, 0x7b, 0x00, 0x00, 0x70, 0x79, 0x00, 0x00, 0x20, 0x7e, 0x00, 0x00


//--------------------- .nv.constant2._ZN2at4cuda57_GLOBAL__N__cd6b329d_24_DistributionBernoulli_cu_7537a20d21kernelPointwiseApply2IZNS_6native9templates4cuda28bernoulli_tensor_cuda_kernelIffEEvRKNS_10TensorBaseES9_NS_15PhiloxCudaStateEEUliRfSB_SB_SB_RKfSD_SD_SD_E_fSC_jLi1ELi2ELi4ELi512ELi2EEEvNS0_6detail10TensorInfoIT0_T2_EENSG_IT1_SI_EESI_T_ --------------------------
	.section	.nv.constant2._ZN2at4cuda57_GLOBAL__N__cd6b329d_24_DistributionBernoulli_cu_7537a20d21kernelPointwiseApply2IZNS_6native9templates4cuda28bernoulli_tensor_cuda_kernelIffEEvRKNS_10TensorBaseES9_NS_15PhiloxCudaStateEEUliRfSB_SB_SB_RKfSD_SD_SD_E_fSC_jLi1ELi2ELi4ELi512ELi2EEEvNS0_6detail10TensorInfoIT0_T2_EENSG_IT1_SI_EESI_T_,"a",@progbits
	.sectionflags	@""
	.align	4
.nv.constant2._ZN2at4cuda57_GLOBAL__N__cd6b329d_24_DistributionBernoulli_cu_7537a20d21kernelPointwiseApply2IZNS_6native9templates4cuda28bernoulli_tensor_cuda_kernelIffEEvRKNS_10TensorBaseES9_NS_15PhiloxCudaStateEEUliRfSB_SB_SB_RKfSD_SD_SD_E_fSC_jLi1ELi2ELi4ELi512ELi2EEEvNS0_6detail10TensorInfoIT0_T2_EENSG_IT1_SI_EESI_T_:
        /*0000*/ 	.byte	0xe0, 0x18, 0x00, 0x00, 0x10, 0x17, 0x00, 0x00, 0x20, 0x1b, 0x00, 0x00


//--------------------- .nv.constant2._ZN2at4cuda57_GLOBAL__N__cd6b329d_24_DistributionBernoulli_cu_7537a20d21kernelPointwiseApply2IZNS_6native9templates4cuda28bernoulli_tensor_cuda_kernelIffEEvRKNS_10TensorBaseES9_NS_15PhiloxCudaStateEEUliRfSB_SB_SB_RKfSD_SD_SD_E_fSC_jLi1ELi1ELi4ELi512ELi2EEEvNS0_6detail10TensorInfoIT0_T2_EENSG_IT1_SI_EESI_T_ --------------------------
	.section	.nv.constant2._ZN2at4cuda57_GLOBAL__N__cd6b329d_24_DistributionBernoulli_cu_7537a20d21kernelPointwiseApply2IZNS_6native9templates4cuda28bernoulli_tensor_cuda_kernelIffEEvRKNS_10TensorBaseES9_NS_15PhiloxCudaStateEEUliRfSB_SB_SB_RKfSD_SD_SD_E_fSC_jLi1ELi1ELi4ELi512ELi2EEEvNS0_6detail10TensorInfoIT0_T2_EENSG_IT1_SI_EESI_T_,"a",@progbits
	.sectionflags	@""
	.align	4
.nv.constant2._ZN2at4cuda57_GLOBAL__N__cd6b329d_24_DistributionBernoulli_cu_7537a20d21kernelPointwiseApply2IZNS_6native9templates4cuda28bernoulli_tensor_cuda_kernelIffEEvRKNS_10TensorBaseES9_NS_15PhiloxCudaStateEEUliRfSB_SB_SB_RKfSD_SD_SD_E_fSC_jLi1ELi1ELi4ELi512ELi2EEEvNS0_6detail10TensorInfoIT0_T2_EENSG_IT1_SI_EESI_T_:
        /*0000*/ 	.byte	0x40, 0x12, 0x00, 0x00, 0x70, 0x10, 0x00, 0x00, 0x30, 0x14, 0x00, 0x00


//--------------------- .nv.constant2._ZN2at4cuda57_GLOBAL__N__cd6b329d_24_DistributionBernoulli_cu_7537a20d21kernelPointwiseApply2IZNS_6native9templates4cuda28bernoulli_tensor_cuda_kernelIdfEEvRKNS_10TensorBaseES9_NS_15PhiloxCudaStateEEUliRdSB_SB_SB_RKfSD_SD_SD_E_dSC_mLin1ELin1ELi4ELi512ELi2EEEvNS0_6detail10TensorInfoIT0_T2_EENSG_IT1_SI_EESI_T_ --------------------------
	.section	.nv.constant2._ZN2at4cuda57_GLOBAL__N__cd6b329d_24_DistributionBernoulli_cu_7537a20d21kernelPointwiseApply2IZNS_6native9templates4cuda28bernoulli_tensor_cuda_kernelIdfEEvRKNS_10TensorBaseES9_NS_15PhiloxCudaStateEEUliRdSB_SB_SB_RKfSD_SD_SD_E_dSC_mLin1ELin1ELi4ELi512ELi2EEEvNS0_6detail10TensorInfoIT0_T2_EENSG_IT1_SI_EESI_T_,"a",@progbits
	.sectionflags	@""
	.align	4
.nv.constant2._ZN2at4cuda57_GLOBAL__N__cd6b329d_24_DistributionBernoulli_cu_7537a20d21kernelPointwiseApply2IZNS_6native9templates4cuda28bernoulli_tensor_cuda_kernelIdfEEvRKNS_10TensorBaseES9_NS_15PhiloxCudaStateEEUliRdSB_SB_SB_RKfSD_SD_SD_E_dSC_mLin1ELin1ELi4ELi512ELi2EEEvNS0_6detail10TensorInfoIT0_T2_EENSG_IT1_SI_EESI_T_:
        /*0000*/ 	.byte	0x30, 0xca, 0x01, 0x00, 0x20, 0xc8, 0x01, 0x00, 0x60, 0xcc, 0x01, 0x00


//--------------------- .nv.constant2._ZN2at4cuda57_GLOBAL__N__cd6b329d_24_DistributionBernoulli_cu_7537a20d21kernelPointwiseApply2IZNS_6native9templates4cuda28bernoulli_tensor_cuda_kernelIdfEEvRKNS_10TensorBaseES9_NS_15PhiloxCudaStateEEUliRdSB_SB_SB_RKfSD_SD_SD_E_dSC_mLi1ELi1ELi4ELi512ELi2EEEvNS0_6detail10TensorInfoIT0_T2_EENSG_IT1_SI_EESI_T_ --------------------------
	.section	.nv.constant2._ZN2at4cuda57_GLOBAL__N__cd6b329d_24_DistributionBernoulli_cu_7537a20d21kernelPointwiseApply2IZNS_6native9templates4cuda28bernoulli_tensor_cuda_kernelIdfEEvRKNS_10TensorBaseES9_NS_15PhiloxCudaStateEEUliRdSB_SB_SB_RKfSD_SD_SD_E_dSC_mLi1ELi1ELi4ELi512ELi2EEEvNS0_6detail10TensorInfoIT0_T2_EENSG_IT1_SI_EESI_T_,"a",@progbits
	.sectionflags	@""
	.align	4
.nv.constant2._ZN2at4cuda57_GLOBAL__N__cd6b329d_24_DistributionBernoulli_cu_7537a20d21kernelPointwiseApply2IZNS_6native9templates4cuda28bernoulli_tensor_cuda_kernelIdfEEvRKNS_10TensorBaseES9_NS_15PhiloxCudaStateEEUliRdSB_SB_SB_RKfSD_SD_SD_E_dSC_mLi1ELi1ELi4ELi512ELi2EEEvNS0_6detail10TensorInfoIT0_T2_EENSG_IT1_SI_EESI_T_:
        /*0000*/ 	.byte	0x30, 0x14, 0x00, 0x00, 0x40, 0x12, 0x00, 0x00, 0x40, 0x16, 0x00, 0x00


//--------------------- .nv.constant2._ZN2at4cuda57_GLOBAL__N__cd6b329d_24_DistributionBernoulli_cu_7537a20d21kernelPointwiseApply2IZNS_6native9templates4cuda28bernoulli_tensor_cuda_kernelIdfEEvRKNS_10TensorBaseES9_NS_15PhiloxCudaStateEEUliRdSB_SB_SB_RKfSD_SD_SD_E_dSC_jLin1ELin1ELi4ELi512ELi2EEEvNS0_6detail10TensorInfoIT0_T2_EENSG_IT1_SI_EESI_T_ --------------------------
	.section	.nv.constant2._ZN2at4cuda57_GLOBAL__N__cd6b329d_24_DistributionBernoulli_cu_7537a20d21kernelPointwiseApply2IZNS_6native9templates4cuda28bernoulli_tensor_cuda_kernelIdfEEvRKNS_10TensorBaseES9_NS_15PhiloxCudaStateEEUliRdSB_SB_SB_RKfSD_SD_SD_E_dSC_jLin1ELin1ELi4ELi512ELi2EEEvNS0_6detail10TensorInfoIT0_T2_EENSG_IT1_SI_EESI_T_,"a",@progbits
	.sectionflags	@""
	.align	4
.nv.constant2._ZN2at4cuda57_GLOBAL__N__cd6b329d_24_DistributionBernoulli_cu_7537a20d21kernelPointwiseApply2IZNS_6native9templates4cuda28bernoulli_tensor_cuda_kernelIdfEEvRKNS_10TensorBaseES9_NS_15PhiloxCudaStateEEUliRdSB_SB_SB_RKfSD_SD_SD_E_dSC_jLin1ELin1ELi4ELi512ELi2EEEvNS0_6detail10TensorInfoIT0_T2_EENSG_IT1_SI_EESI_T_:
        /*0000*/ 	.byte	0x70, 0xe2, 0x00, 0x00, 0x60, 0xe0, 0x00, 0x00, 0xa0, 0xe4, 0x00, 0x00


//--------------------- .nv.constant2._ZN2at4cuda57_GLOBAL__N__cd6b329d_24_DistributionBernoulli_cu_7537a20d21kernelPointwiseApply2IZNS_6native9templates4cuda28bernoulli_tensor_cuda_kernelIdfEEvRKNS_10TensorBaseES9_NS_15PhiloxCudaStateEEUliRdSB_SB_SB_RKfSD_SD_SD_E_dSC_jLin1ELi2ELi4ELi512ELi2EEEvNS0_6detail10TensorInfoIT0_T2_EENSG_IT1_SI_EESI_T_ --------------------------
	.section	.nv.constant2._ZN2at4cuda57_GLOBAL__N__cd6b329d_24_DistributionBernoulli_cu_7537a20d21kernelPointwiseApply2IZNS_6native9templates4cuda28bernoulli_tensor_cuda_kernelIdfEEvRKNS_10TensorBaseES9_NS_15PhiloxCudaStateEEUliRdSB_SB_SB_RKfSD_SD_SD_E_dSC_jLin1ELi2ELi4ELi512ELi2EEEvNS0_6detail10TensorInfoIT0_T2_EENSG_IT1_SI_EESI_T_,"a",@progbits
	.sectionflags	@""
	.align	4
.nv.constant2._ZN2at4cuda57_GLOBAL__N__cd6b329d_24_DistributionBernoulli_cu_7537a20d21kernelPointwiseApply2IZNS_6native9templates4cuda28bernoulli_tensor_cuda_kernelIdfEEvRKNS_10TensorBaseES9_NS_15PhiloxCudaStateEEUliRdSB_SB_SB_RKfSD_SD_SD_E_dSC_jLin1ELi2ELi4ELi512ELi2EEEvNS0_6detail10TensorInfoIT0_T2_EENSG_IT1_SI_EESI_T_:
        /*0000*/ 	.byte	0x10, 0x81, 0x00, 0x00, 0x00, 0x7f, 0x00, 0x00, 0x40, 0x83, 0x00, 0x00


//--------------------- .nv.constant2._ZN2at4cuda57_GLOBAL__N__cd6b329d_24_DistributionBernoulli_cu_7537a20d21kernelPointwiseApply2IZNS_6native9templates4cuda28bernoulli_tensor_cuda_kernelIdfEEvRKNS_10TensorBaseES9_NS_15PhiloxCudaStateEEUliRdSB_SB_SB_RKfSD_SD_SD_E_dSC_jLin1ELi1ELi4ELi512ELi2EEEvNS0_6detail10TensorInfoIT0_T2_EENSG_IT1_SI_EESI_T_ --------------------------
	.section	.nv.constant2._ZN2at4cuda57_GLOBAL__N__cd6b329d_24_DistributionBernoulli_cu_7537a20d21kernelPointwiseApply2IZNS_6native9templates4cuda28bernoulli_tensor_cuda_kernelIdfEEvRKNS_10TensorBaseES9_NS_15PhiloxCudaStateEEUliRdSB_SB_SB_RKfSD_SD_SD_E_dSC_jLin1ELi1ELi4ELi512ELi2EEEvNS0_6detail10TensorInfoIT0_T2_EENSG_IT1_SI_EESI_T_,"a",@progbits
	.sectionflags	@""
	.align	4
.nv.constant2._ZN2at4cuda57_GLOBAL__N__cd6b329d_24_DistributionBernoulli_cu_7537a20d21kernelPointwiseApply2IZNS_6native9templates4cuda28bernoulli_tensor_cuda_kernelIdfEEvRKNS_10TensorBaseES9_NS_15PhiloxCudaStateEEUliRdSB_SB_SB_RKfSD_SD_SD_E_dSC_jLin1ELi1ELi4ELi512ELi2EEEvNS0_6detail10TensorInfoIT0_T2_EENSG_IT1_SI_EESI_T_:
        /*0000*/ 	.byte	0xf0, 0x7a, 0x00, 0x00, 0x90, 0x78, 0x00, 0x00, 0x70, 0x7d, 0x00, 0x00


//--------------------- .nv.constant2._ZN2at4cuda57_GLOBAL__N__cd6b329d_24_DistributionBernoulli_cu_7537a20d21kernelPointwiseApply2IZNS_6native9templates4cuda28bernoulli_tensor_cuda_kernelIdfEEvRKNS_10TensorBaseES9_NS_15PhiloxCudaStateEEUliRdSB_SB_SB_RKfSD_SD_SD_E_dSC_jLi2ELin1ELi4ELi512ELi2EEEvNS0_6detail10TensorInfoIT0_T2_EENSG_IT1_SI_EESI_T_ --------------------------
	.section	.nv.constant2._ZN2at4cuda57_GLOBAL__N__cd6b329d_24_DistributionBernoulli_cu_7537a20d21kernelPointwiseApply2IZNS_6native9templates4cuda28bernoulli_tensor_cuda_kernelIdfEEvRKNS_10TensorBaseES9_NS_15PhiloxCudaStateEEUliRdSB_SB_SB_RKfSD_SD_SD_E_dSC_jLi2ELin1ELi4ELi512ELi2EEEvNS0_6detail10TensorInfoIT0_T2_EENSG_IT1_SI_EESI_T_,"a",@progbits
	.sectionflags	@""
	.align	4
.nv.constant2._ZN2at4cuda57_GLOBAL__N__cd6b329d_24_DistributionBernoulli_cu_7537a20d21kernelPointwiseApply2IZNS_6native9templates4cuda28bernoulli_tensor_cuda_kernelIdfEEvRKNS_10TensorBaseES9_NS_15PhiloxCudaStateEEUliRdSB_SB_SB_RKfSD_SD_SD_E_dSC_jLi2ELin1ELi4ELi512ELi2EEEvNS0_6detail10TensorInfoIT0_T2_EENSG_IT1_SI_EESI_T_:
        /*0000*/ 	.byte	0x10, 0x82, 0x00, 0x00, 0x00, 0x80, 0x00, 0x00, 0x40, 0x84, 0x00, 0x00


//--------------------- .nv.constant2._ZN2at4cuda57_GLOBAL__N__cd6b329d_24_DistributionBernoulli_cu_7537a20d21kernelPointwiseApply2IZNS_6native9templates4cuda28bernoulli_tensor_cuda_kernelIdfEEvRKNS_10TensorBaseES9_NS_15PhiloxCudaStateEEUliRdSB_SB_SB_RKfSD_SD_SD_E_dSC_jLi2ELi2ELi4ELi512ELi2EEEvNS0_6detail10TensorInfoIT0_T2_EENSG_IT1_SI_EESI_T_ --------------------------
	.section	.nv.constant2._ZN2at4cuda57_GLOBAL__N__cd6b329d_24_DistributionBernoulli_cu_7537a20d21kernelPointwiseApply2IZNS_6native9templates4cuda28bernoulli_tensor_cuda_kernelIdfEEvRKNS_10TensorBaseES9_NS_15PhiloxCudaStateEEUliRdSB_SB_SB_RKfSD_SD_SD_E_dSC_jLi2ELi2ELi4ELi512ELi2EEEvNS0_6detail10TensorInfoIT0_T2_EENSG_IT1_SI_EESI_T_,"a",@progbits
	.sectionflags	@""
	.align	4
.nv.constant2._ZN2at4cuda57_GLOBAL__N__cd6b329d_24_DistributionBernoulli_cu_7537a20d21kernelPointwiseApply2IZNS_6native9templates4cuda28bernoulli_tensor_cuda_kernelIdfEEvRKNS_10TensorBaseES9_NS_15PhiloxCudaStateEEUliRdSB_SB_SB_RKfSD_SD_SD_E_dSC_jLi2ELi2ELi4ELi512ELi2EEEvNS0_6detail10TensorInfoIT0_T2_EENSG_IT1_SI_EESI_T_:
        /*0000*/ 	.byte	0x90, 0x1e, 0x00, 0x00, 0xa0, 0x1c, 0x00, 0x00, 0xa0, 0x20, 0x00, 0x00


//--------------------- .nv.constant2._ZN2at4cuda57_GLOBAL__N__cd6b329d_24_DistributionBernoulli_cu_7537a20d21kernelPointwiseApply2IZNS_6native9templates4cuda28bernoulli_tensor_cuda_kernelIdfEEvRKNS_10TensorBaseES9_NS_15PhiloxCudaStateEEUliRdSB_SB_SB_RKfSD_SD_SD_E_dSC_jLi2ELi1ELi4ELi512ELi2EEEvNS0_6detail10TensorInfoIT0_T2_EENSG_IT1_SI_EESI_T_ --------------------------
	.section	.nv.constant2._ZN2at4cuda57_GLOBAL__N__cd6b329d_24_DistributionBernoulli_cu_7537a20d21kernelPointwiseApply2IZNS_6native9templates4cuda28bernoulli_tensor_cuda_kernelIdfEEvRKNS_10TensorBaseES9_NS_15PhiloxCudaStateEEUliRdSB_SB_SB_RKfSD_SD_SD_E_dSC_jLi2ELi1ELi4ELi512ELi2EEEvNS0_6detail10TensorInfoIT0_T2_EENSG_IT1_SI_EESI_T_,"a",@progbits
	.sectionflags	@""
	.align	4
.nv.constant2._ZN2at4cuda57_GLOBAL__N__cd6b329d_24_DistributionBernoulli_cu_7537a20d21kernelPointwiseApply2IZNS_6native9templates4cuda28bernoulli_tensor_cuda_kernelIdfEEvRKNS_10TensorBaseES9_NS_15PhiloxCudaStateEEUliRdSB_SB_SB_RKfSD_SD_SD_E_dSC_jLi2ELi1ELi4ELi512ELi2EEEvNS0_6detail10TensorInfoIT0_T2_EENSG_IT1_SI_EESI_T_:
        /*0000*/ 	.byte	0x50, 0x19, 0x00, 0x00, 0x60, 0x17, 0x00, 0x00, 0x60, 0x1b, 0x00, 0x00


//--------------------- .nv.constant2._ZN2at4cuda57_GLOBAL__N__cd6b329d_24_DistributionBernoulli_cu_7537a20d21kernelPointwiseApply2IZNS_6native9templates4cuda28bernoulli_tensor_cuda_kernelIdfEEvRKNS_10TensorBaseES9_NS_15PhiloxCudaStateEEUliRdSB_SB_SB_RKfSD_SD_SD_E_dSC_jLi1ELin1ELi4ELi512ELi2EEEvNS0_6detail10TensorInfoIT0_T2_EENSG_IT1_SI_EESI_T_ --------------------------
	.section	.nv.constant2._ZN2at4cuda57_GLOBAL__N__cd6b329d_24_DistributionBernoulli_cu_7537a20d21kernelPointwiseApply2IZNS_6native9templates4cuda28bernoulli_tensor_cuda_kernelIdfEEvRKNS_10TensorBaseES9_NS_15PhiloxCudaStateEEUliRdSB_SB_SB_RKfSD_SD_SD_E_dSC_jLi1ELin1ELi4ELi512ELi2EEEvNS0_6detail10TensorInfoIT0_T2_EENSG_IT1_SI_EESI_T_,"a",@progbits
	.sectionflags	@""
	.align	4
.nv.constant2._ZN2at4cuda57_GLOBAL__N__cd6b329d_24_DistributionBernoulli_cu_7537a20d21kernelPointwiseApply2IZNS_6native9templates4cuda28bernoulli_tensor_cuda_kernelIdfEEvRKNS_10TensorBaseES9_NS_15PhiloxCudaStateEEUliRdSB_SB_SB_RKfSD_SD_SD_E_dSC_jLi1ELin1ELi4ELi512ELi2EEEvNS0_6detail10TensorInfoIT0_T2_EENSG_IT1_SI_EESI_T_:
        /*0000*/ 	.byte	0x10, 0x7c, 0x00, 0x00, 0xb0, 0x79, 0x00, 0x00, 0xa0, 0x7e, 0x00, 0x00


//--------------------- .nv.constant2._ZN2at4cuda57_GLOBAL__N__cd6b329d_24_DistributionBernoulli_cu_7537a20d21kernelPointwiseApply2IZNS_6native9templates4cuda28bernoulli_tensor_cuda_kernelIdfEEvRKNS_10TensorBaseES9_NS_15PhiloxCudaStateEEUliRdSB_SB_SB_RKfSD_SD_SD_E_dSC_jLi1ELi2ELi4ELi512ELi2EEEvNS0_6detail10TensorInfoIT0_T2_EENSG_IT1_SI_EESI_T_ --------------------------
	.section	.nv.constant2._ZN2at4cuda57_GLOBAL__N__cd6b329d_24_DistributionBernoulli_cu_7537a20d21kernelPointwiseApply2IZNS_6native9templates4cuda28bernoulli_tensor_cuda_kernelIdfEEvRKNS_10TensorBaseES9_NS_15PhiloxCudaStateEEUliRdSB_SB_SB_RKfSD_SD_SD_E_dSC_jLi1ELi2ELi4ELi512ELi2EEEvNS0_6detail10TensorInfoIT0_T2_EENSG_IT1_SI_EESI_T_,"a",@progbits
	.sectionflags	@""
	.align	4
.nv.constant2._ZN2at4cuda57_GLOBAL__N__cd6b329d_24_DistributionBernoulli_cu_7537a20d21kernelPointwiseApply2IZNS_6native9templates4cuda28bernoulli_tensor_cuda_kernelIdfEEvRKNS_10TensorBaseES9_NS_15PhiloxCudaStateEEUliRdSB_SB_SB_RKfSD_SD_SD_E_dSC_jLi1ELi2ELi4ELi512ELi2EEEvNS0_6detail10TensorInfoIT0_T2_EENSG_IT1_SI_EESI_T_:
        /*0000*/ 	.byte	0x40, 0x19, 0x00, 0x00, 0x50, 0x17, 0x00, 0x00, 0xa0, 0x1b, 0x00, 0x00


//--------------------- .nv.constant2._ZN2at4cuda57_GLOBAL__N__cd6b329d_24_DistributionBernoulli_cu_7537a20d21kernelPointwiseApply2IZNS_6native9templates4cuda28bernoulli_tensor_cuda_kernelIdfEEvRKNS_10TensorBaseES9_NS_15PhiloxCudaStateEEUliRdSB_SB_SB_RKfSD_SD_SD_E_dSC_jLi1ELi1ELi4ELi512ELi2EEEvNS0_6detail10TensorInfoIT0_T2_EENSG_IT1_SI_EESI_T_ --------------------------
	.section	.nv.constant2._ZN2at4cuda57_GLOBAL__N__cd6b329d_24_DistributionBernoulli_cu_7537a20d21kernelPointwiseApply2IZNS_6native9templates4cuda28bernoulli_tensor_cuda_kernelIdfEEvRKNS_10TensorBaseES9_NS_15PhiloxCudaStateEEUliRdSB_SB_SB_RKfSD_SD_SD_E_dSC_jLi1ELi1ELi4ELi512ELi2EEEvNS0_6detail10TensorInfoIT0_T2_EENSG_IT1_SI_EESI_T_,"a",@progbits
	.sectionflags	@""
	.align	4
.nv.constant2._ZN2at4cuda57_GLOBAL__N__cd6b329d_24_DistributionBernoulli_cu_7537a20d21kernelPointwiseApply2IZNS_6native9templates4cuda28bernoulli_tensor_cuda_kernelIdfEEvRKNS_10TensorBaseES9_NS_15PhiloxCudaStateEEUliRdSB_SB_SB_RKfSD_SD_SD_E_dSC_jLi1ELi1ELi4ELi512ELi2EEEvNS0_6detail10TensorInfoIT0_T2_EENSG_IT1_SI_EESI_T_:
        /*0000*/ 	.byte	0xa0, 0x12, 0x00, 0x00, 0xb0, 0x10, 0x00, 0x00, 0xb0, 0x14, 0x00, 0x00


//--------------------- .nv.constant2._ZN2at4cuda57_GLOBAL__N__cd6b329d_24_DistributionBernoulli_cu_7537a20d21kernelPointwiseApply2IZNS_6native9templates4cuda28bernoulli_tensor_cuda_kernelIsfEEvRKNS_10TensorBaseES9_NS_15PhiloxCudaStateEEUliRsSB_SB_SB_RKfSD_SD_SD_E_sSC_mLin1ELin1ELi4ELi512ELi2EEEvNS0_6detail10TensorInfoIT0_T2_EENSG_IT1_SI_EESI_T_ --------------------------
	.section	.nv.constant2._ZN2at4cuda57_GLOBAL__N__cd6b329d_24_DistributionBernoulli_cu_7537a20d21kernelPointwiseApply2IZNS_6native9templates4cuda28bernoulli_tensor_cuda_kernelIsfEEvRKNS_10TensorBaseES9_NS_15PhiloxCudaStateEEUliRsSB_SB_SB_RKfSD_SD_SD_E_sSC_mLin1ELin1ELi4ELi512ELi2EEEvNS0_6detail10TensorInfoIT0_T2_EENSG_IT1_SI_EESI_T_,"a",@progbits
	.sectionflags	@""
	.align	4
.nv.constant2._ZN2at4cuda57_GLOBAL__N__cd6b329d_24_DistributionBernoulli_cu_7537a20d21kernelPointwiseApply2IZNS_6native9templates4cuda28bernoulli_tensor_cuda_kernelIsfEEvRKNS_10TensorBaseES9_NS_15PhiloxCudaStateEEUliRsSB_SB_SB_RKfSD_SD_SD_E_sSC_mLin1ELin1ELi4ELi512ELi2EEEvNS0_6detail10TensorInfoIT0_T2_EENSG_IT1_SI_EESI_T_:
        /*0000*/ 	.byte	0x00, 0xca, 0x01, 0x00, 0x00, 0xc8, 0x01, 0x00, 0x20, 0xcc, 0x01, 0x00


//--------------------- .nv.constant2._ZN2at4cuda57_GLOBAL__N__cd6b329d_24_DistributionBernoulli_cu_7537a20d21kernelPointwiseApply2IZNS_6native9templates4cuda28bernoulli_tensor_cuda_kernelIsfEEvRKNS_10TensorBaseES9_NS_15PhiloxCudaStateEEUliRsSB_SB_SB_RKfSD_SD_SD_E_sSC_mLi1ELi1ELi4ELi512ELi2EEEvNS0_6detail10TensorInfoIT0_T2_EENSG_IT1_SI_EESI_T_ --------------------------
	.section	.nv.constant2._ZN2at4cuda57_GLOBAL__N__cd6b329d_24_DistributionBernoulli_cu_7537a20d21kernelPointwiseApply2IZNS_6native9templates4cuda28bernoulli_tensor_cuda_kernelIsfEEvRKNS_10TensorBaseES9_NS_15PhiloxCudaStateEEUliRsSB_SB_SB_RKfSD_SD_SD_E_sSC_mLi1ELi1ELi4ELi512ELi2EEEvNS0_6detail10TensorInfoIT0_T2_EENSG_IT1_SI_EESI_T_,"a",@progbits
	.sectionflags	@""
	.align	4
.nv.constant2._ZN2at4cuda57_GLOBAL__N__cd6b329d_24_DistributionBernoulli_cu_7537a20d21kernelPointwiseApply2IZNS_6native9templates4cuda28bernoulli_tensor_cuda_kernelIsfEEvRKNS_10TensorBaseES9_NS_15PhiloxCudaStateEEUliRsSB_SB_SB_RKfSD_SD_SD_E_sSC_mLi1ELi1ELi4ELi512ELi2EEEvNS0_6detail10TensorInfoIT0_T2_EENSG_IT1_SI_EESI_T_:
        /*0000*/ 	.byte	0x00, 0x14, 0x00, 0x00, 0x20, 0x12, 0x00, 0x00, 0x00, 0x16, 0x00, 0x00


//--------------------- .nv.constant2._ZN2at4cuda57_GLOBAL__N__cd6b329d_24_DistributionBernoulli_cu_7537a20d21kernelPointwiseApply2IZNS_6native9templates4cuda28bernoulli_tensor_cuda_kernelIsfEEvRKNS_10TensorBaseES9_NS_15PhiloxCudaStateEEUliRsSB_SB_SB_RKfSD_SD_SD_E_sSC_jLin1ELin1ELi4ELi512ELi2EEEvNS0_6detail10TensorInfoIT0_T2_EENSG_IT1_SI_EESI_T_ --------------------------
	.section	.nv.constant2._ZN2at4cuda57_GLOBAL__N__cd6b329d_24_DistributionBernoulli_cu_7537a20d21kernelPointwiseApply2IZNS_6native9templates4cuda28bernoulli_tensor_cuda_kernelIsfEEvRKNS_10TensorBaseES9_NS_15PhiloxCudaStateEEUliRsSB_SB_SB_RKfSD_SD_SD_E_sSC_jLin1ELin1ELi4ELi512ELi2EEEvNS0_6detail10TensorInfoIT0_T2_EENSG_IT1_SI_EESI_T_,"a",@progbits
	.sectionflags	@""
	.align	4
.nv.constant2._ZN2at4cuda57_GLOBAL__N__cd6b329d_24_DistributionBernoulli_cu_7537a20d21kernelPointwiseApply2IZNS_6native9templates4cuda28bernoulli_tensor_cuda_kernelIsfEEvRKNS_10TensorBaseES9_NS_15PhiloxCudaStateEEUliRsSB_SB_SB_RKfSD_SD_SD_E_sSC_jLin1ELin1ELi4ELi512ELi2EEEvNS0_6detail10TensorInfoIT0_T2_EENSG_IT1_SI_EESI_T_:
        /*0000*/ 	.byte	0x40, 0xe2, 0x00, 0x00, 0x40, 0xe0, 0x00, 0x00, 0x60, 0xe4, 0x00, 0x00


//--------------------- .nv.constant2._ZN2at4cuda57_GLOBAL__N__cd6b329d_24_DistributionBernoulli_cu_7537a20d21kernelPointwiseApply2IZNS_6native9templates4cuda28bernoulli_tensor_cuda_kernelIsfEEvRKNS_10TensorBaseES9_NS_15PhiloxCudaStateEEUliRsSB_SB_SB_RKfSD_SD_SD_E_sSC_jLin1ELi2ELi4ELi512ELi2EEEvNS0_6detail10TensorInfoIT0_T2_EENSG_IT1_SI_EESI_T_ --------------------------
	.section	.nv.constant2._ZN2at4cuda57_GLOBAL__N__cd6b329d_24_DistributionBernoulli_cu_7537a20d21kernelPointwiseApply2IZNS_6native9templates4cuda28bernoulli_tensor_cuda_kernelIsfEEvRKNS_10TensorBaseES9_NS_15PhiloxCudaStateEEUliRsSB_SB_SB_RKfSD_SD_SD_E_sSC_jLin1ELi2ELi4ELi512ELi2EEEvNS0_6detail10TensorInfoIT0_T2_EENSG_IT1_SI_EESI_T_,"a",@progbits
	.sectionflags	@""
	.align	4
.nv.constant2._ZN2at4cuda57_GLOBAL__N__cd6b329d_24_DistributionBernoulli_cu_7537a20d21kernelPointwiseApply2IZNS_6native9templates4cuda28bernoulli_tensor_cuda_kernelIsfEEvRKNS_10TensorBaseES9_NS_15PhiloxCudaStateEEUliRsSB_SB_SB_RKfSD_SD_SD_E_sSC_jLin1ELi2ELi4ELi512ELi2EEEvNS0_6detail10TensorInfoIT0_T2_EENSG_IT1_SI_EESI_T_:
        /*0000*/ 	.byte	0xe0, 0x80, 0x00, 0x00, 0xe0, 0x7e, 0x00, 0x00, 0x00, 0x83, 0x00, 0x00


//--------------------- .nv.constant2._ZN2at4cuda57_GLOBAL__N__cd6b329d_24_DistributionBernoulli_cu_7537a20d21kernelPointwiseApply2IZNS_6native9templates4cuda28bernoulli_tensor_cuda_kernelIsfEEvRKNS_10TensorBaseES9_NS_15PhiloxCudaStateEEUliRsSB_SB_SB_RKfSD_SD_SD_E_sSC_jLin1ELi1ELi4ELi512ELi2EEEvNS0_6detail10TensorInfoIT0_T2_EENSG_IT1_SI_EESI_T_ --------------------------
	.section	.nv.constant2._ZN2at4cuda57_GLOBAL__N__cd6b329d_24_DistributionBernoulli_cu_7537a20d21kernelPointwiseApply2IZNS_6native9templates4cuda28bernoulli_tensor_cuda_kernelIsfEEvRKNS_10TensorBaseES9_NS_15PhiloxCudaStateEEUliRsSB_SB_SB_RKfSD_SD_SD_E_sSC_jLin1ELi1ELi4ELi512ELi2EEEvNS0_6detail10TensorInfoIT0_T2_EENSG_IT1_SI_EESI_T_,"a",@progbits
	.sectionflags	@""
	.align	4
.nv.constant2._ZN2at4cuda57_GLOBAL__N__cd6b329d_24_DistributionBernoulli_cu_7537a20d21kernelPointwiseApply2IZNS_6native9templates4cuda28bernoulli_tensor_cuda_kernelIsfEEvRKNS_10TensorBaseES9_NS_15PhiloxCudaStateEEUliRsSB_SB_SB_RKfSD_SD_SD_E_sSC_jLin1ELi1ELi4ELi512ELi2EEEvNS0_6detail10TensorInfoIT0_T2_EENSG_IT1_SI_EESI_T_:
        /*0000*/ 	.byte	0xc0, 0x7a, 0x00, 0x00, 0x70, 0x78, 0x00, 0x00, 0x30, 0x7d, 0x00, 0x00


//--------------------- .nv.constant2._ZN2at4cuda57_GLOBAL__N__cd6b329d_24_DistributionBernoulli_cu_7537a20d21kernelPointwiseApply2IZNS_6native9templates4cuda28bernoulli_tensor_cuda_kernelIsfEEvRKNS_10TensorBaseES9_NS_15PhiloxCudaStateEEUliRsSB_SB_SB_RKfSD_SD_SD_E_sSC_jLi2ELin1ELi4ELi512ELi2EEEvNS0_6detail10TensorInfoIT0_T2_EENSG_IT1_SI_EESI_T_ --------------------------
	.section	.nv.constant2._ZN2at4cuda57_GLOBAL__N__cd6b329d_24_DistributionBernoulli_cu_7537a20d21kernelPointwiseApply2IZNS_6native9templates4cuda28bernoulli_tensor_cuda_kernelIsfEEvRKNS_10TensorBaseES9_NS_15PhiloxCudaStateEEUliRsSB_SB_SB_RKfSD_SD_SD_E_sSC_jLi2ELin1ELi4ELi512ELi2EEEvNS0_6detail10TensorInfoIT0_T2_EENSG_IT1_SI_EESI_T_,"a",@progbits
	.sectionflags	@""
	.align	4
.nv.constant2._ZN2at4cuda57_GLOBAL__N__cd6b329d_24_DistributionBernoulli_cu_7537a20d21kernelPointwiseApply2IZNS_6native9templates4cuda28bernoulli_tensor_cuda_kernelIsfEEvRKNS_10TensorBaseES9_NS_15PhiloxCudaStateEEUliRsSB_SB_SB_RKfSD_SD_SD_E_sSC_jLi2ELin1ELi4ELi512ELi2EEEvNS0_6detail10TensorInfoIT0_T2_EENSG_IT1_SI_EESI_T_:
        /*0000*/ 	.byte	0xe0, 0x81, 0x00, 0x00, 0xe0, 0x7f, 0x00, 0x00, 0x00, 0x84, 0x00, 0x00


//--------------------- .nv.constant2._ZN2at4cuda57_GLOBAL__N__cd6b329d_24_DistributionBernoulli_cu_7537a20d21kernelPointwiseApply2IZNS_6native9templates4cuda28bernoulli_tensor_cuda_kernelIsfEEvRKNS_10TensorBaseES9_NS_15PhiloxCudaStateEEUliRsSB_SB_SB_RKfSD_SD_SD_E_sSC_jLi2ELi2ELi4ELi512ELi2EEEvNS0_6detail10TensorInfoIT0_T2_EENSG_IT1_SI_EESI_T_ --------------------------
	.section	.nv.constant2._ZN2at4cuda57_GLOBAL__N__cd6b329d_24_DistributionBernoulli_cu_7537a20d21kernelPointwiseApply2IZNS_6native9templates4cuda28bernoulli_tensor_cuda_kernelIsfEEvRKNS_10TensorBaseES9_NS_15PhiloxCudaStateEEUliRsSB_SB_SB_RKfSD_SD_SD_E_sSC_jLi2ELi2ELi4ELi512ELi2EEEvNS0_6detail10TensorInfoIT0_T2_EENSG_IT1_SI_EESI_T_,"a",@progbits
	.sectionflags	@""
	.align	4
.nv.constant2._ZN2at4cuda57_GLOBAL__N__cd6b329d_24_DistributionBernoulli_cu_7537a20d21kernelPointwiseApply2IZNS_6native9templates4cuda28bernoulli_tensor_cuda_kernelIsfEEvRKNS_10TensorBaseES9_NS_15PhiloxCudaStateEEUliRsSB_SB_SB_RKfSD_SD_SD_E_sSC_jLi2ELi2ELi4ELi512ELi2EEEvNS0_6detail10TensorInfoIT0_T2_EENSG_IT1_SI_EESI_T_:
        /*0000*/ 	.byte	0x60, 0x1e, 0x00, 0x00, 0x80, 0x1c, 0x00, 0x00, 0x60, 0x20, 0x00, 0x00


//--------------------- .nv.constant2._ZN2at4cuda57_GLOBAL__N__cd6b329d_24_DistributionBernoulli_cu_7537a20d21kernelPointwiseApply2IZNS_6native9templates4cuda28bernoulli_tensor_cuda_kernelIsfEEvRKNS_10TensorBaseES9_NS_15PhiloxCudaStateEEUliRsSB_SB_SB_RKfSD_SD_SD_E_sSC_jLi2ELi1ELi4ELi512ELi2EEEvNS0_6detail10TensorInfoIT0_T2_EENSG_IT1_SI_EESI_T_ --------------------------
	.section	.nv.constant2._ZN2at4cuda57_GLOBAL__N__cd6b329d_24_DistributionBernoulli_cu_7537a20d21kernelPointwiseApply2IZNS_6native9templates4cuda28bernoulli_tensor_cuda_kernelIsfEEvRKNS_10TensorBaseES9_NS_15PhiloxCudaStateEEUliRsSB_SB_SB_RKfSD_SD_SD_E_sSC_jLi2ELi1ELi4ELi512ELi2EEEvNS0_6detail10TensorInfoIT0_T2_EENSG_IT1_SI_EESI_T_,"a",@progbits
	.sectionflags	@""
	.align	4
.nv.constant2._ZN2at4cuda57_GLOBAL__N__cd6b329d_24_DistributionBernoulli_cu_7537a20d21kernelPointwiseApply2IZNS_6native9templates4cuda28bernoulli_tensor_cuda_kernelIsfEEvRKNS_10TensorBaseES9_NS_15PhiloxCudaStateEEUliRsSB_SB_SB_RKfSD_SD_SD_E_sSC_jLi2ELi1ELi4ELi512ELi2EEEvNS0_6detail10TensorInfoIT0_T2_EENSG_IT1_SI_EESI_T_:
        /*0000*/ 	.byte	0x20, 0x19, 0x00, 0x00, 0x40, 0x17, 0x00, 0x00, 0x20, 0x1b, 0x00, 0x00


//--------------------- .nv.constant2._ZN2at4cuda57_GLOBAL__N__cd6b329d_24_DistributionBernoulli_cu_7537a20d21kernelPointwiseApply2IZNS_6native9templates4cuda28bernoulli_tensor_cuda_kernelIsfEEvRKNS_10TensorBaseES9_NS_15PhiloxCudaStateEEUliRsSB_SB_SB_RKfSD_SD_SD_E_sSC_jLi1ELin1ELi4ELi512ELi2EEEvNS0_6detail10TensorInfoIT0_T2_EENSG_IT1_SI_EESI_T_ --------------------------
	.section	.nv.constant2._ZN2at4cuda57_GLOBAL__N__cd6b329d_24_DistributionBernoulli_cu_7537a20d21kernelPointwiseApply2IZNS_6native9templates4cuda28bernoulli_tensor_cuda_kernelIsfEEvRKNS_10TensorBaseES9_NS_15PhiloxCudaStateEEUliRsSB_SB_SB_RKfSD_SD_SD_E_sSC_jLi1ELin1ELi4ELi512ELi2EEEvNS0_6detail10TensorInfoIT0_T2_EENSG_IT1_SI_EESI_T_,"a",@progbits
	.sectionflags	@""
	.align	4
.nv.constant2._ZN2at4cuda57_GLOBAL__N__cd6b329d_24_DistributionBernoulli_cu_7537a20d21kernelPointwiseApply2IZNS_6native9templates4cuda28bernoulli_tensor_cuda_kernelIsfEEvRKNS_10TensorBaseES9_NS_15PhiloxCudaStateEEUliRsSB_SB_SB_RKfSD_SD_SD_E_sSC_jLi1ELin1ELi4ELi512ELi2EEEvNS0_6detail10TensorInfoIT0_T2_EENSG_IT1_SI_EESI_T_:
        /*0000*/ 	.byte	0xe0, 0x7b, 0x00, 0x00, 0x90, 0x79, 0x00, 0x00, 0x60, 0x7e, 0x00, 0x00


//--------------------- .nv.constant2._ZN2at4cuda57_GLOBAL__N__cd6b329d_24_DistributionBernoulli_cu_7537a20d21kernelPointwiseApply2IZNS_6native9templates4cuda28bernoulli_tensor_cuda_kernelIsfEEvRKNS_10TensorBaseES9_NS_15PhiloxCudaStateEEUliRsSB_SB_SB_RKfSD_SD_SD_E_sSC_jLi1ELi2ELi4ELi512ELi2EEEvNS0_6detail10TensorInfoIT0_T2_EENSG_IT1_SI_EESI_T_ --------------------------
	.section	.nv.constant2._ZN2at4cuda57_GLOBAL__N__cd6b329d_24_DistributionBernoulli_cu_7537a20d21kernelPointwiseApply2IZNS_6native9templates4cuda28bernoulli_tensor_cuda_kernelIsfEEvRKNS_10TensorBaseES9_NS_15PhiloxCudaStateEEUliRsSB_SB_SB_RKfSD_SD_SD_E_sSC_jLi1ELi2ELi4ELi512ELi2EEEvNS0_6detail10TensorInfoIT0_T2_EENSG_IT1_SI_EESI_T_,"a",@progbits
	.sectionflags	@""
	.align	4
.nv.constant2._ZN2at4cuda57_GLOBAL__N__cd6b329d_24_DistributionBernoulli_cu_7537a20d21kernelPointwiseApply2IZNS_6native9templates4cuda28bernoulli_tensor_cuda_kernelIsfEEvRKNS_10TensorBaseES9_NS_15PhiloxCudaStateEEUliRsSB_SB_SB_RKfSD_SD_SD_E_sSC_jLi1ELi2ELi4ELi512ELi2EEEvNS0_6detail10TensorInfoIT0_T2_EENSG_IT1_SI_EESI_T_:
        /*0000*/ 	.byte	0x10, 0x19, 0x00, 0x00, 0x30, 0x17, 0x00, 0x00, 0x60, 0x1b, 0x00, 0x00


//--------------------- .nv.constant2._ZN2at4cuda57_GLOBAL__N__cd6b329d_24_DistributionBernoulli_cu_7537a20d21kernelPointwiseApply2IZNS_6native9templates4cuda28bernoulli_tensor_cuda_kernelIsfEEvRKNS_10TensorBaseES9_NS_15PhiloxCudaStateEEUliRsSB_SB_SB_RKfSD_SD_SD_E_sSC_jLi1ELi1ELi4ELi512ELi2EEEvNS0_6detail10TensorInfoIT0_T2_EENSG_IT1_SI_EESI_T_ --------------------------
	.section	.nv.constant2._ZN2at4cuda57_GLOBAL__N__cd6b329d_24_DistributionBernoulli_cu_7537a20d21kernelPointwiseApply2IZNS_6native9templates4cuda28bernoulli_tensor_cuda_kernelIsfEEvRKNS_10TensorBaseES9_NS_15PhiloxCudaStateEEUliRsSB_SB_SB_RKfSD_SD_SD_E_sSC_jLi1ELi1ELi4ELi512ELi2EEEvNS0_6detail10TensorInfoIT0_T2_EENSG_IT1_SI_EESI_T_,"a",@progbits
	.sectionflags	@""
	.align	4
.nv.constant2._ZN2at4cuda57_GLOBAL__N__cd6b329d_24_DistributionBernoulli_cu_7537a20d21kernelPointwiseApply2IZNS_6native9templates4cuda28bernoulli_tensor_cuda_kernelIsfEEvRKNS_10TensorBaseES9_NS_15PhiloxCudaStateEEUliRsSB_SB_SB_RKfSD_SD_SD_E_sSC_jLi1ELi1ELi4ELi512ELi2EEEvNS0_6detail10TensorInfoIT0_T2_EENSG_IT1_SI_EESI_T_:
        /*0000*/ 	.byte	0x70, 0x12, 0x00, 0x00, 0x90, 0x10, 0x00, 0x00, 0x70, 0x14, 0x00, 0x00


//--------------------- .nv.constant2._ZN2at4cuda57_GLOBAL__N__cd6b329d_24_DistributionBernoulli_cu_7537a20d21kernelPointwiseApply2IZNS_6native9templates4cuda28bernoulli_tensor_cuda_kernelIlfEEvRKNS_10TensorBaseES9_NS_15PhiloxCudaStateEEUliRlSB_SB_SB_RKfSD_SD_SD_E_lSC_mLin1ELin1ELi4ELi512ELi2EEEvNS0_6detail10TensorInfoIT0_T2_EENSG_IT1_SI_EESI_T_ --------------------------
	.section	.nv.constant2._ZN2at4cuda57_GLOBAL__N__cd6b329d_24_DistributionBernoulli_cu_7537a20d21kernelPointwiseApply2IZNS_6native9templates4cuda28bernoulli_tensor_cuda_kernelIlfEEvRKNS_10TensorBaseES9_NS_15PhiloxCudaStateEEUliRlSB_SB_SB_RKfSD_SD_SD_E_lSC_mLin1ELin1ELi4ELi512ELi2EEEvNS0_6detail10TensorInfoIT0_T2_EENSG_IT1_SI_EESI_T_,"a",@progbits
	.sectionflags	@""
	.align	4
.nv.constant2._ZN2at4cuda57_GLOBAL__N__cd6b329d_24_DistributionBernoulli_cu_7537a20d21kernelPointwiseApply2IZNS_6native9templates4cuda28bernoulli_tensor_cuda_kernelIlfEEvRKNS_10TensorBaseES9_NS_15PhiloxCudaStateEEUliRlSB_SB_SB_RKfSD_SD_SD_E_lSC_mLin1ELin1ELi4ELi512ELi2EEEvNS0_6detail10TensorInfoIT0_T2_EENSG_IT1_SI_EESI_T_:
        /*0000*/ 	.byte	0x30, 0xca, 0x01, 0x00, 0x20, 0xc8, 0x01, 0x00, 0x60, 0xcc, 0x01, 0x00


//--------------------- .nv.constant2._ZN2at4cuda57_GLOBAL__N__cd6b329d_24_DistributionBernoulli_cu_7537a20d21kernelPointwiseApply2IZNS_6native9templates4cuda28bernoulli_tensor_cuda_kernelIlfEEvRKNS_10TensorBaseES9_NS_15PhiloxCudaStateEEUliRlSB_SB_SB_RKfSD_SD_SD_E_lSC_mLi1ELi1ELi4ELi512ELi2EEEvNS0_6detail10TensorInfoIT0_T2_EENSG_IT1_SI_EESI_T_ --------------------------
	.section	.nv.constant2._ZN2at4cuda57_GLOBAL__N__cd6b329d_24_DistributionBernoulli_cu_7537a20d21kernelPointwiseApply2IZNS_6native9templates4cuda28bernoulli_tensor_cuda_kernelIlfEEvRKNS_10TensorBaseES9_NS_15PhiloxCudaStateEEUliRlSB_SB_SB_RKfSD_SD_SD_E_lSC_mLi1ELi1ELi4ELi512ELi2EEEvNS0_6detail10TensorInfoIT0_T2_EENSG_IT1_SI_EESI_T_,"a",@progbits
	.sectionflags	@""
	.align	4
.nv.constant2._ZN2at4cuda57_GLOBAL__N__cd6b329d_24_DistributionBernoulli_cu_7537a20d21kernelPointwiseApply2IZNS_6native9templates4cuda28bernoulli_tensor_cuda_kernelIlfEEvRKNS_10TensorBaseES9_NS_15PhiloxCudaStateEEUliRlSB_SB_SB_RKfSD_SD_SD_E_lSC_mLi1ELi1ELi4ELi512ELi2EEEvNS0_6detail10TensorInfoIT0_T2_EENSG_IT1_SI_EESI_T_:
        /*0000*/ 	.byte	0x30, 0x14, 0x00, 0x00, 0x40, 0x12, 0x00, 0x00, 0x40, 0x16, 0x00, 0x00


//--------------------- .nv.constant2._ZN2at4cuda57_GLOBAL__N__cd6b329d_24_DistributionBernoulli_cu_7537a20d21kernelPointwiseApply2IZNS_6native9templates4cuda28bernoulli_tensor_cuda_kernelIlfEEvRKNS_10TensorBaseES9_NS_15PhiloxCudaStateEEUliRlSB_SB_SB_RKfSD_SD_SD_E_lSC_jLin1ELin1ELi4ELi512ELi2EEEvNS0_6detail10TensorInfoIT0_T2_EENSG_IT1_SI_EESI_T_ --------------------------
	.section	.nv.constant2._ZN2at4cuda57_GLOBAL__N__cd6b329d_24_DistributionBernoulli_cu_7537a20d21kernelPointwiseApply2IZNS_6native9templates4cuda28bernoulli_tensor_cuda_kernelIlfEEvRKNS_10TensorBaseES9_NS_15PhiloxCudaStateEEUliRlSB_SB_SB_RKfSD_SD_SD_E_lSC_jLin1ELin1ELi4ELi512ELi2EEEvNS0_6detail10TensorInfoIT0_T2_EENSG_IT1_SI_EESI_T_,"a",@progbits
	.sectionflags	@""
	.align	4
.nv.constant2._ZN2at4cuda57_GLOBAL__N__cd6b329d_24_DistributionBernoulli_cu_7537a20d21kernelPointwiseApply2IZNS_6native9templates4cuda28bernoulli_tensor_cuda_kernelIlfEEvRKNS_10TensorBaseES9_NS_15PhiloxCudaStateEEUliRlSB_SB_SB_RKfSD_SD_SD_E_lSC_jLin1ELin1ELi4ELi512ELi2EEEvNS0_6detail10TensorInfoIT0_T2_EENSG_IT1_SI_EESI_T_:
        /*0000*/ 	.byte	0x70, 0xe2, 0x00, 0x00, 0x60, 0xe0, 0x00, 0x00, 0xa0, 0xe4, 0x00, 0x00


//--------------------- .nv.constant2._ZN2at4cuda57_GLOBAL__N__cd6b329d_24_DistributionBernoulli_cu_7537a20d21kernelPointwiseApply2IZNS_6native9templates4cuda28bernoulli_tensor_cuda_kernelIlfEEvRKNS_10TensorBaseES9_NS_15PhiloxCudaStateEEUliRlSB_SB_SB_RKfSD_SD_SD_E_lSC_jLin1ELi2ELi4ELi512ELi2EEEvNS0_6detail10TensorInfoIT0_T2_EENSG_IT1_SI_EESI_T_ --------------------------
	.section	.nv.constant2._ZN2at4cuda57_GLOBAL__N__cd6b329d_24_DistributionBernoulli_cu_7537a20d21kernelPointwiseApply2IZNS_6native9templates4cuda28bernoulli_tensor_cuda_kernelIlfEEvRKNS_10TensorBaseES9_NS_15PhiloxCudaStateEEUliRlSB_SB_SB_RKfSD_SD_SD_E_lSC_jLin1ELi2ELi4ELi512ELi2EEEvNS0_6detail10TensorInfoIT0_T2_EENSG_IT1_SI_EESI_T_,"a",@progbits
	.sectionflags	@""
	.align	4
.nv.constant2._ZN2at4cuda57_GLOBAL__N__cd6b329d_24_DistributionBernoulli_cu_7537a20d21kernelPointwiseApply2IZNS_6native9templates4cuda28bernoulli_tensor_cuda_kernelIlfEEvRKNS_10TensorBaseES9_NS_15PhiloxCudaStateEEUliRlSB_SB_SB_RKfSD_SD_SD_E_lSC_jLin1ELi2ELi4ELi512ELi2EEEvNS0_6detail10TensorInfoIT0_T2_EENSG_IT1_SI_EESI_T_:
        /*0000*/ 	.byte	0x10, 0x81, 0x00, 0x00, 0x00, 0x7f, 0x00, 0x00, 0x40, 0x83, 0x00, 0x00


//--------------------- .nv.constant2._ZN2at4cuda57_GLOBAL__N__cd6b329d_24_DistributionBernoulli_cu_7537a20d21kernelPointwiseApply2IZNS_6native9templates4cuda28bernoulli_tensor_cuda_kernelIlfEEvRKNS_10TensorBaseES9_NS_15PhiloxCudaStateEEUliRlSB_SB_SB_RKfSD_SD_SD_E_lSC_jLin1ELi1ELi4ELi512ELi2EEEvNS0_6detail10TensorInfoIT0_T2_EENSG_IT1_SI_EESI_T_ --------------------------
	.section	.nv.constant2._ZN2at4cuda57_GLOBAL__N__cd6b329d_24_DistributionBernoulli_cu_7537a20d21kernelPointwiseApply2IZNS_6native9templates4cuda28bernoulli_tensor_cuda_kernelIlfEEvRKNS_10TensorBaseES9_NS_15PhiloxCudaStateEEUliRlSB_SB_SB_RKfSD_SD_SD_E_lSC_jLin1ELi1ELi4ELi512ELi2EEEvNS0_6detail10TensorInfoIT0_T2_EENSG_IT1_SI_EESI_T_,"a",@progbits
	.sectionflags	@""
	.align	4
.nv.constant2._ZN2at4cuda57_GLOBAL__N__cd6b329d_24_DistributionBernoulli_cu_7537a20d21kernelPointwiseApply2IZNS_6native9templates4cuda28bernoulli_tensor_cuda_kernelIlfEEvRKNS_10TensorBaseES9_NS_15PhiloxCudaStateEEUliRlSB_SB_SB_RKfSD_SD_SD_E_lSC_jLin1ELi1ELi4ELi512ELi2EEEvNS0_6detail10TensorInfoIT0_T2_EENSG_IT1_SI_EESI_T_:
        /*0000*/ 	.byte	0xf0, 0x7a, 0x00, 0x00, 0x90, 0x78, 0x00, 0x00, 0x70, 0x7d, 0x00, 0x00


//--------------------- .nv.constant2._ZN2at4cuda57_GLOBAL__N__cd6b329d_24_DistributionBernoulli_cu_7537a20d21kernelPointwiseApply2IZNS_6native9templates4cuda28bernoulli_tensor_cuda_kernelIlfEEvRKNS_10TensorBaseES9_NS_15PhiloxCudaStateEEUliRlSB_SB_SB_RKfSD_SD_SD_E_lSC_jLi2ELin1ELi4ELi512ELi2EEEvNS0_6detail10TensorInfoIT0_T2_EENSG_IT1_SI_EESI_T_ --------------------------
	.section	.nv.constant2._ZN2at4cuda57_GLOBAL__N__cd6b329d_24_DistributionBernoulli_cu_7537a20d21kernelPointwiseApply2IZNS_6native9templates4cuda28bernoulli_tensor_cuda_kernelIlfEEvRKNS_10TensorBaseES9_NS_15PhiloxCudaStateEEUliRlSB_SB_SB_RKfSD_SD_SD_E_lSC_jLi2ELin1ELi4ELi512ELi2EEEvNS0_6detail10TensorInfoIT0_T2_EENSG_IT1_SI_EESI_T_,"a",@progbits
	.sectionflags	@""
	.align	4
.nv.constant2._ZN2at4cuda57_GLOBAL__N__cd6b329d_24_DistributionBernoulli_cu_7537a20d21kernelPointwiseApply2IZNS_6native9templates4cuda28bernoulli_tensor_cuda_kernelIlfEEvRKNS_10TensorBaseES9_NS_15PhiloxCudaStateEEUliRlSB_SB_SB_RKfSD_SD_SD_E_lSC_jLi2ELin1ELi4ELi512ELi2EEEvNS0_6detail10TensorInfoIT0_T2_EENSG_IT1_SI_EESI_T_:
        /*0000*/ 	.byte	0x10, 0x82, 0x00, 0x00, 0x00, 0x80, 0x00, 0x00, 0x40, 0x84, 0x00, 0x00


//--------------------- .nv.constant2._ZN2at4cuda57_GLOBAL__N__cd6b329d_24_DistributionBernoulli_cu_7537a20d21kernelPointwiseApply2IZNS_6native9templates4cuda28bernoulli_tensor_cuda_kernelIlfEEvRKNS_10TensorBaseES9_NS_15PhiloxCudaStateEEUliRlSB_SB_SB_RKfSD_SD_SD_E_lSC_jLi2ELi2ELi4ELi512ELi2EEEvNS0_6detail10TensorInfoIT0_T2_EENSG_IT1_SI_EESI_T_ --------------------------
	.section	.nv.constant2._ZN2at4cuda57_GLOBAL__N__cd6b329d_24_DistributionBernoulli_cu_7537a20d21kernelPointwiseApply2IZNS_6native9templates4cuda28bernoulli_tensor_cuda_kernelIlfEEvRKNS_10TensorBaseES9_NS_15PhiloxCudaStateEEUliRlSB_SB_SB_RKfSD_SD_SD_E_lSC_jLi2ELi2ELi4ELi512ELi2EEEvNS0_6detail10TensorInfoIT0_T2_EENSG_IT1_SI_EESI_T_,"a",@progbits
	.sectionflags	@""
	.align	4
.nv.constant2._ZN2at4cuda57_GLOBAL__N__cd6b329d_24_DistributionBernoulli_cu_7537a20d21kernelPointwiseApply2IZNS_6native9templates4cuda28bernoulli_tensor_cuda_kernelIlfEEvRKNS_10TensorBaseES9_NS_15PhiloxCudaStateEEUliRlSB_SB_SB_RKfSD_SD_SD_E_lSC_jLi2ELi2ELi4ELi512ELi2EEEvNS0_6detail10TensorInfoIT0_T2_EENSG_IT1_SI_EESI_T_:
        /*0000*/ 	.byte	0x90, 0x1e, 0x00, 0x00, 0xa0, 0x1c, 0x00, 0x00, 0xa0, 0x20, 0x00, 0x00


//--------------------- .nv.constant2._ZN2at4cuda57_GLOBAL__N__cd6b329d_24_DistributionBernoulli_cu_7537a20d21kernelPointwiseApply2IZNS_6native9templates4cuda28bernoulli_tensor_cuda_kernelIlfEEvRKNS_10TensorBaseES9_NS_15PhiloxCudaStateEEUliRlSB_SB_SB_RKfSD_SD_SD_E_lSC_jLi2ELi1ELi4ELi512ELi2EEEvNS0_6detail10TensorInfoIT0_T2_EENSG_IT1_SI_EESI_T_ --------------------------
	.section	.nv.constant2._ZN2at4cuda57_GLOBAL__N__cd6b329d_24_DistributionBernoulli_cu_7537a20d21kernelPointwiseApply2IZNS_6native9templates4cuda28bernoulli_tensor_cuda_kernelIlfEEvRKNS_10TensorBaseES9_NS_15PhiloxCudaStateEEUliRlSB_SB_SB_RKfSD_SD_SD_E_lSC_jLi2ELi1ELi4ELi512ELi2EEEvNS0_6detail10TensorInfoIT0_T2_EENSG_IT1_SI_EESI_T_,"a",@progbits
	.sectionflags	@""
	.align	4
.nv.constant2._ZN2at4cuda57_GLOBAL__N__cd6b329d_24_DistributionBernoulli_cu_7537a20d21kernelPointwiseApply2IZNS_6native9templates4cuda28bernoulli_tensor_cuda_kernelIlfEEvRKNS_10TensorBaseES9_NS_15PhiloxCudaStateEEUliRlSB_SB_SB_RKfSD_SD_SD_E_lSC_jLi2ELi1ELi4ELi512ELi2EEEvNS0_6detail10TensorInfoIT0_T2_EENSG_IT1_SI_EESI_T_:
        /*0000*/ 	.byte	0x50, 0x19, 0x00, 0x00, 0x60, 0x17, 0x00, 0x00, 0x60, 0x1b, 0x00, 0x00


//--------------------- .nv.constant2._ZN2at4cuda57_GLOBAL__N__cd6b329d_24_DistributionBernoulli_cu_7537a20d21kernelPointwiseApply2IZNS_6native9templates4cuda28bernoulli_tensor_cuda_kernelIlfEEvRKNS_10TensorBaseES9_NS_15PhiloxCudaStateEEUliRlSB_SB_SB_RKfSD_SD_SD_E_lSC_jLi1ELin1ELi4ELi512ELi2EEEvNS0_6detail10TensorInfoIT0_T2_EENSG_IT1_SI_EESI_T_ --------------------------
	.section	.nv.constant2._ZN2at4cuda57_GLOBAL__N__cd6b329d_24_DistributionBernoulli_cu_7537a20d21kernelPointwiseApply2IZNS_6native9templates4cuda28bernoulli_tensor_cuda_kernelIlfEEvRKNS_10TensorBaseES9_NS_15PhiloxCudaStateEEUliRlSB_SB_SB_RKfSD_SD_SD_E_lSC_jLi1ELin1ELi4ELi512ELi2EEEvNS0_6detail10TensorInfoIT0_T2_EENSG_IT1_SI_EESI_T_,"a",@progbits
	.sectionflags	@""
	.align	4
.nv.constant2._ZN2at4cuda57_GLOBAL__N__cd6b329d_24_DistributionBernoulli_cu_7537a20d21kernelPointwiseApply2IZNS_6native9templates4cuda28bernoulli_tensor_cuda_kernelIlfEEvRKNS_10TensorBaseES9_NS_15PhiloxCudaStateEEUliRlSB_SB_SB_RKfSD_SD_SD_E_lSC_jLi1ELin1ELi4ELi512ELi2EEEvNS0_6detail10TensorInfoIT0_T2_EENSG_IT1_SI_EESI_T_:
        /*0000*/ 	.byte	0x10, 0x7c, 0x00, 0x00, 0xb0, 0x79, 0x00, 0x00, 0xa0, 0x7e, 0x00, 0x00


//--------------------- .nv.constant2._ZN2at4cuda57_GLOBAL__N__cd6b329d_24_DistributionBernoulli_cu_7537a20d21kernelPointwiseApply2IZNS_6native9templates4cuda28bernoulli_tensor_cuda_kernelIlfEEvRKNS_10TensorBaseES9_NS_15PhiloxCudaStateEEUliRlSB_SB_SB_RKfSD_SD_SD_E_lSC_jLi1ELi2ELi4ELi512ELi2EEEvNS0_6detail10TensorInfoIT0_T2_EENSG_IT1_SI_EESI_T_ --------------------------
	.section	.nv.constant2._ZN2at4cuda57_GLOBAL__N__cd6b329d_24_DistributionBernoulli_cu_7537a20d21kernelPointwiseApply2IZNS_6native9templates4cuda28bernoulli_tensor_cuda_kernelIlfEEvRKNS_10TensorBaseES9_NS_15PhiloxCudaStateEEUliRlSB_SB_SB_RKfSD_SD_SD_E_lSC_jLi1ELi2ELi4ELi512ELi2EEEvNS0_6detail10TensorInfoIT0_T2_EENSG_IT1_SI_EESI_T_,"a",@progbits
	.sectionflags	@""
	.align	4
.nv.constant2._ZN2at4cuda57_GLOBAL__N__cd6b329d_24_DistributionBernoulli_cu_7537a20d21kernelPointwiseApply2IZNS_6native9templates4cuda28bernoulli_tensor_cuda_kernelIlfEEvRKNS_10TensorBaseES9_NS_15PhiloxCudaStateEEUliRlSB_SB_SB_RKfSD_SD_SD_E_lSC_jLi1ELi2ELi4ELi512ELi2EEEvNS0_6detail10TensorInfoIT0_T2_EENSG_IT1_SI_EESI_T_:
        /*0000*/ 	.byte	0x40, 0x19, 0x00, 0x00, 0x50, 0x17, 0x00, 0x00, 0xa0, 0x1b, 0x00, 0x00


//--------------------- .nv.constant2._ZN2at4cuda57_GLOBAL__N__cd6b329d_24_DistributionBernoulli_cu_7537a20d21kernelPointwiseApply2IZNS_6native9templates4cuda28bernoulli_tensor_cuda_kernelIlfEEvRKNS_10TensorBaseES9_NS_15PhiloxCudaStateEEUliRlSB_SB_SB_RKfSD_SD_SD_E_lSC_jLi1ELi1ELi4ELi512ELi2EEEvNS0_6detail10TensorInfoIT0_T2_EENSG_IT1_SI_EESI_T_ --------------------------
	.section	.nv.constant2._ZN2at4cuda57_GLOBAL__N__cd6b329d_24_DistributionBernoulli_cu_7537a20d21kernelPointwiseApply2IZNS_6native9templates4cuda28bernoulli_tensor_cuda_kernelIlfEEvRKNS_10TensorBaseES9_NS_15PhiloxCudaStateEEUliRlSB_SB_SB_RKfSD_SD_SD_E_lSC_jLi1ELi1ELi4ELi512ELi2EEEvNS0_6detail10TensorInfoIT0_T2_EENSG_IT1_SI_EESI_T_,"a",@progbits
	.sectionflags	@""
	.align	4
.nv.constant2._ZN2at4cuda57_GLOBAL__N__cd6b329d_24_DistributionBernoulli_cu_7537a20d21kernelPointwiseApply2IZNS_6native9templates4cuda28bernoulli_tensor_cuda_kernelIlfEEvRKNS_10TensorBaseES9_NS_15PhiloxCudaStateEEUliRlSB_SB_SB_RKfSD_SD_SD_E_lSC_jLi1ELi1ELi4ELi512ELi2EEEvNS0_6detail10TensorInfoIT0_T2_EENSG_IT1_SI_EESI_T_:
        /*0000*/ 	.byte	0xa0, 0x12, 0x00, 0x00, 0xb0, 0x10, 0x00, 0x00, 0xb0, 0x14, 0x00, 0x00


//--------------------- .nv.constant2._ZN2at4cuda57_GLOBAL__N__cd6b329d_24_DistributionBernoulli_cu_7537a20d21kernelPointwiseApply2IZNS_6native9templates4cuda28bernoulli_tensor_cuda_kernelIifEEvRKNS_10TensorBaseES9_NS_15PhiloxCudaStateEEUliRiSB_SB_SB_RKfSD_SD_SD_E_iSC_mLin1ELin1ELi4ELi512ELi2EEEvNS0_6detail10TensorInfoIT0_T2_EENSG_IT1_SI_EESI_T_ --------------------------
	.section	.nv.constant2._ZN2at4cuda57_GLOBAL__N__cd6b329d_24_DistributionBernoulli_cu_7537a20d21kernelPointwiseApply2IZNS_6native9templates4cuda28bernoulli_tensor_cuda_kernelIifEEvRKNS_10TensorBaseES9_NS_15PhiloxCudaStateEEUliRiSB_SB_SB_RKfSD_SD_SD_E_iSC_mLin1ELin1ELi4ELi512ELi2EEEvNS0_6detail10TensorInfoIT0_T2_EENSG_IT1_SI_EESI_T_,"a",@progbits
	.sectionflags	@""
	.align	4
.nv.constant2._ZN2at4cuda57_GLOBAL__N__cd6b329d_24_DistributionBernoulli_cu_7537a20d21kernelPointwiseApply2IZNS_6native9templates4cuda28bernoulli_tensor_cuda_kernelIifEEvRKNS_10TensorBaseES9_NS_15PhiloxCudaStateEEUliRiSB_SB_SB_RKfSD_SD_SD_E_iSC_mLin1ELin1ELi4ELi512ELi2EEEvNS0_6detail10TensorInfoIT0_T2_EENSG_IT1_SI_EESI_T_:
        /*0000*/ 	.byte	0x00, 0xca, 0x01, 0x00, 0x00, 0xc8, 0x01, 0x00, 0x20, 0xcc, 0x01, 0x00


//--------------------- .nv.constant2._ZN2at4cuda57_GLOBAL__N__cd6b329d_24_DistributionBernoulli_cu_7537a20d21kernelPointwiseApply2IZNS_6native9templates4cuda28bernoulli_tensor_cuda_kernelIifEEvRKNS_10TensorBaseES9_NS_15PhiloxCudaStateEEUliRiSB_SB_SB_RKfSD_SD_SD_E_iSC_mLi1ELi1ELi4ELi512ELi2EEEvNS0_6detail10TensorInfoIT0_T2_EENSG_IT1_SI_EESI_T_ --------------------------
	.section	.nv.constant2._ZN2at4cuda57_GLOBAL__N__cd6b329d_24_DistributionBernoulli_cu_7537a20d21kernelPointwiseApply2IZNS_6native9templates4cuda28bernoulli_tensor_cuda_kernelIifEEvRKNS_10TensorBaseES9_NS_15PhiloxCudaStateEEUliRiSB_SB_SB_RKfSD_SD_SD_E_iSC_mLi1ELi1ELi4ELi512ELi2EEEvNS0_6detail10TensorInfoIT0_T2_EENSG_IT1_SI_EESI_T_,"a",@progbits
	.sectionflags	@""
	.align	4
.nv.constant2._ZN2at4cuda57_GLOBAL__N__cd6b329d_24_DistributionBernoulli_cu_7537a20d21kernelPointwiseApply2IZNS_6native9templates4cuda28bernoulli_tensor_cuda_kernelIifEEvRKNS_10TensorBaseES9_NS_15PhiloxCudaStateEEUliRiSB_SB_SB_RKfSD_SD_SD_E_iSC_mLi1ELi1ELi4ELi512ELi2EEEvNS0_6detail10TensorInfoIT0_T2_EENSG_IT1_SI_EESI_T_:
        /*0000*/ 	.byte	0x00, 0x14, 0x00, 0x00, 0x20, 0x12, 0x00, 0x00, 0x00, 0x16, 0x00, 0x00


//--------------------- .nv.constant2._ZN2at4cuda57_GLOBAL__N__cd6b329d_24_DistributionBernoulli_cu_7537a20d21kernelPointwiseApply2IZNS_6native9templates4cuda28bernoulli_tensor_cuda_kernelIifEEvRKNS_10TensorBaseES9_NS_15PhiloxCudaStateEEUliRiSB_SB_SB_RKfSD_SD_SD_E_iSC_jLin1ELin1ELi4ELi512ELi2EEEvNS0_6detail10TensorInfoIT0_T2_EENSG_IT1_SI_EESI_T_ --------------------------
	.section	.nv.constant2._ZN2at4cuda57_GLOBAL__N__cd6b329d_24_DistributionBernoulli_cu_7537a20d21kernelPointwiseApply2IZNS_6native9templates4cuda28bernoulli_tensor_cuda_kernelIifEEvRKNS_10TensorBaseES9_NS_15PhiloxCudaStateEEUliRiSB_SB_SB_RKfSD_SD_SD_E_iSC_jLin1ELin1ELi4ELi512ELi2EEEvNS0_6detail10TensorInfoIT0_T2_EENSG_IT1_SI_EESI_T_,"a",@progbits
	.sectionflags	@""
	.align	4
.nv.constant2._ZN2at4cuda57_GLOBAL__N__cd6b329d_24_DistributionBernoulli_cu_7537a20d21kernelPointwiseApply2IZNS_6native9templates4cuda28bernoulli_tensor_cuda_kernelIifEEvRKNS_10TensorBaseES9_NS_15PhiloxCudaStateEEUliRiSB_SB_SB_RKfSD_SD_SD_E_iSC_jLin1ELin1ELi4ELi512ELi2EEEvNS0_6detail10TensorInfoIT0_T2_EENSG_IT1_SI_EESI_T_:
        /*0000*/ 	.byte	0x40, 0xe2, 0x00, 0x00, 0x40, 0xe0, 0x00, 0x00, 0x60, 0xe4, 0x00, 0x00


//--------------------- .nv.constant2._ZN2at4cuda57_GLOBAL__N__cd6b329d_24_DistributionBernoulli_cu_7537a20d21kernelPointwiseApply2IZNS_6native9templates4cuda28bernoulli_tensor_cuda_kernelIifEEvRKNS_10TensorBaseES9_NS_15PhiloxCudaStateEEUliRiSB_SB_SB_RKfSD_SD_SD_E_iSC_jLin1ELi2ELi4ELi512ELi2EEEvNS0_6detail10TensorInfoIT0_T2_EENSG_IT1_SI_EESI_T_ --------------------------
	.section	.nv.constant2._ZN2at4cuda57_GLOBAL__N__cd6b329d_24_DistributionBernoulli_cu_7537a20d21kernelPointwiseApply2IZNS_6native9templates4cuda28bernoulli_tensor_cuda_kernelIifEEvRKNS_10TensorBaseES9_NS_15PhiloxCudaStateEEUliRiSB_SB_SB_RKfSD_SD_SD_E_iSC_jLin1ELi2ELi4ELi512ELi2EEEvNS0_6detail10TensorInfoIT0_T2_EENSG_IT1_SI_EESI_T_,"a",@progbits
	.sectionflags	@""
	.align	4
.nv.constant2._ZN2at4cuda57_GLOBAL__N__cd6b329d_24_DistributionBernoulli_cu_7537a20d21kernelPointwiseApply2IZNS_6native9templates4cuda28bernoulli_tensor_cuda_kernelIifEEvRKNS_10TensorBaseES9_NS_15PhiloxCudaStateEEUliRiSB_SB_SB_RKfSD_SD_SD_E_iSC_jLin1ELi2ELi4ELi512ELi2EEEvNS0_6detail10TensorInfoIT0_T2_EENSG_IT1_SI_EESI_T_:
        /*0000*/ 	.byte	0xe0, 0x80, 0x00, 0x00, 0xe0, 0x7e, 0x00, 0x00, 0x00, 0x83, 0x00, 0x00


//--------------------- .nv.constant2._ZN2at4cuda57_GLOBAL__N__cd6b329d_24_DistributionBernoulli_cu_7537a20d21kernelPointwiseApply2IZNS_6native9templates4cuda28bernoulli_tensor_cuda_kernelIifEEvRKNS_10TensorBaseES9_NS_15PhiloxCudaStateEEUliRiSB_SB_SB_RKfSD_SD_SD_E_iSC_jLin1ELi1ELi4ELi512ELi2EEEvNS0_6detail10TensorInfoIT0_T2_EENSG_IT1_SI_EESI_T_ --------------------------
	.section	.nv.constant2._ZN2at4cuda57_GLOBAL__N__cd6b329d_24_DistributionBernoulli_cu_7537a20d21kernelPointwiseApply2IZNS_6native9templates4cuda28bernoulli_tensor_cuda_kernelIifEEvRKNS_10TensorBaseES9_NS_15PhiloxCudaStateEEUliRiSB_SB_SB_RKfSD_SD_SD_E_iSC_jLin1ELi1ELi4ELi512ELi2EEEvNS0_6detail10TensorInfoIT0_T2_EENSG_IT1_SI_EESI_T_,"a",@progbits
	.sectionflags	@""
	.align	4
.nv.constant2._ZN2at4cuda57_GLOBAL__N__cd6b329d_24_DistributionBernoulli_cu_7537a20d21kernelPointwiseApply2IZNS_6native9templates4cuda28bernoulli_tensor_cuda_kernelIifEEvRKNS_10TensorBaseES9_NS_15PhiloxCudaStateEEUliRiSB_SB_SB_RKfSD_SD_SD_E_iSC_jLin1ELi1ELi4ELi512ELi2EEEvNS0_6detail10TensorInfoIT0_T2_EENSG_IT1_SI_EESI_T_:
        /*0000*/ 	.byte	0xc0, 0x7a, 0x00, 0x00, 0x70, 0x78, 0x00, 0x00, 0x30, 0x7d, 0x00, 0x00


//--------------------- .nv.constant2._ZN2at4cuda57_GLOBAL__N__cd6b329d_24_DistributionBernoulli_cu_7537a20d21kernelPointwiseApply2IZNS_6native9templates4cuda28bernoulli_tensor_cuda_kernelIifEEvRKNS_10TensorBaseES9_NS_15PhiloxCudaStateEEUliRiSB_SB_SB_RKfSD_SD_SD_E_iSC_jLi2ELin1ELi4ELi512ELi2EEEvNS0_6detail10TensorInfoIT0_T2_EENSG_IT1_SI_EESI_T_ --------------------------
	.section	.nv.constant2._ZN2at4cuda57_GLOBAL__N__cd6b329d_24_DistributionBernoulli_cu_7537a20d21kernelPointwiseApply2IZNS_6native9templates4cuda28bernoulli_tensor_cuda_kernelIifEEvRKNS_10TensorBaseES9_NS_15PhiloxCudaStateEEUliRiSB_SB_SB_RKfSD_SD_SD_E_iSC_jLi2ELin1ELi4ELi512ELi2EEEvNS0_6detail10TensorInfoIT0_T2_EENSG_IT1_SI_EESI_T_,"a",@progbits
	.sectionflags	@""
	.align	4
.nv.constant2._ZN2at4cuda57_GLOBAL__N__cd6b329d_24_DistributionBernoulli_cu_7537a20d21kernelPointwiseApply2IZNS_6native9templates4cuda28bernoulli_tensor_cuda_kernelIifEEvRKNS_10TensorBaseES9_NS_15PhiloxCudaStateEEUliRiSB_SB_SB_RKfSD_SD_SD_E_iSC_jLi2ELin1ELi4ELi512ELi2EEEvNS0_6detail10TensorInfoIT0_T2_EENSG_IT1_SI_EESI_T_:
        /*0000*/ 	.byte	0xe0, 0x81, 0x00, 0x00, 0xe0, 0x7f, 0x00, 0x00, 0x00, 0x84, 0x00, 0x00


//--------------------- .nv.constant2._ZN2at4cuda57_GLOBAL__N__cd6b329d_24_DistributionBernoulli_cu_7537a20d21kernelPointwiseApply2IZNS_6native9templates4cuda28bernoulli_tensor_cuda_kernelIifEEvRKNS_10TensorBaseES9_NS_15PhiloxCudaStateEEUliRiSB_SB_SB_RKfSD_SD_SD_E_iSC_jLi2ELi2ELi4ELi512ELi2EEEvNS0_6detail10TensorInfoIT0_T2_EENSG_IT1_SI_EESI_T_ --------------------------
	.section	.nv.constant2._ZN2at4cuda57_GLOBAL__N__cd6b329d_24_DistributionBernoulli_cu_7537a20d21kernelPointwiseApply2IZNS_6native9templates4cuda28bernoulli_tensor_cuda_kernelIifEEvRKNS_10TensorBaseES9_NS_15PhiloxCudaStateEEUliRiSB_SB_SB_RKfSD_SD_SD_E_iSC_jLi2ELi2ELi4ELi512ELi2EEEvNS0_6detail10TensorInfoIT0_T2_EENSG_IT1_SI_EESI_T_,"a",@progbits
	.sectionflags	@""
	.align	4
.nv.constant2._ZN2at4cuda57_GLOBAL__N__cd6b329d_24_DistributionBernoulli_cu_7537a20d21kernelPointwiseApply2IZNS_6native9templates4cuda28bernoulli_tensor_cuda_kernelIifEEvRKNS_10TensorBaseES9_NS_15PhiloxCudaStateEEUliRiSB_SB_SB_RKfSD_SD_SD_E_iSC_jLi2ELi2ELi4ELi512ELi2EEEvNS0_6detail10TensorInfoIT0_T2_EENSG_IT1_SI_EESI_T_:
        /*0000*/ 	.byte	0x60, 0x1e, 0x00, 0x00, 0x80, 0x1c, 0x00, 0x00, 0x60, 0x20, 0x00, 0x00


//--------------------- .nv.constant2._ZN2at4cuda57_GLOBAL__N__cd6b329d_24_DistributionBernoulli_cu_7537a20d21kernelPointwiseApply2IZNS_6native9templates4cuda28bernoulli_tensor_cuda_kernelIifEEvRKNS_10TensorBaseES9_NS_15PhiloxCudaStateEEUliRiSB_SB_SB_RKfSD_SD_SD_E_iSC_jLi2ELi1ELi4ELi512ELi2EEEvNS0_6detail10TensorInfoIT0_T2_EENSG_IT1_SI_EESI_T_ --------------------------
	.section	.nv.constant2._ZN2at4cuda57_GLOBAL__N__cd6b329d_24_DistributionBernoulli_cu_7537a20d21kernelPointwiseApply2IZNS_6native9templates4cuda28bernoulli_tensor_cuda_kernelIifEEvRKNS_10TensorBaseES9_NS_15PhiloxCudaStateEEUliRiSB_SB_SB_RKfSD_SD_SD_E_iSC_jLi2ELi1ELi4ELi512ELi2EEEvNS0_6detail10TensorInfoIT0_T2_EENSG_IT1_SI_EESI_T_,"a",@progbits
	.sectionflags	@""
	.align	4
.nv.constant2._ZN2at4cuda57_GLOBAL__N__cd6b329d_24_DistributionBernoulli_cu_7537a20d21kernelPointwiseApply2IZNS_6native9templates4cuda28bernoulli_tensor_cuda_kernelIifEEvRKNS_10TensorBaseES9_NS_15PhiloxCudaStateEEUliRiSB_SB_SB_RKfSD_SD_SD_E_iSC_jLi2ELi1ELi4ELi512ELi2EEEvNS0_6detail10TensorInfoIT0_T2_EENSG_IT1_SI_EESI_T_:
        /*0000*/ 	.byte	0x20, 0x19, 0x00, 0x00, 0x40, 0x17, 0x00, 0x00, 0x20, 0x1b, 0x00, 0x00


//--------------------- .nv.constant2._ZN2at4cuda57_GLOBAL__N__cd6b329d_24_DistributionBernoulli_cu_7537a20d21kernelPointwiseApply2IZNS_6native9templates4cuda28bernoulli_tensor_cuda_kernelIifEEvRKNS_10TensorBaseES9_NS_15PhiloxCudaStateEEUliRiSB_SB_SB_RKfSD_SD_SD_E_iSC_jLi1ELin1ELi4ELi512ELi2EEEvNS0_6detail10TensorInfoIT0_T2_EENSG_IT1_SI_EESI_T_ --------------------------
	.section	.nv.constant2._ZN2at4cuda57_GLOBAL__N__cd6b329d_24_DistributionBernoulli_cu_7537a20d21kernelPointwiseApply2IZNS_6native9templates4cuda28bernoulli_tensor_cuda_kernelIifEEvRKNS_10TensorBaseES9_NS_15PhiloxCudaStateEEUliRiSB_SB_SB_RKfSD_SD_SD_E_iSC_jLi1ELin1ELi4ELi512ELi2EEEvNS0_6detail10TensorInfoIT0_T2_EENSG_IT1_SI_EESI_T_,"a",@progbits
	.sectionflags	@""
	.align	4
.nv.constant2._ZN2at4cuda57_GLOBAL__N__cd6b329d_24_DistributionBernoulli_cu_7537a20d21kernelPointwiseApply2IZNS_6native9templates4cuda28bernoulli_tensor_cuda_kernelIifEEvRKNS_10TensorBaseES9_NS_15PhiloxCudaStateEEUliRiSB_SB_SB_RKfSD_SD_SD_E_iSC_jLi1ELin1ELi4ELi512ELi2EEEvNS0_6detail10TensorInfoIT0_T2_EENSG_IT1_SI_EESI_T_:
        /*0000*/ 	.byte	0xe0, 0x7b, 0x00, 0x00, 0x90, 0x79, 0x00, 0x00, 0x60, 0x7e, 0x00, 0x00


//--------------------- .nv.constant2._ZN2at4cuda57_GLOBAL__N__cd6b329d_24_DistributionBernoulli_cu_7537a20d21kernelPointwiseApply2IZNS_6native9templates4cuda28bernoulli_tensor_cuda_kernelIifEEvRKNS_10TensorBaseES9_NS_15PhiloxCudaStateEEUliRiSB_SB_SB_RKfSD_SD_SD_E_iSC_jLi1ELi2ELi4ELi512ELi2EEEvNS0_6detail10TensorInfoIT0_T2_EENSG_IT1_SI_EESI_T_ --------------------------
	.section	.nv.constant2._ZN2at4cuda57_GLOBAL__N__cd6b329d_24_DistributionBernoulli_cu_7537a20d21kernelPointwiseApply2IZNS_6native9templates4cuda28bernoulli_tensor_cuda_kernelIifEEvRKNS_10TensorBaseES9_NS_15PhiloxCudaStateEEUliRiSB_SB_SB_RKfSD_SD_SD_E_iSC_jLi1ELi2ELi4ELi512ELi2EEEvNS0_6detail10TensorInfoIT0_T2_EENSG_IT1_SI_EESI_T_,"a",@progbits
	.sectionflags	@""
	.align	4
.nv.constant2._ZN2at4cuda57_GLOBAL__N__cd6b329d_24_DistributionBernoulli_cu_7537a20d21kernelPointwiseApply2IZNS_6native9templates4cuda28bernoulli_tensor_cuda_kernelIifEEvRKNS_10TensorBaseES9_NS_15PhiloxCudaStateEEUliRiSB_SB_SB_RKfSD_SD_SD_E_iSC_jLi1ELi2ELi4ELi512ELi2EEEvNS0_6detail10TensorInfoIT0_T2_EENSG_IT1_SI_EESI_T_:
        /*0000*/ 	.byte	0x10, 0x19, 0x00, 0x00, 0x30, 0x17, 0x00, 0x00, 0x60, 0x1b, 0x00, 0x00


//--------------------- .nv.constant2._ZN2at4cuda57_GLOBAL__N__cd6b329d_24_DistributionBernoulli_cu_7537a20d21kernelPointwiseApply2IZNS_6native9templates4cuda28bernoulli_tensor_cuda_kernelIifEEvRKNS_10TensorBaseES9_NS_15PhiloxCudaStateEEUliRiSB_SB_SB_RKfSD_SD_SD_E_iSC_jLi1ELi1ELi4ELi512ELi2EEEvNS0_6detail10TensorInfoIT0_T2_EENSG_IT1_SI_EESI_T_ --------------------------
	.section	.nv.constant2._ZN2at4cuda57_GLOBAL__N__cd6b329d_24_DistributionBernoulli_cu_7537a20d21kernelPointwiseApply2IZNS_6native9templates4cuda28bernoulli_tensor_cuda_kernelIifEEvRKNS_10TensorBaseES9_NS_15PhiloxCudaStateEEUliRiSB_SB_SB_RKfSD_SD_SD_E_iSC_jLi1ELi1ELi4ELi512ELi2EEEvNS0_6detail10TensorInfoIT0_T2_EENSG_IT1_SI_EESI_T_,"a",@progbits
	.sectionflags	@""
	.align	4
.nv.constant2._ZN2at4cuda57_GLOBAL__N__cd6b329d_24_DistributionBernoulli_cu_7537a20d21kernelPointwiseApply2IZNS_6native9templates4cuda28bernoulli_tensor_cuda_kernelIifEEvRKNS_10TensorBaseES9_NS_15PhiloxCudaStateEEUliRiSB_SB_SB_RKfSD_SD_SD_E_iSC_jLi1ELi1ELi4ELi512ELi2EEEvNS0_6detail10TensorInfoIT0_T2_EENSG_IT1_SI_EESI_T_:
        /*0000*/ 	.byte	0x70, 0x12, 0x00, 0x00, 0x90, 0x10, 0x00, 0x00, 0x70, 0x14, 0x00, 0x00


//--------------------- .nv.constant2._ZN2at4cuda57_GLOBAL__N__cd6b329d_24_DistributionBernoulli_cu_7537a20d21kernelPointwiseApply2IZNS_6native9templates4cuda28bernoulli_tensor_cuda_kernelIafEEvRKNS_10TensorBaseES9_NS_15PhiloxCudaStateEEUliRaSB_SB_SB_RKfSD_SD_SD_E_aSC_mLin1ELin1ELi4ELi512ELi2EEEvNS0_6detail10TensorInfoIT0_T2_EENSG_IT1_SI_EESI_T_ --------------------------
	.section	.nv.constant2._ZN2at4cuda57_GLOBAL__N__cd6b329d_24_DistributionBernoulli_cu_7537a20d21kernelPointwiseApply2IZNS_6native9templates4cuda28bernoulli_tensor_cuda_kernelIafEEvRKNS_10TensorBaseES9_NS_15PhiloxCudaStateEEUliRaSB_SB_SB_RKfSD_SD_SD_E_aSC_mLin1ELin1ELi4ELi512ELi2EEEvNS0_6detail10TensorInfoIT0_T2_EENSG_IT1_SI_EESI_T_,"a",@progbits
	.sectionflags	@""
	.align	4
.nv.constant2._ZN2at4cuda57_GLOBAL__N__cd6b329d_24_DistributionBernoulli_cu_7537a20d21kernelPointwiseApply2IZNS_6native9templates4cuda28bernoulli_tensor_cuda_kernelIafEEvRKNS_10TensorBaseES9_NS_15PhiloxCudaStateEEUliRaSB_SB_SB_RKfSD_SD_SD_E_aSC_mLin1ELin1ELi4ELi512ELi2EEEvNS0_6detail10TensorInfoIT0_T2_EENSG_IT1_SI_EESI_T_:
        /*0000*/ 	.byte	0x00, 0xca, 0x01, 0x00, 0x00, 0xc8, 0x01, 0x00, 0x20, 0xcc, 0x01, 0x00


//--------------------- .nv.constant2._ZN2at4cuda57_GLOBAL__N__cd6b329d_24_DistributionBernoulli_cu_7537a20d21kernelPointwiseApply2IZNS_6native9templates4cuda28bernoulli_tensor_cuda_kernelIafEEvRKNS_10TensorBaseES9_NS_15PhiloxCudaStateEEUliRaSB_SB_SB_RKfSD_SD_SD_E_aSC_mLi1ELi1ELi4ELi512ELi2EEEvNS0_6detail10TensorInfoIT0_T2_EENSG_IT1_SI_EESI_T_ --------------------------
	.section	.nv.constant2._ZN2at4cuda57_GLOBAL__N__cd6b329d_24_DistributionBernoulli_cu_7537a20d21kernelPointwiseApply2IZNS_6native9templates4cuda28bernoulli_tensor_cuda_kernelIafEEvRKNS_10TensorBaseES9_NS_15PhiloxCudaStateEEUliRaSB_SB_SB_RKfSD_SD_SD_E_aSC_mLi1ELi1ELi4ELi512ELi2EEEvNS0_6detail10TensorInfoIT0_T2_EENSG_IT1_SI_EESI_T_,"a",@progbits
	.sectionflags	@""
	.align	4
.nv.constant2._ZN2at4cuda57_GLOBAL__N__cd6b329d_24_DistributionBernoulli_cu_7537a20d21kernelPointwiseApply2IZNS_6native9templates4cuda28bernoulli_tensor_cuda_kernelIafEEvRKNS_10TensorBaseES9_NS_15PhiloxCudaStateEEUliRaSB_SB_SB_RKfSD_SD_SD_E_aSC_mLi1ELi1ELi4ELi512ELi2EEEvNS0_6detail10TensorInfoIT0_T2_EENSG_IT1_SI_EESI_T_:
        /*0000*/ 	.byte	0x00, 0x14, 0x00, 0x00, 0x20, 0x12, 0x00, 0x00, 0x00, 0x16, 0x00, 0x00


//--------------------- .nv.constant2._ZN2at4cuda57_GLOBAL__N__cd6b329d_24_DistributionBernoulli_cu_7537a20d21kernelPointwiseApply2IZNS_6native9templates4cuda28bernoulli_tensor_cuda_kernelIafEEvRKNS_10TensorBaseES9_NS_15PhiloxCudaStateEEUliRaSB_SB_SB_RKfSD_SD_SD_E_aSC_jLin1ELin1ELi4ELi512ELi2EEEvNS0_6detail10TensorInfoIT0_T2_EENSG_IT1_SI_EESI_T_ --------------------------
	.section	.nv.constant2._ZN2at4cuda57_GLOBAL__N__cd6b329d_24_DistributionBernoulli_cu_7537a20d21kernelPointwiseApply2IZNS_6native9templates4cuda28bernoulli_tensor_cuda_kernelIafEEvRKNS_10TensorBaseES9_NS_15PhiloxCudaStateEEUliRaSB_SB_SB_RKfSD_SD_SD_E_aSC_jLin1ELin1ELi4ELi512ELi2EEEvNS0_6detail10TensorInfoIT0_T2_EENSG_IT1_SI_EESI_T_,"a",@progbits
	.sectionflags	@""
	.align	4
.nv.constant2._ZN2at4cuda57_GLOBAL__N__cd6b329d_24_DistributionBernoulli_cu_7537a20d21kernelPointwiseApply2IZNS_6native9templates4cuda28bernoulli_tensor_cuda_kernelIafEEvRKNS_10TensorBaseES9_NS_15PhiloxCudaStateEEUliRaSB_SB_SB_RKfSD_SD_SD_E_aSC_jLin1ELin1ELi4ELi512ELi2EEEvNS0_6detail10TensorInfoIT0_T2_EENSG_IT1_SI_EESI_T_:
        /*0000*/ 	.byte	0x40, 0xe2, 0x00, 0x00, 0x40, 0xe0, 0x00, 0x00, 0x60, 0xe4, 0x00, 0x00


//--------------------- .nv.constant2._ZN2at4cuda57_GLOBAL__N__cd6b329d_24_DistributionBernoulli_cu_7537a20d21kernelPointwiseApply2IZNS_6native9templates4cuda28bernoulli_tensor_cuda_kernelIafEEvRKNS_10TensorBaseES9_NS_15PhiloxCudaStateEEUliRaSB_SB_SB_RKfSD_SD_SD_E_aSC_jLin1ELi2ELi4ELi512ELi2EEEvNS0_6detail10TensorInfoIT0_T2_EENSG_IT1_SI_EESI_T_ --------------------------
	.section	.nv.constant2._ZN2at4cuda57_GLOBAL__N__cd6b329d_24_DistributionBernoulli_cu_7537a20d21kernelPointwiseApply2IZNS_6native9templates4cuda28bernoulli_tensor_cuda_kernelIafEEvRKNS_10TensorBaseES9_NS_15PhiloxCudaStateEEUliRaSB_SB_SB_RKfSD_SD_SD_E_aSC_jLin1ELi2ELi4ELi512ELi2EEEvNS0_6detail10TensorInfoIT0_T2_EENSG_IT1_SI_EESI_T_,"a",@progbits
	.sectionflags	@""
	.align	4
.nv.constant2._ZN2at4cuda57_GLOBAL__N__cd6b329d_24_DistributionBernoulli_cu_7537a20d21kernelPointwiseApply2IZNS_6native9templates4cuda28bernoulli_tensor_cuda_kernelIafEEvRKNS_10TensorBaseES9_NS_15PhiloxCudaStateEEUliRaSB_SB_SB_RKfSD_SD_SD_E_aSC_jLin1ELi2ELi4ELi512ELi2EEEvNS0_6detail10TensorInfoIT0_T2_EENSG_IT1_SI_EESI_T_:
        /*0000*/ 	.byte	0xe0, 0x80, 0x00, 0x00, 0xe0, 0x7e, 0x00, 0x00, 0x00, 0x83, 0x00, 0x00


//--------------------- .nv.constant2._ZN2at4cuda57_GLOBAL__N__cd6b329d_24_DistributionBernoulli_cu_7537a20d21kernelPointwiseApply2IZNS_6native9templates4cuda28bernoulli_tensor_cuda_kernelIafEEvRKNS_10TensorBaseES9_NS_15PhiloxCudaStateEEUliRaSB_SB_SB_RKfSD_SD_SD_E_aSC_jLin1ELi1ELi4ELi512ELi2EEEvNS0_6detail10TensorInfoIT0_T2_EENSG_IT1_SI_EESI_T_ --------------------------
	.section	.nv.constant2._ZN2at4cuda57_GLOBAL__N__cd6b329d_24_DistributionBernoulli_cu_7537a20d21kernelPointwiseApply2IZNS_6native9templates4cuda28bernoulli_tensor_cuda_kernelIafEEvRKNS_10TensorBaseES9_NS_15PhiloxCudaStateEEUliRaSB_SB_SB_RKfSD_SD_SD_E_aSC_jLin1ELi1ELi4ELi512ELi2EEEvNS0_6detail10TensorInfoIT0_T2_EENSG_IT1_SI_EESI_T_,"a",@progbits
	.sectionflags	@""
	.align	4
.nv.constant2._ZN2at4cuda57_GLOBAL__N__cd6b329d_24_DistributionBernoulli_cu_7537a20d21kernelPointwiseApply2IZNS_6native9templates4cuda28bernoulli_tensor_cuda_kernelIafEEvRKNS_10TensorBaseES9_NS_15PhiloxCudaStateEEUliRaSB_SB_SB_RKfSD_SD_SD_E_aSC_jLin1ELi1ELi4ELi512ELi2EEEvNS0_6detail10TensorInfoIT0_T2_EENSG_IT1_SI_EESI_T_:
        /*0000*/ 	.byte	0xc0, 0x7a, 0x00, 0x00, 0x70, 0x78, 0x00, 0x00, 0x30, 0x7d, 0x00, 0x00


//--------------------- .nv.constant2._ZN2at4cuda57_GLOBAL__N__cd6b329d_24_DistributionBernoulli_cu_7537a20d21kernelPointwiseApply2IZNS_6native9templates4cuda28bernoulli_tensor_cuda_kernelIafEEvRKNS_10TensorBaseES9_NS_15PhiloxCudaStateEEUliRaSB_SB_SB_RKfSD_SD_SD_E_aSC_jLi2ELin1ELi4ELi512ELi2EEEvNS0_6detail10TensorInfoIT0_T2_EENSG_IT1_SI_EESI_T_ --------------------------
	.section	.nv.constant2._ZN2at4cuda57_GLOBAL__N__cd6b329d_24_DistributionBernoulli_cu_7537a20d21kernelPointwiseApply2IZNS_6native9templates4cuda28bernoulli_tensor_cuda_kernelIafEEvRKNS_10TensorBaseES9_NS_15PhiloxCudaStateEEUliRaSB_SB_SB_RKfSD_SD_SD_E_aSC_jLi2ELin1ELi4ELi512ELi2EEEvNS0_6detail10TensorInfoIT0_T2_EENSG_IT1_SI_EESI_T_,"a",@progbits
	.sectionflags	@""
	.align	4
.nv.constant2._ZN2at4cuda57_GLOBAL__N__cd6b329d_24_DistributionBernoulli_cu_7537a20d21kernelPointwiseApply2IZNS_6native9templates4cuda28bernoulli_tensor_cuda_kernelIafEEvRKNS_10TensorBaseES9_NS_15PhiloxCudaStateEEUliRaSB_SB_SB_RKfSD_SD_SD_E_aSC_jLi2ELin1ELi4ELi512ELi2EEEvNS0_6detail10TensorInfoIT0_T2_EENSG_IT1_SI_EESI_T_:
        /*0000*/ 	.byte	0xe0, 0x81, 0x00, 0x00, 0xe0, 0x7f, 0x00, 0x00, 0x00, 0x84, 0x00, 0x00


//--------------------- .nv.constant2._ZN2at4cuda57_GLOBAL__N__cd6b329d_24_DistributionBernoulli_cu_7537a20d21kernelPointwiseApply2IZNS_6native9templates4cuda28bernoulli_tensor_cuda_kernelIafEEvRKNS_10TensorBaseES9_NS_15PhiloxCudaStateEEUliRaSB_SB_SB_RKfSD_SD_SD_E_aSC_jLi2ELi2ELi4ELi512ELi2EEEvNS0_6detail10TensorInfoIT0_T2_EENSG_IT1_SI_EESI_T_ --------------------------
	.section	.nv.constant2._ZN2at4cuda57_GLOBAL__N__cd6b329d_24_DistributionBernoulli_cu_7537a20d21kernelPointwiseApply2IZNS_6native9templates4cuda28bernoulli_tensor_cuda_kernelIafEEvRKNS_10TensorBaseES9_NS_15PhiloxCudaStateEEUliRaSB_SB_SB_RKfSD_SD_SD_E_aSC_jLi2ELi2ELi4ELi512ELi2EEEvNS0_6detail10TensorInfoIT0_T2_EENSG_IT1_SI_EESI_T_,"a",@progbits
	.sectionflags	@""
	.align	4
.nv.constant2._ZN2at4cuda57_GLOBAL__N__cd6b329d_24_DistributionBernoulli_cu_7537a20d21kernelPointwiseApply2IZNS_6native9templates4cuda28bernoulli_tensor_cuda_kernelIafEEvRKNS_10TensorBaseES9_NS_15PhiloxCudaStateEEUliRaSB_SB_SB_RKfSD_SD_SD_E_aSC_jLi2ELi2ELi4ELi512ELi2EEEvNS0_6detail10TensorInfoIT0_T2_EENSG_IT1_SI_EESI_T_:
        /*0000*/ 	.byte	0x60, 0x1e, 0x00, 0x00, 0x80, 0x1c, 0x00, 0x00, 0x60, 0x20, 0x00, 0x00


//--------------------- .nv.constant2._ZN2at4cuda57_GLOBAL__N__cd6b329d_24_DistributionBernoulli_cu_7537a20d21kernelPointwiseApply2IZNS_6native9templates4cuda28bernoulli_tensor_cuda_kernelIafEEvRKNS_10TensorBaseES9_NS_15PhiloxCudaStateEEUliRaSB_SB_SB_RKfSD_SD_SD_E_aSC_jLi2ELi1ELi4ELi512ELi2EEEvNS0_6detail10TensorInfoIT0_T2_EENSG_IT1_SI_EESI_T_ --------------------------
	.section	.nv.constant2._ZN2at4cuda57_GLOBAL__N__cd6b329d_24_DistributionBernoulli_cu_7537a20d21kernelPointwiseApply2IZNS_6native9templates4cuda28bernoulli_tensor_cuda_kernelIafEEvRKNS_10TensorBaseES9_NS_15PhiloxCudaStateEEUliRaSB_SB_SB_RKfSD_SD_SD_E_aSC_jLi2ELi1ELi4ELi512ELi2EEEvNS0_6detail10TensorInfoIT0_T2_EENSG_IT1_SI_EESI_T_,"a",@progbits
	.sectionflags	@""
	.align	4
.nv.constant2._ZN2at4cuda57_GLOBAL__N__cd6b329d_24_DistributionBernoulli_cu_7537a20d21kernelPointwiseApply2IZNS_6native9templates4cuda28bernoulli_tensor_cuda_kernelIafEEvRKNS_10TensorBaseES9_NS_15PhiloxCudaStateEEUliRaSB_SB_SB_RKfSD_SD_SD_E_aSC_jLi2ELi1ELi4ELi512ELi2EEEvNS0_6detail10TensorInfoIT0_T2_EENSG_IT1_SI_EESI_T_:
        /*0000*/ 	.byte	0x20, 0x19, 0x00, 0x00, 0x40, 0x17, 0x00, 0x00, 0x20, 0x1b, 0x00, 0x00


//--------------------- .nv.constant2._ZN2at4cuda57_GLOBAL__N__cd6b329d_24_DistributionBernoulli_cu_7537a20d21kernelPointwiseApply2IZNS_6native9templates4cuda28bernoulli_tensor_cuda_kernelIafEEvRKNS_10TensorBaseES9_NS_15PhiloxCudaStateEEUliRaSB_SB_SB_RKfSD_SD_SD_E_aSC_jLi1ELin1ELi4ELi512ELi2EEEvNS0_6detail10TensorInfoIT0_T2_EENSG_IT1_SI_EESI_T_ --------------------------
	.section	.nv.constant2._ZN2at4cuda57_GLOBAL__N__cd6b329d_24_DistributionBernoulli_cu_7537a20d21kernelPointwiseApply2IZNS_6native9templates4cuda28bernoulli_tensor_cuda_kernelIafEEvRKNS_10TensorBaseES9_NS_15PhiloxCudaStateEEUliRaSB_SB_SB_RKfSD_SD_SD_E_aSC_jLi1ELin1ELi4ELi512ELi2EEEvNS0_6detail10TensorInfoIT0_T2_EENSG_IT1_SI_EESI_T_,"a",@progbits
	.sectionflags	@""
	.align	4
.nv.constant2._ZN2at4cuda57_GLOBAL__N__cd6b329d_24_DistributionBernoulli_cu_7537a20d21kernelPointwiseApply2IZNS_6native9templates4cuda28bernoulli_tensor_cuda_kernelIafEEvRKNS_10TensorBaseES9_NS_15PhiloxCudaStateEEUliRaSB_SB_SB_RKfSD_SD_SD_E_aSC_jLi1ELin1ELi4ELi512ELi2EEEvNS0_6detail10TensorInfoIT0_T2_EENSG_IT1_SI_EESI_T_:
        /*0000*/ 	.byte	0x10, 0x7c, 0x00, 0x00, 0xb0, 0x79, 0x00, 0x00, 0xa0, 0x7e, 0x00, 0x00


//--------------------- .nv.constant2._ZN2at4cuda57_GLOBAL__N__cd6b329d_24_DistributionBernoulli_cu_7537a20d21kernelPointwiseApply2IZNS_6native9templates4cuda28bernoulli_tensor_cuda_kernelIafEEvRKNS_10TensorBaseES9_NS_15PhiloxCudaStateEEUliRaSB_SB_SB_RKfSD_SD_SD_E_aSC_jLi1ELi2ELi4ELi512ELi2EEEvNS0_6detail10TensorInfoIT0_T2_EENSG_IT1_SI_EESI_T_ --------------------------
	.section	.nv.constant2._ZN2at4cuda57_GLOBAL__N__cd6b329d_24_DistributionBernoulli_cu_7537a20d21kernelPointwiseApply2IZNS_6native9templates4cuda28bernoulli_tensor_cuda_kernelIafEEvRKNS_10TensorBaseES9_NS_15PhiloxCudaStateEEUliRaSB_SB_SB_RKfSD_SD_SD_E_aSC_jLi1ELi2ELi4ELi512ELi2EEEvNS0_6detail10TensorInfoIT0_T2_EENSG_IT1_SI_EESI_T_,"a",@progbits
	.sectionflags	@""
	.align	4
.nv.constant2._ZN2at4cuda57_GLOBAL__N__cd6b329d_24_DistributionBernoulli_cu_7537a20d21kernelPointwiseApply2IZNS_6native9templates4cuda28bernoulli_tensor_cuda_kernelIafEEvRKNS_10TensorBaseES9_NS_15PhiloxCudaStateEEUliRaSB_SB_SB_RKfSD_SD_SD_E_aSC_jLi1ELi2ELi4ELi512ELi2EEEvNS0_6detail10TensorInfoIT0_T2_EENSG_IT1_SI_EESI_T_:
        /*0000*/ 	.byte	0x10, 0x19, 0x00, 0x00, 0x30, 0x17, 0x00, 0x00, 0x60, 0x1b, 0x00, 0x00


//--------------------- .nv.constant2._ZN2at4cuda57_GLOBAL__N__cd6b329d_24_DistributionBernoulli_cu_7537a20d21kernelPointwiseApply2IZNS_6native9templates4cuda28bernoulli_tensor_cuda_kernelIafEEvRKNS_10TensorBaseES9_NS_15PhiloxCudaStateEEUliRaSB_SB_SB_RKfSD_SD_SD_E_aSC_jLi1ELi1ELi4ELi512ELi2EEEvNS0_6detail10TensorInfoIT0_T2_EENSG_IT1_SI_EESI_T_ --------------------------
	.section	.nv.constant2._ZN2at4cuda57_GLOBAL__N__cd6b329d_24_DistributionBernoulli_cu_7537a20d21kernelPointwiseApply2IZNS_6native9templates4cuda28bernoulli_tensor_cuda_kernelIafEEvRKNS_10TensorBaseES9_NS_15PhiloxCudaStateEEUliRaSB_SB_SB_RKfSD_SD_SD_E_aSC_jLi1ELi1ELi4ELi512ELi2EEEvNS0_6detail10TensorInfoIT0_T2_EENSG_IT1_SI_EESI_T_,"a",@progbits
	.sectionflags	@""
	.align	4
.nv.constant2._ZN2at4cuda57_GLOBAL__N__cd6b329d_24_DistributionBernoulli_cu_7537a20d21kernelPointwiseApply2IZNS_6native9templates4cuda28bernoulli_tensor_cuda_kernelIafEEvRKNS_10TensorBaseES9_NS_15PhiloxCudaStateEEUliRaSB_SB_SB_RKfSD_SD_SD_E_aSC_jLi1ELi1ELi4ELi512ELi2EEEvNS0_6detail10TensorInfoIT0_T2_EENSG_IT1_SI_EESI_T_:
        /*0000*/ 	.byte	0x70, 0x12, 0x00, 0x00, 0x90, 0x10, 0x00, 0x00, 0x70, 0x14, 0x00, 0x00


//--------------------- .nv.constant2._ZN2at4cuda57_GLOBAL__N__cd6b329d_24_DistributionBernoulli_cu_7537a20d21kernelPointwiseApply2IZNS_6native9templates4cuda28bernoulli_tensor_cuda_kernelIhfEEvRKNS_10TensorBaseES9_NS_15PhiloxCudaStateEEUliRhSB_SB_SB_RKfSD_SD_SD_E_hSC_mLin1ELin1ELi4ELi512ELi2EEEvNS0_6detail10TensorInfoIT0_T2_EENSG_IT1_SI_EESI_T_ --------------------------
	.section	.nv.constant2._ZN2at4cuda57_GLOBAL__N__cd6b329d_24_DistributionBernoulli_cu_7537a20d21kernelPointwiseApply2IZNS_6native9templates4cuda28bernoulli_tensor_cuda_kernelIhfEEvRKNS_10TensorBaseES9_NS_15PhiloxCudaStateEEUliRhSB_SB_SB_RKfSD_SD_SD_E_hSC_mLin1ELin1ELi4ELi512ELi2EEEvNS0_6detail10TensorInfoIT0_T2_EENSG_IT1_SI_EESI_T_,"a",@progbits
	.sectionflags	@""
	.align	4
.nv.constant2._ZN2at4cuda57_GLOBAL__N__cd6b329d_24_DistributionBernoulli_cu_7537a20d21kernelPointwiseApply2IZNS_6native9templates4cuda28bernoulli_tensor_cuda_kernelIhfEEvRKNS_10TensorBaseES9_NS_15PhiloxCudaStateEEUliRhSB_SB_SB_RKfSD_SD_SD_E_hSC_mLin1ELin1ELi4ELi512ELi2EEEvNS0_6detail10TensorInfoIT0_T2_EENSG_IT1_SI_EESI_T_:
        /*0000*/ 	.byte	0x00, 0xca, 0x01, 0x00, 0x00, 0xc8, 0x01, 0x00, 0x20, 0xcc, 0x01, 0x00


//--------------------- .nv.constant2._ZN2at4cuda57_GLOBAL__N__cd6b329d_24_DistributionBernoulli_cu_7537a20d21kernelPointwiseApply2IZNS_6native9templates4cuda28bernoulli_tensor_cuda_kernelIhfEEvRKNS_10TensorBaseES9_NS_15PhiloxCudaStateEEUliRhSB_SB_SB_RKfSD_SD_SD_E_hSC_mLi1ELi1ELi4ELi512ELi2EEEvNS0_6detail10TensorInfoIT0_T2_EENSG_IT1_SI_EESI_T_ --------------------------
	.section	.nv.constant2._ZN2at4cuda57_GLOBAL__N__cd6b329d_24_DistributionBernoulli_cu_7537a20d21kernelPointwiseApply2IZNS_6native9templates4cuda28bernoulli_tensor_cuda_kernelIhfEEvRKNS_10TensorBaseES9_NS_15PhiloxCudaStateEEUliRhSB_SB_SB_RKfSD_SD_SD_E_hSC_mLi1ELi1ELi4ELi512ELi2EEEvNS0_6detail10TensorInfoIT0_T2_EENSG_IT1_SI_EESI_T_,"a",@progbits
	.sectionflags	@""
	.align	4
.nv.constant2._ZN2at4cuda57_GLOBAL__N__cd6b329d_24_DistributionBernoulli_cu_7537a20d21kernelPointwiseApply2IZNS_6native9templates4cuda28bernoulli_tensor_cuda_kernelIhfEEvRKNS_10TensorBaseES9_NS_15PhiloxCudaStateEEUliRhSB_SB_SB_RKfSD_SD_SD_E_hSC_mLi1ELi1ELi4ELi512ELi2EEEvNS0_6detail10TensorInfoIT0_T2_EENSG_IT1_SI_EESI_T_:
        /*0000*/ 	.byte	0x00, 0x14, 0x00, 0x00, 0x20, 0x12, 0x00, 0x00, 0x00, 0x16, 0x00, 0x00


//--------------------- .nv.constant2._ZN2at4cuda57_GLOBAL__N__cd6b329d_24_DistributionBernoulli_cu_7537a20d21kernelPointwiseApply2IZNS_6native9templates4cuda28bernoulli_tensor_cuda_kernelIhfEEvRKNS_10TensorBaseES9_NS_15PhiloxCudaStateEEUliRhSB_SB_SB_RKfSD_SD_SD_E_hSC_jLin1ELin1ELi4ELi512ELi2EEEvNS0_6detail10TensorInfoIT0_T2_EENSG_IT1_SI_EESI_T_ --------------------------
	.section	.nv.constant2._ZN2at4cuda57_GLOBAL__N__cd6b329d_24_DistributionBernoulli_cu_7537a20d21kernelPointwiseApply2IZNS_6native9templates4cuda28bernoulli_tensor_cuda_kernelIhfEEvRKNS_10TensorBaseES9_NS_15PhiloxCudaStateEEUliRhSB_SB_SB_RKfSD_SD_SD_E_hSC_jLin1ELin1ELi4ELi512ELi2EEEvNS0_6detail10TensorInfoIT0_T2_EENSG_IT1_SI_EESI_T_,"a",@progbits
	.sectionflags	@""
	.align	4
.nv.constant2._ZN2at4cuda57_GLOBAL__N__cd6b329d_24_DistributionBernoulli_cu_7537a20d21kernelPointwiseApply2IZNS_6native9templates4cuda28bernoulli_tensor_cuda_kernelIhfEEvRKNS_10TensorBaseES9_NS_15PhiloxCudaStateEEUliRhSB_SB_SB_RKfSD_SD_SD_E_hSC_jLin1ELin1ELi4ELi512ELi2EEEvNS0_6detail10TensorInfoIT0_T2_EENSG_IT1_SI_EESI_T_:
        /*0000*/ 	.byte	0x40, 0xe2, 0x00, 0x00, 0x40, 0xe0, 0x00, 0x00, 0x60, 0xe4, 0x00, 0x00


//--------------------- .nv.constant2._ZN2at4cuda57_GLOBAL__N__cd6b329d_24_DistributionBernoulli_cu_7537a20d21kernelPointwiseApply2IZNS_6native9templates4cuda28bernoulli_tensor_cuda_kernelIhfEEvRKNS_10TensorBaseES9_NS_15PhiloxCudaStateEEUliRhSB_SB_SB_RKfSD_SD_SD_E_hSC_jLin1ELi2ELi4ELi512ELi2EEEvNS0_6detail10TensorInfoIT0_T2_EENSG_IT1_SI_EESI_T_ --------------------------
	.section	.nv.constant2._ZN2at4cuda57_GLOBAL__N__cd6b329d_24_DistributionBernoulli_cu_7537a20d21kernelPointwiseApply2IZNS_6native9templates4cuda28bernoulli_tensor_cuda_kernelIhfEEvRKNS_10TensorBaseES9_NS_15PhiloxCudaStateEEUliRhSB_SB_SB_RKfSD_SD_SD_E_hSC_jLin1ELi2ELi4ELi512ELi2EEEvNS0_6detail10TensorInfoIT0_T2_EENSG_IT1_SI_EESI_T_,"a",@progbits
	.sectionflags	@""
	.align	4
.nv.constant2._ZN2at4cuda57_GLOBAL__N__cd6b329d_24_DistributionBernoulli_cu_7537a20d21kernelPointwiseApply2IZNS_6native9templates4cuda28bernoulli_tensor_cuda_kernelIhfEEvRKNS_10TensorBaseES9_NS_15PhiloxCudaStateEEUliRhSB_SB_SB_RKfSD_SD_SD_E_hSC_jLin1ELi2ELi4ELi512ELi2EEEvNS0_6detail10TensorInfoIT0_T2_EENSG_IT1_SI_EESI_T_:
        /*0000*/ 	.byte	0xe0, 0x80, 0x00, 0x00, 0xe0, 0x7e, 0x00, 0x00, 0x00, 0x83, 0x00, 0x00


//--------------------- .nv.constant2._ZN2at4cuda57_GLOBAL__N__cd6b329d_24_DistributionBernoulli_cu_7537a20d21kernelPointwiseApply2IZNS_6native9templates4cuda28bernoulli_tensor_cuda_kernelIhfEEvRKNS_10TensorBaseES9_NS_15PhiloxCudaStateEEUliRhSB_SB_SB_RKfSD_SD_SD_E_hSC_jLin1ELi1ELi4ELi512ELi2EEEvNS0_6detail10TensorInfoIT0_T2_EENSG_IT1_SI_EESI_T_ --------------------------
	.section	.nv.constant2._ZN2at4cuda57_GLOBAL__N__cd6b329d_24_DistributionBernoulli_cu_7537a20d21kernelPointwiseApply2IZNS_6native9templates4cuda28bernoulli_tensor_cuda_kernelIhfEEvRKNS_10TensorBaseES9_NS_15PhiloxCudaStateEEUliRhSB_SB_SB_RKfSD_SD_SD_E_hSC_jLin1ELi1ELi4ELi512ELi2EEEvNS0_6detail10TensorInfoIT0_T2_EENSG_IT1_SI_EESI_T_,"a",@progbits
	.sectionflags	@""
	.align	4
.nv.constant2._ZN2at4cuda57_GLOBAL__N__cd6b329d_24_DistributionBernoulli_cu_7537a20d21kernelPointwiseApply2IZNS_6native9templates4cuda28bernoulli_tensor_cuda_kernelIhfEEvRKNS_10TensorBaseES9_NS_15PhiloxCudaStateEEUliRhSB_SB_SB_RKfSD_SD_SD_E_hSC_jLin1ELi1ELi4ELi512ELi2EEEvNS0_6detail10TensorInfoIT0_T2_EENSG_IT1_SI_EESI_T_:
        /*0000*/ 	.byte	0xc0, 0x7a, 0x00, 0x00, 0x70, 0x78, 0x00, 0x00, 0x30, 0x7d, 0x00, 0x00


//--------------------- .nv.constant2._ZN2at4cuda57_GLOBAL__N__cd6b329d_24_DistributionBernoulli_cu_7537a20d21kernelPointwiseApply2IZNS_6native9templates4cuda28bernoulli_tensor_cuda_kernelIhfEEvRKNS_10TensorBaseES9_NS_15PhiloxCudaStateEEUliRhSB_SB_SB_RKfSD_SD_SD_E_hSC_jLi2ELin1ELi4ELi512ELi2EEEvNS0_6detail10TensorInfoIT0_T2_EENSG_IT1_SI_EESI_T_ --------------------------
	.section	.nv.constant2._ZN2at4cuda57_GLOBAL__N__cd6b329d_24_DistributionBernoulli_cu_7537a20d21kernelPointwiseApply2IZNS_6native9templates4cuda28bernoulli_tensor_cuda_kernelIhfEEvRKNS_10TensorBaseES9_NS_15PhiloxCudaStateEEUliRhSB_SB_SB_RKfSD_SD_SD_E_hSC_jLi2ELin1ELi4ELi512ELi2EEEvNS0_6detail10TensorInfoIT0_T2_EENSG_IT1_SI_EESI_T_,"a",@progbits
	.sectionflags	@""
	.align	4
.nv.constant2._ZN2at4cuda57_GLOBAL__N__cd6b329d_24_DistributionBernoulli_cu_7537a20d21kernelPointwiseApply2IZNS_6native9templates4cuda28bernoulli_tensor_cuda_kernelIhfEEvRKNS_10TensorBaseES9_NS_15PhiloxCudaStateEEUliRhSB_SB_SB_RKfSD_SD_SD_E_hSC_jLi2ELin1ELi4ELi512ELi2EEEvNS0_6detail10TensorInfoIT0_T2_EENSG_IT1_SI_EESI_T_:
        /*0000*/ 	.byte	0xe0, 0x81, 0x00, 0x00, 0xe0, 0x7f, 0x00, 0x00, 0x00, 0x84, 0x00, 0x00


//--------------------- .nv.constant2._ZN2at4cuda57_GLOBAL__N__cd6b329d_24_DistributionBernoulli_cu_7537a20d21kernelPointwiseApply2IZNS_6native9templates4cuda28bernoulli_tensor_cuda_kernelIhfEEvRKNS_10TensorBaseES9_NS_15PhiloxCudaStateEEUliRhSB_SB_SB_RKfSD_SD_SD_E_hSC_jLi2ELi2ELi4ELi512ELi2EEEvNS0_6detail10TensorInfoIT0_T2_EENSG_IT1_SI_EESI_T_ --------------------------
	.section	.nv.constant2._ZN2at4cuda57_GLOBAL__N__cd6b329d_24_DistributionBernoulli_cu_7537a20d21kernelPointwiseApply2IZNS_6native9templates4cuda28bernoulli_tensor_cuda_kernelIhfEEvRKNS_10TensorBaseES9_NS_15PhiloxCudaStateEEUliRhSB_SB_SB_RKfSD_SD_SD_E_hSC_jLi2ELi2ELi4ELi512ELi2EEEvNS0_6detail10TensorInfoIT0_T2_EENSG_IT1_SI_EESI_T_,"a",@progbits
	.sectionflags	@""
	.align	4
.nv.constant2._ZN2at4cuda57_GLOBAL__N__cd6b329d_24_DistributionBernoulli_cu_7537a20d21kernelPointwiseApply2IZNS_6native9templates4cuda28bernoulli_tensor_cuda_kernelIhfEEvRKNS_10TensorBaseES9_NS_15PhiloxCudaStateEEUliRhSB_SB_SB_RKfSD_SD_SD_E_hSC_jLi2ELi2ELi4ELi512ELi2EEEvNS0_6detail10TensorInfoIT0_T2_EENSG_IT1_SI_EESI_T_:
        /*0000*/ 	.byte	0x60, 0x1e, 0x00, 0x00, 0x80, 0x1c, 0x00, 0x00, 0x60, 0x20, 0x00, 0x00


//--------------------- .nv.constant2._ZN2at4cuda57_GLOBAL__N__cd6b329d_24_DistributionBernoulli_cu_7537a20d21kernelPointwiseApply2IZNS_6native9templates4cuda28bernoulli_tensor_cuda_kernelIhfEEvRKNS_10TensorBaseES9_NS_15PhiloxCudaStateEEUliRhSB_SB_SB_RKfSD_SD_SD_E_hSC_jLi2ELi1ELi4ELi512ELi2EEEvNS0_6detail10TensorInfoIT0_T2_EENSG_IT1_SI_EESI_T_ --------------------------
	.section	.nv.constant2._ZN2at4cuda57_GLOBAL__N__cd6b329d_24_DistributionBernoulli_cu_7537a20d21kernelPointwiseApply2IZNS_6native9templates4cuda28bernoulli_tensor_cuda_kernelIhfEEvRKNS_10TensorBaseES9_NS_15PhiloxCudaStateEEUliRhSB_SB_SB_RKfSD_SD_SD_E_hSC_jLi2ELi1ELi4ELi512ELi2EEEvNS0_6detail10TensorInfoIT0_T2_EENSG_IT1_SI_EESI_T_,"a",@progbits
	.sectionflags	@""
	.align	4
.nv.constant2._ZN2at4cuda57_GLOBAL__N__cd6b329d_24_DistributionBernoulli_cu_7537a20d21kernelPointwiseApply2IZNS_6native9templates4cuda28bernoulli_tensor_cuda_kernelIhfEEvRKNS_10TensorBaseES9_NS_15PhiloxCudaStateEEUliRhSB_SB_SB_RKfSD_SD_SD_E_hSC_jLi2ELi1ELi4ELi512ELi2EEEvNS0_6detail10TensorInfoIT0_T2_EENSG_IT1_SI_EESI_T_:
        /*0000*/ 	.byte	0x20, 0x19, 0x00, 0x00, 0x40, 0x17, 0x00, 0x00, 0x20, 0x1b, 0x00, 0x00


//--------------------- .nv.constant2._ZN2at4cuda57_GLOBAL__N__cd6b329d_24_DistributionBernoulli_cu_7537a20d21kernelPointwiseApply2IZNS_6native9templates4cuda28bernoulli_tensor_cuda_kernelIhfEEvRKNS_10TensorBaseES9_NS_15PhiloxCudaStateEEUliRhSB_SB_SB_RKfSD_SD_SD_E_hSC_jLi1ELin1ELi4ELi512ELi2EEEvNS0_6detail10TensorInfoIT0_T2_EENSG_IT1_SI_EESI_T_ --------------------------
	.section	.nv.constant2._ZN2at4cuda57_GLOBAL__N__cd6b329d_24_DistributionBernoulli_cu_7537a20d21kernelPointwiseApply2IZNS_6native9templates4cuda28bernoulli_tensor_cuda_kernelIhfEEvRKNS_10TensorBaseES9_NS_15PhiloxCudaStateEEUliRhSB_SB_SB_RKfSD_SD_SD_E_hSC_jLi1ELin1ELi4ELi512ELi2EEEvNS0_6detail10TensorInfoIT0_T2_EENSG_IT1_SI_EESI_T_,"a",@progbits
	.sectionflags	@""
	.align	4
.nv.constant2._ZN2at4cuda57_GLOBAL__N__cd6b329d_24_DistributionBernoulli_cu_7537a20d21kernelPointwiseApply2IZNS_6native9templates4cuda28bernoulli_tensor_cuda_kernelIhfEEvRKNS_10TensorBaseES9_NS_15PhiloxCudaStateEEUliRhSB_SB_SB_RKfSD_SD_SD_E_hSC_jLi1ELin1ELi4ELi512ELi2EEEvNS0_6detail10TensorInfoIT0_T2_EENSG_IT1_SI_EESI_T_:
        /*0000*/ 	.byte	0x10, 0x7c, 0x00, 0x00, 0xb0, 0x79, 0x00, 0x00, 0xa0, 0x7e, 0x00, 0x00


//--------------------- .nv.constant2._ZN2at4cuda57_GLOBAL__N__cd6b329d_24_DistributionBernoulli_cu_7537a20d21kernelPointwiseApply2IZNS_6native9templates4cuda28bernoulli_tensor_cuda_kernelIhfEEvRKNS_10TensorBaseES9_NS_15PhiloxCudaStateEEUliRhSB_SB_SB_RKfSD_SD_SD_E_hSC_jLi1ELi2ELi4ELi512ELi2EEEvNS0_6detail10TensorInfoIT0_T2_EENSG_IT1_SI_EESI_T_ --------------------------
	.section	.nv.constant2._ZN2at4cuda57_GLOBAL__N__cd6b329d_24_DistributionBernoulli_cu_7537a20d21kernelPointwiseApply2IZNS_6native9templates4cuda28bernoulli_tensor_cuda_kernelIhfEEvRKNS_10TensorBaseES9_NS_15PhiloxCudaStateEEUliRhSB_SB_SB_RKfSD_SD_SD_E_hSC_jLi1ELi2ELi4ELi512ELi2EEEvNS0_6detail10TensorInfoIT0_T2_EENSG_IT1_SI_EESI_T_,"a",@progbits
	.sectionflags	@""
	.align	4
.nv.constant2._ZN2at4cuda57_GLOBAL__N__cd6b329d_24_DistributionBernoulli_cu_7537a20d21kernelPointwiseApply2IZNS_6native9templates4cuda28bernoulli_tensor_cuda_kernelIhfEEvRKNS_10TensorBaseES9_NS_15PhiloxCudaStateEEUliRhSB_SB_SB_RKfSD_SD_SD_E_hSC_jLi1ELi2ELi4ELi512ELi2EEEvNS0_6detail10TensorInfoIT0_T2_EENSG_IT1_SI_EESI_T_:
        /*0000*/ 	.byte	0x10, 0x19, 0x00, 0x00, 0x30, 0x17, 0x00, 0x00, 0x60, 0x1b, 0x00, 0x00


//--------------------- .nv.constant2._ZN2at4cuda57_GLOBAL__N__cd6b329d_24_DistributionBernoulli_cu_7537a20d21kernelPointwiseApply2IZNS_6native9templates4cuda28bernoulli_tensor_cuda_kernelIhfEEvRKNS_10TensorBaseES9_NS_15PhiloxCudaStateEEUliRhSB_SB_SB_RKfSD_SD_SD_E_hSC_jLi1ELi1ELi4ELi512ELi2EEEvNS0_6detail10TensorInfoIT0_T2_EENSG_IT1_SI_EESI_T_ --------------------------
	.section	.nv.constant2._ZN2at4cuda57_GLOBAL__N__cd6b329d_24_DistributionBernoulli_cu_7537a20d21kernelPointwiseApply2IZNS_6native9templates4cuda28bernoulli_tensor_cuda_kernelIhfEEvRKNS_10TensorBaseES9_NS_15PhiloxCudaStateEEUliRhSB_SB_SB_RKfSD_SD_SD_E_hSC_jLi1ELi1ELi4ELi512ELi2EEEvNS0_6detail10TensorInfoIT0_T2_EENSG_IT1_SI_EESI_T_,"a",@progbits
	.sectionflags	@""
	.align	4
.nv.constant2._ZN2at4cuda57_GLOBAL__N__cd6b329d_24_DistributionBernoulli_cu_7537a20d21kernelPointwiseApply2IZNS_6native9templates4cuda28bernoulli_tensor_cuda_kernelIhfEEvRKNS_10TensorBaseES9_NS_15PhiloxCudaStateEEUliRhSB_SB_SB_RKfSD_SD_SD_E_hSC_jLi1ELi1ELi4ELi512ELi2EEEvNS0_6detail10TensorInfoIT0_T2_EENSG_IT1_SI_EESI_T_:
        /*0000*/ 	.byte	0x70, 0x12, 0x00, 0x00, 0x90, 0x10, 0x00, 0x00, 0x70, 0x14, 0x00, 0x00


//--------------------- .nv.constant2._ZN2at4cuda57_GLOBAL__N__cd6b329d_24_DistributionBernoulli_cu_7537a20d21kernelPointwiseApply2IZNS_6native9templates4cuda28bernoulli_tensor_cuda_kernelIddEEvRKNS_10TensorBaseES9_NS_15PhiloxCudaStateEEUliRdSB_SB_SB_RKdSD_SD_SD_E_dSC_mLin1ELin1ELi4ELi512ELi2EEEvNS0_6detail10TensorInfoIT0_T2_EENSG_IT1_SI_EESI_T_ --------------------------
	.section	.nv.constant2._ZN2at4cuda57_GLOBAL__N__cd6b329d_24_DistributionBernoulli_cu_7537a20d21kernelPointwiseApply2IZNS_6native9templates4cuda28bernoulli_tensor_cuda_kernelIddEEvRKNS_10TensorBaseES9_NS_15PhiloxCudaStateEEUliRdSB_SB_SB_RKdSD_SD_SD_E_dSC_mLin1ELin1ELi4ELi512ELi2EEEvNS0_6detail10TensorInfoIT0_T2_EENSG_IT1_SI_EESI_T_,"a",@progbits
	.sectionflags	@""
	.align	4
.nv.constant2._ZN2at4cuda57_GLOBAL__N__cd6b329d_24_DistributionBernoulli_cu_7537a20d21kernelPointwiseApply2IZNS_6native9templates4cuda28bernoulli_tensor_cuda_kernelIddEEvRKNS_10TensorBaseES9_NS_15PhiloxCudaStateEEUliRdSB_SB_SB_RKdSD_SD_SD_E_dSC_mLin1ELin1ELi4ELi512ELi2EEEvNS0_6detail10TensorInfoIT0_T2_EENSG_IT1_SI_EESI_T_:
        /*0000*/ 	.byte	0x10, 0xcc, 0x01, 0x00, 0x60, 0xc9, 0x01, 0x00, 0xe0, 0xce, 0x01, 0x00


//--------------------- .nv.constant2._ZN2at4cuda57_GLOBAL__N__cd6b329d_24_DistributionBernoulli_cu_7537a20d21kernelPointwiseApply2IZNS_6native9templates4cuda28bernoulli_tensor_cuda_kernelIddEEvRKNS_10TensorBaseES9_NS_15PhiloxCudaStateEEUliRdSB_SB_SB_RKdSD_SD_SD_E_dSC_mLi1ELi1ELi4ELi512ELi2EEEvNS0_6detail10TensorInfoIT0_T2_EENSG_IT1_SI_EESI_T_ --------------------------
	.section	.nv.constant2._ZN2at4cuda57_GLOBAL__N__cd6b329d_24_DistributionBernoulli_cu_7537a20d21kernelPointwiseApply2IZNS_6native9templates4cuda28bernoulli_tensor_cuda_kernelIddEEvRKNS_10TensorBaseES9_NS_15PhiloxCudaStateEEUliRdSB_SB_SB_RKdSD_SD_SD_E_dSC_mLi1ELi1ELi4ELi512ELi2EEEvNS0_6detail10TensorInfoIT0_T2_EENSG_IT1_SI_EESI_T_,"a",@progbits
	.sectionflags	@""
	.align	4
.nv.constant2._ZN2at4cuda57_GLOBAL__N__cd6b329d_24_DistributionBernoulli_cu_7537a20d21kernelPointwiseApply2IZNS_6native9templates4cuda28bernoulli_tensor_cuda_kernelIddEEvRKNS_10TensorBaseES9_NS_15PhiloxCudaStateEEUliRdSB_SB_SB_RKdSD_SD_SD_E_dSC_mLi1ELi1ELi4ELi512ELi2EEEvNS0_6detail10TensorInfoIT0_T2_EENSG_IT1_SI_EESI_T_:
        /*0000*/ 	.byte	0x10, 0x16, 0x00, 0x00, 0x80, 0x13, 0x00, 0x00, 0xc0, 0x18, 0x00, 0x00


//--------------------- .nv.constant2._ZN2at4cuda57_GLOBAL__N__cd6b329d_24_DistributionBernoulli_cu_7537a20d21kernelPointwiseApply2IZNS_6native9templates4cuda28bernoulli_tensor_cuda_kernelIddEEvRKNS_10TensorBaseES9_NS_15PhiloxCudaStateEEUliRdSB_SB_SB_RKdSD_SD_SD_E_dSC_jLin1ELin1ELi4ELi512ELi2EEEvNS0_6detail10TensorInfoIT0_T2_EENSG_IT1_SI_EESI_T_ --------------------------
	.section	.nv.constant2._ZN2at4cuda57_GLOBAL__N__cd6b329d_24_DistributionBernoulli_cu_7537a20d21kernelPointwiseApply2IZNS_6native9templates4cuda28bernoulli_tensor_cuda_kernelIddEEvRKNS_10TensorBaseES9_NS_15PhiloxCudaStateEEUliRdSB_SB_SB_RKdSD_SD_SD_E_dSC_jLin1ELin1ELi4ELi512ELi2EEEvNS0_6detail10TensorInfoIT0_T2_EENSG_IT1_SI_EESI_T_,"a",@progbits
	.sectionflags	@""
	.align	4
.nv.constant2._ZN2at4cuda57_GLOBAL__N__cd6b329d_24_DistributionBernoulli_cu_7537a20d21kernelPointwiseApply2IZNS_6native9templates4cuda28bernoulli_tensor_cuda_kernelIddEEvRKNS_10TensorBaseES9_NS_15PhiloxCudaStateEEUliRdSB_SB_SB_RKdSD_SD_SD_E_dSC_jLin1ELin1ELi4ELi512ELi2EEEvNS0_6detail10TensorInfoIT0_T2_EENSG_IT1_SI_EESI_T_:
        /*0000*/ 	.byte	0x50, 0xe4, 0x00, 0x00, 0xa0, 0xe1, 0x00, 0x00, 0x20, 0xe7, 0x00, 0x00


//--------------------- .nv.constant2._ZN2at4cuda57_GLOBAL__N__cd6b329d_24_DistributionBernoulli_cu_7537a20d21kernelPointwiseApply2IZNS_6native9templates4cuda28bernoulli_tensor_cuda_kernelIddEEvRKNS_10TensorBaseES9_NS_15PhiloxCudaStateEEUliRdSB_SB_SB_RKdSD_SD_SD_E_dSC_jLin1ELi2ELi4ELi512ELi2EEEvNS0_6detail10TensorInfoIT0_T2_EENSG_IT1_SI_EESI_T_ --------------------------
	.section	.nv.constant2._ZN2at4cuda57_GLOBAL__N__cd6b329d_24_DistributionBernoulli_cu_7537a20d21kernelPointwiseApply2IZNS_6native9templates4cuda28bernoulli_tensor_cuda_kernelIddEEvRKNS_10TensorBaseES9_NS_15PhiloxCudaStateEEUliRdSB_SB_SB_RKdSD_SD_SD_E_dSC_jLin1ELi2ELi4ELi512ELi2EEEvNS0_6detail10TensorInfoIT0_T2_EENSG_IT1_SI_EESI_T_,"a",@progbits
	.sectionflags	@""
	.align	4
.nv.constant2._ZN2at4cuda57_GLOBAL__N__cd6b329d_24_DistributionBernoulli_cu_7537a20d21kernelPointwiseApply2IZNS_6native9templates4cuda28bernoulli_tensor_cuda_kernelIddEEvRKNS_10TensorBaseES9_NS_15PhiloxCudaStateEEUliRdSB_SB_SB_RKdSD_SD_SD_E_dSC_jLin1ELi2ELi4ELi512ELi2EEEvNS0_6detail10TensorInfoIT0_T2_EENSG_IT1_SI_EESI_T_:
        /*0000*/ 	.byte	0xf0, 0x82, 0x00, 0x00, 0x40, 0x80, 0x00, 0x00, 0xc0, 0x85, 0x00, 0x00


//--------------------- .nv.constant2._ZN2at4cuda57_GLOBAL__N__cd6b329d_24_DistributionBernoulli_cu_7537a20d21kernelPointwiseApply2IZNS_6native9templates4cuda28bernoulli_tensor_cuda_kernelIddEEvRKNS_10TensorBaseES9_NS_15PhiloxCudaStateEEUliRdSB_SB_SB_RKdSD_SD_SD_E_dSC_jLin1ELi1ELi4ELi512ELi2EEEvNS0_6detail10TensorInfoIT0_T2_EENSG_IT1_SI_EESI_T_ --------------------------
	.section	.nv.constant2._ZN2at4cuda57_GLOBAL__N__cd6b329d_24_DistributionBernoulli_cu_7537a20d21kernelPointwiseApply2IZNS_6native9templates4cuda28bernoulli_tensor_cuda_kernelIddEEvRKNS_10TensorBaseES9_NS_15PhiloxCudaStateEEUliRdSB_SB_SB_RKdSD_SD_SD_E_dSC_jLin1ELi1ELi4ELi512ELi2EEEvNS0_6detail10TensorInfoIT0_T2_EENSG_IT1_SI_EESI_T_,"a",@progbits
	.sectionflags	@""
	.align	4
.nv.constant2._ZN2at4cuda57_GLOBAL__N__cd6b329d_24_DistributionBernoulli_cu_7537a20d21kernelPointwiseApply2IZNS_6native9templates4cuda28bernoulli_tensor_cuda_kernelIddEEvRKNS_10TensorBaseES9_NS_15PhiloxCudaStateEEUliRdSB_SB_SB_RKdSD_SD_SD_E_dSC_jLin1ELi1ELi4ELi512ELi2EEEvNS0_6detail10TensorInfoIT0_T2_EENSG_IT1_SI_EESI_T_:
        /*0000*/ 	.byte	0xd0, 0x7c, 0x00, 0x00, 0xd0, 0x79, 0x00, 0x00, 0xf0, 0x7f, 0x00, 0x00


//--------------------- .nv.constant2._ZN2at4cuda57_GLOBAL__N__cd6b329d_24_DistributionBernoulli_cu_7537a20d21kernelPointwiseApply2IZNS_6native9templates4cuda28bernoulli_tensor_cuda_kernelIddEEvRKNS_10TensorBaseES9_NS_15PhiloxCudaStateEEUliRdSB_SB_SB_RKdSD_SD_SD_E_dSC_jLi2ELin1ELi4ELi512ELi2EEEvNS0_6detail10TensorInfoIT0_T2_EENSG_IT1_SI_EESI_T_ --------------------------
	.section	.nv.constant2._ZN2at4cuda57_GLOBAL__N__cd6b329d_24_DistributionBernoulli_cu_7537a20d21kernelPointwiseApply2IZNS_6native9templates4cuda28bernoulli_tensor_cuda_kernelIddEEvRKNS_10TensorBaseES9_NS_15PhiloxCudaStateEEUliRdSB_SB_SB_RKdSD_SD_SD_E_dSC_jLi2ELin1ELi4ELi512ELi2EEEvNS0_6detail10TensorInfoIT0_T2_EENSG_IT1_SI_EESI_T_,"a",@progbits
	.sectionflags	@""
	.align	4
.nv.constant2._ZN2at4cuda57_GLOBAL__N__cd6b329d_24_DistributionBernoulli_cu_7537a20d21kernelPointwiseApply2IZNS_6native9templates4cuda28bernoulli_tensor_cuda_kernelIddEEvRKNS_10TensorBaseES9_NS_15PhiloxCudaStateEEUliRdSB_SB_SB_RKdSD_SD_SD_E_dSC_jLi2ELin1ELi4ELi512ELi2EEEvNS0_6detail10TensorInfoIT0_T2_EENSG_IT1_SI_EESI_T_:
        /*0000*/ 	.byte	0xf0, 0x83, 0x00, 0x00, 0x40, 0x81, 0x00, 0x00, 0xc0, 0x86, 0x00, 0x00


//--------------------- .nv.constant2._ZN2at4cuda57_GLOBAL__N__cd6b329d_24_DistributionBernoulli_cu_7537a20d21kernelPointwiseApply2IZNS_6native9templates4cuda28bernoulli_tensor_cuda_kernelIddEEvRKNS_10TensorBaseES9_NS_15PhiloxCudaStateEEUliRdSB_SB_SB_RKdSD_SD_SD_E_dSC_jLi2ELi2ELi4ELi512ELi2EEEvNS0_6detail10TensorInfoIT0_T2_EENSG_IT1_SI_EESI_T_ --------------------------
	.section	.nv.constant2._ZN2at4cuda57_GLOBAL__N__cd6b329d_24_DistributionBernoulli_cu_7537a20d21kernelPointwiseApply2IZNS_6native9templates4cuda28bernoulli_tensor_cuda_kernelIddEEvRKNS_10TensorBaseES9_NS_15PhiloxCudaStateEEUliRdSB_SB_SB_RKdSD_SD_SD_E_dSC_jLi2ELi2ELi4ELi512ELi2EEEvNS0_6detail10TensorInfoIT0_T2_EENSG_IT1_SI_EESI_T_,"a",@progbits
	.sectionflags	@""
	.align	4
.nv.constant2._ZN2at4cuda57_GLOBAL__N__cd6b329d_24_DistributionBernoulli_cu_7537a20d21kernelPointwiseApply2IZNS_6native9templates4cuda28bernoulli_tensor_cuda_kernelIddEEvRKNS_10TensorBaseES9_NS_15PhiloxCudaStateEEUliRdSB_SB_SB_RKdSD_SD_SD_E_dSC_jLi2ELi2ELi4ELi512ELi2EEEvNS0_6detail10TensorInfoIT0_T2_EENSG_IT1_SI_EESI_T_:
        /*0000*/ 	.byte	0x70, 0x20, 0x00, 0x00, 0xe0, 0x1d, 0x00, 0x00, 0x20, 0x23, 0x00, 0x00


//--------------------- .nv.constant2._ZN2at4cuda57_GLOBAL__N__cd6b329d_24_DistributionBernoulli_cu_7537a20d21kernelPointwiseApply2IZNS_6native9templates4cuda28bernoulli_tensor_cuda_kernelIddEEvRKNS_10TensorBaseES9_NS_15PhiloxCudaStateEEUliRdSB_SB_SB_RKdSD_SD_SD_E_dSC_jLi2ELi1ELi4ELi512ELi2EEEvNS0_6detail10TensorInfoIT0_T2_EENSG_IT1_SI_EESI_T_ --------------------------
	.section	.nv.constant2._ZN2at4cuda57_GLOBAL__N__cd6b329d_24_DistributionBernoulli_cu_7537a20d21kernelPointwiseApply2IZNS_6native9templates4cuda28bernoulli_tensor_cuda_kernelIddEEvRKNS_10TensorBaseES9_NS_15PhiloxCudaStateEEUliRdSB_SB_SB_RKdSD_SD_SD_E_dSC_jLi2ELi1ELi4ELi512ELi2EEEvNS0_6detail10TensorInfoIT0_T2_EENSG_IT1_SI_EESI_T_,"a",@progbits
	.sectionflags	@""
	.align	4
.nv.constant2._ZN2at4cuda57_GLOBAL__N__cd6b329d_24_DistributionBernoulli_cu_7537a20d21kernelPointwiseApply2IZNS_6native9templates4cuda28bernoulli_tensor_cuda_kernelIddEEvRKNS_10TensorBaseES9_NS_15PhiloxCudaStateEEUliRdSB_SB_SB_RKdSD_SD_SD_E_dSC_jLi2ELi1ELi4ELi512ELi2EEEvNS0_6detail10TensorInfoIT0_T2_EENSG_IT1_SI_EESI_T_:
        /*0000*/ 	.byte	0x30, 0x1b, 0x00, 0x00, 0xa0, 0x18, 0x00, 0x00, 0xe0, 0x1d, 0x00, 0x00


//--------------------- .nv.constant2._ZN2at4cuda57_GLOBAL__N__cd6b329d_24_DistributionBernoulli_cu_7537a20d21kernelPointwiseApply2IZNS_6native9templates4cuda28bernoulli_tensor_cuda_kernelIddEEvRKNS_10TensorBaseES9_NS_15PhiloxCudaStateEEUliRdSB_SB_SB_RKdSD_SD_SD_E_dSC_jLi1ELin1ELi4ELi512ELi2EEEvNS0_6detail10TensorInfoIT0_T2_EENSG_IT1_SI_EESI_T_ --------------------------
	.section	.nv.constant2._ZN2at4cuda57_GLOBAL__N__cd6b329d_24_DistributionBernoulli_cu_7537a20d21kernelPointwiseApply2IZNS_6native9templates4cuda28bernoulli_tensor_cuda_kernelIddEEvRKNS_10TensorBaseES9_NS_15PhiloxCudaStateEEUliRdSB_SB_SB_RKdSD_SD_SD_E_dSC_jLi1ELin1ELi4ELi512ELi2EEEvNS0_6detail10TensorInfoIT0_T2_EENSG_IT1_SI_EESI_T_,"a",@progbits
	.sectionflags	@""
	.align	4
.nv.constant2._ZN2at4cuda57_GLOBAL__N__cd6b329d_24_DistributionBernoulli_cu_7537a20d21kernelPointwiseApply2IZNS_6native9templates4cuda28bernoulli_tensor_cuda_kernelIddEEvRKNS_10TensorBaseES9_NS_15PhiloxCudaStateEEUliRdSB_SB_SB_RKdSD_SD_SD_E_dSC_jLi1ELin1ELi4ELi512ELi2EEEvNS0_6detail10TensorInfoIT0_T2_EENSG_IT1_SI_EESI_T_:
        /*0000*/ 	.byte	0xf0, 0x7d, 0x00, 0x00, 0xf0, 0x7a, 0x00, 0x00, 0x10, 0x81, 0x00, 0x00


//--------------------- .nv.constant2._ZN2at4cuda57_GLOBAL__N__cd6b329d_24_DistributionBernoulli_cu_7537a20d21kernelPointwiseApply2IZNS_6native9templates4cuda28bernoulli_tensor_cuda_kernelIddEEvRKNS_10TensorBaseES9_NS_15PhiloxCudaStateEEUliRdSB_SB_SB_RKdSD_SD_SD_E_dSC_jLi1ELi2ELi4ELi512ELi2EEEvNS0_6detail10TensorInfoIT0_T2_EENSG_IT1_SI_EESI_T_ --------------------------
	.section	.nv.constant2._ZN2at4cuda57_GLOBAL__N__cd6b329d_24_DistributionBernoulli_cu_7537a20d21kernelPointwiseApply2IZNS_6native9templates4cuda28bernoulli_tensor_cuda_kernelIddEEvRKNS_10TensorBaseES9_NS_15PhiloxCudaStateEEUliRdSB_SB_SB_RKdSD_SD_SD_E_dSC_jLi1ELi2ELi4ELi512ELi2EEEvNS0_6detail10TensorInfoIT0_T2_EENSG_IT1_SI_EESI_T_,"a",@progbits
	.sectionflags	@""
	.align	4
.nv.constant2._ZN2at4cuda57_GLOBAL__N__cd6b329d_24_DistributionBernoulli_cu_7537a20d21kernelPointwiseApply2IZNS_6native9templates4cuda28bernoulli_tensor_cuda_kernelIddEEvRKNS_10TensorBaseES9_NS_15PhiloxCudaStateEEUliRdSB_SB_SB_RKdSD_SD_SD_E_dSC_jLi1ELi2ELi4ELi512ELi2EEEvNS0_6detail10TensorInfoIT0_T2_EENSG_IT1_SI_EESI_T_:
        /*0000*/ 	.byte	0x20, 0x1b, 0x00, 0x00, 0x90, 0x18, 0x00, 0x00, 0x20, 0x1e, 0x00, 0x00


//--------------------- .nv.constant2._ZN2at4cuda57_GLOBAL__N__cd6b329d_24_DistributionBernoulli_cu_7537a20d21kernelPointwiseApply2IZNS_6native9templates4cuda28bernoulli_tensor_cuda_kernelIddEEvRKNS_10TensorBaseES9_NS_15PhiloxCudaStateEEUliRdSB_SB_SB_RKdSD_SD_SD_E_dSC_jLi1ELi1ELi4ELi512ELi2EEEvNS0_6detail10TensorInfoIT0_T2_EENSG_IT1_SI_EESI_T_ --------------------------
	.section	.nv.constant2._ZN2at4cuda57_GLOBAL__N__cd6b329d_24_DistributionBernoulli_cu_7537a20d21kernelPointwiseApply2IZNS_6native9templates4cuda28bernoulli_tensor_cuda_kernelIddEEvRKNS_10TensorBaseES9_NS_15PhiloxCudaStateEEUliRdSB_SB_SB_RKdSD_SD_SD_E_dSC_jLi1ELi1ELi4ELi512ELi2EEEvNS0_6detail10TensorInfoIT0_T2_EENSG_IT1_SI_EESI_T_,"a",@progbits
	.sectionflags	@""
	.align	4
.nv.constant2._ZN2at4cuda57_GLOBAL__N__cd6b329d_24_DistributionBernoulli_cu_7537a20d21kernelPointwiseApply2IZNS_6native9templates4cuda28bernoulli_tensor_cuda_kernelIddEEvRKNS_10TensorBaseES9_NS_15PhiloxCudaStateEEUliRdSB_SB_SB_RKdSD_SD_SD_E_dSC_jLi1ELi1ELi4ELi512ELi2EEEvNS0_6detail10TensorInfoIT0_T2_EENSG_IT1_SI_EESI_T_:
        /*0000*/ 	.byte	0x80, 0x14, 0x00, 0x00, 0xf0, 0x11, 0x00, 0x00, 0x30, 0x17, 0x00, 0x00


//--------------------- .text._ZN2at6native57_GLOBAL__N__cd6b329d_24_DistributionBernoulli_cu_7537a20d43distribution_elementwise_grid_stride_kernelIfLi4EZNS0_9templates4cuda21uniform_and_transformIbfPNS_17CUDAGeneratorImplEZZZNS4_16bernoulli_kernelIS7_EEvRNS_18TensorIteratorBaseEdT_ENKUlvE_clEvENKUlvE8_clEvEUlfE_EEvSA_T1_T2_EUlP24curandStatePhilox4_32_10E0_ZNS1_27distribution_nullary_kernelIbf6float4S7_SJ_SE_EEvSA_SG_RKT3_T4_EUlifE0_EEvlNS_15PhiloxCudaStateESF_SG_ --------------------------
	.section	.text._ZN2at6native57_GLOBAL__N__cd6b329d_24_DistributionBernoulli_cu_7537a20d43distribution_elementwise_grid_stride_kernelIfLi4EZNS0_9templates4cuda21uniform_and_transformIbfPNS_17CUDAGeneratorImplEZZZNS4_16bernoulli_kernelIS7_EEvRNS_18TensorIteratorBaseEdT_ENKUlvE_clEvENKUlvE8_clEvEUlfE_EEvSA_T1_T2_EUlP24curandStatePhilox4_32_10E0_ZNS1_27distribution_nullary_kernelIbf6float4S7_SJ_SE_EEvSA_SG_RKT3_T4_EUlifE0_EEvlNS_15PhiloxCudaStateESF_SG_,"ax",@progbits
	.align	128
.text._ZN2at6native57_GLOBAL__N__cd6b329d_24_DistributionBernoulli_cu_7537a20d43distribution_elementwise_grid_stride_kernelIfLi4EZNS0_9templates4cuda21uniform_and_transformIbfPNS_17CUDAGeneratorImplEZZZNS4_16bernoulli_kernelIS7_EEvRNS_18TensorIteratorBaseEdT_ENKUlvE_clEvENKUlvE8_clEvEUlfE_EEvSA_T1_T2_EUlP24curandStatePhilox4_32_10E0_ZNS1_27distribution_nullary_kernelIbf6float4S7_SJ_SE_EEvSA_SG_RKT3_T4_EUlifE0_EEvlNS_15PhiloxCudaStateESF_SG_:
        .type           _ZN2at6native57_GLOBAL__N__cd6b329d_24_DistributionBernoulli_cu_7537a20d43distribution_elementwise_grid_stride_kernelIfLi4EZNS0_9templates4cuda21uniform_and_transformIbfPNS_17CUDAGeneratorImplEZZZNS4_16bernoulli_kernelIS7_EEvRNS_18TensorIteratorBaseEdT_ENKUlvE_clEvENKUlvE8_clEvEUlfE_EEvSA_T1_T2_EUlP24curandStatePhilox4_32_10E0_ZNS1_27distribution_nullary_kernelIbf6float4S7_SJ_SE_EEvSA_SG_RKT3_T4_EUlifE0_EEvlNS_15PhiloxCudaStateESF_SG_,@function
        .size           _ZN2at6native57_GLOBAL__N__cd6b329d_24_DistributionBernoulli_cu_7537a20d43distribution_elementwise_grid_stride_kernelIfLi4EZNS0_9templates4cuda21uniform_and_transformIbfPNS_17CUDAGeneratorImplEZZZNS4_16bernoulli_kernelIS7_EEvRNS_18TensorIteratorBaseEdT_ENKUlvE_clEvENKUlvE8_clEvEUlfE_EEvSA_T1_T2_EUlP24curandStatePhilox4_32_10E0_ZNS1_27distribution_nullary_kernelIbf6float4S7_SJ_SE_EEvSA_SG_RKT3_T4_EUlifE0_EEvlNS_15PhiloxCudaStateESF_SG_,(.L_x_10476 - _ZN2at6native57_GLOBAL__N__cd6b329d_24_DistributionBernoulli_cu_7537a20d43distribution_elementwise_grid_stride_kernelIfLi4EZNS0_9templates4cuda21uniform_and_transformIbfPNS_17CUDAGeneratorImplEZZZNS4_16bernoulli_kernelIS7_EEvRNS_18TensorIteratorBaseEdT_ENKUlvE_clEvENKUlvE8_clEvEUlfE_EEvSA_T1_T2_EUlP24curandStatePhilox4_32_10E0_ZNS1_27distribution_nullary_kernelIbf6float4S7_SJ_SE_EEvSA_SG_RKT3_T4_EUlifE0_EEvlNS_15PhiloxCudaStateESF_SG_)
        .other          _ZN2at6native57_GLOBAL__N__cd6b329d_24_DistributionBernoulli_cu_7537a20d43distribution_elementwise_grid_stride_kernelIfLi4EZNS0_9templates4cuda21uniform_and_transformIbfPNS_17CUDAGeneratorImplEZZZNS4_16bernoulli_kernelIS7_EEvRNS_18TensorIteratorBaseEdT_ENKUlvE_clEvENKUlvE8_clEvEUlfE_EEvSA_T1_T2_EUlP24curandStatePhilox4_32_10E0_ZNS1_27distribution_nullary_kernelIbf6float4S7_SJ_SE_EEvSA_SG_RKT3_T4_EUlifE0_EEvlNS_15PhiloxCudaStateESF_SG_,@"STO_CUDA_ENTRY STV_DEFAULT"
_ZN2at6native57_GLOBAL__N__cd6b329d_24_DistributionBernoulli_cu_7537a20d43distribution_elementwise_grid_stride_kernelIfLi4EZNS0_9templates4cuda21uniform_and_transformIbfPNS_17CUDAGeneratorImplEZZZNS4_16bernoulli_kernelIS7_EEvRNS_18TensorIteratorBaseEdT_ENKUlvE_clEvENKUlvE8_clEvEUlfE_EEvSA_T1_T2_EUlP24curandStatePhilox4_32_10E0_ZNS1_27distribution_nullary_kernelIbf6float4S7_SJ_SE_EEvSA_SG_RKT3_T4_EUlifE0_EEvlNS_15PhiloxCudaStateESF_SG_:
[----:B------:R-:W-:Y:S01]  /*0000*/  LDC R1, c[0x0][0x37c] ;  /* 0x0000df00ff017b82 */ /* 0x000fe20000000800 */
[----:B------:R-:W0:Y:S07]  /*0010*/  LDCU UR4, c[0x0][0x39c] ;  /* 0x00007380ff0477ac */ /* 0x000e2e0008000800 */
[----:B------:R-:W1:Y:S01]  /*0020*/  LDC R26, c[0x0][0x390] ;  /* 0x0000e400ff1a7b82 */ /* 0x000e620000000800 */
[----:B------:R-:W2:Y:S07]  /*0030*/  LDCU.64 UR76, c[0x0][0x358] ;  /* 0x00006b00ff4c77ac */ /* 0x000eae0008000a00 */
[----:B------:R-:W3:Y:S01]  /*0040*/  LDC R5, c[0x0][0x394] ;  /* 0x0000e500ff057b82 */ /* 0x000ee20000000800 */
[----:B0-----:R-:W-:-:S06]  /*0050*/  UPRMT UR4, UR4, 0x7770, URZ ;  /* 0x0000777004047896 */ /* 0x001fcc00080000ff */
[----:B------:R-:W-:-:S05]  /*0060*/  ISETP.NE.AND P0, PT, RZ, UR4, PT ;  /* 0x00000004ff007c0c */ /* 0x000fca000bf05270 */
[----:B------:R-:W0:Y:S08]  /*0070*/  LDCU.64 UR4, c[0x0][0x388] ;  /* 0x00007100ff0477ac */ /* 0x000e300008000a00 */
[----:B-1----:R-:W-:Y:S01]  /*0080*/  @P0 MOV R2, R26 ;  /* 0x0000001a00020202 */ /* 0x002fe20000000f00 */
[----:B------:R-:W1:Y:S01]  /*0090*/  S2R R30, SR_TID.X ;  /* 0x00000000001e7919 */ /* 0x000e620000002100 */
[----:B---3--:R-:W-:Y:S01]  /*00a0*/  @P0 MOV R3, R5 ;  /* 0x0000000500030202 */ /* 0x008fe20000000f00 */
[----:B------:R-:W3:Y:S05]  /*00b0*/  @P0 LDC R7, c[0x0][0x398] ;  /* 0x0000e600ff070b82 */ /* 0x000eea0000000800 */
[----:B--2---:R-:W3:Y:S01]  /*00c0*/  @P0 LDG.E.64 R2, desc[UR76][R2.64] ;  /* 0x0000004c02020981 */ /* 0x004ee2000c1e1b00 */
[----:B0-----:R-:W-:Y:S01]  /*00d0*/  IMAD.U32 R18, RZ, RZ, UR4 ;  /* 0x00000004ff127e24 */ /* 0x001fe2000f8e00ff */
[----:B------:R-:W-:-:S06]  /*00e0*/  MOV R19, UR5 ;  /* 0x0000000500137c02 */ /* 0x000fcc0008000f00 */
[----:B------:R-:W2:Y:S01]  /*00f0*/  @P0 LDG.E.64 R18, desc[UR76][R18.64] ;  /* 0x0000004c12120981 */ /* 0x000ea2000c1e1b00 */
[----:B------:R-:W1:Y:S01]  /*0100*/  S2UR UR4, SR_CTAID.X ;  /* 0x00000000000479c3 */ /* 0x000e620000002500 */
[----:B------:R-:W-:-:S07]  /*0110*/  IMAD.MOV.U32 R31, RZ, RZ, RZ ;  /* 0x000000ffff1f7224 */ /* 0x000fce00078e00ff */
[----:B------:R-:W1:Y:S01]  /*0120*/  LDC R27, c[0x0][0x360] ;  /* 0x0000d800ff1b7b82 */ /* 0x000e620000000800 */
[----:B------:R-:W0:Y:S01]  /*0130*/  LDCU UR6, c[0x0][0x370] ;  /* 0x00006e00ff0677ac */ /* 0x000e220008000800 */
[----:B-1----:R-:W-:Y:S01]  /*0140*/  IMAD.WIDE.U32 R30, R27, UR4, R30 ;  /* 0x000000041b1e7c25 */ /* 0x002fe2000f8e001e */
[----:B------:R-:W1:Y:S03]  /*0150*/  LDCU.64 UR4, c[0x0][0x380] ;  /* 0x00007000ff0477ac */ /* 0x000e660008000a00 */
[----:B------:R-:W-:Y:S01]  /*0160*/  IMAD.WIDE.U32 R8, R30, -0x326172a9, RZ ;  /* 0xcd9e8d571e087825 */ /* 0x000fe200078e00ff */
[----:B-1----:R-:W-:-:S04]  /*0170*/  UIADD3 UR4, UP0, UPT, UR4, -0x1, URZ ;  /* 0xffffffff04047890 */ /* 0x002fc8000ff1e0ff */
[----:B------:R-:W-:-:S04]  /*0180*/  UIADD3.X UR5, UPT, UPT, UR5, -0x1, URZ, UP0, !UPT ;  /* 0xffffffff05057890 */ /* 0x000fc800087fe4ff */
[----:B------:R-:W-:Y:S01]  /*0190*/  UISETP.NE.U32.AND UP0, UPT, UR5, URZ, UPT ;  /* 0x000000ff0500728c */ /* 0x000fe2000bf05070 */
[----:B---3--:R-:W-:-:S04]  /*01a0*/  @P0 IADD3 R26, P1, PT, R2, R7, RZ ;  /* 0x00000007021a0210 */ /* 0x008fc80007f3e0ff */
[----:B------:R-:W-:-:S04]  /*01b0*/  @P0 IADD3.X R5, PT, PT, RZ, R3, RZ, P1, !PT ;  /* 0x00000003ff050210 */ /* 0x000fc80000ffe4ff */
[--C-:B------:R-:W-:Y:S02]  /*01c0*/  SHF.R.U64 R0, R26, 0x2, R5.reuse ;  /* 0x000000021a007819 */ /* 0x100fe40000001205 */
[----:B------:R-:W-:Y:S01]  /*01d0*/  SHF.R.U32.HI R2, RZ, 0x2, R5 ;  /* 0x00000002ff027819 */ /* 0x000fe20000011605 */
[----:B--2---:R-:W-:Y:S01]  /*01e0*/  VIADD R5, R18, 0x3c6ef372 ;  /* 0x3c6ef37212057836 */ /* 0x004fe20000000000 */
[C---:B------:R-:W-:Y:S01]  /*01f0*/  IADD3 R3, PT, PT, R19.reuse, -0x4498517b, RZ ;  /* 0xbb67ae8513037810 */ /* 0x040fe20007ffe0ff */
[----:B------:R-:W-:Y:S01]  /*0200*/  IMAD.WIDE.U32 R6, R0, -0x2daee0ad, RZ ;  /* 0xd2511f5300067825 */ /* 0x000fe200078e00ff */
[----:B------:R-:W-:Y:S02]  /*0210*/  LOP3.LUT R10, R2, R9, R18, 0x96, !PT ;  /* 0x00000009020a7212 */ /* 0x000fe400078e9612 */
[----:B------:R-:W-:Y:S02]  /*0220*/  IADD3 R4, PT, PT, R18, -0x61c88647, RZ ;  /* 0x9e3779b912047810 */ /* 0x000fe40007ffe0ff */
[C---:B------:R-:W-:Y:S01]  /*0230*/  LOP3.LUT R12, R19.reuse, R7, R31, 0x96, !PT ;  /* 0x00000007130c7212 */ /* 0x040fe200078e961f */
[----:B------:R-:W-:Y:S01]  /*0240*/  IMAD.WIDE.U32 R10, R10, -0x2daee0ad, RZ ;  /* 0xd2511f530a0a7825 */ /* 0x000fe200078e00ff */
[----:B------:R-:W-:-:S02]  /*0250*/  IADD3 R7, PT, PT, R19, 0x32370b8f, RZ ;  /* 0x32370b8f13077810 */ /* 0x000fc40007ffe0ff */
[----:B------:R-:W-:Y:S01]  /*0260*/  IADD3 R9, PT, PT, R18, 0x78dde6e4, RZ ;  /* 0x78dde6e412097810 */ /* 0x000fe20007ffe0ff */
[----:B------:R-:W-:Y:S01]  /*0270*/  IMAD.WIDE.U32 R12, R12, -0x326172a9, RZ ;  /* 0xcd9e8d570c0c7825 */ /* 0x000fe200078e00ff */
[----:B------:R-:W-:Y:S02]  /*0280*/  LOP3.LUT R16, R3, R6, R11, 0x96, !PT ;  /* 0x0000000603107212 */ /* 0x000fe400078e960b */
[C---:B------:R-:W-:Y:S01]  /*0290*/  IADD3 R6, PT, PT, R19.reuse, 0x76cf5d0a, RZ ;  /* 0x76cf5d0a13067810 */ /* 0x040fe20007ffe0ff */
[----:B------:R-:W-:Y:S01]  /*02a0*/  VIADD R11, R19, 0xa9066899 ;  /* 0xa9066899130b7836 */ /* 0x000fe20000000000 */
[----:B------:R-:W-:Y:S01]  /*02b0*/  LOP3.LUT R14, R4, R8, R13, 0x96, !PT ;  /* 0x00000008040e7212 */ /* 0x000fe200078e960d */
[----:B------:R-:W-:-:S04]  /*02c0*/  IMAD.WIDE.U32 R16, R16, -0x326172a9, RZ ;  /* 0xcd9e8d5710107825 */ /* 0x000fc800078e00ff */
[----:B------:R-:W-:Y:S01]  /*02d0*/  IMAD.WIDE.U32 R14, R14, -0x2daee0ad, RZ ;  /* 0xd2511f530e0e7825 */ /* 0x000fe200078e00ff */
[----:B------:R-:W-:-:S03]  /*02e0*/  LOP3.LUT R12, R5, R12, R17, 0x96, !PT ;  /* 0x0000000c050c7212 */ /* 0x000fc600078e9611 */
[----:B------:R-:W-:Y:S01]  /*02f0*/  VIADD R8, R18, 0xdaa66d2b ;  /* 0xdaa66d2b12087836 */ /* 0x000fe20000000000 */
[----:B------:R-:W-:Y:S01]  /*0300*/  LOP3.LUT R22, R6, R10, R15, 0x96, !PT ;  /* 0x0000000a06167212 */ /* 0x000fe200078e960f */
[----:B------:R-:W-:Y:S01]  /*0310*/  IMAD.WIDE.U32 R12, R12, -0x2daee0ad, RZ ;  /* 0xd2511f530c0c7825 */ /* 0x000fe200078e00ff */
[----:B------:R-:W-:-:S03]  /*0320*/  IADD3 R10, PT, PT, R19, -0x126145ec, RZ ;  /* 0xed9eba14130a7810 */ /* 0x000fc60007ffe0ff */
[----:B------:R-:W-:Y:S01]  /*0330*/  IMAD.WIDE.U32 R22, R22, -0x326172a9, RZ ;  /* 0xcd9e8d5716167825 */ /* 0x000fe200078e00ff */
[----:B------:R-:W-:Y:S02]  /*0340*/  LOP3.LUT R17, R7, R14, R13, 0x96, !PT ;  /* 0x0000000e07117212 */ /* 0x000fe400078e960d */
[----:B------:R-:W-:Y:S02]  /*0350*/  IADD3 R13, PT, PT, R18, -0x4ab325aa, RZ ;  /* 0xb54cda56120d7810 */ /* 0x000fe40007ffe0ff */
[----:B------:R-:W-:Y:S01]  /*0360*/  LOP3.LUT R20, R8, R16, R23, 0x96, !PT ;  /* 0x0000001008147212 */ /* 0x000fe200078e9617 */
[----:B------:R-:W-:-:S04]  /*0370*/  IMAD.WIDE.U32 R16, R17, -0x326172a9, RZ ;  /* 0xcd9e8d5711107825 */ /* 0x000fc800078e00ff */
[----:B------:R-:W-:Y:S01]  /*0380*/  IMAD.WIDE.U32 R20, R20, -0x2daee0ad, RZ ;  /* 0xd2511f5314147825 */ /* 0x000fe200078e00ff */
[----:B------:R-:W-:-:S04]  /*0390*/  LOP3.LUT R14, R9, R22, R17, 0x96, !PT ;  /* 0x00000016090e7212 */ /* 0x000fc800078e9611 */
[----:B------:R-:W-:Y:S01]  /*03a0*/  LOP3.LUT R22, R10, R12, R21, 0x96, !PT ;  /* 0x0000000c0a167212 */ /* 0x000fe200078e9615 */
[----:B------:R-:W-:Y:S01]  /*03b0*/  IMAD.WIDE.U32 R14, R14, -0x2daee0ad, RZ ;  /* 0xd2511f530e0e7825 */ /* 0x000fe200078e00ff */
[----:B------:R-:W-:-:S03]  /*03c0*/  IADD3 R12, PT, PT, R18, 0x1715609d, RZ ;  /* 0x1715609d120c7810 */ /* 0x000fc60007ffe0ff */
[----:B------:R-:W-:Y:S01]  /*03d0*/  IMAD.WIDE.U32 R22, R22, -0x326172a9, RZ ;  /* 0xcd9e8d5716167825 */ /* 0x000fe200078e00ff */
[----:B------:R-:W-:-:S03]  /*03e0*/  LOP3.LUT R17, R11, R20, R15, 0x96, !PT ;  /* 0x000000140b117212 */ /* 0x000fc600078e960f */
[----:B------:R-:W-:Y:S01]  /*03f0*/  VIADD R15, R19, 0x646e171e ;  /* 0x646e171e130f7836 */ /* 0x000fe20000000000 */
[----:B------:R-:W-:Y:S01]  /*0400*/  LOP3.LUT R20, R12, R16, R23, 0x96, !PT ;  /* 0x000000100c147212 */ /* 0x000fe200078e9617 */
[----:B------:R-:W-:-:S04]  /*0410*/  IMAD.WIDE.U32 R16, R17, -0x326172a9, RZ ;  /* 0xcd9e8d5711107825 */ /* 0x000fc800078e00ff */
[----:B------:R-:W-:Y:S01]  /*0420*/  IMAD.WIDE.U32 R20, R20, -0x2daee0ad, RZ ;  /* 0xd2511f5314147825 */ /* 0x000fe200078e00ff */
[----:B------:R-:W-:Y:S02]  /*0430*/  LOP3.LUT R36, R13, R22, R17, 0x96, !PT ;  /* 0x000000160d247212 */ /* 0x000fe400078e9611 */
[----:B------:R-:W-:Y:S02]  /*0440*/  IADD3 R17, PT, PT, R18, 0x5384540f, RZ ;  /* 0x5384540f12117810 */ /* 0x000fe40007ffe0ff */
[----:B------:R-:W-:Y:S01]  /*0450*/  LOP3.LUT R15, R15, R14, R21, 0x96, !PT ;  /* 0x0000000e0f0f7212 */ /* 0x000fe200078e9615 */
[----:B------:R-:W-:Y:S01]  /*0460*/  IMAD.WIDE.U32 R36, R36, -0x2daee0ad, RZ ;  /* 0xd2511f5324247825 */ /* 0x000fe200078e00ff */
[----:B------:R-:W-:-:S03]  /*0470*/  IADD3 R21, PT, PT, R19, 0x1fd5c5a3, RZ ;  /* 0x1fd5c5a313157810 */ /* 0x000fc60007ffe0ff */
[----:B------:R-:W-:Y:S01]  /*0480*/  IMAD.WIDE.U32 R14, R15, -0x326172a9, RZ ;  /* 0xcd9e8d570f0e7825 */ /* 0x000fe200078e00ff */
[----:B------:R-:W-:-:S04]  /*0490*/  LOP3.LUT R21, R21, R20, R37, 0x96, !PT ;  /* 0x0000001415157212 */ /* 0x000fc800078e9625 */
[----:B------:R-:W-:Y:S01]  /*04a0*/  LOP3.LUT R17, R17, R16, R15, 0x96, !PT ;  /* 0x0000001011117212 */ /* 0x000fe200078e960f */
[----:B------:R-:W-:Y:S01]  /*04b0*/  IMAD.WIDE.U32 R32, R21, -0x326172a9, RZ ;  /* 0xcd9e8d5715207825 */ /* 0x000fe200078e00ff */
[----:B------:R-:W-:-:S03]  /*04c0*/  MOV R16, R30 ;  /* 0x0000001e00107202 */ /* 0x000fc60000000f00 */
[C---:B------:R-:W-:Y:S02]  /*04d0*/  VIADD R15, R18.reuse, 0xf1bbcdc8 ;  /* 0xf1bbcdc8120f7836 */ /* 0x040fe40000000000 */
[----:B------:R-:W-:Y:S01]  /*04e0*/  IMAD.WIDE.U32 R20, R17, -0x2daee0ad, RZ ;  /* 0xd2511f5311147825 */ /* 0x000fe200078e00ff */
[----:B------:R-:W-:Y:S02]  /*04f0*/  IADD3 R17, PT, PT, R19, -0x24c28bd8, RZ ;  /* 0xdb3d742813117810 */ /* 0x000fe40007ffe0ff */
[----:B------:R-:W-:Y:S01]  /*0500*/  LOP3.LUT R14, R15, R14, R33, 0x96, !PT ;  /* 0x0000000e0f0e7212 */ /* 0x000fe200078e9621 */
[----:B0-----:R-:W-:Y:S01]  /*0510*/  IMAD R15, R27, UR6, RZ ;  /* 0x000000061b0f7c24 */ /* 0x001fe2000f8e02ff */
[----:B------:R-:W-:Y:S01]  /*0520*/  LOP3.LUT R36, R17, R36, R21, 0x96, !PT ;  /* 0x0000002411247212 */ /* 0x000fe200078e9615 */
[----:B------:R-:W-:Y:S01]  /*0530*/  IMAD.MOV.U32 R17, RZ, RZ, R31 ;  /* 0x000000ffff117224 */ /* 0x000fe200078e001f */
[----:B------:R-:W-:Y:S01]  /*0540*/  IADD3 R21, PT, PT, R18, -0x700cb87f, RZ ;  /* 0x8ff3478112157810 */ /* 0x000fe20007ffe0ff */
[----:B------:R-:W-:Y:S01]  /*0550*/  IMAD.HI.U32 R33, R14, -0x2daee0ad, RZ ;  /* 0xd2511f530e217827 */ /* 0x000fe200078e00ff */
[----:B------:R-:W-:-:S03]  /*0560*/  SHF.L.U32 R29, R15, 0x2, RZ ;  /* 0x000000020f1d7819 */ /* 0x000fc600000006ff */
[----:B------:R-:W-:Y:S01]  /*0570*/  IMAD.HI.U32 R22, R36, -0x326172a9, RZ ;  /* 0xcd9e8d5724167827 */ /* 0x000fe200078e00ff */
[----:B------:R-:W-:-:S04]  /*0580*/  LOP3.LUT R33, R20, R33, RZ, 0x3c, !PT ;  /* 0x0000002114217212 */ /* 0x000fc800078e3cff */
[----:B------:R-:W-:Y:S01]  /*0590*/  LOP3.LUT R32, R21, R32, R22, 0x96, !PT ;  /* 0x0000002015207212 */ /* 0x000fe200078e9616 */
[----:B------:R-:W-:Y:S06]  /*05a0*/  BRA.U UP0, `(.L_x_0) ;  /* 0x0000000100547547 */ /* 0x000fec000b800000 */
[----:B------:R-:W0:Y:S01]  /*05b0*/  I2F.U32.RP R22, R29 ;  /* 0x0000001d00167306 */ /* 0x000e220000209000 */
[----:B------:R-:W-:Y:S02]  /*05c0*/  IADD3 R23, PT, PT, RZ, -R29, RZ ;  /* 0x8000001dff177210 */ /* 0x000fe40007ffe0ff */
[----:B------:R-:W-:-:S05]  /*05d0*/  ISETP.NE.U32.AND P2, PT, R29, RZ, PT ;  /* 0x000000ff1d00720c */ /* 0x000fca0003f45070 */
[----:B0-----:R-:W0:Y:S02]  /*05e0*/  MUFU.RCP R22, R22 ;  /* 0x0000001600167308 */ /* 0x001e240000001000 */
[----:B0-----:R-:W-:-:S06]  /*05f0*/  VIADD R20, R22, 0xffffffe ;  /* 0x0ffffffe16147836 */ /* 0x001fcc0000000000 */
[----:B------:R0:W1:Y:S02]  /*0600*/  F2I.FTZ.U32.TRUNC.NTZ R21, R20 ;  /* 0x0000001400157305 */ /* 0x000064000021f000 */
[----:B0-----:R-:W-:Y:S02]  /*0610*/  HFMA2 R20, -RZ, RZ, 0, 0 ;  /* 0x00000000ff147431 */ /* 0x001fe400000001ff */
[----:B-1----:R-:W-:-:S04]  /*0620*/  IMAD R23, R23, R21, RZ ;  /* 0x0000001517177224 */ /* 0x002fc800078e02ff */
[----:B------:R-:W-:-:S04]  /*0630*/  IMAD.HI.U32 R21, R21, R23, R20 ;  /* 0x0000001715157227 */ /* 0x000fc800078e0014 */
[----:B------:R-:W-:Y:S02]  /*0640*/  HFMA2 R23, -RZ, RZ, 0, 0 ;  /* 0x00000000ff177431 */ /* 0x000fe400000001ff */
[----:B------:R-:W-:-:S04]  /*0650*/  IMAD.HI.U32 R21, R21, UR4, RZ ;  /* 0x0000000415157c27 */ /* 0x000fc8000f8e00ff */
[----:B------:R-:W-:-:S04]  /*0660*/  IMAD.MOV R24, RZ, RZ, -R21 ;  /* 0x000000ffff187224 */ /* 0x000fc800078e0a15 */
[----:B------:R-:W-:-:S05]  /*0670*/  IMAD R24, R29, R24, UR4 ;  /* 0x000000041d187e24 */ /* 0x000fca000f8e0218 */
[----:B------:R-:W-:-:S13]  /*0680*/  ISETP.GE.U32.AND P0, PT, R24, R29, PT ;  /* 0x0000001d1800720c */ /* 0x000fda0003f06070 */
[----:B------:R-:W-:Y:S02]  /*0690*/  @P0 IADD3 R24, PT, PT, -R29, R24, RZ ;  /* 0x000000181d180210 */ /* 0x000fe40007ffe1ff */
[----:B------:R-:W-:Y:S02]  /*06a0*/  @P0 IADD3 R21, PT, PT, R21, 0x1, RZ ;  /* 0x0000000115150810 */ /* 0x000fe40007ffe0ff */
[----:B------:R-:W-:-:S13]  /*06b0*/  ISETP.GE.U32.AND P1, PT, R24, R29, PT ;  /* 0x0000001d1800720c */ /* 0x000fda0003f26070 */
[----:B------:R-:W-:Y:S01]  /*06c0*/  @P1 VIADD R21, R21, 0x1 ;  /* 0x0000000115151836 */ /* 0x000fe20000000000 */
[----:B------:R-:W-:-:S04]  /*06d0*/  @!P2 LOP3.LUT R21, RZ, R29, RZ, 0x33, !PT ;  /* 0x0000001dff15a212 */ /* 0x000fc800078e33ff */
[----:B------:R-:W-:Y:S01]  /*06e0*/  MOV R22, R21 ;  /* 0x0000001500167202 */ /* 0x000fe20000000f00 */
[----:B------:R-:W-:Y:S06]  /*06f0*/  BRA `(.L_x_1) ;  /* 0x0000000000087947 */ /* 0x000fec0003800000 */
.L_x_0:
[----:B------:R-:W-:-:S07]  /*0700*/  MOV R28, 0x720 ;  /* 0x00000720001c7802 */ /* 0x000fce0000000f00 */
[----:B------:R-:W-:Y:S05]  /*0710*/  CALL.REL.NOINC `($__internal_0_$__cuda_sm20_div_s64) ;  /* 0x0000004800f07944 */ /* 0x000fea0003c00000 */
.L_x_1:
[----:B------:R-:W-:-:S04]  /*0720*/  IMAD.WIDE.U32 R20, R27, UR6, RZ ;  /* 0x000000061b147c25 */ /* 0x000fc8000f8e00ff */
[C---:B------:R-:W-:Y:S01]  /*0730*/  IMAD.SHL.U32 R24, R20.reuse, 0x4, RZ ;  /* 0x0000000414187824 */ /* 0x040fe200078e00ff */
[----:B------:R-:W-:-:S05]  /*0740*/  SHF.L.U64.HI R25, R20, 0x2, R21 ;  /* 0x0000000214197819 */ /* 0x000fca0000010215 */
[----:B------:R-:W-:Y:S02]  /*0750*/  IMAD R27, R25, R22, RZ ;  /* 0x00000016191b7224 */ /* 0x000fe400078e02ff */
[----:B------:R-:W-:-:S04]  /*0760*/  IMAD.WIDE.U32 R20, R22, R24, R24 ;  /* 0x0000001816147225 */ /* 0x000fc800078e0018 */
[----:B------:R-:W-:Y:S01]  /*0770*/  IMAD R27, R23, R24, R27 ;  /* 0x00000018171b7224 */ /* 0x000fe200078e021b */
[----:B------:R-:W-:-:S04]  /*0780*/  ISETP.GE.U32.AND P0, PT, R16, R20, PT ;  /* 0x000000141000720c */ /* 0x000fc80003f06070 */
[----:B------:R-:W-:-:S04]  /*0790*/  IADD3 R34, PT, PT, R21, R27, RZ ;  /* 0x0000001b15227210 */ /* 0x000fc80007ffe0ff */
[----:B------:R-:W-:-:S13]  /*07a0*/  ISETP.GE.AND.EX P0, PT, R17, R34, PT, P0 ;  /* 0x000000221100720c */ /* 0x000fda0003f06300 */
[----:B------:R-:W-:Y:S05]  /*07b0*/  @P0 EXIT ;  /* 0x000000000000094d */ /* 0x000fea0003800000 */
[----:B------:R-:W0:Y:S01]  /*07c0*/  LDCU UR74, c[0x0][0x3a8] ;  /* 0x00007500ff4a77ac */ /* 0x000e220008000800 */
[----:B------:R-:W1:Y:S01]  /*07d0*/  LDC.64 R22, c[0x0][0x380] ;  /* 0x0000e000ff167b82 */ /* 0x000e620000000a00 */
[----:B------:R-:W-:Y:S01]  /*07e0*/  MOV R24, 0xf0000000 ;  /* 0xf000000000187802 */ /* 0x000fe20000000f00 */
[----:B------:R-:W-:Y:S01]  /*07f0*/  IMAD.MOV.U32 R25, RZ, RZ, 0x380fffff ;  /* 0x380fffffff197424 */ /* 0x000fe200078e00ff */
[----:B------:R-:W2:Y:S01]  /*0800*/  LDCU.64 UR48, c[0x0][0x548] ;  /* 0x0000a900ff3077ac */ /* 0x000ea20008000a00 */
[----:B------:R-:W-:Y:S01]  /*0810*/  IADD3 R28, PT, PT, R19, -0x695add53, RZ ;  /* 0x96a522ad131c7810 */ /* 0x000fe20007ffe0ff */
[----:B------:R-:W-:Y:S01]  /*0820*/  IMAD R36, R36, -0x326172a9, RZ ;  /* 0xcd9e8d5724247824 */ /* 0x000fe200078e02ff */
[----:B------:R-:W-:Y:S01]  /*0830*/  LOP3.LUT R35, R26, 0x3, RZ, 0xc0, !PT ;  /* 0x000000031a237812 */ /* 0x000fe200078ec0ff */
[----:B------:R-:W-:Y:S01]  /*0840*/  IMAD R39, R15, 0x3, RZ ;  /* 0x000000030f277824 */ /* 0x000fe200078e02ff */
[----:B------:R-:W-:Y:S01]  /*0850*/  LOP3.LUT R33, R33, R28, RZ, 0x3c, !PT ;  /* 0x0000001c21217212 */ /* 0x000fe200078e3cff */
[----:B------:R-:W3:Y:S01]  /*0860*/  LDCU UR72, c[0x0][0x3ac] ;  /* 0x00007580ff4877ac */ /* 0x000ee20008000800 */
[----:B------:R-:W-:Y:S01]  /*0870*/  SHF.L.U32 R37, R15, 0x1, RZ ;  /* 0x000000010f257819 */ /* 0x000fe200000006ff */
[----:B------:R-:W4:Y:S01]  /*0880*/  LDCU UR71, c[0x0][0x4d8] ;  /* 0x00009b00ff4777ac */ /* 0x000f220008000800 */
[----:B0-----:R-:W-:Y:S01]  /*0890*/  UIADD3 UR74, UPT, UPT, UR74, -0x1, URZ ;  /* 0xffffffff4a4a7890 */ /* 0x001fe2000fffe0ff */
[----:B------:R-:W0:Y:S01]  /*08a0*/  LDCU UR70, c[0x0][0x3c0] ;  /* 0x00007800ff4677ac */ /* 0x000e220008000800 */
[----:B--2---:R-:W2:-:S15]  /*08b0*/  DSETP.LEU.AND P0, PT, R24, |UR48|, PT ;  /* 0x4000003018007e2a */ /* 0x004e9e000bf0b000 */
[----:B------:R-:W-:-:S15]  /*08c0*/  NOP ;  /* 0x0000000000007918 */ /* 0x000fde0000000000 */
[----:B------:R-:W-:-:S15]  /*08d0*/  NOP ;  /* 0x0000000000007918 */ /* 0x000fde0000000000 */
[----:B------:R-:W-:-:S15]  /*08e0*/  NOP ;  /* 0x0000000000007918 */ /* 0x000fde0000000000 */
[----:B------:R-:W-:-:S04]  /*08f0*/  NOP ;  /* 0x0000000000007918 */ /* 0x000fc80000000000 */
[----:B------:R-:W2:Y:S01]  /*0900*/  F2F.F32.F64 R38, UR48 ;  /* 0x0000003000267d10 */ /* 0x000ea20008301000 */
[----:B------:R-:W-:Y:S01]  /*0910*/  UISETP.LT.U32.AND UP0, UPT, UR74, 0x18, UPT ;  /* 0x000000184a00788c */ /* 0x000fe2000bf01070 */
[----:B--2---:R-:W-:Y:S01]  /*0920*/  @!P0 FMUL R38, R38, 1.175494350822287508e-38 ;  /* 0x0080000026268820 */ /* 0x004fe20000400000 */
[----:B------:R-:W2:Y:S02]  /*0930*/  LDCU UR69, c[0x0][0x4dc] ;  /* 0x00009b80ff4577ac */ /* 0x000ea40008000800 */
[----:B------:R-:W-:Y:S01]  /*0940*/  USEL UR73, UR74, 0x18, UP0 ;  /* 0x000000184a497887 */ /* 0x000fe20008000000 */
[----:B------:R-:W0:Y:S01]  /*0950*/  LDCU UR68, c[0x0][0x3c4] ;  /* 0x00007880ff4477ac */ /* 0x000e220008000800 */
        /* <DEDUP_REMOVED lines=46> */
[----:B------:R-:W0:Y:S01]  /*0c40*/  LDCU.64 UR32, c[0x0][0x3b0] ;  /* 0x00007600ff2077ac */ /* 0x000e220008000a00 */
[----:B------:R-:W0:Y:S01]  /*0c50*/  LDCU.64 UR34, c[0x0][0x3b8] ;  /* 0x00007700ff2277ac */ /* 0x000e220008000a00 */
[----:B------:R-:W0:Y:S01]  /*0c60*/  LDCU.64 UR36, c[0x0][0x3c8] ;  /* 0x00007900ff2477ac */ /* 0x000e220008000a00 */
[----:B------:R-:W0:Y:S01]  /*0c70*/  LDCU.64 UR38, c[0x0][0x3d0] ;  /* 0x00007a00ff2677ac */ /* 0x000e220008000a00 */
[----:B------:R-:W0:Y:S01]  /*0c80*/  LDCU.64 UR40, c[0x0][0x3e0] ;  /* 0x00007c00ff2877ac */ /* 0x000e220008000a00 */
[----:B------:R-:W0:Y:S01]  /*0c90*/  LDCU.64 UR42, c[0x0][0x3e8] ;  /* 0x00007d00ff2a77ac */ /* 0x000e220008000a00 */
[----:B------:R-:W0:Y:S01]  /*0ca0*/  LDCU.64 UR44, c[0x0][0x3f8] ;  /* 0x00007f00ff2c77ac */ /* 0x000e220008000a00 */
[----:B------:R-:W0:Y:S01]  /*0cb0*/  LDCU.64 UR46, c[0x0][0x400] ;  /* 0x00008000ff2e77ac */ /* 0x000e220008000a00 */
[----:B-1234-:R-:W-:-:S12]  /*0cc0*/  UIADD3 UR73, UPT, UPT, UR73, 0x1, URZ ;  /* 0x0000000149497890 */ /* 0x01efd8000fffe0ff */
.L_x_18:
[----:B------:R-:W-:Y:S01]  /*0cd0*/  VIADD R0, R0, 0x1 ;  /* 0x0000000100007836 */ /* 0x000fe20000000000 */
[----:B------:R-:W-:Y:S03]  /*0ce0*/  BSSY.RECONVERGENT B0, `(.L_x_2) ;  /* 0x000000c000007945 */ /* 0x000fe60003800200 */
[C---:B------:R-:W-:Y:S01]  /*0cf0*/  IMAD.WIDE.U32 R26, R0.reuse, -0x2daee0ad, RZ ;  /* 0xd2511f53001a7825 */ /* 0x040fe200078e00ff */
[----:B------:R-:W-:-:S13]  /*0d00*/  ISETP.NE.AND P0, PT, R0, RZ, PT ;  /* 0x000000ff0000720c */ /* 0x000fda0003f05270 */
[----:B------:R-:W-:Y:S05]  /*0d10*/  @P0 BRA `(.L_x_3) ;  /* 0x0000000000200947 */ /* 0x000fea0003800000 */
[----:B------:R-:W-:-:S04]  /*0d20*/  IADD3 R2, PT, PT, R2, 0x1, RZ ;  /* 0x0000000102027810 */ /* 0x000fc80007ffe0ff */
[----:B------:R-:W-:-:S13]  /*0d30*/  ISETP.NE.AND P0, PT, R2, RZ, PT ;  /* 0x000000ff0200720c */ /* 0x000fda0003f05270 */
[----:B------:R-:W-:Y:S01]  /*0d40*/  @!P0 IADD3 R30, PT, PT, R30, 0x1, RZ ;  /* 0x000000011e1e8810 */ /* 0x000fe20007ffe0ff */
[----:B------:R-:W-:Y:S01]  /*0d50*/  @!P0 VIADD R24, R31, 0x1 ;  /* 0x000000011f188836 */ /* 0x000fe20000000000 */
[----:B------:R-:W-:Y:S02]  /*0d60*/  @!P0 MOV R2, RZ ;  /* 0x000000ff00028202 */ /* 0x000fe40000000f00 */
[----:B------:R-:W-:-:S13]  /*0d70*/  ISETP.NE.AND P1, PT, R30, RZ, !P0 ;  /* 0x000000ff1e00720c */ /* 0x000fda0004725270 */
[----:B------:R-:W-:-:S05]  /*0d80*/  @P1 IADD3 R24, PT, PT, R31, RZ, RZ ;  /* 0x000000ff1f181210 */ /* 0x000fca0007ffe0ff */
[----:B------:R-:W-:-:S07]  /*0d90*/  @!P0 IMAD.MOV.U32 R31, RZ, RZ, R24 ;  /* 0x000000ffff1f8224 */ /* 0x000fce00078e0018 */
.L_x_3:
[----:B0-----:R-:W-:Y:S05]  /*0da0*/  BSYNC.RECONVERGENT B0 ;  /* 0x0000000000007941 */ /* 0x001fea0003800200 */
.L_x_2:
[----:B------:R-:W-:Y:S01]  /*0db0*/  LOP3.LUT R40, R31, R27, R19, 0x96, !PT ;  /* 0x0000001b1f287212 */ /* 0x000fe200078e9613 */
[----:B------:R-:W-:Y:S01]  /*0dc0*/  IMAD.WIDE.U32 R24, R30, -0x326172a9, RZ ;  /* 0xcd9e8d571e187825 */ /* 0x000fe200078e00ff */
[----:B------:R-:W-:Y:S02]  /*0dd0*/  ISETP.GT.AND P0, PT, R35, 0x1, PT ;  /* 0x000000012300780c */ /* 0x000fe40003f04270 */
[----:B------:R-:W-:Y:S01]  /*0de0*/  IADD3 R43, PT, PT, R18, -0xe443238, RZ ;  /* 0xf1bbcdc8122b7810 */ /* 0x000fe20007ffe0ff */
[----:B------:R-:W-:Y:S01]  /*0df0*/  IMAD.WIDE.U32 R40, R40, -0x326172a9, RZ ;  /* 0xcd9e8d5728287825 */ /* 0x000fe200078e00ff */
[----:B------:R-:W-:-:S04]  /*0e00*/  LOP3.LUT R25, R2, R25, R18, 0x96, !PT ;  /* 0x0000001902197212 */ /* 0x000fc800078e9612 */
[----:B------:R-:W-:Y:S01]  /*0e10*/  LOP3.LUT R28, R4, R24, R41, 0x96, !PT ;  /* 0x00000018041c7212 */ /* 0x000fe200078e9629 */
[----:B------:R-:W-:-:S04]  /*0e20*/  IMAD.WIDE.U32 R24, R25, -0x2daee0ad, RZ ;  /* 0xd2511f5319187825 */ /* 0x000fc800078e00ff */
        /* <DEDUP_REMOVED lines=26> */
[----:B------:R-:W-:-:S03]  /*0fd0*/  IADD3 R41, PT, PT, R19, -0x24c28bd8, RZ ;  /* 0xdb3d742813297810 */ /* 0x000fc60007ffe0ff */
[----:B------:R-:W-:Y:S02]  /*0fe0*/  VIADD R27, R19, 0x1fd5c5a3 ;  /* 0x1fd5c5a3131b7836 */ /* 0x000fe40000000000 */
[----:B------:R-:W-:-:S03]  /*0ff0*/  IMAD.WIDE.U32 R28, R28, -0x2daee0ad, RZ ;  /* 0xd2511f531c1c7825 */ /* 0x000fc600078e00ff */
[----:B------:R-:W-:Y:S02]  /*1000*/  LOP3.LUT R26, R27, R26, R25, 0x96, !PT ;  /* 0x0000001a1b1a7212 */ /* 0x000fe400078e9619 */
[----:B------:R-:W-:Y:S01]  /*1010*/  LOP3.LUT R24, R41, R24, R29, 0x96, !PT ;  /* 0x0000001829187212 */ /* 0x000fe200078e961d */
[----:B------:R-:W-:Y:S02]  /*1020*/  IMAD R29, R14, -0x2daee0ad, RZ ;  /* 0xd2511f530e1d7824 */ /* 0x000fe400078e02ff */
[----:B------:R-:W-:-:S04]  /*1030*/  IMAD.WIDE.U32 R26, R26, -0x326172a9, RZ ;  /* 0xcd9e8d571a1a7825 */ /* 0x000fc800078e00ff */
[----:B------:R-:W-:Y:S01]  /*1040*/  VIADD R41, R18, 0x8ff34781 ;  /* 0x8ff3478112297836 */ /* 0x000fe20000000000 */
[----:B------:R-:W-:Y:S01]  /*1050*/  LOP3.LUT R14, R43, R40, R27, 0x96, !PT ;  /* 0x000000282b0e7212 */ /* 0x000fe200078e961b */
[----:B------:R-:W-:Y:S01]  /*1060*/  IMAD.WIDE.U32 R24, R24, -0x326172a9, RZ ;  /* 0xcd9e8d5718187825 */ /* 0x000fe200078e00ff */
[----:B------:R-:W-:Y:S02]  /*1070*/  MOV R27, R32 ;  /* 0x00000020001b7202 */ /* 0x000fe40000000f00 */
[----:B------:R-:W-:Y:S02]  /*1080*/  MOV R40, R33 ;  /* 0x0000002100287202 */ /* 0x000fe40000000f00 */
[----:B------:R-:W-:Y:S01]  /*1090*/  LOP3.LUT R32, R41, R26, R25, 0x96, !PT ;  /* 0x0000001a29207212 */ /* 0x000fe200078e9619 */
[----:B------:R-:W-:Y:S01]  /*10a0*/  IMAD.HI.U32 R41, R14, -0x2daee0ad, RZ ;  /* 0xd2511f530e297827 */ /* 0x000fe200078e00ff */
[----:B------:R-:W-:-:S03]  /*10b0*/  IADD3 R26, PT, PT, R19, -0x695add53, RZ ;  /* 0x96a522ad131a7810 */ /* 0x000fc60007ffe0ff */
[----:B------:R-:W-:Y:S01]  /*10c0*/  IMAD.MOV.U32 R25, RZ, RZ, R36 ;  /* 0x000000ffff197224 */ /* 0x000fe200078e0024 */
[----:B------:R-:W-:Y:S02]  /*10d0*/  MOV R36, R24 ;  /* 0x0000001800247202 */ /* 0x000fe40000000f00 */
[----:B------:R-:W-:Y:S01]  /*10e0*/  LOP3.LUT R33, R26, R28, R41, 0x96, !PT ;  /* 0x0000001c1a217212 */ /* 0x000fe200078e9629 */
[----:B------:R-:W-:Y:S06]  /*10f0*/  @P0 BRA `(.L_x_4) ;  /* 0x0000000000240947 */ /* 0x000fec0003800000 */
[----:B------:R-:W-:Y:S01]  /*1100*/  ISETP.NE.AND P0, PT, R35, RZ, PT ;  /* 0x000000ff2300720c */ /* 0x000fe20003f05270 */
[----:B------:R-:W-:Y:S01]  /*1110*/  IMAD.MOV.U32 R24, RZ, RZ, R40 ;  /* 0x000000ffff187224 */ /* 0x000fe200078e0028 */
[----:B------:R-:W-:-:S11]  /*1120*/  MOV R26, R29 ;  /* 0x0000001d001a7202 */ /* 0x000fd60000000f00 */
[----:B------:R-:W-:Y:S05]  /*1130*/  @!P0 BRA `(.L_x_5) ;  /* 0x0000000000388947 */ /* 0x000fea0003800000 */
[----:B------:R-:W-:Y:S01]  /*1140*/  MOV R27, R25 ;  /* 0x00000019001b7202 */ /* 0x000fe20000000f00 */
[----:B------:R-:W-:Y:S01]  /*1150*/  IMAD.MOV.U32 R24, RZ, RZ, R29 ;  /* 0x000000ffff187224 */ /* 0x000fe200078e001d */
[----:B------:R-:W-:Y:S02]  /*1160*/  MOV R26, R32 ;  /* 0x00000020001a7202 */ /* 0x000fe40000000f00 */
[----:B------:R-:W-:Y:S01]  /*1170*/  MOV R25, R40 ;  /* 0x0000002800197202 */ /* 0x000fe20000000f00 */
[----:B------:R-:W-:Y:S06]  /*1180*/  BRA `(.L_x_5) ;  /* 0x0000000000247947 */ /* 0x000fec0003800000 */
.L_x_4:
[----:B------:R-:W-:Y:S01]  /*1190*/  ISETP.NE.AND P0, PT, R35, 0x3, PT ;  /* 0x000000032300780c */ /* 0x000fe20003f05270 */
[----:B------:R-:W-:Y:S01]  /*11a0*/  IMAD.MOV.U32 R27, RZ, RZ, R29 ;  /* 0x000000ffff1b7224 */ /* 0x000fe200078e001d */
[----:B------:R-:W-:Y:S01]  /*11b0*/  MOV R25, R32 ;  /* 0x0000002000197202 */ /* 0x000fe20000000f00 */
[----:B------:R-:W-:Y:S01]  /*11c0*/  IMAD.MOV.U32 R26, RZ, RZ, R33 ;  /* 0x000000ffff1a7224 */ /* 0x000fe200078e0021 */
[----:B------:R-:W-:-:S09]  /*11d0*/  MOV R24, R36 ;  /* 0x0000002400187202 */ /* 0x000fd20000000f00 */
[----:B------:R-:W-:Y:S01]  /*11e0*/  @P0 MOV R27, R40 ;  /* 0x00000028001b0202 */ /* 0x000fe20000000f00 */
[----:B------:R-:W-:Y:S01]  /*11f0*/  @P0 IMAD.MOV.U32 R24, RZ, RZ, R32 ;  /* 0x000000ffff180224 */ /* 0x000fe200078e0020 */
[----:B------:R-:W-:Y:S02]  /*1200*/  @P0 MOV R25, R29 ;  /* 0x0000001d00190202 */ /* 0x000fe40000000f00 */
[----:B------:R-:W-:-:S07]  /*1210*/  @P0 MOV R26, R36 ;  /* 0x00000024001a0202 */ /* 0x000fce0000000f00 */
.L_x_5:
[----:B------:R-:W-:Y:S01]  /*1220*/  UISETP.NE.AND UP0, UPT, UR31, URZ, UPT ;  /* 0x000000ff1f00728c */ /* 0x000fe2000bf05270 */
[----:B------:R-:W-:Y:S01]  /*1230*/  I2FP.F32.U32 R41, R27 ;  /* 0x0000001b00297245 */ /* 0x000fe20000201000 */
[----:B------:R-:W-:Y:S01]  /*1240*/  HFMA2 R28, -RZ, RZ, 0.1171875, 0 ;  /* 0x2f800000ff1c7431 */ /* 0x000fe200000001ff */
[----:B------:R-:W-:Y:S02]  /*1250*/  I2FP.F32.U32 R43, R25 ;  /* 0x00000019002b7245 */ /* 0x000fe40000201000 */
[----:B------:R-:W-:Y:S02]  /*1260*/  I2FP.F32.U32 R45, R24 ;  /* 0x00000018002d7245 */ /* 0x000fe40000201000 */
[----:B------:R-:W-:Y:S01]  /*1270*/  I2FP.F32.U32 R40, R26 ;  /* 0x0000001a00287245 */ /* 0x000fe20000201000 */
[-C--:B------:R-:W-:Y:S01]  /*1280*/  FFMA.FTZ R41, R41, R28.reuse, 1.1641532182693481445e-10 ;  /* 0x2f00000029297423 */ /* 0x080fe2000001001c */
[-C--:B------:R-:W-:Y:S01]  /*1290*/  FFMA.FTZ R43, R43, R28.reuse, 1.1641532182693481445e-10 ;  /* 0x2f0000002b2b7423 */ /* 0x080fe2000001001c */
[----:B------:R-:W-:-:S02]  /*12a0*/  FFMA.FTZ R45, R45, R28, 1.1641532182693481445e-10 ;  /* 0x2f0000002d2d7423 */ /* 0x000fc4000001001c */
[----:B------:R-:W-:Y:S01]  /*12b0*/  FFMA.FTZ R40, R40, R28, 1.1641532182693481445e-10 ;  /* 0x2f00000028287423 */ /* 0x000fe2000001001c */
[----:B------:R-:W-:Y:S06]  /*12c0*/  BRA.U UP0, `(.L_x_6) ;  /* 0x0000000100847547 */ /* 0x000fec000b800000 */
[----:B------:R-:W0:Y:S01]  /*12d0*/  LDCU.64 UR48, c[0x0][0x380] ;  /* 0x00007000ff3077ac */ /* 0x000e220008000a00 */
[-C--:B------:R-:W-:Y:S02]  /*12e0*/  IADD3 R25, P3, PT, R15, R16.reuse, RZ ;  /* 0x000000100f197210 */ /* 0x080fe40007f7e0ff */
[----:B------:R-:W-:Y:S02]  /*12f0*/  IADD3 R24, P4, PT, R37, R16, RZ ;  /* 0x0000001025187210 */ /* 0x000fe40007f9e0ff */
[----:B0-----:R-:W-:Y:S01]  /*1300*/  ISETP.GE.U32.AND P1, PT, R25, UR48, PT ;  /* 0x0000003019007c0c */ /* 0x001fe2000bf26070 */
[----:B------:R-:W-:Y:S01]  /*1310*/  IMAD.X R25, RZ, RZ, R17, P3 ;  /* 0x000000ffff197224 */ /* 0x000fe200018e0611 */
[----:B------:R-:W-:Y:S02]  /*1320*/  ISETP.GE.U32.AND P0, PT, R16, UR48, PT ;  /* 0x0000003010007c0c */ /* 0x000fe4000bf06070 */
[----:B------:R-:W-:Y:S02]  /*1330*/  ISETP.GE.U32.AND P2, PT, R24, UR48, PT ;  /* 0x0000003018007c0c */ /* 0x000fe4000bf46070 */
[----:B------:R-:W-:-:S02]  /*1340*/  ISETP.GE.AND.EX P0, PT, R17, UR49, PT, P0 ;  /* 0x0000003111007c0c */ /* 0x000fc4000bf06300 */
[----:B------:R-:W-:Y:S02]  /*1350*/  ISETP.GE.AND.EX P1, PT, R25, UR49, PT, P1 ;  /* 0x0000003119007c0c */ /* 0x000fe4000bf26310 */
[----:B------:R-:W-:-:S04]  /*1360*/  IADD3.X R24, PT, PT, RZ, R17, RZ, P4, !PT ;  /* 0x00000011ff187210 */ /* 0x000fc800027fe4ff */
[----:B------:R-:W-:-:S05]  /*1370*/  ISETP.GE.AND.EX P2, PT, R24, UR49, PT, P2 ;  /* 0x0000003118007c0c */ /* 0x000fca000bf46320 */
[----:B------:R-:W0:Y:S01]  /*1380*/  @!P0 LDC.64 R24, c[0x0][0x540] ;  /* 0x00015000ff188b82 */ /* 0x000e220000000a00 */
[-C--:B------:R-:W-:Y:S02]  /*1390*/  @!P0 FSETP.GEU.FTZ.AND P3, PT, R41, R38.reuse, PT ;  /* 0x000000262900820b */ /* 0x080fe40003f7e000 */
[-C--:B------:R-:W-:Y:S02]  /*13a0*/  @!P1 FSETP.GEU.FTZ.AND P4, PT, R43, R38.reuse, PT ;  /* 0x000000262b00920b */ /* 0x080fe40003f9e000 */
[----:B------:R-:W-:Y:S02]  /*13b0*/  @!P0 SEL R41, RZ, 0x1, P3 ;  /* 0x00000001ff298807 */ /* 0x000fe40001800000 */
[----:B------:R-:W-:Y:S01]  /*13c0*/  @!P1 SEL R43, RZ, 0x1, P4 ;  /* 0x00000001ff2b9807 */ /* 0x000fe20002000000 */
[----:B------:R-:W1:Y:S01]  /*13d0*/  @!P1 LDC.64 R26, c[0x0][0x540] ;  /* 0x00015000ff1a9b82 */ /* 0x000e620000000a00 */
[----:B------:R-:W-:-:S04]  /*13e0*/  @!P2 FSETP.GEU.FTZ.AND P5, PT, R45, R38, PT ;  /* 0x000000262d00a20b */ /* 0x000fc80003fbe000 */
[----:B------:R-:W-:-:S03]  /*13f0*/  @!P2 SEL R45, RZ, 0x1, P5 ;  /* 0x00000001ff2da807 */ /* 0x000fc60002800000 */
[----:B------:R-:W2:Y:S01]  /*1400*/  @!P2 LDC.64 R28, c[0x0][0x540] ;  /* 0x00015000ff1cab82 */ /* 0x000ea20000000a00 */
[----:B0-----:R3:W-:Y:S04]  /*1410*/  @!P0 STG.E.U8 desc[UR76][R24.64], R41 ;  /* 0x0000002918008986 */ /* 0x0017e8000c10114c */
[----:B-1----:R3:W-:Y:S01]  /*1420*/  @!P1 STG.E.U8 desc[UR76][R26.64], R43 ;  /* 0x0000002b1a009986 */ /* 0x0027e2000c10114c */
[----:B------:R-:W-:-:S04]  /*1430*/  IADD3 R42, P1, PT, R39, R16, RZ ;  /* 0x00000010272a7210 */ /* 0x000fc80007f3e0ff */
[----:B------:R-:W-:Y:S02]  /*1440*/  ISETP.GE.U32.AND P0, PT, R42, UR48, PT ;  /* 0x000000302a007c0c */ /* 0x000fe4000bf06070 */
[----:B------:R-:W-:Y:S01]  /*1450*/  IADD3.X R42, PT, PT, RZ, R17, RZ, P1, !PT ;  /* 0x00000011ff2a7210 */ /* 0x000fe20000ffe4ff */
[----:B--2---:R3:W-:Y:S03]  /*1460*/  @!P2 STG.E.U8 desc[UR76][R28.64], R45 ;  /* 0x0000002d1c00a986 */ /* 0x0047e6000c10114c */
[----:B------:R-:W-:-:S13]  /*1470*/  ISETP.GE.AND.EX P0, PT, R42, UR49, PT, P0 ;  /* 0x000000312a007c0c */ /* 0x000fda000bf06300 */
[----:B---3--:R-:W-:Y:S05]  /*1480*/  @P0 BRA `(.L_x_7) ;  /* 0x0000003c00680947 */ /* 0x008fea0003800000 */
[----:B------:R-:W0:Y:S01]  /*1490*/  LDC.64 R24, c[0x0][0x540] ;  /* 0x00015000ff187b82 */ /* 0x000e220000000a00 */
[----:B------:R-:W-:-:S04]  /*14a0*/  FSETP.GEU.FTZ.AND P0, PT, R40, R38, PT ;  /* 0x000000262800720b */ /* 0x000fc80003f1e000 */
[----:B------:R-:W-:-:S05]  /*14b0*/  SEL R27, RZ, 0x1, P0 ;  /* 0x00000001ff1b7807 */ /* 0x000fca0000000000 */
[----:B0-----:R1:W-:Y:S01]  /*14c0*/  STG.E.U8 desc[UR76][R24.64], R27 ;  /* 0x0000001b18007986 */ /* 0x0013e2000c10114c */
[----:B------:R-:W-:Y:S05]  /*14d0*/  BRA `(.L_x_7) ;  /* 0x0000003c00547947 */ /* 0x000fea0003800000 */
.L_x_6:
[----:B------:R-:W-:Y:S01]  /*14e0*/  ISETP.GE.U32.AND P0, PT, R16, R22, PT ;  /* 0x000000161000720c */ /* 0x000fe20003f06070 */
[----:B------:R-:W-:Y:S03]  /*14f0*/  BSSY.RECONVERGENT B0, `(.L_x_8) ;  /* 0x00000ed000007945 */ /* 0x000fe60003800200 */
[----:B------:R-:W-:-:S13]  /*1500*/  ISETP.GE.AND.EX P0, PT, R17, R23, PT, P0 ;  /* 0x000000171100720c */ /* 0x000fda0003f06300 */
[----:B------:R-:W-:Y:S05]  /*1510*/  @P0 BRA `(.L_x_9) ;  /* 0x0000000c00a80947 */ /* 0x000fea0003800000 */
[----:B------:R-:W-:Y:S01]  /*1520*/  MOV R25, R16 ;  /* 0x0000001000197202 */ /* 0x000fe20000000f00 */
[----:B------:R-:W-:Y:S01]  /*1530*/  IMAD.MOV.U32 R24, RZ, RZ, RZ ;  /* 0x000000ffff187224 */ /* 0x000fe200078e00ff */
[----:B------:R-:W-:-:S03]  /*1540*/  UISETP.NE.AND UP0, UPT, UR74, URZ, UPT ;  /* 0x000000ff4a00728c */ /* 0x000fc6000bf05270 */
[----:B------:R-:W-:-:S05]  /*1550*/  IMAD.HI.U32 R27, R16, UR32, R24 ;  /* 0x00000020101b7c27 */ /* 0x000fca000f8e0018 */
[----:B------:R-:W-:-:S04]  /*1560*/  SHF.R.U32.HI R27, RZ, UR33, R27 ;  /* 0x00000021ff1b7c19 */ /* 0x000fc8000801161b */
[----:B------:R-:W-:-:S05]  /*1570*/  IADD3 R25, PT, PT, -R27, RZ, RZ ;  /* 0x000000ff1b197210 */ /* 0x000fca0007ffe1ff */
[----:B------:R-:W-:-:S04]  /*1580*/  IMAD R26, R25, UR72, R16 ;  /* 0x00000048191a7c24 */ /* 0x000fc8000f8e0210 */
[----:B------:R-:W-:Y:S01]  /*1590*/  IMAD R26, R26, UR71, RZ ;  /* 0x000000471a1a7c24 */ /* 0x000fe2000f8e02ff */
[----:B------:R-:W-:Y:S06]  /*15a0*/  BRA.U !UP0, `(.L_x_10) ;  /* 0x0000000d086c7547 */ /* 0x000fec000b800000 */
[----:B------:R-:W-:Y:S01]  /*15b0*/  MOV R25, R27 ;  /* 0x0000001b00197202 */ /* 0x000fe20000000f00 */
[----:B------:R-:W-:Y:S01]  /*15c0*/  IMAD.MOV.U32 R24, RZ, RZ, RZ ;  /* 0x000000ffff187224 */ /* 0x000fe200078e00ff */
[----:B------:R-:W-:-:S03]  /*15d0*/  UISETP.NE.AND UP0, UPT, UR73, 0x2, UPT ;  /* 0x000000024900788c */ /* 0x000fc6000bf05270 */
[----:B------:R-:W-:-:S05]  /*15e0*/  IMAD.HI.U32 R25, R27, UR35, R24 ;  /* 0x000000231b197c27 */ /* 0x000fca000f8e0018 */
[----:B------:R-:W-:-:S04]  /*15f0*/  SHF.R.U32.HI R25, RZ, UR70, R25 ;  /* 0x00000046ff197c19 */ /* 0x000fc80008011619 */
[----:B------:R-:W-:-:S05]  /*1600*/  IADD3 R24, PT, PT, -R25, RZ, RZ ;  /* 0x000000ff19187210 */ /* 0x000fca0007ffe1ff */
[----:B------:R-:W-:-:S04]  /*1610*/  IMAD R27, R24, UR34, R27 ;  /* 0x00000022181b7c24 */ /* 0x000fc8000f8e021b */
[----:B------:R-:W-:Y:S01]  /*1620*/  IMAD R26, R27, UR69, R26 ;  /* 0x000000451b1a7c24 */ /* 0x000fe2000f8e021a */
[----:B------:R-:W-:Y:S06]  /*1630*/  BRA.U !UP0, `(.L_x_10) ;  /* 0x0000000d08487547 */ /* 0x000fec000b800000 */
        /* <DEDUP_REMOVED lines=8> */
[----:B------:R-:W-:Y:S02]  /*16c0*/  HFMA2 R24, -RZ, RZ, 0, 0 ;  /* 0x00000000ff187431 */ /* 0x000fe400000001ff */
[----:B------:R-:W-:Y:S01]  /*16d0*/  IMAD.MOV.U32 R25, RZ, RZ, R27 ;  /* 0x000000ffff197224 */ /* 0x000fe200078e001b */
[----:B------:R-:W-:Y:S02]  /*16e0*/  UISETP.NE.AND UP0, UPT, UR73, 0x4, UPT ;  /* 0x000000044900788c */ /* 0x000fe4000bf05270 */
[----:B------:R-:W-:-:S05]  /*16f0*/  IMAD.HI.U32 R25, R27, UR39, R24 ;  /* 0x000000271b197c27 */ /* 0x000fca000f8e0018 */
[----:B------:R-:W-:-:S04]  /*1700*/  SHF.R.U32.HI R25, RZ, UR66, R25 ;  /* 0x00000042ff197c19 */ /* 0x000fc80008011619 */
[----:B------:R-:W-:-:S05]  /*1710*/  IADD3 R24, PT, PT, -R25, RZ, RZ ;  /* 0x000000ff19187210 */ /* 0x000fca0007ffe1ff */
[----:B------:R-:W-:-:S04]  /*1720*/  IMAD R27, R24, UR38, R27 ;  /* 0x00000026181b7c24 */ /* 0x000fc8000f8e021b */
[----:B------:R-:W-:Y:S01]  /*1730*/  IMAD R26, R27, UR65, R26 ;  /* 0x000000411b1a7c24 */ /* 0x000fe2000f8e021a */
[----:B------:R-:W-:Y:S06]  /*1740*/  BRA.U !UP0, `(.L_x_10) ;  /* 0x0000000d08047547 */ /* 0x000fec000b800000 */
[----:B------:R-:W-:Y:S01]  /*1750*/  MOV R24, RZ ;  /* 0x000000ff00187202 */ /* 0x000fe20000000f00 */
[----:B------:R-:W-:-:S04]  /*1760*/  UISETP.NE.AND UP0, UPT, UR73, 0x5, UPT ;  /* 0x000000054900788c */ /* 0x000fc8000bf05270 */
[----:B------:R-:W-:-:S05]  /*1770*/  IMAD.HI.U32 R27, R25, UR40, R24 ;  /* 0x00000028191b7c27 */ /* 0x000fca000f8e0018 */
[----:B------:R-:W-:-:S05]  /*1780*/  SHF.R.U32.HI R27, RZ, UR41, R27 ;  /* 0x00000029ff1b7c19 */ /* 0x000fca000801161b */
[----:B------:R-:W-:-:S04]  /*1790*/  IMAD.MOV R24, RZ, RZ, -R27 ;  /* 0x000000ffff187224 */ /* 0x000fc800078e0a1b */
[----:B------:R-:W-:-:S04]  /*17a0*/  IMAD R25, R24, UR64, R25 ;  /* 0x0000004018197c24 */ /* 0x000fc8000f8e0219 */
[----:B------:R-:W-:Y:S01]  /*17b0*/  IMAD R26, R25, UR63, R26 ;  /* 0x0000003f191a7c24 */ /* 0x000fe2000f8e021a */
[----:B------:R-:W-:Y:S06]  /*17c0*/  BRA.U !UP0, `(.L_x_10) ;  /* 0x0000000908e47547 */ /* 0x000fec000b800000 */
[----:B------:R-:W-:Y:S01]  /*17d0*/  MOV R24, RZ ;  /* 0x000000ff00187202 */ /* 0x000fe20000000f00 */
[----:B------:R-:W-:Y:S01]  /*17e0*/  UISETP.NE.AND UP0, UPT, UR73, 0x6, UPT ;  /* 0x000000064900788c */ /* 0x000fe2000bf05270 */
[----:B------:R-:W-:-:S03]  /*17f0*/  MOV R25, R27 ;  /* 0x0000001b00197202 */ /* 0x000fc60000000f00 */
[----:B------:R-:W-:-:S05]  /*1800*/  IMAD.HI.U32 R25, R27, UR43, R24 ;  /* 0x0000002b1b197c27 */ /* 0x000fca000f8e0018 */
[----:B------:R-:W-:-:S05]  /*1810*/  SHF.R.U32.HI R25, RZ, UR62, R25 ;  /* 0x0000003eff197c19 */ /* 0x000fca0008011619 */
[----:B------:R-:W-:-:S04]  /*1820*/  IMAD.MOV R24, RZ, RZ, -R25 ;  /* 0x000000ffff187224 */ /* 0x000fc800078e0a19 */
[----:B------:R-:W-:-:S04]  /*1830*/  IMAD R27, R24, UR42, R27 ;  /* 0x0000002a181b7c24 */ /* 0x000fc8000f8e021b */
[----:B------:R-:W-:Y:S01]  /*1840*/  IMAD R26, R27, UR61, R26 ;  /* 0x0000003d1b1a7c24 */ /* 0x000fe2000f8e021a */
[----:B------:R-:W-:Y:S06]  /*1850*/  BRA.U !UP0, `(.L_x_10) ;  /* 0x0000000908c07547 */ /* 0x000fec000b800000 */
[----:B------:R-:W-:Y:S01]  /*1860*/  HFMA2 R24, -RZ, RZ, 0, 0 ;  /* 0x00000000ff187431 */ /* 0x000fe200000001ff */
[----:B------:R-:W-:-:S04]  /*1870*/  UISETP.NE.AND UP0, UPT, UR73, 0x7, UPT ;  /* 0x000000074900788c */ /* 0x000fc8000bf05270 */
[----:B------:R-:W-:-:S05]  /*1880*/  IMAD.HI.U32 R27, R25, UR44, R24 ;  /* 0x0000002c191b7c27 */ /* 0x000fca000f8e0018 */
[----:B------:R-:W-:-:S04]  /*1890*/  SHF.R.U32.HI R27, RZ, UR45, R27 ;  /* 0x0000002dff1b7c19 */ /* 0x000fc8000801161b */
[----:B------:R-:W-:-:S05]  /*18a0*/  IADD3 R24, PT, PT, -R27, RZ, RZ ;  /* 0x000000ff1b187210 */ /* 0x000fca0007ffe1ff */
[----:B------:R-:W-:-:S04]  /*18b0*/  IMAD R25, R24, UR60, R25 ;  /* 0x0000003c18197c24 */ /* 0x000fc8000f8e0219 */
[----:B------:R-:W-:Y:S01]  /*18c0*/  IMAD R26, R25, UR59, R26 ;  /* 0x0000003b191a7c24 */ /* 0x000fe2000f8e021a */
        /* <DEDUP_REMOVED lines=10> */
[----:B------:R-:W0:Y:S01]  /*1970*/  LDCU.64 UR48, c[0x0][0x410] ;  /* 0x00008200ff3077ac */ /* 0x000e220008000a00 */
[----:B------:R-:W-:Y:S01]  /*1980*/  IMAD.MOV.U32 R24, RZ, RZ, RZ ;  /* 0x000000ffff187224 */ /* 0x000fe200078e00ff */
[----:B------:R-:W-:-:S03]  /*1990*/  UISETP.NE.AND UP0, UPT, UR73, 0x9, UPT ;  /* 0x000000094900788c */ /* 0x000fc6000bf05270 */
[----:B0-----:R-:W-:-:S05]  /*19a0*/  IMAD.HI.U32 R27, R25, UR48, R24 ;  /* 0x00000030191b7c27 */ /* 0x001fca000f8e0018 */
[----:B------:R-:W-:-:S04]  /*19b0*/  SHF.R.U32.HI R27, RZ, UR49, R27 ;  /* 0x00000031ff1b7c19 */ /* 0x000fc8000801161b */
[----:B------:R-:W-:-:S05]  /*19c0*/  IADD3 R24, PT, PT, -R27, RZ, RZ ;  /* 0x000000ff1b187210 */ /* 0x000fca0007ffe1ff */
[----:B------:R-:W-:-:S04]  /*19d0*/  IMAD R25, R24, UR56, R25 ;  /* 0x0000003818197c24 */ /* 0x000fc8000f8e0219 */
[----:B------:R-:W-:Y:S01]  /*19e0*/  IMAD R26, R25, UR55, R26 ;  /* 0x00000037191a7c24 */ /* 0x000fe2000f8e021a */
[----:B------:R-:W-:Y:S06]  /*19f0*/  BRA.U !UP0, `(.L_x_10) ;  /* 0x0000000908587547 */ /* 0x000fec000b800000 */
[----:B------:R-:W0:Y:S01]  /*1a00*/  LDCU.64 UR48, c[0x0][0x418] ;  /* 0x00008300ff3077ac */ /* 0x000e220008000a00 */
[----:B------:R-:W-:Y:S01]  /*1a10*/  MOV R24, RZ ;  /* 0x000000ff00187202 */ /* 0x000fe20000000f00 */
[----:B------:R-:W-:Y:S01]  /*1a20*/  IMAD.MOV.U32 R25, RZ, RZ, R27 ;  /* 0x000000ffff197224 */ /* 0x000fe200078e001b */
        /* <DEDUP_REMOVED lines=8> */
[----:B------:R-:W-:Y:S01]  /*1ab0*/  HFMA2 R24, -RZ, RZ, 0, 0 ;  /* 0x00000000ff187431 */ /* 0x000fe200000001ff */
[----:B------:R-:W-:-:S04]  /*1ac0*/  UISETP.NE.AND UP0, UPT, UR73, 0xb, UPT ;  /* 0x0000000b4900788c */ /* 0x000fc8000bf05270 */
[----:B0-----:R-:W-:-:S05]  /*1ad0*/  IMAD.HI.U32 R27, R25, UR48, R24 ;  /* 0x00000030191b7c27 */ /* 0x001fca000f8e0018 */
[----:B------:R-:W-:-:S05]  /*1ae0*/  SHF.R.U32.HI R27, RZ, UR49, R27 ;  /* 0x00000031ff1b7c19 */ /* 0x000fca000801161b */
[----:B------:R-:W-:-:S04]  /*1af0*/  IMAD.MOV R24, RZ, RZ, -R27 ;  /* 0x000000ffff187224 */ /* 0x000fc800078e0a1b */
[----:B------:R-:W-:-:S04]  /*1b00*/  IMAD R25, R24, UR52, R25 ;  /* 0x0000003418197c24 */ /* 0x000fc8000f8e0219 */
[----:B------:R-:W-:Y:S01]  /*1b10*/  IMAD R26, R25, UR51, R26 ;  /* 0x00000033191a7c24 */ /* 0x000fe2000f8e021a */
[----:B------:R-:W-:Y:S06]  /*1b20*/  BRA.U !UP0, `(.L_x_10) ;  /* 0x00000009080c7547 */ /* 0x000fec000b800000 */
[----:B------:R-:W0:Y:S01]  /*1b30*/  LDCU.64 UR48, c[0x0][0x430] ;  /* 0x00008600ff3077ac */ /* 0x000e220008000a00 */
[----:B------:R-:W-:Y:S02]  /*1b40*/  MOV R24, RZ ;  /* 0x000000ff00187202 */ /* 0x000fe40000000f00 */
[----:B------:R-:W-:Y:S01]  /*1b50*/  MOV R25, R27 ;  /* 0x0000001b00197202 */ /* 0x000fe20000000f00 */
[----:B------:R-:W-:Y:S02]  /*1b60*/  UISETP.NE.AND UP0, UPT, UR73, 0xc, UPT ;  /* 0x0000000c4900788c */ /* 0x000fe4000bf05270 */
[----:B0-----:R-:W-:-:S05]  /*1b70*/  IMAD.HI.U32 R25, R27, UR49, R24 ;  /* 0x000000311b197c27 */ /* 0x001fca000f8e0018 */
[----:B------:R-:W-:-:S05]  /*1b80*/  SHF.R.U32.HI R25, RZ, UR50, R25 ;  /* 0x00000032ff197c19 */ /* 0x000fca0008011619 */
[----:B------:R-:W-:-:S04]  /*1b90*/  IMAD.MOV R24, RZ, RZ, -R25 ;  /* 0x000000ffff187224 */ /* 0x000fc800078e0a19 */
[----:B------:R-:W-:-:S04]  /*1ba0*/  IMAD R27, R24, UR48, R27 ;  /* 0x00000030181b7c24 */ /* 0x000fc8000f8e021b */
[----:B------:R-:W-:Y:S01]  /*1bb0*/  IMAD R26, R27, UR4, R26 ;  /* 0x000000041b1a7c24 */ /* 0x000fe2000f8e021a */
[----:B------:R-:W-:Y:S06]  /*1bc0*/  BRA.U !UP0, `(.L_x_10) ;  /* 0x0000000508e47547 */ /* 0x000fec000b800000 */
[----:B------:R-:W0:Y:S01]  /*1bd0*/  LDCU.64 UR48, c[0x0][0x440] ;  /* 0x00008800ff3077ac */ /* 0x000e220008000a00 */
[----:B------:R-:W-:Y:S01]  /*1be0*/  MOV R24, RZ ;  /* 0x000000ff00187202 */ /* 0x000fe20000000f00 */
[----:B------:R-:W-:-:S04]  /*1bf0*/  UISETP.NE.AND UP0, UPT, UR73, 0xd, UPT ;  /* 0x0000000d4900788c */ /* 0x000fc8000bf05270 */
[----:B0-----:R-:W-:-:S05]  /*1c00*/  IMAD.HI.U32 R27, R25, UR48, R24 ;  /* 0x00000030191b7c27 */ /* 0x001fca000f8e0018 */
[----:B------:R-:W-:-:S04]  /*1c10*/  SHF.R.U32.HI R27, RZ, UR49, R27 ;  /* 0x00000031ff1b7c19 */ /* 0x000fc8000801161b */
[----:B------:R-:W-:-:S05]  /*1c20*/  IADD3 R24, PT, PT, -R27, RZ, RZ ;  /* 0x000000ff1b187210 */ /* 0x000fca0007ffe1ff */
[----:B------:R-:W-:-:S04]  /*1c30*/  IMAD R25, R24, UR5, R25 ;  /* 0x0000000518197c24 */ /* 0x000fc8000f8e0219 */
[----:B------:R-:W-:Y:S01]  /*1c40*/  IMAD R26, R25, UR6, R26 ;  /* 0x00000006191a7c24 */ /* 0x000fe2000f8e021a */
[----:B------:R-:W-:Y:S06]  /*1c50*/  BRA.U !UP0, `(.L_x_10) ;  /* 0x0000000508c07547 */ /* 0x000fec000b800000 */
[----:B------:R-:W0:Y:S01]  /*1c60*/  LDCU.64 UR48, c[0x0][0x448] ;  /* 0x00008900ff3077ac */ /* 0x000e220008000a00 */
[----:B------:R-:W-:Y:S01]  /*1c70*/  MOV R25, R27 ;  /* 0x0000001b00197202 */ /* 0x000fe20000000f00 */
        /* <DEDUP_REMOVED lines=18> */
[----:B------:R-:W-:Y:S02]  /*1da0*/  HFMA2 R24, -RZ, RZ, 0, 0 ;  /* 0x00000000ff187431 */ /* 0x000fe400000001ff */
[----:B------:R-:W-:Y:S01]  /*1db0*/  IMAD.MOV.U32 R25, RZ, RZ, R27 ;  /* 0x000000ffff197224 */ /* 0x000fe200078e001b */
[----:B------:R-:W-:Y:S02]  /*1dc0*/  UISETP.NE.AND UP0, UPT, UR73, 0x10, UPT ;  /* 0x000000104900788c */ /* 0x000fe4000bf05270 */
        /* <DEDUP_REMOVED lines=26> */
[----:B------:R-:W-:Y:S01]  /*1f70*/  HFMA2 R24, -RZ, RZ, 0, 0 ;  /* 0x00000000ff187431 */ /* 0x000fe200000001ff */
        /* <DEDUP_REMOVED lines=56> */
[----:B------:R-:W-:-:S05]  /*2300*/  MOV R24, RZ ;  /* 0x000000ff00187202 */ /* 0x000fca0000000f00 */
[----:B0-----:R-:W-:-:S05]  /*2310*/  IMAD.HI.U32 R24, R25, UR48, R24 ;  /* 0x0000003019187c27 */ /* 0x001fca000f8e0018 */
[----:B------:R-:W-:-:S04]  /*2320*/  SHF.R.U32.HI R24, RZ, UR49, R24 ;  /* 0x00000031ff187c19 */ /* 0x000fc80008011618 */
[----:B------:R-:W-:-:S05]  /*2330*/  IADD3 R24, PT, PT, -R24, RZ, RZ ;  /* 0x000000ff18187210 */ /* 0x000fca0007ffe1ff */
[----:B------:R-:W-:-:S04]  /*2340*/  IMAD R25, R24, UR29, R25 ;  /* 0x0000001d18197c24 */ /* 0x000fc8000f8e0219 */
[----:B------:R-:W-:-:S07]  /*2350*/  IMAD R26, R25, UR30, R26 ;  /* 0x0000001e191a7c24 */ /* 0x000fce000f8e021a */
.L_x_10:
[----:B------:R-:W0:Y:S01]  /*2360*/  LDCU.64 UR48, c[0x0][0x540] ;  /* 0x0000a800ff3077ac */ /* 0x000e220008000a00 */
[----:B------:R-:W-:-:S04]  /*2370*/  FSETP.GEU.FTZ.AND P1, PT, R41, R38, PT ;  /* 0x000000262900720b */ /* 0x000fc80003f3e000 */
[----:B------:R-:W-:Y:S02]  /*2380*/  SEL R25, RZ, 0x1, P1 ;  /* 0x00000001ff197807 */ /* 0x000fe40000800000 */
[----:B0-----:R-:W-:-:S05]  /*2390*/  IADD3 R26, P0, PT, R26, UR48, RZ ;  /* 0x000000301a1a7c10 */ /* 0x001fca000ff1e0ff */
[----:B------:R-:W-:-:S05]  /*23a0*/  IMAD.X R27, RZ, RZ, UR49, P0 ;  /* 0x00000031ff1b7e24 */ /* 0x000fca00080e06ff */
[----:B------:R0:W-:Y:S03]  /*23b0*/  STG.E.U8 desc[UR76][R26.64], R25 ;  /* 0x000000191a007986 */ /* 0x0001e6000c10114c */
.L_x_9:
[----:B------:R-:W-:Y:S05]  /*23c0*/  BSYNC.RECONVERGENT B0 ;  /* 0x0000000000007941 */ /* 0x000fea0003800200 */
.L_x_8:
[----:B0-----:R-:W-:Y:S01]  /*23d0*/  IADD3 R25, P1, PT, R15, R16, RZ ;  /* 0x000000100f197210 */ /* 0x001fe20007f3e0ff */
[----:B------:R-:W-:Y:S03]  /*23e0*/  BSSY.RECONVERGENT B0, `(.L_x_11) ;  /* 0x00000ee000007945 */ /* 0x000fe60003800200 */
[----:B------:R-:W-:Y:S02]  /*23f0*/  ISETP.GE.U32.AND P0, PT, R25, R22, PT ;  /* 0x000000161900720c */ /* 0x000fe40003f06070 */
[----:B------:R-:W-:-:S04]  /*2400*/  IADD3.X R24, PT, PT, RZ, R17, RZ, P1, !PT ;  /* 0x00000011ff187210 */ /* 0x000fc80000ffe4ff */
[----:B------:R-:W-:-:S13]  /*2410*/  ISETP.GE.AND.EX P0, PT, R24, R23, PT, P0 ;  /* 0x000000171800720c */ /* 0x000fda0003f06300 */
[----:B------:R-:W-:Y:S05]  /*2420*/  @P0 BRA `(.L_x_12) ;  /* 0x0000000c00a40947 */ /* 0x000fea0003800000 */
[----:B------:R-:W-:Y:S01]  /*2430*/  HFMA2 R24, -RZ, RZ, 0, 0 ;  /* 0x00000000ff187431 */ /* 0x000fe200000001ff */
[----:B------:R-:W-:-:S04]  /*2440*/  UISETP.NE.AND UP0, UPT, UR74, URZ, UPT ;  /* 0x000000ff4a00728c */ /* 0x000fc8000bf05270 */
[----:B------:R-:W-:-:S05]  /*2450*/  IMAD.HI.U32 R27, R25, UR32, R24 ;  /* 0x00000020191b7c27 */ /* 0x000fca000f8e0018 */
[----:B------:R-:W-:-:S05]  /*2460*/  SHF.R.U32.HI R27, RZ, UR33, R27 ;  /* 0x00000021ff1b7c19 */ /* 0x000fca000801161b */
[----:B------:R-:W-:-:S04]  /*2470*/  IMAD.MOV R26, RZ, RZ, -R27 ;  /* 0x000000ffff1a7224 */ /* 0x000fc800078e0a1b */
[----:B------:R-:W-:-:S04]  /*2480*/  IMAD R26, R26, UR72, R25 ;  /* 0x000000481a1a7c24 */ /* 0x000fc8000f8e0219 */
[----:B------:R-:W-:Y:S01]  /*2490*/  IMAD R26, R26, UR71, RZ ;  /* 0x000000471a1a7c24 */ /* 0x000fe2000f8e02ff */
        /* <DEDUP_REMOVED lines=10> */
[----:B------:R-:W-:Y:S01]  /*2540*/  MOV R24, RZ ;  /* 0x000000ff00187202 */ /* 0x000fe20000000f00 */
        /* <DEDUP_REMOVED lines=203> */
[----:B------:R-:W-:-:S05]  /*3200*/  HFMA2 R24, -RZ, RZ, 0, 0 ;  /* 0x00000000ff187431 */ /* 0x000fca00000001ff */
[----:B0-----:R-:W-:-:S05]  /*3210*/  IMAD.HI.U32 R24, R25, UR48, R24 ;  /* 0x0000003019187c27 */ /* 0x001fca000f8e0018 */
[----:B------:R-:W-:-:S05]  /*3220*/  SHF.R.U32.HI R24, RZ, UR49, R24 ;  /* 0x00000031ff187c19 */ /* 0x000fca0008011618 */
[----:B------:R-:W-:-:S04]  /*3230*/  IMAD.MOV R24, RZ, RZ, -R24 ;  /* 0x000000ffff187224 */ /* 0x000fc800078e0a18 */
[----:B------:R-:W-:-:S04]  /*3240*/  IMAD R25, R24, UR29, R25 ;  /* 0x0000001d18197c24 */ /* 0x000fc8000f8e0219 */
[----:B------:R-:W-:-:S07]  /*3250*/  IMAD R26, R25, UR30, R26 ;  /* 0x0000001e191a7c24 */ /* 0x000fce000f8e021a */
.L_x_13:
[----:B------:R-:W0:Y:S01]  /*3260*/  LDCU.64 UR48, c[0x0][0x540] ;  /* 0x0000a800ff3077ac */ /* 0x000e220008000a00 */
[----:B------:R-:W-:-:S04]  /*3270*/  FSETP.GEU.FTZ.AND P1, PT, R43, R38, PT ;  /* 0x000000262b00720b */ /* 0x000fc80003f3e000 */
[----:B------:R-:W-:Y:S02]  /*3280*/  SEL R25, RZ, 0x1, P1 ;  /* 0x00000001ff197807 */ /* 0x000fe40000800000 */
[----:B0-----:R-:W-:-:S04]  /*3290*/  IADD3 R26, P0, PT, R26, UR48, RZ ;  /* 0x000000301a1a7c10 */ /* 0x001fc8000ff1e0ff */
[----:B------:R-:W-:-:S05]  /*32a0*/  IADD3.X R27, PT, PT, RZ, UR49, RZ, P0, !PT ;  /* 0x00000031ff1b7c10 */ /* 0x000fca00087fe4ff */
[----:B------:R0:W-:Y:S04]  /*32b0*/  STG.E.U8 desc[UR76][R26.64], R25 ;  /* 0x000000191a007986 */ /* 0x0001e8000c10114c */
.L_x_12:
[----:B------:R-:W-:Y:S05]  /*32c0*/  BSYNC.RECONVERGENT B0 ;  /* 0x0000000000007941 */ /* 0x000fea0003800200 */
.L_x_11:
[----:B0-----:R-:W-:Y:S01]  /*32d0*/  IADD3 R25, P1, PT, R37, R16, RZ ;  /* 0x0000001025197210 */ /* 0x001fe20007f3e0ff */
[----:B------:R-:W-:Y:S03]  /*32e0*/  BSSY.RECONVERGENT B0, `(.L_x_14) ;  /* 0x00000fa000007945 */ /* 0x000fe60003800200 */
[----:B------:R-:W-:Y:S02]  /*32f0*/  ISETP.GE.U32.AND P0, PT, R25, R22, PT ;  /* 0x000000161900720c */ /* 0x000fe40003f06070 */
[----:B------:R-:W-:-:S04]  /*3300*/  IADD3.X R24, PT, PT, RZ, R17, RZ, P1, !PT ;  /* 0x00000011ff187210 */ /* 0x000fc80000ffe4ff */
[----:B------:R-:W-:-:S13]  /*3310*/  ISETP.GE.AND.EX P0, PT, R24, R23, PT, P0 ;  /* 0x000000171800720c */ /* 0x000fda0003f06300 */
[----:B------:R-:W-:Y:S05]  /*3320*/  @P0 BRA `(.L_x_15) ;  /* 0x0000000c00d40947 */ /* 0x000fea0003800000 */
        /* <DEDUP_REMOVED lines=8> */
[----:B------:R-:W-:Y:S01]  /*33b0*/  MOV R24, RZ ;  /* 0x000000ff00187202 */ /* 0x000fe20000000f00 */
[----:B------:R-:W-:Y:S01]  /*33c0*/  IMAD.MOV.U32 R25, RZ, RZ, R27 ;  /* 0x000000ffff197224 */ /* 0x000fe200078e001b */
        /* <DEDUP_REMOVED lines=223> */
[----:B------:R-:W-:-:S04]  /*41c0*/  IMAD.MOV.U32 R25, RZ, RZ, R29 ;  /* 0x000000ffff197224 */ /* 0x000fc800078e001d */
[----:B0-----:R-:W-:-:S05]  /*41d0*/  IMAD.HI.U32 R24, R29, UR48, R24 ;  /* 0x000000301d187c27 */ /* 0x001fca000f8e0018 */
[----:B------:R-:W-:-:S04]  /*41e0*/  SHF.R.U32.HI R24, RZ, UR49, R24 ;  /* 0x00000031ff187c19 */ /* 0x000fc80008011618 */
[----:B------:R-:W-:-:S05]  /*41f0*/  IADD3 R24, PT, PT, -R24, RZ, RZ ;  /* 0x000000ff18187210 */ /* 0x000fca0007ffe1ff */
[----:B------:R-:W-:-:S04]  /*4200*/  IMAD R25, R24, UR29, R29 ;  /* 0x0000001d18197c24 */ /* 0x000fc8000f8e021d */
[----:B------:R-:W-:-:S07]  /*4210*/  IMAD R26, R25, UR30, R26 ;  /* 0x0000001e191a7c24 */ /* 0x000fce000f8e021a */
.L_x_16:
[----:B------:R-:W0:Y:S01]  /*4220*/  LDCU.64 UR48, c[0x0][0x540] ;  /* 0x0000a800ff3077ac */ /* 0x000e220008000a00 */
[----:B------:R-:W-:-:S04]  /*4230*/  FSETP.GEU.FTZ.AND P1, PT, R45, R38, PT ;  /* 0x000000262d00720b */ /* 0x000fc80003f3e000 */
[----:B------:R-:W-:Y:S02]  /*4240*/  SEL R25, RZ, 0x1, P1 ;  /* 0x00000001ff197807 */ /* 0x000fe40000800000 */
[----:B0-----:R-:W-:-:S04]  /*4250*/  IADD3 R26, P0, PT, R26, UR48, RZ ;  /* 0x000000301a1a7c10 */ /* 0x001fc8000ff1e0ff */
[----:B------:R-:W-:-:S05]  /*4260*/  IADD3.X R27, PT, PT, RZ, UR49, RZ, P0, !PT ;  /* 0x00000031ff1b7c10 */ /* 0x000fca00087fe4ff */
[----:B------:R0:W-:Y:S04]  /*4270*/  STG.E.U8 desc[UR76][R26.64], R25 ;  /* 0x000000191a007986 */ /* 0x0001e8000c10114c */
.L_x_15:
[----:B------:R-:W-:Y:S05]  /*4280*/  BSYNC.RECONVERGENT B0 ;  /* 0x0000000000007941 */ /* 0x000fea0003800200 */
.L_x_14:
[----:B0-----:R-:W-:-:S04]  /*4290*/  IADD3 R25, P1, PT, R39, R16, RZ ;  /* 0x0000001027197210 */ /* 0x001fc80007f3e0ff */
[----:B------:R-:W-:Y:S01]  /*42a0*/  ISETP.GE.U32.AND P0, PT, R25, R22, PT ;  /* 0x000000161900720c */ /* 0x000fe20003f06070 */
[----:B------:R-:W-:-:S05]  /*42b0*/  IMAD.X R24, RZ, RZ, R17, P1 ;  /* 0x000000ffff187224 */ /* 0x000fca00008e0611 */
[----:B------:R-:W-:-:S13]  /*42c0*/  ISETP.GE.AND.EX P0, PT, R24, R23, PT, P0 ;  /* 0x000000171800720c */ /* 0x000fda0003f06300 */
[----:B------:R-:W-:Y:S05]  /*42d0*/  @P0 BRA `(.L_x_7) ;  /* 0x0000000c00d40947 */ /* 0x000fea0003800000 */
[----:B------:R-:W-:Y:S01]  /*42e0*/  MOV R24, RZ ;  /* 0x000000ff00187202 */ /* 0x000fe20000000f00 */
[----:B------:R-:W-:-:S04]  /*42f0*/  UISETP.NE.AND UP0, UPT, UR74, URZ, UPT ;  /* 0x000000ff4a00728c */ /* 0x000fc8000bf05270 */
        /* <DEDUP_REMOVED lines=231> */
[----:B------:R-:W-:-:S03]  /*5170*/  MOV R25, R29 ;  /* 0x0000001d00197202 */ /* 0x000fc60000000f00 */
[----:B0-----:R-:W-:-:S05]  /*5180*/  IMAD.HI.U32 R24, R29, UR48, R24 ;  /* 0x000000301d187c27 */ /* 0x001fca000f8e0018 */
[----:B------:R-:W-:-:S05]  /*5190*/  SHF.R.U32.HI R24, RZ, UR49, R24 ;  /* 0x00000031ff187c19 */ /* 0x000fca0008011618 */
[----:B------:R-:W-:-:S04]  /*51a0*/  IMAD.MOV R24, RZ, RZ, -R24 ;  /* 0x000000ffff187224 */ /* 0x000fc800078e0a18 */
[----:B------:R-:W-:-:S04]  /*51b0*/  IMAD R25, R24, UR29, R29 ;  /* 0x0000001d18197c24 */ /* 0x000fc8000f8e021d */
[----:B------:R-:W-:-:S07]  /*51c0*/  IMAD R26, R25, UR30, R26 ;  /* 0x0000001e191a7c24 */ /* 0x000fce000f8e021a */
.L_x_17:
[----:B------:R-:W0:Y:S01]  /*51d0*/  LDCU.64 UR48, c[0x0][0x540] ;  /* 0x0000a800ff3077ac */ /* 0x000e220008000a00 */
[----:B------:R-:W-:-:S04]  /*51e0*/  FSETP.GEU.FTZ.AND P1, PT, R40, R38, PT ;  /* 0x000000262800720b */ /* 0x000fc80003f3e000 */
[----:B------:R-:W-:Y:S02]  /*51f0*/  SEL R25, RZ, 0x1, P1 ;  /* 0x00000001ff197807 */ /* 0x000fe40000800000 */
[----:B0-----:R-:W-:-:S04]  /*5200*/  IADD3 R26, P0, PT, R26, UR48, RZ ;  /* 0x000000301a1a7c10 */ /* 0x001fc8000ff1e0ff */
[----:B------:R-:W-:-:S05]  /*5210*/  IADD3.X R27, PT, PT, RZ, UR49, RZ, P0, !PT ;  /* 0x00000031ff1b7c10 */ /* 0x000fca00087fe4ff */
[----:B------:R0:W-:Y:S04]  /*5220*/  STG.E.U8 desc[UR76][R26.64], R25 ;  /* 0x000000191a007986 */ /* 0x0001e8000c10114c */
.L_x_7:
[----:B------:R-:W-:Y:S05]  /*5230*/  WARPSYNC.ALL ;  /* 0x0000000000007948 */ /* 0x000fea0003800000 */
[----:B------:R-:W2:Y:S01]  /*5240*/  LDCU UR48, c[0x0][0x360] ;  /* 0x00006c00ff3077ac */ /* 0x000ea20008000800 */
[----:B01----:R-:W2:Y:S08]  /*5250*/  LDC R25, c[0x0][0x370] ;  /* 0x0000dc00ff197b82 */ /* 0x003eb00000000800 */
[----:B------:R-:W-:Y:S01]  /*5260*/  BAR.SYNC.DEFER_BLOCKING 0x0 ;  /* 0x0000000000007b1d */ /* 0x000fe20000010000 */
[----:B--2---:R-:W-:-:S05]  /*5270*/  IMAD R25, R25, UR48, RZ ;  /* 0x0000003019197c24 */ /* 0x004fca000f8e02ff */
[----:B------:R-:W-:-:S04]  /*5280*/  LEA R16, P0, R25, R16, 0x2 ;  /* 0x0000001019107211 */ /* 0x000fc800078010ff */
[----:B------:R-:W-:Y:S02]  /*5290*/  IADD3.X R17, PT, PT, RZ, R17, RZ, P0, !PT ;  /* 0x00000011ff117210 */ /* 0x000fe400007fe4ff */
[----:B------:R-:W-:-:S04]  /*52a0*/  ISETP.GE.U32.AND P0, PT, R16, R20, PT ;  /* 0x000000141000720c */ /* 0x000fc80003f06070 */
[----:B------:R-:W-:-:S13]  /*52b0*/  ISETP.GE.AND.EX P0, PT, R17, R34, PT, P0 ;  /* 0x000000221100720c */ /* 0x000fda0003f06300 */
[----:B------:R-:W-:Y:S05]  /*52c0*/  @!P0 BRA `(.L_x_18) ;  /* 0xffffffb800808947 */ /* 0x000fea000383ffff */
[----:B------:R-:W-:Y:S05]  /*52d0*/  EXIT ;  /* 0x000000000000794d */ /* 0x000fea0003800000 */
        .weak           $__internal_0_$__cuda_sm20_div_s64
        .type           $__internal_0_$__cuda_sm20_div_s64,@function
        .size           $__internal_0_$__cuda_sm20_div_s64,(.L_x_10476 - $__internal_0_$__cuda_sm20_div_s64)
$__internal_0_$__cuda_sm20_div_s64:
[----:B------:R-:W-:Y:S01]  /*52e0*/  MOV R24, R29 ;  /* 0x0000001d00187202 */ /* 0x000fe20000000f00 */
[----:B------:R-:W-:-:S05]  /*52f0*/  IMAD.MOV.U32 R25, RZ, RZ, RZ ;  /* 0x000000ffff197224 */ /* 0x000fca00078e00ff */
[----:B------:R-:W0:Y:S02]  /*5300*/  I2F.U64.RP R24, R24 ;  /* 0x0000001800187312 */ /* 0x000e240000309000 */
[----:B0-----:R-:W0:Y:S02]  /*5310*/  MUFU.RCP R20, R24 ;  /* 0x0000001800147308 */ /* 0x001e240000001000 */
[----:B0-----:R-:W-:-:S15]  /*5320*/  IADD3 R22, PT, PT, R20, 0x1ffffffe, RZ ;  /* 0x1ffffffe14167810 */ /* 0x001fde0007ffe0ff */
[----:B------:R-:W-:-:S15]  /*5330*/  NOP ;  /* 0x0000000000007918 */ /* 0x000fde0000000000 */
[----:B------:R-:W-:-:S15]  /*5340*/  NOP ;  /* 0x0000000000007918 */ /* 0x000fde0000000000 */
[----:B------:R-:W-:-:S15]  /*5350*/  NOP ;  /* 0x0000000000007918 */ /* 0x000fde0000000000 */
[----:B------:R-:W0:Y:S02]  /*5360*/  F2I.U64.TRUNC R22, R22 ;  /* 0x0000001600167311 */ /* 0x000e24000020d800 */
[----:B0-----:R-:W-:-:S04]  /*5370*/  IMAD.WIDE.U32 R20, R22, R29, RZ ;  /* 0x0000001d16147225 */ /* 0x001fc800078e00ff */
[----:B------:R-:W-:Y:S01]  /*5380*/  IMAD R21, R23, R29, R21 ;  /* 0x0000001d17157224 */ /* 0x000fe200078e0215 */
[----:B------:R-:W-:-:S04]  /*5390*/  IADD3 R35, P0, PT, RZ, -R20, RZ ;  /* 0x80000014ff237210 */ /* 0x000fc80007f1e0ff */
[----:B------:R-:W-:Y:S01]  /*53a0*/  IADD3.X R37, PT, PT, RZ, ~R21, RZ, P0, !PT ;  /* 0x80000015ff257210 */ /* 0x000fe200007fe4ff */
[----:B------:R-:W-:Y:S01]  /*53b0*/  IMAD.HI.U32 R20, R22, R35, RZ ;  /* 0x0000002316147227 */ /* 0x000fe200078e00ff */
[----:B------:R-:W-:-:S03]  /*53c0*/  MOV R21, R22 ;  /* 0x0000001600157202 */ /* 0x000fc60000000f00 */
[-C--:B------:R-:W-:Y:S02]  /*53d0*/  IMAD R25, R23, R37.reuse, RZ ;  /* 0x0000002517197224 */ /* 0x080fe400078e02ff */
[----:B------:R-:W-:-:S04]  /*53e0*/  IMAD.WIDE.U32 R20, P0, R22, R37, R20 ;  /* 0x0000002516147225 */ /* 0x000fc80007800014 */
[----:B------:R-:W-:-:S04]  /*53f0*/  IMAD.HI.U32 R37, R23, R37, RZ ;  /* 0x0000002517257227 */ /* 0x000fc800078e00ff */
[----:B------:R-:W-:-:S05]  /*5400*/  IMAD.HI.U32 R20, P1, R23, R35, R20 ;  /* 0x0000002317147227 */ /* 0x000fca0007820014 */
[----:B------:R-:W-:Y:S01]  /*5410*/  IADD3 R21, P2, PT, R25, R20, RZ ;  /* 0x0000001419157210 */ /* 0x000fe20007f5e0ff */
[----:B------:R-:W-:-:S04]  /*5420*/  IMAD.X R20, R37, 0x1, R23, P0 ;  /* 0x0000000125147824 */ /* 0x000fc800000e0617 */
[-C--:B------:R-:W-:Y:S01]  /*5430*/  IMAD.WIDE.U32 R22, R21, R29.reuse, RZ ;  /* 0x0000001d15167225 */ /* 0x080fe200078e00ff */
[----:B------:R-:W-:Y:S02]  /*5440*/  IADD3.X R25, PT, PT, RZ, RZ, R20, P2, P1 ;  /* 0x000000ffff197210 */ /* 0x000fe400017e2414 */
[----:B------:R-:W-:Y:S02]  /*5450*/  ISETP.LE.AND P2, PT, RZ, UR5, PT ;  /* 0x00000005ff007c0c */ /* 0x000fe4000bf43270 */
[----:B------:R-:W-:Y:S01]  /*5460*/  IADD3 R35, P0, PT, RZ, -R22, RZ ;  /* 0x80000016ff237210 */ /* 0x000fe20007f1e0ff */
[----:B------:R-:W-:Y:S01]  /*5470*/  IMAD R22, R25, R29, R23 ;  /* 0x0000001d19167224 */ /* 0x000fe200078e0217 */
[----:B------:R-:W-:-:S03]  /*5480*/  IADD3 R23, P4, PT, RZ, -UR4, RZ ;  /* 0x80000004ff177c10 */ /* 0x000fc6000ff9e0ff */
[----:B------:R-:W-:Y:S01]  /*5490*/  IMAD.HI.U32 R20, R21, R35, RZ ;  /* 0x0000002315147227 */ /* 0x000fe200078e00ff */
[----:B------:R-:W-:Y:S02]  /*54a0*/  IADD3.X R22, PT, PT, RZ, ~R22, RZ, P0, !PT ;  /* 0x80000016ff167210 */ /* 0x000fe400007fe4ff */
[----:B------:R-:W-:Y:S02]  /*54b0*/  SEL R23, R23, UR4, !P2 ;  /* 0x0000000417177c07 */ /* 0x000fe4000d000000 */
[----:B------:R-:W-:Y:S01]  /*54c0*/  IADD3.X R24, PT, PT, RZ, ~UR5, RZ, P4, !PT ;  /* 0x80000005ff187c10 */ /* 0x000fe2000a7fe4ff */
[----:B------:R-:W-:-:S04]  /*54d0*/  IMAD.WIDE.U32 R20, P0, R21, R22, R20 ;  /* 0x0000001615147225 */ /* 0x000fc80007800014 */
[----:B------:R-:W-:-:S04]  /*54e0*/  IMAD.HI.U32 R34, R25, R22, RZ ;  /* 0x0000001619227227 */ /* 0x000fc800078e00ff */
[----:B------:R-:W-:-:S04]  /*54f0*/  IMAD.HI.U32 R20, P1, R25, R35, R20 ;  /* 0x0000002319147227 */ /* 0x000fc80007820014 */
[----:B------:R-:W-:-:S05]  /*5500*/  IMAD R21, R25, R22, RZ ;  /* 0x0000001619157224 */ /* 0x000fca00078e02ff */
[----:B------:R-:W-:Y:S02]  /*5510*/  IADD3 R22, P3, PT, R21, R20, RZ ;  /* 0x0000001415167210 */ /* 0x000fe40007f7e0ff */
[----:B------:R-:W-:Y:S02]  /*5520*/  IADD3.X R21, PT, PT, R34, R25, RZ, P0, !PT ;  /* 0x0000001922157210 */ /* 0x000fe400007fe4ff */
[----:B------:R-:W-:Y:S01]  /*5530*/  SEL R25, R24, UR5, !P2 ;  /* 0x0000000518197c07 */ /* 0x000fe2000d000000 */
[----:B------:R-:W-:Y:S01]  /*5540*/  IMAD.HI.U32 R20, R22, R23, RZ ;  /* 0x0000001716147227 */ /* 0x000fe200078e00ff */
[----:B------:R-:W-:-:S03]  /*5550*/  IADD3.X R24, PT, PT, RZ, RZ, R21, P3, P1 ;  /* 0x000000ffff187210 */ /* 0x000fc60001fe2415 */
[----:B------:R-:W-:Y:S02]  /*5560*/  IMAD.MOV.U32 R21, RZ, RZ, RZ ;  /* 0x000000ffff157224 */ /* 0x000fe400078e00ff */
[-C--:B------:R-:W-:Y:S02]  /*5570*/  IMAD R35, R24, R25.reuse, RZ ;  /* 0x0000001918237224 */ /* 0x080fe400078e02ff */
[----:B------:R-:W-:-:S04]  /*5580*/  IMAD.WIDE.U32 R20, R22, R25, R20 ;  /* 0x0000001916147225 */ /* 0x000fc800078e0014 */
[----:B------:R-:W-:-:S04]  /*5590*/  IMAD.HI.U32 R20, P0, R24, R23, R20 ;  /* 0x0000001718147227 */ /* 0x000fc80007800014 */
[----:B------:R-:W-:Y:S01]  /*55a0*/  IMAD.HI.U32 R24, R24, R25, RZ ;  /* 0x0000001918187227 */ /* 0x000fe200078e00ff */
[----:B------:R-:W-:-:S04]  /*55b0*/  IADD3 R22, P1, PT, R35, R20, RZ ;  /* 0x0000001423167210 */ /* 0x000fc80007f3e0ff */
[----:B------:R-:W-:-:S04]  /*55c0*/  IADD3.X R20, PT, PT, R24, RZ, RZ, P0, !PT ;  /* 0x000000ff18147210 */ /* 0x000fc800007fe4ff */
[----:B------:R-:W-:Y:S01]  /*55d0*/  IADD3.X R24, PT, PT, RZ, R20, RZ, P1, !PT ;  /* 0x00000014ff187210 */ /* 0x000fe20000ffe4ff */
[----:B------:R-:W-:-:S04]  /*55e0*/  IMAD.WIDE.U32 R20, R22, R29, RZ ;  /* 0x0000001d16147225 */ /* 0x000fc800078e00ff */
[----:B------:R-:W-:Y:S01]  /*55f0*/  IMAD R34, R24, R29, R21 ;  /* 0x0000001d18227224 */ /* 0x000fe200078e0215 */
[----:B------:R-:W-:Y:S02]  /*5600*/  IADD3 R38, P0, PT, -R20, R23, RZ ;  /* 0x0000001714267210 */ /* 0x000fe40007f1e1ff */
[----:B------:R-:W-:Y:S02]  /*5610*/  IADD3 R21, P3, PT, R22, 0x1, RZ ;  /* 0x0000000116157810 */ /* 0x000fe40007f7e0ff */
[----:B------:R-:W-:Y:S02]  /*5620*/  IADD3.X R34, PT, PT, ~R34, R25, RZ, P0, !PT ;  /* 0x0000001922227210 */ /* 0x000fe400007fe5ff */
[----:B------:R-:W-:Y:S01]  /*5630*/  ISETP.GE.U32.AND P0, PT, R38, R29, PT ;  /* 0x0000001d2600720c */ /* 0x000fe20003f06070 */
[----:B------:R-:W-:Y:S01]  /*5640*/  IMAD.X R23, RZ, RZ, R24, P3 ;  /* 0x000000ffff177224 */ /* 0x000fe200018e0618 */
[----:B------:R-:W-:Y:S02]  /*5650*/  IADD3 R20, P1, PT, -R29, R38, RZ ;  /* 0x000000261d147210 */ /* 0x000fe40007f3e1ff */
[----:B------:R-:W-:-:S02]  /*5660*/  ISETP.GE.U32.AND.EX P0, PT, R34, RZ, PT, P0 ;  /* 0x000000ff2200720c */ /* 0x000fc40003f06100 */
[----:B------:R-:W-:Y:S02]  /*5670*/  IADD3.X R25, PT, PT, R34, -0x1, RZ, P1, !PT ;  /* 0xffffffff22197810 */ /* 0x000fe40000ffe4ff */
[----:B------:R-:W-:Y:S02]  /*5680*/  SEL R20, R20, R38, P0 ;  /* 0x0000002614147207 */ /* 0x000fe40000000000 */
[----:B------:R-:W-:Y:S02]  /*5690*/  SEL R25, R25, R34, P0 ;  /* 0x0000002219197207 */ /* 0x000fe40000000000 */
[----:B------:R-:W-:Y:S02]  /*56a0*/  SEL R21, R21, R22, P0 ;  /* 0x0000001615157207 */ /* 0x000fe40000000000 */
[----:B------:R-:W-:Y:S02]  /*56b0*/  ISETP.GE.U32.AND P1, PT, R20, R29, PT ;  /* 0x0000001d1400720c */ /* 0x000fe40003f26070 */
[----:B------:R-:W-:-:S02]  /*56c0*/  SEL R24, R23, R24, P0 ;  /* 0x0000001817187207 */ /* 0x000fc40000000000 */
[----:B------:R-:W-:Y:S02]  /*56d0*/  IADD3 R22, P3, PT, R21, 0x1, RZ ;  /* 0x0000000115167810 */ /* 0x000fe40007f7e0ff */
[----:B------:R-:W-:Y:S02]  /*56e0*/  ISETP.GE.U32.AND.EX P0, PT, R25, RZ, PT, P1 ;  /* 0x000000ff1900720c */ /* 0x000fe40003f06110 */
[-C--:B------:R-:W-:Y:S02]  /*56f0*/  IADD3.X R23, PT, PT, RZ, R24.reuse, RZ, P3, !PT ;  /* 0x00000018ff177210 */ /* 0x080fe40001ffe4ff */
[----:B------:R-:W-:Y:S02]  /*5700*/  SEL R22, R22, R21, P0 ;  /* 0x0000001516167207 */ /* 0x000fe40000000000 */
[----:B------:R-:W-:Y:S02]  /*5710*/  SEL R23, R23, R24, P0 ;  /* 0x0000001817177207 */ /* 0x000fe40000000000 */
[----:B------:R-:W-:-:S02]  /*5720*/  IADD3 R21, P1, PT, RZ, -R22, RZ ;  /* 0x80000016ff157210 */ /* 0x000fc40007f3e0ff */
[----:B------:R-:W-:Y:S01]  /*5730*/  ISETP.NE.U32.AND P0, PT, R29, RZ, PT ;  /* 0x000000ff1d00720c */ /* 0x000fe20003f05070 */
[----:B------:R-:W-:Y:S01]  /*5740*/  HFMA2 R29, -RZ, RZ, 0, 0 ;  /* 0x00000000ff1d7431 */ /* 0x000fe200000001ff */
[-C--:B------:R-:W-:Y:S02]  /*5750*/  IADD3.X R20, PT, PT, RZ, ~R23.reuse, RZ, P1, !PT ;  /* 0x80000017ff147210 */ /* 0x080fe40000ffe4ff */
[----:B------:R-:W-:Y:S02]  /*5760*/  ISETP.NE.AND.EX P0, PT, RZ, RZ, PT, P0 ;  /* 0x000000ffff00720c */ /* 0x000fe40003f05300 */
[----:B------:R-:W-:Y:S02]  /*5770*/  SEL R22, R21, R22, !P2 ;  /* 0x0000001615167207 */ /* 0x000fe40005000000 */
[----:B------:R-:W-:Y:S02]  /*5780*/  SEL R23, R20, R23, !P2 ;  /* 0x0000001714177207 */ /* 0x000fe40005000000 */
[----:B------:R-:W-:-:S02]  /*5790*/  SEL R22, R22, 0xffffffff, P0 ;  /* 0xffffffff16167807 */ /* 0x000fc40000000000 */
[----:B------:R-:W-:Y:S01]  /*57a0*/  SEL R23, R23, 0xffffffff, P0 ;  /* 0xffffffff17177807 */ /* 0x000fe20000000000 */
[----:B------:R-:W-:Y:S06]  /*57b0*/  RET.REL.NODEC R28 `(_ZN2at6native57_GLOBAL__N__cd6b329d_24_DistributionBernoulli_cu_7537a20d43distribution_elementwise_grid_stride_kernelIfLi4EZNS0_9templates4cuda21uniform_and_transformIbfPNS_17CUDAGeneratorImplEZZZNS4_16bernoulli_kernelIS7_EEvRNS_18TensorIteratorBaseEdT_ENKUlvE_clEvENKUlvE8_clEvEUlfE_EEvSA_T1_T2_EUlP24curandStatePhilox4_32_10E0_ZNS1_27distribution_nullary_kernelIbf6float4S7_SJ_SE_EEvSA_SG_RKT3_T4_EUlifE0_EEvlNS_15PhiloxCudaStateESF_SG_) ;  /* 0xffffffa81c107950 */ /* 0x000fec0003c3ffff */
.L_x_19:
[----:B------:R-:W-:-:S00]  /*57c0*/  BRA `(.L_x_19) ;  /* 0xfffffffc00fc7947 */ /* 0x000fc0000383ffff */
[----:B------:R-:W-:-:S00]  /*57d0*/  NOP ;  /* 0x0000000000007918 */ /* 0x000fc00000000000 */
        /* <DEDUP_REMOVED lines=10> */
.L_x_10476:


//--------------------- .text._ZN2at6native57_GLOBAL__N__cd6b329d_24_DistributionBernoulli_cu_7537a20d43distribution_elementwise_grid_stride_kernelIfLi4EZNS0_9templates4cuda21uniform_and_transformIbfPNS_17CUDAGeneratorImplEZZZNS4_16bernoulli_kernelIS7_EEvRNS_18TensorIteratorBaseEdT_ENKUlvE_clEvENKUlvE8_clEvEUlfE_EEvSA_T1_T2_EUlP24curandStatePhilox4_32_10E0_ZNS1_27distribution_nullary_kernelIbf6float4S7_SJ_SE_EEvSA_SG_RKT3_T4_EUlifE_EEvlNS_15PhiloxCudaStateESF_SG_ --------------------------
	.section	.text._ZN2at6native57_GLOBAL__N__cd6b329d_24_DistributionBernoulli_cu_7537a20d43distribution_elementwise_grid_stride_kernelIfLi4EZNS0_9templates4cuda21uniform_and_transformIbfPNS_17CUDAGeneratorImplEZZZNS4_16bernoulli_kernelIS7_EEvRNS_18TensorIteratorBaseEdT_ENKUlvE_clEvENKUlvE8_clEvEUlfE_EEvSA_T1_T2_EUlP24curandStatePhilox4_32_10E0_ZNS1_27distribution_nullary_kernelIbf6float4S7_SJ_SE_EEvSA_SG_RKT3_T4_EUlifE_EEvlNS_15PhiloxCudaStateESF_SG_,"ax",@progbits
	.align	128
.text._ZN2at6native57_GLOBAL__N__cd6b329d_24_DistributionBernoulli_cu_7537a20d43distribution_elementwise_grid_stride_kernelIfLi4EZNS0_9templates4cuda21uniform_and_transformIbfPNS_17CUDAGeneratorImplEZZZNS4_16bernoulli_kernelIS7_EEvRNS_18TensorIteratorBaseEdT_ENKUlvE_clEvENKUlvE8_clEvEUlfE_EEvSA_T1_T2_EUlP24curandStatePhilox4_32_10E0_ZNS1_27distribution_nullary_kernelIbf6float4S7_SJ_SE_EEvSA_SG_RKT3_T4_EUlifE_EEvlNS_15PhiloxCudaStateESF_SG_:
        .type           _ZN2at6native57_GLOBAL__N__cd6b329d_24_DistributionBernoulli_cu_7537a20d43distribution_elementwise_grid_stride_kernelIfLi4EZNS0_9templates4cuda21uniform_and_transformIbfPNS_17CUDAGeneratorImplEZZZNS4_16bernoulli_kernelIS7_EEvRNS_18TensorIteratorBaseEdT_ENKUlvE_clEvENKUlvE8_clEvEUlfE_EEvSA_T1_T2_EUlP24curandStatePhilox4_32_10E0_ZNS1_27distribution_nullary_kernelIbf6float4S7_SJ_SE_EEvSA_SG_RKT3_T4_EUlifE_EEvlNS_15PhiloxCudaStateESF_SG_,@function
        .size           _ZN2at6native57_GLOBAL__N__cd6b329d_24_DistributionBernoulli_cu_7537a20d43distribution_elementwise_grid_stride_kernelIfLi4EZNS0_9templates4cuda21uniform_and_transformIbfPNS_17CUDAGeneratorImplEZZZNS4_16bernoulli_kernelIS7_EEvRNS_18TensorIteratorBaseEdT_ENKUlvE_clEvENKUlvE8_clEvEUlfE_EEvSA_T1_T2_EUlP24curandStatePhilox4_32_10E0_ZNS1_27distribution_nullary_kernelIbf6float4S7_SJ_SE_EEvSA_SG_RKT3_T4_EUlifE_EEvlNS_15PhiloxCudaStateESF_SG_,(.L_x_10478 - _ZN2at6native57_GLOBAL__N__cd6b329d_24_DistributionBernoulli_cu_7537a20d43distribution_elementwise_grid_stride_kernelIfLi4EZNS0_9templates4cuda21uniform_and_transformIbfPNS_17CUDAGeneratorImplEZZZNS4_16bernoulli_kernelIS7_EEvRNS_18TensorIteratorBaseEdT_ENKUlvE_clEvENKUlvE8_clEvEUlfE_EEvSA_T1_T2_EUlP24curandStatePhilox4_32_10E0_ZNS1_27distribution_nullary_kernelIbf6float4S7_SJ_SE_EEvSA_SG_RKT3_T4_EUlifE_EEvlNS_15PhiloxCudaStateESF_SG_)
        .other          _ZN2at6native57_GLOBAL__N__cd6b329d_24_DistributionBernoulli_cu_7537a20d43distribution_elementwise_grid_stride_kernelIfLi4EZNS0_9templates4cuda21uniform_and_transformIbfPNS_17CUDAGeneratorImplEZZZNS4_16bernoulli_kernelIS7_EEvRNS_18TensorIteratorBaseEdT_ENKUlvE_clEvENKUlvE8_clEvEUlfE_EEvSA_T1_T2_EUlP24curandStatePhilox4_32_10E0_ZNS1_27distribution_nullary_kernelIbf6float4S7_SJ_SE_EEvSA_SG_RKT3_T4_EUlifE_EEvlNS_15PhiloxCudaStateESF_SG_,@"STO_CUDA_ENTRY STV_DEFAULT"
_ZN2at6native57_GLOBAL__N__cd6b329d_24_DistributionBernoulli_cu_7537a20d43distribution_elementwise_grid_stride_kernelIfLi4EZNS0_9templates4cuda21uniform_and_transformIbfPNS_17CUDAGeneratorImplEZZZNS4_16bernoulli_kernelIS7_EEvRNS_18TensorIteratorBaseEdT_ENKUlvE_clEvENKUlvE8_clEvEUlfE_EEvSA_T1_T2_EUlP24curandStatePhilox4_32_10E0_ZNS1_27distribution_nullary_kernelIbf6float4S7_SJ_SE_EEvSA_SG_RKT3_T4_EUlifE_EEvlNS_15PhiloxCudaStateESF_SG_:
        /* <DEDUP_REMOVED lines=8> */
[----:B-1----:R-:W-:Y:S01]  /*0080*/  @P0 IMAD.MOV.U32 R2, RZ, RZ, R46 ;  /* 0x000000ffff020224 */ /* 0x002fe200078e002e */
[----:B------:R-:W1:Y:S01]  /*0090*/  @P0 LDC R5, c[0x0][0x398] ;  /* 0x0000e600ff050b82 */ /* 0x000e620000000800 */
[----:B---3--:R-:W-:-:S06]  /*00a0*/  @P0 IMAD.MOV.U32 R3, RZ, RZ, R47 ;  /* 0x000000ffff030224 */ /* 0x008fcc00078e002f */
[----:B--2---:R-:W1:Y:S01]  /*00b0*/  @P0 LDG.E.64 R2, desc[UR6][R2.64] ;  /* 0x0000000602020981 */ /* 0x004e62000c1e1b00 */
[----:B0-----:R-:W-:Y:S01]  /*00c0*/  IMAD.U32 R20, RZ, RZ, UR4 ;  /* 0x00000004ff147e24 */ /* 0x001fe2000f8e00ff */
[----:B------:R-:W-:-:S06]  /*00d0*/  MOV R21, UR5 ;  /* 0x0000000500157c02 */ /* 0x000fcc0008000f00 */
[----:B------:R-:W2:Y:S01]  /*00e0*/  @P0 LDG.E.64 R20, desc[UR6][R20.64] ;  /* 0x0000000614140981 */ /* 0x000ea2000c1e1b00 */
[----:B------:R-:W0:Y:S01]  /*00f0*/  S2UR UR4, SR_CTAID.X ;  /* 0x00000000000479c3 */ /* 0x000e220000002500 */
[----:B------:R-:W-:Y:S01]  /*0100*/  IMAD.MOV.U32 R25, RZ, RZ, RZ ;  /* 0x000000ffff197224 */ /* 0x000fe200078e00ff */
[----:B------:R-:W0:Y:S06]  /*0110*/  S2R R24, SR_TID.X ;  /* 0x0000000000187919 */ /* 0x000e2c0000002100 */
[----:B------:R-:W0:Y:S01]  /*0120*/  LDC R29, c[0x0][0x360] ;  /* 0x0000d800ff1d7b82 */ /* 0x000e220000000800 */
[----:B------:R-:W3:Y:S01]  /*0130*/  LDCU UR8, c[0x0][0x370] ;  /* 0x00006e00ff0877ac */ /* 0x000ee20008000800 */
[----:B0-----:R-:W-:Y:S01]  /*0140*/  IMAD.WIDE.U32 R24, R29, UR4, R24 ;  /* 0x000000041d187c25 */ /* 0x001fe2000f8e0018 */
[----:B------:R-:W0:Y:S03]  /*0150*/  LDCU.64 UR4, c[0x0][0x380] ;  /* 0x00007000ff0477ac */ /* 0x000e260008000a00 */
[----:B------:R-:W-:Y:S01]  /*0160*/  IMAD.MOV.U32 R34, RZ, RZ, R24 ;  /* 0x000000ffff227224 */ /* 0x000fe200078e0018 */
[----:B------:R-:W-:Y:S01]  /*0170*/  MOV R35, R25 ;  /* 0x0000001900237202 */ /* 0x000fe20000000f00 */
[----:B------:R-:W-:-:S04]  /*0180*/  IMAD.WIDE.U32 R8, R24, -0x326172a9, RZ ;  /* 0xcd9e8d5718087825 */ /* 0x000fc800078e00ff */
[----:B------:R-:W-:Y:S01]  /*0190*/  IMAD.MOV.U32 R36, RZ, RZ, R24 ;  /* 0x000000ffff247224 */ /* 0x000fe200078e0018 */
[----:B0-----:R-:W-:-:S04]  /*01a0*/  UIADD3 UR4, UP0, UPT, UR4, -0x1, URZ ;  /* 0xffffffff04047890 */ /* 0x001fc8000ff1e0ff */
[----:B------:R-:W-:-:S04]  /*01b0*/  UIADD3.X UR5, UPT, UPT, UR5, -0x1, URZ, UP0, !UPT ;  /* 0xffffffff05057890 */ /* 0x000fc800087fe4ff */
[----:B------:R-:W-:Y:S01]  /*01c0*/  UISETP.NE.U32.AND UP0, UPT, UR5, URZ, UPT ;  /* 0x000000ff0500728c */ /* 0x000fe2000bf05070 */
[----:B-1----:R-:W-:-:S05]  /*01d0*/  @P0 IADD3 R46, P1, PT, R2, R5, RZ ;  /* 0x00000005022e0210 */ /* 0x002fca0007f3e0ff */
[----:B------:R-:W-:Y:S02]  /*01e0*/  @P0 IMAD.X R47, RZ, RZ, R3, P1 ;  /* 0x000000ffff2f0224 */ /* 0x000fe400008e0603 */
[----:B--2---:R-:W-:-:S03]  /*01f0*/  VIADD R3, R21, 0xbb67ae85 ;  /* 0xbb67ae8515037836 */ /* 0x004fc60000000000 */
[--C-:B------:R-:W-:Y:S01]  /*0200*/  SHF.R.U64 R0, R46, 0x2, R47.reuse ;  /* 0x000000022e007819 */ /* 0x100fe2000000122f */
[C---:B------:R-:W-:Y:S01]  /*0210*/  VIADD R5, R20.reuse, 0x3c6ef372 ;  /* 0x3c6ef37214057836 */ /* 0x040fe20000000000 */
[----:B------:R-:W-:Y:S01]  /*0220*/  SHF.R.U32.HI R2, RZ, 0x2, R47 ;  /* 0x00000002ff027819 */ /* 0x000fe2000001162f */
[C---:B------:R-:W-:Y:S01]  /*0230*/  VIADD R37, R20.reuse, 0x8ff34781 ;  /* 0x8ff3478114257836 */ /* 0x040fe20000000000 */
[----:B------:R-:W-:Y:S01]  /*0240*/  IADD3 R4, PT, PT, R20, -0x61c88647, RZ ;  /* 0x9e3779b914047810 */ /* 0x000fe20007ffe0ff */
[----:B------:R-:W-:Y:S01]  /*0250*/  IMAD.WIDE.U32 R6, R0, -0x2daee0ad, RZ ;  /* 0xd2511f5300067825 */ /* 0x000fe200078e00ff */
[----:B------:R-:W-:-:S03]  /*0260*/  LOP3.LUT R10, R2, R9, R20, 0x96, !PT ;  /* 0x00000009020a7212 */ /* 0x000fc600078e9614 */
        /* <DEDUP_REMOVED lines=31> */
[----:B------:R-:W-:-:S03]  /*0460*/  LOP3.LUT R44, R13, R26, R19, 0x96, !PT ;  /* 0x0000001a0d2c7212 */ /* 0x000fc600078e9613 */
[C---:B------:R-:W-:Y:S02]  /*0470*/  VIADD R14, R21.reuse, 0x646e171e ;  /* 0x646e171e150e7836 */ /* 0x040fe40000000000 */
[----:B------:R-:W-:Y:S02]  /*0480*/  VIADD R15, R21, 0x1fd5c5a3 ;  /* 0x1fd5c5a3150f7836 */ /* 0x000fe40000000000 */
        /* <DEDUP_REMOVED lines=11> */
[----:B---3--:R-:W-:Y:S01]  /*0540*/  IMAD R19, R29, UR8, RZ ;  /* 0x000000081d137c24 */ /* 0x008fe2000f8e02ff */
[----:B------:R-:W-:Y:S01]  /*0550*/  LOP3.LUT R44, R18, R44, R23, 0x96, !PT ;  /* 0x0000002c122c7212 */ /* 0x000fe200078e9617 */
[----:B------:R-:W-:-:S03]  /*0560*/  IMAD.HI.U32 R23, R47, -0x2daee0ad, RZ ;  /* 0xd2511f532f177827 */ /* 0x000fc600078e00ff */
[----:B------:R-:W-:Y:S01]  /*0570*/  SHF.L.U32 R40, R19, 0x2, RZ ;  /* 0x0000000213287819 */ /* 0x000fe200000006ff */
[----:B------:R-:W-:Y:S01]  /*0580*/  IMAD.HI.U32 R24, R44, -0x326172a9, RZ ;  /* 0xcd9e8d572c187827 */ /* 0x000fe200078e00ff */
[----:B------:R-:W-:-:S03]  /*0590*/  LOP3.LUT R28, R22, R23, RZ, 0x3c, !PT ;  /* 0x00000017161c7212 */ /* 0x000fc600078e3cff */
[----:B------:R-:W-:Y:S01]  /*05a0*/  IMAD.MOV.U32 R39, RZ, RZ, R25 ;  /* 0x000000ffff277224 */ /* 0x000fe200078e0019 */
[----:B------:R-:W-:Y:S01]  /*05b0*/  LOP3.LUT R38, R37, R38, R24, 0x96, !PT ;  /* 0x0000002625267212 */ /* 0x000fe200078e9618 */
[----:B------:R-:W-:Y:S01]  /*05c0*/  VIADD R41, R21, 0x96a522ad ;  /* 0x96a522ad15297836 */ /* 0x000fe20000000000 */
[----:B------:R-:W-:Y:S06]  /*05d0*/  BRA.U UP0, `(.L_x_20) ;  /* 0x0000000100507547 */ /* 0x000fec000b800000 */
[----:B------:R-:W0:Y:S01]  /*05e0*/  I2F.U32.RP R24, R40 ;  /* 0x0000002800187306 */ /* 0x000e220000209000 */
[----:B------:R-:W-:Y:S01]  /*05f0*/  IMAD.MOV R25, RZ, RZ, -R40 ;  /* 0x000000ffff197224 */ /* 0x000fe200078e0a28 */
[----:B------:R-:W-:Y:S01]  /*0600*/  ISETP.NE.U32.AND P2, PT, R40, RZ, PT ;  /* 0x000000ff2800720c */ /* 0x000fe20003f45070 */
[----:B------:R-:W-:-:S05]  /*0610*/  IMAD.MOV.U32 R27, RZ, RZ, RZ ;  /* 0x000000ffff1b7224 */ /* 0x000fca00078e00ff */
[----:B0-----:R-:W0:Y:S02]  /*0620*/  MUFU.RCP R24, R24 ;  /* 0x0000001800187308 */ /* 0x001e240000001000 */
[----:B0-----:R-:W-:-:S06]  /*0630*/  VIADD R22, R24, 0xffffffe ;  /* 0x0ffffffe18167836 */ /* 0x001fcc0000000000 */
[----:B------:R0:W1:Y:S02]  /*0640*/  F2I.FTZ.U32.TRUNC.NTZ R23, R22 ;  /* 0x0000001600177305 */ /* 0x000064000021f000 */
[----:B0-----:R-:W-:Y:S02]  /*0650*/  HFMA2 R22, -RZ, RZ, 0, 0 ;  /* 0x00000000ff167431 */ /* 0x001fe400000001ff */
[----:B-1----:R-:W-:-:S04]  /*0660*/  IMAD R25, R25, R23, RZ ;  /* 0x0000001719197224 */ /* 0x002fc800078e02ff */
[----:B------:R-:W-:-:S06]  /*0670*/  IMAD.HI.U32 R23, R23, R25, R22 ;  /* 0x0000001917177227 */ /* 0x000fcc00078e0016 */
[----:B------:R-:W-:-:S04]  /*0680*/  IMAD.HI.U32 R26, R23, UR4, RZ ;  /* 0x00000004171a7c27 */ /* 0x000fc8000f8e00ff */
[----:B------:R-:W-:-:S04]  /*0690*/  IMAD.MOV R23, RZ, RZ, -R26 ;  /* 0x000000ffff177224 */ /* 0x000fc800078e0a1a */
[----:B------:R-:W-:-:S05]  /*06a0*/  IMAD R23, R40, R23, UR4 ;  /* 0x0000000428177e24 */ /* 0x000fca000f8e0217 */
[----:B------:R-:W-:-:S13]  /*06b0*/  ISETP.GE.U32.AND P0, PT, R23, R40, PT ;  /* 0x000000281700720c */ /* 0x000fda0003f06070 */
[----:B------:R-:W-:Y:S02]  /*06c0*/  @P0 IMAD.IADD R23, R23, 0x1, -R40 ;  /* 0x0000000117170824 */ /* 0x000fe400078e0a28 */
[----:B------:R-:W-:-:S03]  /*06d0*/  @P0 VIADD R26, R26, 0x1 ;  /* 0x000000011a1a0836 */ /* 0x000fc60000000000 */
[----:B------:R-:W-:-:S13]  /*06e0*/  ISETP.GE.U32.AND P1, PT, R23, R40, PT ;  /* 0x000000281700720c */ /* 0x000fda0003f26070 */
[----:B------:R-:W-:Y:S02]  /*06f0*/  @P1 IADD3 R26, PT, PT, R26, 0x1, RZ ;  /* 0x000000011a1a1810 */ /* 0x000fe40007ffe0ff */
[----:B------:R-:W-:Y:S01]  /*0700*/  @!P2 LOP3.LUT R26, RZ, R40, RZ, 0x33, !PT ;  /* 0x00000028ff1aa212 */ /* 0x000fe200078e33ff */
[----:B------:R-:W-:Y:S06]  /*0710*/  BRA `(.L_x_21) ;  /* 0x0000000000087947 */ /* 0x000fec0003800000 */
.L_x_20:
[----:B------:R-:W-:-:S07]  /*0720*/  MOV R30, 0x740 ;  /* 0x00000740001e7802 */ /* 0x000fce0000000f00 */
[----:B------:R-:W-:Y:S05]  /*0730*/  CALL.REL.NOINC `($__internal_1_$__cuda_sm20_div_s64) ;  /* 0x0000000800a47944 */ /* 0x000fea0003c00000 */
.L_x_21:
[----:B------:R-:W-:-:S05]  /*0740*/  IMAD.WIDE.U32 R22, R29, UR8, RZ ;  /* 0x000000081d167c25 */ /* 0x000fca000f8e00ff */
[C---:B------:R-:W-:Y:S01]  /*0750*/  SHF.L.U64.HI R23, R22.reuse, 0x2, R23 ;  /* 0x0000000216177819 */ /* 0x040fe20000010217 */
[----:B------:R-:W-:-:S04]  /*0760*/  IMAD.SHL.U32 R22, R22, 0x4, RZ ;  /* 0x0000000416167824 */ /* 0x000fc800078e00ff */
[----:B------:R-:W-:Y:S02]  /*0770*/  IMAD R29, R23, R26, RZ ;  /* 0x0000001a171d7224 */ /* 0x000fe400078e02ff */
[----:B------:R-:W-:-:S04]  /*0780*/  IMAD.WIDE.U32 R24, R26, R22, R22 ;  /* 0x000000161a187225 */ /* 0x000fc800078e0016 */
[----:B------:R-:W-:Y:S01]  /*0790*/  IMAD R29, R27, R22, R29 ;  /* 0x000000161b1d7224 */ /* 0x000fe200078e021d */
[----:B------:R-:W-:-:S03]  /*07a0*/  ISETP.GE.U32.AND P0, PT, R34, R24, PT ;  /* 0x000000182200720c */ /* 0x000fc60003f06070 */
[----:B------:R-:W-:-:S05]  /*07b0*/  IMAD.IADD R42, R25, 0x1, R29 ;  /* 0x00000001192a7824 */ /* 0x000fca00078e021d */
[----:B------:R-:W-:-:S13]  /*07c0*/  ISETP.GE.AND.EX P0, PT, R35, R42, PT, P0 ;  /* 0x0000002a2300720c */ /* 0x000fda0003f06300 */
[----:B------:R-:W-:Y:S05]  /*07d0*/  @P0 EXIT ;  /* 0x000000000000094d */ /* 0x000fea0003800000 */
[----:B------:R-:W0:Y:S01]  /*07e0*/  LDCU.64 UR4, c[0x0][0x3b8] ;  /* 0x00007700ff0477ac */ /* 0x000e220008000a00 */
[----:B------:R-:W1:Y:S01]  /*07f0*/  LDC.64 R26, c[0x0][0x380] ;  /* 0x0000e000ff1a7b82 */ /* 0x000e620000000a00 */
[----:B------:R-:W-:Y:S01]  /*0800*/  MOV R22, 0xf0000000 ;  /* 0xf000000000167802 */ /* 0x000fe20000000f00 */
[----:B------:R-:W-:Y:S01]  /*0810*/  IMAD.MOV.U32 R23, RZ, RZ, 0x380fffff ;  /* 0x380fffffff177424 */ /* 0x000fe200078e00ff */
[----:B------:R-:W-:Y:S01]  /*0820*/  LOP3.LUT R43, R28, R41, RZ, 0x3c, !PT ;  /* 0x000000291c2b7212 */ /* 0x000fe200078e3cff */
[----:B------:R-:W-:Y:S01]  /*0830*/  IMAD R44, R44, -0x326172a9, RZ ;  /* 0xcd9e8d572c2c7824 */ /* 0x000fe200078e02ff */
[----:B------:R-:W-:Y:S01]  /*0840*/  LOP3.LUT R46, R46, 0x3, RZ, 0xc0, !PT ;  /* 0x000000032e2e7812 */ /* 0x000fe200078ec0ff */
[----:B------:R-:W2:Y:S01]  /*0850*/  LDCU UR8, c[0x0][0x3b0] ;  /* 0x00007600ff0877ac */ /* 0x000ea20008000800 */
[----:B------:R-:W3:Y:S01]  /*0860*/  LDCU.64 UR10, c[0x0][0x3a8] ;  /* 0x00007500ff0a77ac */ /* 0x000ee20008000a00 */
[----:B0-----:R-:W0:-:S15]  /*0870*/  DSETP.LEU.AND P0, PT, R22, |UR4|, PT ;  /* 0x4000000416007e2a */ /* 0x001e1e000bf0b000 */
[----:B------:R-:W-:-:S15]  /*0880*/  NOP ;  /* 0x0000000000007918 */ /* 0x000fde0000000000 */
[----:B------:R-:W-:-:S15]  /*0890*/  NOP ;  /* 0x0000000000007918 */ /* 0x000fde0000000000 */
[----:B------:R-:W-:-:S15]  /*08a0*/  NOP ;  /* 0x0000000000007918 */ /* 0x000fde0000000000 */
[----:B------:R-:W-:-:S04]  /*08b0*/  NOP ;  /* 0x0000000000007918 */ /* 0x000fc80000000000 */
[----:B------:R-:W0:Y:S02]  /*08c0*/  F2F.F32.F64 R45, UR4 ;  /* 0x00000004002d7d10 */ /* 0x000e240008301000 */
[----:B0123--:R-:W-:-:S07]  /*08d0*/  @!P0 FMUL R45, R45, 1.175494350822287508e-38 ;  /* 0x008000002d2d8820 */ /* 0x00ffce0000400000 */
.L_x_33:
[----:B------:R-:W-:Y:S01]  /*08e0*/  VIADD R0, R0, 0x1 ;  /* 0x0000000100007836 */ /* 0x000fe20000000000 */
[----:B------:R-:W-:Y:S03]  /*08f0*/  BSSY.RECONVERGENT B0, `(.L_x_22) ;  /* 0x000000c000007945 */ /* 0x000fe60003800200 */
[C---:B------:R-:W-:Y:S01]  /*0900*/  IMAD.WIDE.U32 R32, R0.reuse, -0x2daee0ad, RZ ;  /* 0xd2511f5300207825 */ /* 0x040fe200078e00ff */
[----:B------:R-:W-:-:S13]  /*0910*/  ISETP.NE.AND P0, PT, R0, RZ, PT ;  /* 0x000000ff0000720c */ /* 0x000fda0003f05270 */
[----:B0123--:R-:W-:Y:S05]  /*0920*/  @P0 BRA `(.L_x_23) ;  /* 0x0000000000200947 */ /* 0x00ffea0003800000 */
[----:B------:R-:W-:-:S05]  /*0930*/  VIADD R2, R2, 0x1 ;  /* 0x0000000102027836 */ /* 0x000fca0000000000 */
[----:B------:R-:W-:-:S13]  /*0940*/  ISETP.NE.AND P0, PT, R2, RZ, PT ;  /* 0x000000ff0200720c */ /* 0x000fda0003f05270 */
[----:B------:R-:W-:Y:S01]  /*0950*/  @!P0 IADD3 R36, PT, PT, R36, 0x1, RZ ;  /* 0x0000000124248810 */ /* 0x000fe20007ffe0ff */
[----:B------:R-:W-:Y:S02]  /*0960*/  @!P0 VIADD R22, R39, 0x1 ;  /* 0x0000000127168836 */ /* 0x000fe40000000000 */
[----:B------:R-:W-:Y:S01]  /*0970*/  @!P0 IMAD.MOV.U32 R2, RZ, RZ, RZ ;  /* 0x000000ffff028224 */ /* 0x000fe200078e00ff */
[----:B------:R-:W-:-:S13]  /*0980*/  ISETP.NE.AND P1, PT, R36, RZ, !P0 ;  /* 0x000000ff2400720c */ /* 0x000fda0004725270 */
[----:B------:R-:W-:-:S05]  /*0990*/  @P1 IMAD.MOV R22, RZ, RZ, R39 ;  /* 0x000000ffff161224 */ /* 0x000fca00078e0227 */
[----:B------:R-:W-:-:S07]  /*09a0*/  @!P0 MOV R39, R22 ;  /* 0x0000001600278202 */ /* 0x000fce0000000f00 */
.L_x_23:
[----:B------:R-:W-:Y:S05]  /*09b0*/  BSYNC.RECONVERGENT B0 ;  /* 0x0000000000007941 */ /* 0x000fea0003800200 */
.L_x_22:
[----:B------:R-:W-:Y:S01]  /*09c0*/  IMAD.WIDE.U32 R30, R36, -0x326172a9, RZ ;  /* 0xcd9e8d57241e7825 */ /* 0x000fe200078e00ff */
[----:B------:R-:W-:Y:S02]  /*09d0*/  LOP3.LUT R22, R39, R33, R21, 0x96, !PT ;  /* 0x0000002127167212 */ /* 0x000fe400078e9615 */
[----:B------:R-:W-:Y:S02]  /*09e0*/  ISETP.GT.AND P0, PT, R46, 0x1, PT ;  /* 0x000000012e00780c */ /* 0x000fe40003f04270 */
        /* <DEDUP_REMOVED lines=31> */
[----:B------:R-:W-:-:S03]  /*0be0*/  LOP3.LUT R23, R18, R28, R31, 0x96, !PT ;  /* 0x0000001c12177212 */ /* 0x000fc600078e961f */
[----:B------:R-:W-:Y:S01]  /*0bf0*/  IMAD R29, R47, -0x2daee0ad, RZ ;  /* 0xd2511f532f1d7824 */ /* 0x000fe200078e02ff */
[----:B------:R-:W-:Y:S01]  /*0c00*/  LOP3.LUT R47, R17, R22, R33, 0x96, !PT ;  /* 0x00000016112f7212 */ /* 0x000fe200078e9621 */
[----:B------:R-:W-:-:S04]  /*0c10*/  IMAD.WIDE.U32 R22, R23, -0x326172a9, RZ ;  /* 0xcd9e8d5717167825 */ /* 0x000fc800078e00ff */
[----:B------:R-:W-:Y:S01]  /*0c20*/  IMAD.HI.U32 R28, R47, -0x2daee0ad, RZ ;  /* 0xd2511f532f1c7827 */ /* 0x000fe200078e00ff */
[----:B------:R-:W-:-:S04]  /*0c30*/  LOP3.LUT R32, R37, R32, R23, 0x96, !PT ;  /* 0x0000002025207212 */ /* 0x000fc800078e9617 */
[----:B------:R-:W-:Y:S01]  /*0c40*/  LOP3.LUT R30, R41, R30, R28, 0x96, !PT ;  /* 0x0000001e291e7212 */ /* 0x000fe200078e961c */
[----:B------:R-:W-:Y:S06]  /*0c50*/  @P0 BRA `(.L_x_24) ;  /* 0x0000000000240947 */ /* 0x000fec0003800000 */
[----:B------:R-:W-:Y:S01]  /*0c60*/  ISETP.NE.AND P0, PT, R46, RZ, PT ;  /* 0x000000ff2e00720c */ /* 0x000fe20003f05270 */
[----:B------:R-:W-:Y:S02]  /*0c70*/  IMAD.MOV.U32 R48, RZ, RZ, R43 ;  /* 0x000000ffff307224 */ /* 0x000fe400078e002b */
[----:B------:R-:W-:-:S10]  /*0c80*/  IMAD.MOV.U32 R31, RZ, RZ, R29 ;  /* 0x000000ffff1f7224 */ /* 0x000fd400078e001d */
[----:B------:R-:W-:Y:S05]  /*0c90*/  @!P0 BRA `(.L_x_25) ;  /* 0x0000000000388947 */ /* 0x000fea0003800000 */
[----:B------:R-:W-:Y:S01]  /*0ca0*/  IMAD.MOV.U32 R38, RZ, RZ, R44 ;  /* 0x000000ffff267224 */ /* 0x000fe200078e002c */
[----:B------:R-:W-:Y:S01]  /*0cb0*/  MOV R48, R29 ;  /* 0x0000001d00307202 */ /* 0x000fe20000000f00 */
[----:B------:R-:W-:Y:S02]  /*0cc0*/  IMAD.MOV.U32 R31, RZ, RZ, R32 ;  /* 0x000000ffff1f7224 */ /* 0x000fe400078e0020 */
[----:B------:R-:W-:Y:S01]  /*0cd0*/  IMAD.MOV.U32 R44, RZ, RZ, R43 ;  /* 0x000000ffff2c7224 */ /* 0x000fe200078e002b */
[----:B------:R-:W-:Y:S06]  /*0ce0*/  BRA `(.L_x_25) ;  /* 0x0000000000247947 */ /* 0x000fec0003800000 */
.L_x_24:
[----:B------:R-:W-:Y:S01]  /*0cf0*/  ISETP.NE.AND P0, PT, R46, 0x3, PT ;  /* 0x000000032e00780c */ /* 0x000fe20003f05270 */
[----:B------:R-:W-:Y:S01]  /*0d00*/  IMAD.MOV.U32 R38, RZ, RZ, R29 ;  /* 0x000000ffff267224 */ /* 0x000fe200078e001d */
[----:B------:R-:W-:Y:S01]  /*0d10*/  MOV R44, R32 ;  /* 0x00000020002c7202 */ /* 0x000fe20000000f00 */
[----:B------:R-:W-:Y:S02]  /*0d20*/  IMAD.MOV.U32 R48, RZ, RZ, R22 ;  /* 0x000000ffff307224 */ /* 0x000fe400078e0016 */
[----:B------:R-:W-:-:S08]  /*0d30*/  IMAD.MOV.U32 R31, RZ, RZ, R30 ;  /* 0x000000ffff1f7224 */ /* 0x000fd000078e001e */
[----:B------:R-:W-:Y:S01]  /*0d40*/  @P0 IMAD.MOV.U32 R38, RZ, RZ, R43 ;  /* 0x000000ffff260224 */ /* 0x000fe200078e002b */
[----:B------:R-:W-:Y:S01]  /*0d50*/  @P0 MOV R44, R29 ;  /* 0x0000001d002c0202 */ /* 0x000fe20000000f00 */
[----:B------:R-:W-:Y:S02]  /*0d60*/  @P0 IMAD.MOV.U32 R48, RZ, RZ, R32 ;  /* 0x000000ffff300224 */ /* 0x000fe400078e0020 */
[----:B------:R-:W-:-:S07]  /*0d70*/  @P0 IMAD.MOV.U32 R31, RZ, RZ, R22 ;  /* 0x000000ffff1f0224 */ /* 0x000fce00078e0016 */
.L_x_25:
[----:B------:R-:W-:Y:S01]  /*0d80*/  ISETP.GE.U32.AND P2, PT, R34, R26, PT ;  /* 0x0000001a2200720c */ /* 0x000fe20003f46070 */
[C---:B------:R-:W-:Y:S01]  /*0d90*/  IMAD R33, R19.reuse, 0x3, RZ ;  /* 0x0000000313217824 */ /* 0x040fe200078e02ff */
[-C--:B------:R-:W-:Y:S01]  /*0da0*/  IADD3 R51, P1, PT, R19, R34.reuse, RZ ;  /* 0x0000002213337210 */ /* 0x080fe20007f3e0ff */
[----:B------:R-:W-:Y:S01]  /*0db0*/  BSSY.RECONVERGENT B0, `(.L_x_26) ;  /* 0x0000018000007945 */ /* 0x000fe20003800200 */
[----:B------:R-:W-:Y:S01]  /*0dc0*/  ISETP.GE.AND.EX P2, PT, R35, R27, PT, P2 ;  /* 0x0000001b2300720c */ /* 0x000fe20003f46320 */
[----:B------:R-:W-:Y:S01]  /*0dd0*/  IMAD.MOV.U32 R43, RZ, RZ, 0x2f800000 ;  /* 0x2f800000ff2b7424 */ /* 0x000fe200078e00ff */
[-C--:B------:R-:W-:Y:S01]  /*0de0*/  IADD3 R33, P4, PT, R33, R34.reuse, RZ ;  /* 0x0000002221217210 */ /* 0x080fe20007f9e0ff */
[--C-:B------:R-:W-:Y:S01]  /*0df0*/  IMAD.X R52, RZ, RZ, R35.reuse, P1 ;  /* 0x000000ffff347224 */ /* 0x100fe200008e0623 */
[----:B------:R-:W-:Y:S02]  /*0e00*/  LEA R49, P5, R19, R34, 0x1 ;  /* 0x0000002213317211 */ /* 0x000fe400078a08ff */
[-C--:B------:R-:W-:Y:S01]  /*0e10*/  ISETP.GE.U32.AND P0, PT, R51, R26.reuse, PT ;  /* 0x0000001a3300720c */ /* 0x080fe20003f06070 */
[----:B------:R-:W-:Y:S01]  /*0e20*/  IMAD.X R28, RZ, RZ, R35, P4 ;  /* 0x000000ffff1c7224 */ /* 0x000fe200020e0623 */
[----:B------:R-:W-:-:S02]  /*0e30*/  ISETP.GE.U32.AND P3, PT, R49, R26, PT ;  /* 0x0000001a3100720c */ /* 0x000fc40003f66070 */
[----:B------:R-:W-:Y:S02]  /*0e40*/  IADD3.X R50, PT, PT, RZ, R35, RZ, P5, !PT ;  /* 0x00000023ff327210 */ /* 0x000fe40002ffe4ff */
[----:B------:R-:W-:Y:S02]  /*0e50*/  ISETP.GE.U32.AND P1, PT, R33, R26, PT ;  /* 0x0000001a2100720c */ /* 0x000fe40003f26070 */
[-C--:B------:R-:W-:Y:S02]  /*0e60*/  ISETP.GE.AND.EX P0, PT, R52, R27.reuse, PT, P0 ;  /* 0x0000001b3400720c */ /* 0x080fe40003f06300 */
[-C--:B------:R-:W-:Y:S02]  /*0e70*/  ISETP.GE.AND.EX P3, PT, R50, R27.reuse, PT, P3 ;  /* 0x0000001b3200720c */ /* 0x080fe40003f66330 */
[----:B------:R-:W-:Y:S02]  /*0e80*/  ISETP.GE.AND.EX P1, PT, R28, R27, PT, P1 ;  /* 0x0000001b1c00720c */ /* 0x000fe40003f26310 */
[----:B------:R-:W-:Y:S01]  /*0e90*/  I2FP.F32.U32 R44, R44 ;  /* 0x0000002c002c7245 */ /* 0x000fe20000201000 */
[----:B------:R-:W-:Y:S10]  /*0ea0*/  @P2 BRA `(.L_x_27) ;  /* 0x0000000000202947 */ /* 0x000ff40003800000 */
[----:B------:R-:W-:Y:S01]  /*0eb0*/  I2FP.F32.U32 R28, R38 ;  /* 0x00000026001c7245 */ /* 0x000fe20000201000 */
[----:B------:R-:W-:-:S04]  /*0ec0*/  IMAD R29, R34, UR8, RZ ;  /* 0x00000008221d7c24 */ /* 0x000fc8000f8e02ff */
[----:B------:R-:W-:Y:S01]  /*0ed0*/  FFMA.FTZ R38, R28, R43, 1.1641532182693481445e-10 ;  /* 0x2f0000001c267423 */ /* 0x000fe2000001002b */
[----:B------:R-:W-:-:S04]  /*0ee0*/  IADD3 R28, P4, PT, R29, UR10, RZ ;  /* 0x0000000a1d1c7c10 */ /* 0x000fc8000ff9e0ff */
[----:B------:R-:W-:Y:S02]  /*0ef0*/  FSETP.GEU.FTZ.AND P2, PT, R38, R45, PT ;  /* 0x0000002d2600720b */ /* 0x000fe40003f5e000 */
[----:B------:R-:W-:Y:S02]  /*0f00*/  LEA.HI.X.SX32 R29, R29, UR11, 0x1, P4 ;  /* 0x0000000b1d1d7c11 */ /* 0x000fe4000a0f0eff */
[----:B------:R-:W-:-:S05]  /*0f10*/  SEL R53, RZ, 0x1, P2 ;  /* 0x00000001ff357807 */ /* 0x000fca0001000000 */
[----:B------:R0:W-:Y:S04]  /*0f20*/  STG.E.U8 desc[UR6][R28.64], R53 ;  /* 0x000000351c007986 */ /* 0x0001e8000c101106 */
.L_x_27:
[----:B------:R-:W-:Y:S05]  /*0f30*/  BSYNC.RECONVERGENT B0 ;  /* 0x0000000000007941 */ /* 0x000fea0003800200 */
.L_x_26:
[----:B------:R-:W-:Y:S01]  /*0f40*/  BSSY.RECONVERGENT B0, `(.L_x_28) ;  /* 0x000000a000007945 */ /* 0x000fe20003800200 */
[----:B------:R-:W-:Y:S01]  /*0f50*/  I2FP.F32.U32 R38, R48 ;  /* 0x0000003000267245 */ /* 0x000fe20000201000 */
[----:B------:R-:W-:Y:S02]  /*0f60*/  FFMA.FTZ R44, R44, R43, 1.1641532182693481445e-10 ;  /* 0x2f0000002c2c7423 */ /* 0x000fe4000001002b */
[----:B------:R-:W-:Y:S05]  /*0f70*/  @P0 BRA `(.L_x_29) ;  /* 0x0000000000180947 */ /* 0x000fea0003800000 */
[----:B------:R-:W-:Y:S01]  /*0f80*/  IMAD R51, R51, UR8, RZ ;  /* 0x0000000833337c24 */ /* 0x000fe2000f8e02ff */
[----:B------:R-:W-:-:S04]  /*0f90*/  FSETP.GEU.FTZ.AND P0, PT, R44, R45, PT ;  /* 0x0000002d2c00720b */ /* 0x000fc80003f1e000 */
[----:B0-----:R-:W-:-:S04]  /*0fa0*/  IADD3 R28, P2, PT, R51, UR10, RZ ;  /* 0x0000000a331c7c10 */ /* 0x001fc8000ff5e0ff */
[----:B------:R-:W-:Y:S02]  /*0fb0*/  LEA.HI.X.SX32 R29, R51, UR11, 0x1, P2 ;  /* 0x0000000b331d7c11 */ /* 0x000fe400090f0eff */
[----:B------:R-:W-:-:S05]  /*0fc0*/  SEL R51, RZ, 0x1, P0 ;  /* 0x00000001ff337807 */ /* 0x000fca0000000000 */
[----:B------:R1:W-:Y:S02]  /*0fd0*/  STG.E.U8 desc[UR6][R28.64], R51 ;  /* 0x000000331c007986 */ /* 0x0003e4000c101106 */
.L_x_29:
[----:B------:R-:W-:Y:S05]  /*0fe0*/  BSYNC.RECONVERGENT B0 ;  /* 0x0000000000007941 */ /* 0x000fea0003800200 */
.L_x_28:
[----:B------:R-:W-:Y:S01]  /*0ff0*/  BSSY.RECONVERGENT B0, `(.L_x_30) ;  /* 0x000000a000007945 */ /* 0x000fe20003800200 */
[----:B------:R-:W-:Y:S01]  /*1000*/  I2FP.F32.U32 R44, R31 ;  /* 0x0000001f002c7245 */ /* 0x000fe20000201000 */
[----:B------:R-:W-:Y:S02]  /*1010*/  FFMA.FTZ R38, R38, R43, 1.1641532182693481445e-10 ;  /* 0x2f00000026267423 */ /* 0x000fe4000001002b */
[----:B------:R-:W-:Y:S05]  /*1020*/  @P3 BRA `(.L_x_31) ;  /* 0x0000000000183947 */ /* 0x000fea0003800000 */
[----:B------:R-:W-:Y:S01]  /*1030*/  IMAD R49, R49, UR8, RZ ;  /* 0x0000000831317c24 */ /* 0x000fe2000f8e02ff */
[----:B------:R-:W-:-:S04]  /*1040*/  FSETP.GEU.FTZ.AND P0, PT, R38, R45, PT ;  /* 0x0000002d2600720b */ /* 0x000fc80003f1e000 */
[C---:B01----:R-:W-:Y:S02]  /*1050*/  IADD3 R28, P2, PT, R49.reuse, UR10, RZ ;  /* 0x0000000a311c7c10 */ /* 0x043fe4000ff5e0ff */
[----:B------:R-:W-:Y:S02]  /*1060*/  SEL R31, RZ, 0x1, P0 ;  /* 0x00000001ff1f7807 */ /* 0x000fe40000000000 */
[----:B------:R-:W-:-:S05]  /*1070*/  LEA.HI.X.SX32 R29, R49, UR11, 0x1, P2 ;  /* 0x0000000b311d7c11 */ /* 0x000fca00090f0eff */
[----:B------:R2:W-:Y:S04]  /*1080*/  STG.E.U8 desc[UR6][R28.64], R31 ;  /* 0x0000001f1c007986 */ /* 0x0005e8000c101106 */
.L_x_31:
[----:B------:R-:W-:Y:S05]  /*1090*/  BSYNC.RECONVERGENT B0 ;  /* 0x0000000000007941 */ /* 0x000fea0003800200 */
.L_x_30:
[----:B------:R-:W-:Y:S01]  /*10a0*/  FFMA.FTZ R44, R44, R43, 1.1641532182693481445e-10 ;  /* 0x2f0000002c2c7423 */ /* 0x000fe2000001002b */
[----:B------:R-:W-:Y:S06]  /*10b0*/  @P1 BRA `(.L_x_32) ;  /* 0x0000000000181947 */ /* 0x000fec0003800000 */
[----:B------:R-:W-:Y:S01]  /*10c0*/  IMAD R33, R33, UR8, RZ ;  /* 0x0000000821217c24 */ /* 0x000fe2000f8e02ff */
[----:B------:R-:W-:-:S04]  /*10d0*/  FSETP.GEU.FTZ.AND P0, PT, R44, R45, PT ;  /* 0x0000002d2c00720b */ /* 0x000fc80003f1e000 */
[C---:B012---:R-:W-:Y:S02]  /*10e0*/  IADD3 R28, P1, PT, R33.reuse, UR10, RZ ;  /* 0x0000000a211c7c10 */ /* 0x047fe4000ff3e0ff */
[----:B------:R-:W-:Y:S02]  /*10f0*/  SEL R31, RZ, 0x1, P0 ;  /* 0x00000001ff1f7807 */ /* 0x000fe40000000000 */
[----:B------:R-:W-:-:S05]  /*1100*/  LEA.HI.X.SX32 R29, R33, UR11, 0x1, P1 ;  /* 0x0000000b211d7c11 */ /* 0x000fca00088f0eff */
[----:B------:R3:W-:Y:S04]  /*1110*/  STG.E.U8 desc[UR6][R28.64], R31 ;  /* 0x0000001f1c007986 */ /* 0x0007e8000c101106 */
.L_x_32:
[----:B------:R-:W-:Y:S01]  /*1120*/  IADD3 R34, P0, PT, R40, R34, RZ ;  /* 0x0000002228227210 */ /* 0x000fe20007f1e0ff */
[----:B------:R-:W-:Y:S05]  /*1130*/  WARPSYNC.ALL ;  /* 0x0000000000007948 */ /* 0x000fea0003800000 */
[----:B------:R-:W-:Y:S01]  /*1140*/  IMAD.X R35, RZ, RZ, R35, P0 ;  /* 0x000000ffff237224 */ /* 0x000fe200000e0623 */
[----:B------:R-:W-:Y:S01]  /*1150*/  BAR.SYNC.DEFER_BLOCKING 0x0 ;  /* 0x0000000000007b1d */ /* 0x000fe20000010000 */
[----:B------:R-:W-:Y:S01]  /*1160*/  ISETP.GE.U32.AND P0, PT, R34, R24, PT ;  /* 0x000000182200720c */ /* 0x000fe20003f06070 */
[----:B------:R-:W-:Y:S01]  /*1170*/  IMAD.MOV.U32 R38, RZ, RZ, R32 ;  /* 0x000000ffff267224 */ /* 0x000fe200078e0020 */
[----:B------:R-:W-:Y:S01]  /*1180*/  MOV R44, R22 ;  /* 0x00000016002c7202 */ /* 0x000fe20000000f00 */
[----:B------:R-:W-:Y:S01]  /*1190*/  IMAD.MOV.U32 R43, RZ, RZ, R30 ;  /* 0x000000ffff2b7224 */ /* 0x000fe200078e001e */
[----:B------:R-:W-:-:S13]  /*11a0*/  ISETP.GE.AND.EX P0, PT, R35, R42, PT, P0 ;  /* 0x0000002a2300720c */ /* 0x000fda0003f06300 */
[----:B------:R-:W-:Y:S05]  /*11b0*/  @!P0 BRA `(.L_x_33) ;  /* 0xfffffff400c88947 */ /* 0x000fea000383ffff */
[----:B------:R-:W-:Y:S05]  /*11c0*/  EXIT ;  /* 0x000000000000794d */ /* 0x000fea0003800000 */
        .weak           $__internal_1_$__cuda_sm20_div_s64
        .type           $__internal_1_$__cuda_sm20_div_s64,@function
        .size           $__internal_1_$__cuda_sm20_div_s64,(.L_x_10478 - $__internal_1_$__cuda_sm20_div_s64)
$__internal_1_$__cuda_sm20_div_s64:
[----:B------:R-:W-:Y:S01]  /*11d0*/  MOV R26, R40 ;  /* 0x00000028001a7202 */ /* 0x000fe20000000f00 */
[----:B------:R-:W-:-:S05]  /*11e0*/  IMAD.MOV.U32 R27, RZ, RZ, RZ ;  /* 0x000000ffff1b7224 */ /* 0x000fca00078e00ff */
[----:B------:R-:W0:Y:S02]  /*11f0*/  I2F.U64.RP R26, R26 ;  /* 0x0000001a001a7312 */ /* 0x000e240000309000 */
[----:B0-----:R-:W0:Y:S02]  /*1200*/  MUFU.RCP R22, R26 ;  /* 0x0000001a00167308 */ /* 0x001e240000001000 */
[----:B0-----:R-:W-:-:S15]  /*1210*/  VIADD R24, R22, 0x1ffffffe ;  /* 0x1ffffffe16187836 */ /* 0x001fde0000000000 */
        /* <DEDUP_REMOVED lines=8> */
[----:B------:R-:W-:-:S04]  /*12a0*/  IMAD.HI.U32 R22, R24, R31, RZ ;  /* 0x0000001f18167227 */ /* 0x000fc800078e00ff */
[----:B------:R-:W-:Y:S02]  /*12b0*/  IMAD.MOV.U32 R23, RZ, RZ, R24 ;  /* 0x000000ffff177224 */ /* 0x000fe400078e0018 */
[-C--:B------:R-:W-:Y:S02]  /*12c0*/  IMAD R27, R25, R33.reuse, RZ ;  /* 0x00000021191b7224 */ /* 0x080fe400078e02ff */
[----:B------:R-:W-:-:S04]  /*12d0*/  IMAD.WIDE.U32 R22, P0, R24, R33, R22 ;  /* 0x0000002118167225 */ /* 0x000fc80007800016 */
[----:B------:R-:W-:-:S04]  /*12e0*/  IMAD.HI.U32 R33, R25, R33, RZ ;  /* 0x0000002119217227 */ /* 0x000fc800078e00ff */
[----:B------:R-:W-:-:S05]  /*12f0*/  IMAD.HI.U32 R22, P1, R25, R31, R22 ;  /* 0x0000001f19167227 */ /* 0x000fca0007820016 */
[----:B------:R-:W-:Y:S01]  /*1300*/  IADD3 R23, P2, PT, R27, R22, RZ ;  /* 0x000000161b177210 */ /* 0x000fe20007f5e0ff */
[----:B------:R-:W-:-:S04]  /*1310*/  IMAD.X R22, R33, 0x1, R25, P0 ;  /* 0x0000000121167824 */ /* 0x000fc800000e0619 */
[----:B------:R-:W-:Y:S01]  /*1320*/  IMAD.WIDE.U32 R24, R23, R40, RZ ;  /* 0x0000002817187225 */ /* 0x000fe200078e00ff */
[----:B------:R-:W-:Y:S02]  /*1330*/  IADD3.X R27, PT, PT, RZ, RZ, R22, P2, P1 ;  /* 0x000000ffff1b7210 */ /* 0x000fe400017e2416 */
[----:B------:R-:W-:Y:S02]  /*1340*/  ISETP.LE.AND P2, PT, RZ, UR5, PT ;  /* 0x00000005ff007c0c */ /* 0x000fe4000bf43270 */
[----:B------:R-:W-:Y:S01]  /*1350*/  IADD3 R31, P0, PT, RZ, -R24, RZ ;  /* 0x80000018ff1f7210 */ /* 0x000fe20007f1e0ff */
[----:B------:R-:W-:Y:S01]  /*1360*/  IMAD R24, R27, R40, R25 ;  /* 0x000000281b187224 */ /* 0x000fe200078e0219 */
[----:B------:R-:W-:-:S03]  /*1370*/  IADD3 R25, P4, PT, RZ, -UR4, RZ ;  /* 0x80000004ff197c10 */ /* 0x000fc6000ff9e0ff */
[----:B------:R-:W-:Y:S01]  /*1380*/  IMAD.HI.U32 R22, R23, R31, RZ ;  /* 0x0000001f17167227 */ /* 0x000fe200078e00ff */
[----:B------:R-:W-:Y:S02]  /*1390*/  IADD3.X R24, PT, PT, RZ, ~R24, RZ, P0, !PT ;  /* 0x80000018ff187210 */ /* 0x000fe400007fe4ff */
[----:B------:R-:W-:Y:S01]  /*13a0*/  SEL R25, R25, UR4, !P2 ;  /* 0x0000000419197c07 */ /* 0x000fe2000d000000 */
[----:B------:R-:W-:Y:S02]  /*13b0*/  IMAD.X R26, RZ, RZ, ~UR5, P4 ;  /* 0x80000005ff1a7e24 */ /* 0x000fe4000a0e06ff */
[----:B------:R-:W-:-:S04]  /*13c0*/  IMAD.WIDE.U32 R22, P0, R23, R24, R22 ;  /* 0x0000001817167225 */ /* 0x000fc80007800016 */
[----:B------:R-:W-:-:S04]  /*13d0*/  IMAD.HI.U32 R32, R27, R24, RZ ;  /* 0x000000181b207227 */ /* 0x000fc800078e00ff */
[----:B------:R-:W-:-:S04]  /*13e0*/  IMAD.HI.U32 R22, P1, R27, R31, R22 ;  /* 0x0000001f1b167227 */ /* 0x000fc80007820016 */
[----:B------:R-:W-:-:S05]  /*13f0*/  IMAD R23, R27, R24, RZ ;  /* 0x000000181b177224 */ /* 0x000fca00078e02ff */
[----:B------:R-:W-:Y:S01]  /*1400*/  IADD3 R24, P3, PT, R23, R22, RZ ;  /* 0x0000001617187210 */ /* 0x000fe20007f7e0ff */
[----:B------:R-:W-:Y:S01]  /*1410*/  IMAD.X R23, R32, 0x1, R27, P0 ;  /* 0x0000000120177824 */ /* 0x000fe200000e061b */
[----:B------:R-:W-:-:S03]  /*1420*/  SEL R27, R26, UR5, !P2 ;  /* 0x000000051a1b7c07 */ /* 0x000fc6000d000000 */
[----:B------:R-:W-:Y:S01]  /*1430*/  IMAD.HI.U32 R22, R24, R25, RZ ;  /* 0x0000001918167227 */ /* 0x000fe200078e00ff */
[----:B------:R-:W-:-:S03]  /*1440*/  IADD3.X R26, PT, PT, RZ, RZ, R23, P3, P1 ;  /* 0x000000ffff1a7210 */ /* 0x000fc60001fe2417 */
[----:B------:R-:W-:Y:S02]  /*1450*/  HFMA2 R23, -RZ, RZ, 0, 0 ;  /* 0x00000000ff177431 */ /* 0x000fe400000001ff */
[-C--:B------:R-:W-:Y:S02]  /*1460*/  IMAD R31, R26, R27.reuse, RZ ;  /* 0x0000001b1a1f7224 */ /* 0x080fe400078e02ff */
[----:B------:R-:W-:-:S04]  /*1470*/  IMAD.WIDE.U32 R22, R24, R27, R22 ;  /* 0x0000001b18167225 */ /* 0x000fc800078e0016 */
[----:B------:R-:W-:-:S04]  /*1480*/  IMAD.HI.U32 R22, P0, R26, R25, R22 ;  /* 0x000000191a167227 */ /* 0x000fc80007800016 */
[----:B------:R-:W-:Y:S01]  /*1490*/  IMAD.HI.U32 R26, R26, R27, RZ ;  /* 0x0000001b1a1a7227 */ /* 0x000fe200078e00ff */
[----:B------:R-:W-:-:S03]  /*14a0*/  IADD3 R31, P1, PT, R31, R22, RZ ;  /* 0x000000161f1f7210 */ /* 0x000fc60007f3e0ff */
[----:B------:R-:W-:-:S04]  /*14b0*/  IMAD.X R22, RZ, RZ, R26, P0 ;  /* 0x000000ffff167224 */ /* 0x000fc800000e061a */
[----:B------:R-:W-:Y:S02]  /*14c0*/  IMAD.X R33, RZ, RZ, R22, P1 ;  /* 0x000000ffff217224 */ /* 0x000fe400008e0616 */
[----:B------:R-:W-:-:S04]  /*14d0*/  IMAD.WIDE.U32 R22, R31, R40, RZ ;  /* 0x000000281f167225 */ /* 0x000fc800078e00ff */
[-C--:B------:R-:W-:Y:S01]  /*14e0*/  IMAD R24, R33, R40.reuse, R23 ;  /* 0x0000002821187224 */ /* 0x080fe200078e0217 */
        /* <DEDUP_REMOVED lines=14> */
[----:B------:R-:W-:-:S03]  /*15d0*/  ISETP.GE.U32.AND.EX P0, PT, R25, RZ, PT, P1 ;  /* 0x000000ff1900720c */ /* 0x000fc60003f06110 */
[----:B------:R-:W-:Y:S01]  /*15e0*/  IMAD.X R27, RZ, RZ, R22, P3 ;  /* 0x000000ffff1b7224 */ /* 0x000fe200018e0616 */
[----:B------:R-:W-:Y:S01]  /*15f0*/  SEL R26, R26, R31, P0 ;  /* 0x0000001f1a1a7207 */ /* 0x000fe20000000000 */
[----:B------:R-:W-:-:S03]  /*1600*/  IMAD.MOV.U32 R31, RZ, RZ, 0x0 ;  /* 0x00000000ff1f7424 */ /* 0x000fc600078e00ff */
[----:B------:R-:W-:Y:S02]  /*1610*/  SEL R27, R27, R22, P0 ;  /* 0x000000161b1b7207 */ /* 0x000fe40000000000 */
[-C--:B------:R-:W-:Y:S02]  /*1620*/  IADD3 R23, P1, PT, RZ, -R26.reuse, RZ ;  /* 0x8000001aff177210 */ /* 0x080fe40007f3e0ff */
[----:B------:R-:W-:Y:S02]  /*1630*/  ISETP.NE.U32.AND P0, PT, R40, RZ, PT ;  /* 0x000000ff2800720c */ /* 0x000fe40003f05070 */
[----:B------:R-:W-:Y:S02]  /*1640*/  IADD3.X R22, PT, PT, RZ, ~R27, RZ, P1, !PT ;  /* 0x8000001bff167210 */ /* 0x000fe40000ffe4ff */
[----:B------:R-:W-:Y:S02]  /*1650*/  ISETP.NE.AND.EX P0, PT, RZ, RZ, PT, P0 ;  /* 0x000000ffff00720c */ /* 0x000fe40003f05300 */
[----:B------:R-:W-:-:S02]  /*1660*/  SEL R26, R23, R26, !P2 ;  /* 0x0000001a171a7207 */ /* 0x000fc40005000000 */
[----:B------:R-:W-:Y:S02]  /*1670*/  SEL R27, R22, R27, !P2 ;  /* 0x0000001b161b7207 */ /* 0x000fe40005000000 */
[----:B------:R-:W-:Y:S02]  /*1680*/  SEL R26, R26, 0xffffffff, P0 ;  /* 0xffffffff1a1a7807 */ /* 0x000fe40000000000 */
[----:B------:R-:W-:Y:S01]  /*1690*/  SEL R27, R27, 0xffffffff, P0 ;  /* 0xffffffff1b1b7807 */ /* 0x000fe20000000000 */
[----:B------:R-:W-:Y:S06]  /*16a0*/  RET.REL.NODEC R30 `(_ZN2at6native57_GLOBAL__N__cd6b329d_24_DistributionBernoulli_cu_7537a20d43distribution_elementwise_grid_stride_kernelIfLi4EZNS0_9templates4cuda21uniform_and_transformIbfPNS_17CUDAGeneratorImplEZZZNS4_16bernoulli_kernelIS7_EEvRNS_18TensorIteratorBaseEdT_ENKUlvE_clEvENKUlvE8_clEvEUlfE_EEvSA_T1_T2_EUlP24curandStatePhilox4_32_10E0_ZNS1_27distribution_nullary_kernelIbf6float4S7_SJ_SE_EEvSA_SG_RKT3_T4_EUlifE_EEvlNS_15PhiloxCudaStateESF_SG_) ;  /* 0xffffffe81e547950 */ /* 0x000fec0003c3ffff */
.L_x_34:
        /* <DEDUP_REMOVED lines=13> */
.L_x_10478:


//--------------------- .text._ZN2at6native57_GLOBAL__N__cd6b329d_24_DistributionBernoulli_cu_7537a20d43distribution_elementwise_grid_stride_kernelIfLi4EZNS0_9templates4cuda21uniform_and_transformIbfPNS_17CUDAGeneratorImplEZZZNS4_16bernoulli_kernelIS7_EEvRNS_18TensorIteratorBaseEdT_ENKUlvE_clEvENKUlvE8_clEvEUlfE_EEvSA_T1_T2_EUlP24curandStatePhilox4_32_10E_ZNS1_27distribution_nullary_kernelIbf7double2S7_SJ_SE_EEvSA_SG_RKT3_T4_EUlifE0_EEvlNS_15PhiloxCudaStateESF_SG_ --------------------------
	.section	.text._ZN2at6native57_GLOBAL__N__cd6b329d_24_DistributionBernoulli_cu_7537a20d43distribution_elementwise_grid_stride_kernelIfLi4EZNS0_9templates4cuda21uniform_and_transformIbfPNS_17CUDAGeneratorImplEZZZNS4_16bernoulli_kernelIS7_EEvRNS_18TensorIteratorBaseEdT_ENKUlvE_clEvENKUlvE8_clEvEUlfE_EEvSA_T1_T2_EUlP24curandStatePhilox4_32_10E_ZNS1_27distribution_nullary_kernelIbf7double2S7_SJ_SE_EEvSA_SG_RKT3_T4_EUlifE0_EEvlNS_15PhiloxCudaStateESF_SG_,"ax",@progbits
	.align	128
.text._ZN2at6native57_GLOBAL__N__cd6b329d_24_DistributionBernoulli_cu_7537a20d43distribution_elementwise_grid_stride_kernelIfLi4EZNS0_9templates4cuda21uniform_and_transformIbfPNS_17CUDAGeneratorImplEZZZNS4_16bernoulli_kernelIS7_EEvRNS_18TensorIteratorBaseEdT_ENKUlvE_clEvENKUlvE8_clEvEUlfE_EEvSA_T1_T2_EUlP24curandStatePhilox4_32_10E_ZNS1_27distribution_nullary_kernelIbf7double2S7_SJ_SE_EEvSA_SG_RKT3_T4_EUlifE0_EEvlNS_15PhiloxCudaStateESF_SG_:
        .type           _ZN2at6native57_GLOBAL__N__cd6b329d_24_DistributionBernoulli_cu_7537a20d43distribution_elementwise_grid_stride_kernelIfLi4EZNS0_9templates4cuda21uniform_and_transformIbfPNS_17CUDAGeneratorImplEZZZNS4_16bernoulli_kernelIS7_EEvRNS_18TensorIteratorBaseEdT_ENKUlvE_clEvENKUlvE8_clEvEUlfE_EEvSA_T1_T2_EUlP24curandStatePhilox4_32_10E_ZNS1_27distribution_nullary_kernelIbf7double2S7_SJ_SE_EEvSA_SG_RKT3_T4_EUlifE0_EEvlNS_15PhiloxCudaStateESF_SG_,@function
        .size           _ZN2at6native57_GLOBAL__N__cd6b329d_24_DistributionBernoulli_cu_7537a20d43distribution_elementwise_grid_stride_kernelIfLi4EZNS0_9templates4cuda21uniform_and_transformIbfPNS_17CUDAGeneratorImplEZZZNS4_16bernoulli_kernelIS7_EEvRNS_18TensorIteratorBaseEdT_ENKUlvE_clEvENKUlvE8_clEvEUlfE_EEvSA_T1_T2_EUlP24curandStatePhilox4_32_10E_ZNS1_27distribution_nullary_kernelIbf7double2S7_SJ_SE_EEvSA_SG_RKT3_T4_EUlifE0_EEvlNS_15PhiloxCudaStateESF_SG_,(.L_x_10480 - _ZN2at6native57_GLOBAL__N__cd6b329d_24_DistributionBernoulli_cu_7537a20d43distribution_elementwise_grid_stride_kernelIfLi4EZNS0_9templates4cuda21uniform_and_transformIbfPNS_17CUDAGeneratorImplEZZZNS4_16bernoulli_kernelIS7_EEvRNS_18TensorIteratorBaseEdT_ENKUlvE_clEvENKUlvE8_clEvEUlfE_EEvSA_T1_T2_EUlP24curandStatePhilox4_32_10E_ZNS1_27distribution_nullary_kernelIbf7double2S7_SJ_SE_EEvSA_SG_RKT3_T4_EUlifE0_EEvlNS_15PhiloxCudaStateESF_SG_)
        .other          _ZN2at6native57_GLOBAL__N__cd6b329d_24_DistributionBernoulli_cu_7537a20d43distribution_elementwise_grid_stride_kernelIfLi4EZNS0_9templates4cuda21uniform_and_transformIbfPNS_17CUDAGeneratorImplEZZZNS4_16bernoulli_kernelIS7_EEvRNS_18TensorIteratorBaseEdT_ENKUlvE_clEvENKUlvE8_clEvEUlfE_EEvSA_T1_T2_EUlP24curandStatePhilox4_32_10E_ZNS1_27distribution_nullary_kernelIbf7double2S7_SJ_SE_EEvSA_SG_RKT3_T4_EUlifE0_EEvlNS_15PhiloxCudaStateESF_SG_,@"STO_CUDA_ENTRY STV_DEFAULT"
_ZN2at6native57_GLOBAL__N__cd6b329d_24_DistributionBernoulli_cu_7537a20d43distribution_elementwise_grid_stride_kernelIfLi4EZNS0_9templates4cuda21uniform_and_transformIbfPNS_17CUDAGeneratorImplEZZZNS4_16bernoulli_kernelIS7_EEvRNS_18TensorIteratorBaseEdT_ENKUlvE_clEvENKUlvE8_clEvEUlfE_EEvSA_T1_T2_EUlP24curandStatePhilox4_32_10E_ZNS1_27distribution_nullary_kernelIbf7double2S7_SJ_SE_EEvSA_SG_RKT3_T4_EUlifE0_EEvlNS_15PhiloxCudaStateESF_SG_:
        /* <DEDUP_REMOVED lines=9> */
[----:B---3--:R-:W-:Y:S01]  /*0090*/  @P0 IMAD.MOV.U32 R3, RZ, RZ, R43 ;  /* 0x000000ffff030224 */ /* 0x008fe200078e002b */
[----:B------:R-:W1:Y:S01]  /*00a0*/  S2R R34, SR_TID.X ;  /* 0x0000000000227919 */ /* 0x000e620000002100 */
[----:B------:R-:W3:Y:S04]  /*00b0*/  @P0 LDC R5, c[0x0][0x398] ;  /* 0x0000e600ff050b82 */ /* 0x000ee80000000800 */
[----:B--2---:R-:W3:Y:S01]  /*00c0*/  @P0 LDG.E.64 R2, desc[UR76][R2.64] ;  /* 0x0000004c02020981 */ /* 0x004ee2000c1e1b00 */
[----:B0-----:R-:W-:Y:S01]  /*00d0*/  MOV R22, UR4 ;  /* 0x0000000400167c02 */ /* 0x001fe20008000f00 */
[----:B------:R-:W-:-:S06]  /*00e0*/  IMAD.U32 R23, RZ, RZ, UR5 ;  /* 0x00000005ff177e24 */ /* 0x000fcc000f8e00ff */
[----:B------:R-:W2:Y:S01]  /*00f0*/  @P0 LDG.E.64 R22, desc[UR76][R22.64] ;  /* 0x0000004c16160981 */ /* 0x000ea2000c1e1b00 */
[----:B------:R-:W1:Y:S01]  /*0100*/  S2UR UR4, SR_CTAID.X ;  /* 0x00000000000479c3 */ /* 0x000e620000002500 */
[----:B------:R-:W-:-:S07]  /*0110*/  IMAD.MOV.U32 R35, RZ, RZ, RZ ;  /* 0x000000ffff237224 */ /* 0x000fce00078e00ff */
[----:B------:R-:W1:Y:S01]  /*0120*/  LDC R31, c[0x0][0x360] ;  /* 0x0000d800ff1f7b82 */ /* 0x000e620000000800 */
[----:B------:R-:W0:Y:S01]  /*0130*/  LDCU UR6, c[0x0][0x370] ;  /* 0x00006e00ff0677ac */ /* 0x000e220008000800 */
[----:B-1----:R-:W-:Y:S01]  /*0140*/  IMAD.WIDE.U32 R34, R31, UR4, R34 ;  /* 0x000000041f227c25 */ /* 0x002fe2000f8e0022 */
[----:B------:R-:W1:Y:S03]  /*0150*/  LDCU.64 UR4, c[0x0][0x380] ;  /* 0x00007000ff0477ac */ /* 0x000e660008000a00 */
[----:B------:R-:W-:Y:S02]  /*0160*/  IMAD.MOV.U32 R32, RZ, RZ, R35 ;  /* 0x000000ffff207224 */ /* 0x000fe400078e0023 */
        /* <DEDUP_REMOVED lines=12> */
[----:B------:R-:W-:Y:S02]  /*0230*/  IADD3 R5, PT, PT, R22, 0x3c6ef372, RZ ;  /* 0x3c6ef37216057810 */ /* 0x000fe40007ffe0ff */
[C---:B------:R-:W-:Y:S01]  /*0240*/  LOP3.LUT R12, R23.reuse, R7, R35, 0x96, !PT ;  /* 0x00000007170c7212 */ /* 0x040fe200078e9623 */
[----:B------:R-:W-:Y:S01]  /*0250*/  IMAD.WIDE.U32 R10, R10, -0x2daee0ad, RZ ;  /* 0xd2511f530a0a7825 */ /* 0x000fe200078e00ff */
[----:B------:R-:W-:-:S02]  /*0260*/  IADD3 R7, PT, PT, R23, 0x32370b8f, RZ ;  /* 0x32370b8f17077810 */ /* 0x000fc40007ffe0ff */
[----:B------:R-:W-:Y:S01]  /*0270*/  IADD3 R9, PT, PT, R22, 0x78dde6e4, RZ ;  /* 0x78dde6e416097810 */ /* 0x000fe20007ffe0ff */
[----:B------:R-:W-:Y:S01]  /*0280*/  IMAD.WIDE.U32 R12, R12, -0x326172a9, RZ ;  /* 0xcd9e8d570c0c7825 */ /* 0x000fe200078e00ff */
[----:B------:R-:W-:Y:S02]  /*0290*/  LOP3.LUT R16, R3, R6, R11, 0x96, !PT ;  /* 0x0000000603107212 */ /* 0x000fe400078e960b */
[C---:B------:R-:W-:Y:S01]  /*02a0*/  IADD3 R11, PT, PT, R23.reuse, -0x56f99767, RZ ;  /* 0xa9066899170b7810 */ /* 0x040fe20007ffe0ff */
        /* <DEDUP_REMOVED lines=10> */
[----:B------:R-:W-:Y:S02]  /*0350*/  LOP3.LUT R20, R7, R14, R13, 0x96, !PT ;  /* 0x0000000e07147212 */ /* 0x000fe400078e960d */
[----:B------:R-:W-:Y:S01]  /*0360*/  IADD3 R13, PT, PT, R22, -0x4ab325aa, RZ ;  /* 0xb54cda56160d7810 */ /* 0x000fe20007ffe0ff */
[----:B------:R-:W-:Y:S01]  /*0370*/  VIADD R10, R23, 0xed9eba14 ;  /* 0xed9eba14170a7836 */ /* 0x000fe20000000000 */
        /* <DEDUP_REMOVED lines=8> */
[----:B------:R-:W-:Y:S02]  /*0400*/  LOP3.LUT R18, R11, R14, R17, 0x96, !PT ;  /* 0x0000000e0b127212 */ /* 0x000fe400078e9611 */
[C---:B------:R-:W-:Y:S01]  /*0410*/  IADD3 R17, PT, PT, R22.reuse, -0xe443238, RZ ;  /* 0xf1bbcdc816117810 */ /* 0x040fe20007ffe0ff */
[----:B------:R-:W-:Y:S02]  /*0420*/  VIADD R12, R22, 0x1715609d ;  /* 0x1715609d160c7836 */ /* 0x000fe40000000000 */
[----:B------:R-:W-:-:S03]  /*0430*/  IMAD.WIDE.U32 R18, R18, -0x326172a9, RZ ;  /* 0xcd9e8d5712127825 */ /* 0x000fc600078e00ff */
[----:B------:R-:W-:Y:S01]  /*0440*/  LOP3.LUT R24, R12, R20, R27, 0x96, !PT ;  /* 0x000000140c187212 */ /* 0x000fe200078e961b */
[----:B------:R-:W-:Y:S01]  /*0450*/  VIADD R14, R23, 0x646e171e ;  /* 0x646e171e170e7836 */ /* 0x000fe20000000000 */
[----:B------:R-:W-:-:S03]  /*0460*/  LOP3.LUT R40, R13, R26, R19, 0x96, !PT ;  /* 0x0000001a0d287212 */ /* 0x000fc600078e9613 */
[----:B------:R-:W-:-:S04]  /*0470*/  IMAD.WIDE.U32 R24, R24, -0x2daee0ad, RZ ;  /* 0xd2511f5318187825 */ /* 0x000fc800078e00ff */
[----:B------:R-:W-:Y:S01]  /*0480*/  IMAD.WIDE.U32 R40, R40, -0x2daee0ad, RZ ;  /* 0xd2511f5328287825 */ /* 0x000fe200078e00ff */
[----:B------:R-:W-:-:S03]  /*0490*/  LOP3.LUT R20, R14, R16, R25, 0x96, !PT ;  /* 0x000000100e147212 */ /* 0x000fc600078e9619 */
[----:B------:R-:W-:Y:S01]  /*04a0*/  VIADD R16, R22, 0x5384540f ;  /* 0x5384540f16107836 */ /* 0x000fe20000000000 */
[----:B------:R-:W-:Y:S01]  /*04b0*/  LOP3.LUT R36, R15, R24, R41, 0x96, !PT ;  /* 0x000000180f247212 */ /* 0x000fe200078e9629 */
[----:B------:R-:W-:-:S04]  /*04c0*/  IMAD.WIDE.U32 R20, R20, -0x326172a9, RZ ;  /* 0xcd9e8d5714147825 */ /* 0x000fc800078e00ff */
[----:B------:R-:W-:Y:S01]  /*04d0*/  IMAD.WIDE.U32 R36, R36, -0x326172a9, RZ ;  /* 0xcd9e8d5724247825 */ /* 0x000fe200078e00ff */
[----:B------:R-:W-:Y:S02]  /*04e0*/  LOP3.LUT R24, R16, R18, R21, 0x96, !PT ;  /* 0x0000001210187212 */ /* 0x000fe400078e9615 */
[----:B------:R-:W-:Y:S01]  /*04f0*/  MOV R21, R34 ;  /* 0x0000002200157202 */ /* 0x000fe20000000f00 */
[----:B------:R-:W-:Y:S01]  /*0500*/  VIADD R18, R23, 0xdb3d7428 ;  /* 0xdb3d742817127836 */ /* 0x000fe20000000000 */
[----:B------:R-:W-:Y:S01]  /*0510*/  LOP3.LUT R19, R17, R20, R37, 0x96, !PT ;  /* 0x0000001411137212 */ /* 0x000fe200078e9625 */
[----:B------:R-:W-:-:S04]  /*0520*/  IMAD.WIDE.U32 R24, R24, -0x2daee0ad, RZ ;  /* 0xd2511f5318187825 */ /* 0x000fc800078e00ff */
[----:B0-----:R-:W-:Y:S01]  /*0530*/  IMAD R20, R31, UR6, RZ ;  /* 0x000000061f147c24 */ /* 0x001fe2000f8e02ff */
[----:B------:R-:W-:Y:S01]  /*0540*/  LOP3.LUT R40, R18, R40, R25, 0x96, !PT ;  /* 0x0000002812287212 */ /* 0x000fe200078e9619 */
[----:B------:R-:W-:-:S04]  /*0550*/  IMAD.HI.U32 R25, R19, -0x2daee0ad, RZ ;  /* 0xd2511f5313197827 */ /* 0x000fc800078e00ff */
[----:B------:R-:W-:Y:S01]  /*0560*/  IMAD.HI.U32 R26, R40, -0x326172a9, RZ ;  /* 0xcd9e8d57281a7827 */ /* 0x000fe200078e00ff */
[----:B------:R-:W-:-:S03]  /*0570*/  LOP3.LUT R30, R24, R25, RZ, 0x3c, !PT ;  /* 0x00000019181e7212 */ /* 0x000fc600078e3cff */
[----:B------:R-:W-:Y:S01]  /*0580*/  IMAD.SHL.U32 R38, R20, 0x4, RZ ;  /* 0x0000000414267824 */ /* 0x000fe200078e00ff */
[----:B------:R-:W-:Y:S01]  /*0590*/  LOP3.LUT R36, R33, R36, R26, 0x96, !PT ;  /* 0x0000002421247212 */ /* 0x000fe200078e961a */
[----:B------:R-:W-:Y:S06]  /*05a0*/  BRA.U UP0, `(.L_x_35) ;  /* 0x0000000100507547 */ /* 0x000fec000b800000 */
[----:B------:R-:W0:Y:S01]  /*05b0*/  I2F.U32.RP R26, R38 ;  /* 0x00000026001a7306 */ /* 0x000e220000209000 */
[----:B------:R-:W-:Y:S01]  /*05c0*/  IMAD.MOV R27, RZ, RZ, -R38 ;  /* 0x000000ffff1b7224 */ /* 0x000fe200078e0a26 */
[----:B------:R-:W-:Y:S01]  /*05d0*/  ISETP.NE.U32.AND P2, PT, R38, RZ, PT ;  /* 0x000000ff2600720c */ /* 0x000fe20003f45070 */
[----:B------:R-:W-:-:S05]  /*05e0*/  IMAD.MOV.U32 R29, RZ, RZ, RZ ;  /* 0x000000ffff1d7224 */ /* 0x000fca00078e00ff */
[----:B0-----:R-:W0:Y:S02]  /*05f0*/  MUFU.RCP R26, R26 ;  /* 0x0000001a001a7308 */ /* 0x001e240000001000 */
[----:B0-----:R-:W-:-:S06]  /*0600*/  IADD3 R24, PT, PT, R26, 0xffffffe, RZ ;  /* 0x0ffffffe1a187810 */ /* 0x001fcc0007ffe0ff */
        /* <DEDUP_REMOVED lines=8> */
[----:B------:R-:W-:Y:S01]  /*0690*/  @P0 IADD3 R25, PT, PT, -R38, R25, RZ ;  /* 0x0000001926190210 */ /* 0x000fe20007ffe1ff */
[----:B------:R-:W-:-:S03]  /*06a0*/  @P0 VIADD R28, R28, 0x1 ;  /* 0x000000011c1c0836 */ /* 0x000fc60000000000 */
[----:B------:R-:W-:-:S13]  /*06b0*/  ISETP.GE.U32.AND P1, PT, R25, R38, PT ;  /* 0x000000261900720c */ /* 0x000fda0003f26070 */
[----:B------:R-:W-:Y:S02]  /*06c0*/  @P1 IADD3 R28, PT, PT, R28, 0x1, RZ ;  /* 0x000000011c1c1810 */ /* 0x000fe40007ffe0ff */
[----:B------:R-:W-:Y:S01]  /*06d0*/  @!P2 LOP3.LUT R28, RZ, R38, RZ, 0x33, !PT ;  /* 0x00000026ff1ca212 */ /* 0x000fe200078e33ff */
[----:B------:R-:W-:Y:S06]  /*06e0*/  BRA `(.L_x_36) ;  /* 0x0000000000107947 */ /* 0x000fec0003800000 */
.L_x_35:
[----:B------:R-:W-:-:S07]  /*06f0*/  MOV R28, 0x710 ;  /* 0x00000710001c7802 */ /* 0x000fce0000000f00 */
[----:B------:R-:W-:Y:S05]  /*0700*/  CALL.REL.NOINC `($__internal_2_$__cuda_sm20_div_s64) ;  /* 0x0000002c00d07944 */ /* 0x000fea0003c00000 */
[----:B------:R-:W-:Y:S01]  /*0710*/  MOV R28, R26 ;  /* 0x0000001a001c7202 */ /* 0x000fe20000000f00 */
[----:B------:R-:W-:-:S07]  /*0720*/  IMAD.MOV.U32 R29, RZ, RZ, R27 ;  /* 0x000000ffff1d7224 */ /* 0x000fce00078e001b */
.L_x_36:
[----:B------:R-:W-:-:S05]  /*0730*/  IMAD.WIDE.U32 R24, R31, UR6, RZ ;  /* 0x000000061f187c25 */ /* 0x000fca000f8e00ff */
[C---:B------:R-:W-:Y:S02]  /*0740*/  SHF.L.U64.HI R27, R24.reuse, 0x2, R25 ;  /* 0x00000002181b7819 */ /* 0x040fe40000010219 */
[----:B------:R-:W-:-:S03]  /*0750*/  SHF.L.U32 R26, R24, 0x2, RZ ;  /* 0x00000002181a7819 */ /* 0x000fc600000006ff */
[----:B------:R-:W-:Y:S02]  /*0760*/  IMAD R31, R27, R28, RZ ;  /* 0x0000001c1b1f7224 */ /* 0x000fe400078e02ff */
[----:B------:R-:W-:-:S04]  /*0770*/  IMAD.WIDE.U32 R24, R28, R26, R26 ;  /* 0x0000001a1c187225 */ /* 0x000fc800078e001a */
[----:B------:R-:W-:Y:S01]  /*0780*/  IMAD R31, R29, R26, R31 ;  /* 0x0000001a1d1f7224 */ /* 0x000fe200078e021f */
[----:B------:R-:W-:-:S03]  /*0790*/  ISETP.GE.U32.AND P0, PT, R21, R24, PT ;  /* 0x000000181500720c */ /* 0x000fc60003f06070 */
[----:B------:R-:W-:-:S05]  /*07a0*/  IMAD.IADD R37, R25, 0x1, R31 ;  /* 0x0000000119257824 */ /* 0x000fca00078e021f */
[----:B------:R-:W-:-:S13]  /*07b0*/  ISETP.GE.AND.EX P0, PT, R32, R37, PT, P0 ;  /* 0x000000252000720c */ /* 0x000fda0003f06300 */
[----:B------:R-:W-:Y:S05]  /*07c0*/  @P0 EXIT ;  /* 0x000000000000094d */ /* 0x000fea0003800000 */
[----:B------:R-:W0:Y:S01]  /*07d0*/  LDCU UR74, c[0x0][0x3a8] ;  /* 0x00007500ff4a77ac */ /* 0x000e220008000800 */
[----:B------:R-:W1:Y:S01]  /*07e0*/  LDC.64 R26, c[0x0][0x380] ;  /* 0x0000e000ff1a7b82 */ /* 0x000e620000000a00 */
[----:B------:R-:W-:Y:S02]  /*07f0*/  HFMA2 R28, -RZ, RZ, -8192, 0 ;  /* 0xf0000000ff1c7431 */ /* 0x000fe400000001ff */
[----:B------:R-:W-:Y:S01]  /*0800*/  IMAD.MOV.U32 R29, RZ, RZ, 0x380fffff ;  /* 0x380fffffff1d7424 */ /* 0x000fe200078e00ff */
[----:B------:R-:W2:Y:S01]  /*0810*/  LDCU.64 UR48, c[0x0][0x548] ;  /* 0x0000a900ff3077ac */ /* 0x000ea20008000a00 */
[----:B------:R-:W-:Y:S01]  /*0820*/  IADD3 R39, PT, PT, R23, -0x695add53, RZ ;  /* 0x96a522ad17277810 */ /* 0x000fe20007ffe0ff */
[----:B------:R-:W-:Y:S01]  /*0830*/  IMAD R40, R40, -0x326172a9, RZ ;  /* 0xcd9e8d5728287824 */ /* 0x000fe200078e02ff */
[----:B------:R-:W-:Y:S01]  /*0840*/  LOP3.LUT R41, R42, 0x3, RZ, 0xc0, !PT ;  /* 0x000000032a297812 */ /* 0x000fe200078ec0ff */
[----:B------:R-:W3:Y:S01]  /*0850*/  LDCU UR4, c[0x0][0x3a8] ;  /* 0x00007500ff0477ac */ /* 0x000ee20008000800 */
[----:B------:R-:W-:Y:S01]  /*0860*/  LOP3.LUT R43, R30, R39, RZ, 0x3c, !PT ;  /* 0x000000271e2b7212 */ /* 0x000fe200078e3cff */
[----:B------:R-:W4:Y:S01]  /*0870*/  LDCU UR72, c[0x0][0x3ac] ;  /* 0x00007580ff4877ac */ /* 0x000f220008000800 */
[----:B------:R-:W1:Y:S01]  /*0880*/  LDCU UR71, c[0x0][0x4d8] ;  /* 0x00009b00ff4777ac */ /* 0x000e620008000800 */
[----:B0-----:R-:W-:Y:S01]  /*0890*/  UIADD3 UR74, UPT, UPT, UR74, -0x1, URZ ;  /* 0xffffffff4a4a7890 */ /* 0x001fe2000fffe0ff */
[----:B--2---:R-:W0:-:S15]  /*08a0*/  DSETP.LEU.AND P0, PT, R28, |UR48|, PT ;  /* 0x400000301c007e2a */ /* 0x004e1e000bf0b000 */
[----:B------:R-:W-:-:S15]  /*08b0*/  NOP ;  /* 0x0000000000007918 */ /* 0x000fde0000000000 */
[----:B------:R-:W-:-:S15]  /*08c0*/  NOP ;  /* 0x0000000000007918 */ /* 0x000fde0000000000 */
[----:B------:R-:W-:-:S15]  /*08d0*/  NOP ;  /* 0x0000000000007918 */ /* 0x000fde0000000000 */
[----:B------:R-:W-:-:S04]  /*08e0*/  NOP ;  /* 0x0000000000007918 */ /* 0x000fc80000000000 */
[----:B------:R-:W0:Y:S01]  /*08f0*/  F2F.F32.F64 R42, UR48 ;  /* 0x00000030002a7d10 */ /* 0x000e220008301000 */
[----:B------:R-:W-:Y:S01]  /*0900*/  UISETP.LT.U32.AND UP0, UPT, UR74, 0x18, UPT ;  /* 0x000000184a00788c */ /* 0x000fe2000bf01070 */
[----:B0-----:R-:W-:Y:S01]  /*0910*/  @!P0 FMUL R42, R42, 1.175494350822287508e-38 ;  /* 0x008000002a2a8820 */ /* 0x001fe20000400000 */
[----:B------:R-:W0:Y:S02]  /*0920*/  LDCU UR70, c[0x0][0x3c0] ;  /* 0x00007800ff4677ac */ /* 0x000e240008000800 */
[----:B------:R-:W-:Y:S01]  /*0930*/  USEL UR73, UR74, 0x18, UP0 ;  /* 0x000000184a497887 */ /* 0x000fe20008000000 */
[----:B------:R-:W2:Y:S01]  /*0940*/  LDCU UR69, c[0x0][0x4dc] ;  /* 0x00009b80ff4577ac */ /* 0x000ea20008000800 */
        /* <DEDUP_REMOVED lines=55> */
.L_x_49:
[----:B------:R-:W-:Y:S01]  /*0cc0*/  VIADD R0, R0, 0x1 ;  /* 0x0000000100007836 */ /* 0x000fe20000000000 */
[----:B------:R-:W-:Y:S03]  /*0cd0*/  BSSY.RECONVERGENT B0, `(.L_x_37) ;  /* 0x000000c000007945 */ /* 0x000fe60003800200 */
[C---:B-12---:R-:W-:Y:S01]  /*0ce0*/  IMAD.WIDE.U32 R30, R0.reuse, -0x2daee0ad, RZ ;  /* 0xd2511f53001e7825 */ /* 0x046fe200078e00ff */
[----:B------:R-:W-:-:S13]  /*0cf0*/  ISETP.NE.AND P0, PT, R0, RZ, PT ;  /* 0x000000ff0000720c */ /* 0x000fda0003f05270 */
[----:B0-----:R-:W-:Y:S05]  /*0d00*/  @P0 BRA `(.L_x_38) ;  /* 0x0000000000200947 */ /* 0x001fea0003800000 */
[----:B------:R-:W-:-:S04]  /*0d10*/  IADD3 R2, PT, PT, R2, 0x1, RZ ;  /* 0x0000000102027810 */ /* 0x000fc80007ffe0ff */
[----:B------:R-:W-:-:S13]  /*0d20*/  ISETP.NE.AND P0, PT, R2, RZ, PT ;  /* 0x000000ff0200720c */ /* 0x000fda0003f05270 */
[----:B------:R-:W-:Y:S01]  /*0d30*/  @!P0 VIADD R34, R34, 0x1 ;  /* 0x0000000122228836 */ /* 0x000fe20000000000 */
[----:B------:R-:W-:Y:S02]  /*0d40*/  @!P0 IADD3 R28, PT, PT, R35, 0x1, RZ ;  /* 0x00000001231c8810 */ /* 0x000fe40007ffe0ff */
[----:B------:R-:W-:Y:S02]  /*0d50*/  @!P0 MOV R2, RZ ;  /* 0x000000ff00028202 */ /* 0x000fe40000000f00 */
[----:B------:R-:W-:-:S13]  /*0d60*/  ISETP.NE.AND P1, PT, R34, RZ, !P0 ;  /* 0x000000ff2200720c */ /* 0x000fda0004725270 */
[----:B------:R-:W-:-:S04]  /*0d70*/  @P1 IMAD.MOV R28, RZ, RZ, R35 ;  /* 0x000000ffff1c1224 */ /* 0x000fc800078e0223 */
[----:B------:R-:W-:-:S07]  /*0d80*/  @!P0 IMAD.MOV.U32 R35, RZ, RZ, R28 ;  /* 0x000000ffff238224 */ /* 0x000fce00078e001c */
.L_x_38:
[----:B0-----:R-:W-:Y:S05]  /*0d90*/  BSYNC.RECONVERGENT B0 ;  /* 0x0000000000007941 */ /* 0x001fea0003800200 */
.L_x_37:
        /* <DEDUP_REMOVED lines=37> */
[----:B------:R-:W-:Y:S01]  /*0ff0*/  IMAD.WIDE.U32 R44, R45, -0x326172a9, RZ ;  /* 0xcd9e8d572d2c7825 */ /* 0x000fe200078e00ff */
[----:B------:R-:W-:-:S03]  /*1000*/  MOV R29, R36 ;  /* 0x00000024001d7202 */ /* 0x000fc60000000f00 */
[----:B------:R-:W-:Y:S01]  /*1010*/  IMAD.HI.U32 R46, R19, -0x2daee0ad, RZ ;  /* 0xd2511f53132e7827 */ /* 0x000fe200078e00ff */
[----:B------:R-:W-:-:S03]  /*1020*/  LOP3.LUT R36, R33, R28, R45, 0x96, !PT ;  /* 0x0000001c21247212 */ /* 0x000fc600078e962d */
[----:B------:R-:W-:Y:S01]  /*1030*/  IMAD.MOV.U32 R28, RZ, RZ, R40 ;  /* 0x000000ffff1c7224 */ /* 0x000fe200078e0028 */
[----:B------:R-:W-:Y:S01]  /*1040*/  MOV R40, R44 ;  /* 0x0000002c00287202 */ /* 0x000fe20000000f00 */
[----:B------:R-:W-:Y:S01]  /*1050*/  IMAD.MOV.U32 R45, RZ, RZ, R43 ;  /* 0x000000ffff2d7224 */ /* 0x000fe200078e002b */
        /* <DEDUP_REMOVED lines=11> */
.L_x_39:
        /* <DEDUP_REMOVED lines=9> */
.L_x_40:
[----:B------:R-:W-:-:S04]  /*11a0*/  IMAD.WIDE.U32 R46, R28, 0x200000, RZ ;  /* 0x002000001c2e7825 */ /* 0x000fc800078e00ff */
[----:B------:R-:W-:Y:S01]  /*11b0*/  HFMA2 R28, -RZ, RZ, 0, 0 ;  /* 0x00000000ff1c7431 */ /* 0x000fe200000001ff */
[----:B------:R-:W-:Y:S01]  /*11c0*/  UISETP.NE.AND UP0, UPT, UR4, URZ, UPT ;  /* 0x000000ff0400728c */ /* 0x000fe2000bf05270 */
[----:B------:R-:W-:Y:S01]  /*11d0*/  IMAD.WIDE.U32 R44, R44, 0x200000, RZ ;  /* 0x002000002c2c7825 */ /* 0x000fe200078e00ff */
[----:B------:R-:W-:-:S03]  /*11e0*/  LOP3.LUT R46, R46, R29, RZ, 0x3c, !PT ;  /* 0x0000001d2e2e7212 */ /* 0x000fc600078e3cff */
[----:B------:R-:W-:Y:S01]  /*11f0*/  IMAD.MOV.U32 R29, RZ, RZ, 0x3ca00000 ;  /* 0x3ca00000ff1d7424 */ /* 0x000fe200078e00ff */
[----:B------:R-:W-:Y:S01]  /*1200*/  LOP3.LUT R44, R44, R49, RZ, 0x3c, !PT ;  /* 0x000000312c2c7212 */ /* 0x000fe200078e3cff */
[----:B------:R-:W0:-:S15]  /*1210*/  I2F.F64.U64 R30, R46 ;  /* 0x0000002e001e7312 */ /* 0x000e1e0000301800 */
[----:B------:R-:W-:-:S15]  /*1220*/  NOP ;  /* 0x0000000000007918 */ /* 0x000fde0000000000 */
[----:B------:R-:W-:-:S15]  /*1230*/  NOP ;  /* 0x0000000000007918 */ /* 0x000fde0000000000 */
[----:B------:R-:W-:-:S15]  /*1240*/  NOP ;  /* 0x0000000000007918 */ /* 0x000fde0000000000 */
[----:B------:R-:W-:-:S04]  /*1250*/  NOP ;  /* 0x0000000000007918 */ /* 0x000fc80000000000 */
[----:B0-----:R0:W1:-:S15]  /*1260*/  DFMA R30, R30, R28, 5.5511151231257827021e-17 ;  /* 0x3c9000001e1e742b */ /* 0x00105e000000001c */
[----:B------:R-:W-:-:S15]  /*1270*/  NOP ;  /* 0x0000000000007918 */ /* 0x000fde0000000000 */
[----:B------:R-:W-:-:S15]  /*1280*/  NOP ;  /* 0x0000000000007918 */ /* 0x000fde0000000000 */
[----:B------:R-:W-:-:S15]  /*1290*/  NOP ;  /* 0x0000000000007918 */ /* 0x000fde0000000000 */
[----:B------:R-:W-:-:S04]  /*12a0*/  NOP ;  /* 0x0000000000007918 */ /* 0x000fc80000000000 */
[----:B------:R-:W2:-:S15]  /*12b0*/  I2F.F64.U64 R44, R44 ;  /* 0x0000002c002c7312 */ /* 0x000e9e0000301800 */
[----:B------:R-:W-:-:S15]  /*12c0*/  NOP ;  /* 0x0000000000007918 */ /* 0x000fde0000000000 */
[----:B------:R-:W-:-:S15]  /*12d0*/  NOP ;  /* 0x0000000000007918 */ /* 0x000fde0000000000 */
[----:B------:R-:W-:-:S15]  /*12e0*/  NOP ;  /* 0x0000000000007918 */ /* 0x000fde0000000000 */
[----:B------:R-:W-:-:S04]  /*12f0*/  NOP ;  /* 0x0000000000007918 */ /* 0x000fc80000000000 */
[----:B--2---:R0:W2:Y:S02]  /*1300*/  DFMA R28, R44, R28, 5.5511151231257827021e-17 ;  /* 0x3c9000002c1c742b */ /* 0x0040a4000000001c */
[----:B012---:R-:W-:Y:S05]  /*1310*/  BRA.U UP0, `(.L_x_41) ;  /* 0x0000000100947547 */ /* 0x007fea000b800000 */
[-C--:B------:R-:W-:Y:S01]  /*1320*/  ISETP.GE.U32.AND P0, PT, R21, R26.reuse, PT ;  /* 0x0000001a1500720c */ /* 0x080fe20003f06070 */
[----:B------:R-:W-:Y:S01]  /*1330*/  BSSY.RECONVERGENT B0, `(.L_x_42) ;  /* 0x0000014000007945 */ /* 0x000fe20003800200 */
[----:B------:R-:W-:Y:S02]  /*1340*/  IADD3 R45, P2, PT, R20, R21, RZ ;  /* 0x00000015142d7210 */ /* 0x000fe40007f5e0ff */
[----:B------:R-:W-:Y:S02]  /*1350*/  ISETP.GE.AND.EX P0, PT, R32, R27, PT, P0 ;  /* 0x0000001b2000720c */ /* 0x000fe40003f06300 */
[----:B------:R-:W-:Y:S02]  /*1360*/  ISETP.GE.U32.AND P1, PT, R45, R26, PT ;  /* 0x0000001a2d00720c */ /* 0x000fe40003f26070 */
[----:B------:R-:W-:-:S04]  /*1370*/  IADD3.X R44, PT, PT, RZ, R32, RZ, P2, !PT ;  /* 0x00000020ff2c7210 */ /* 0x000fc800017fe4ff */
[----:B------:R-:W-:-:S05]  /*1380*/  ISETP.GE.AND.EX P1, PT, R44, R27, PT, P1 ;  /* 0x0000001b2c00720c */ /* 0x000fca0003f26310 */
[----:B------:R-:W-:Y:S08]  /*1390*/  @P0 BRA `(.L_x_43) ;  /* 0x0000000000340947 */ /* 0x000ff00003800000 */
[----:B------:R-:W0:Y:S01]  /*13a0*/  LDC.64 R44, c[0x0][0x540] ;  /* 0x00015000ff2c7b82 */ /* 0x000e220000000a00 */
[----:B------:R-:W-:Y:S01]  /*13b0*/  UMOV UR48, 0xf0000000 ;  /* 0xf000000000307882 */ /* 0x000fe20000000000 */
[----:B------:R-:W-:Y:S01]  /*13c0*/  UMOV UR49, 0x380fffff ;  /* 0x380fffff00317882 */ /* 0x000fe20000000000 */
[----:B------:R-:W1:-:S15]  /*13d0*/  F2F.F32.F64 R47, R30 ;  /* 0x0000001e002f7310 */ /* 0x000e5e0000301000 */
[----:B------:R-:W-:-:S15]  /*13e0*/  NOP ;  /* 0x0000000000007918 */ /* 0x000fde0000000000 */
[----:B------:R-:W-:-:S15]  /*13f0*/  NOP ;  /* 0x0000000000007918 */ /* 0x000fde0000000000 */
[----:B------:R-:W-:-:S15]  /*1400*/  NOP ;  /* 0x0000000000007918 */ /* 0x000fde0000000000 */
[----:B------:R-:W-:-:S04]  /*1410*/  NOP ;  /* 0x0000000000007918 */ /* 0x000fc80000000000 */
[----:B------:R-:W1:Y:S02]  /*1420*/  DSETP.GEU.AND P0, PT, |R30|, UR48, PT ;  /* 0x000000301e007e2a */ /* 0x000e64000bf0e200 */
[----:B-1----:R-:W-:-:S05]  /*1430*/  @!P0 FMUL R47, R47, 1.175494350822287508e-38 ;  /* 0x008000002f2f8820 */ /* 0x002fca0000400000 */
[----:B------:R-:W-:-:S04]  /*1440*/  FSETP.GEU.FTZ.AND P0, PT, R47, R42, PT ;  /* 0x0000002a2f00720b */ /* 0x000fc80003f1e000 */
[----:B------:R-:W-:-:S05]  /*1450*/  SEL R47, RZ, 0x1, P0 ;  /* 0x00000001ff2f7807 */ /* 0x000fca0000000000 */
[----:B0-----:R0:W-:Y:S04]  /*1460*/  STG.E.U8 desc[UR76][R44.64], R47 ;  /* 0x0000002f2c007986 */ /* 0x0011e8000c10114c */
.L_x_43:
[----:B------:R-:W-:Y:S05]  /*1470*/  BSYNC.RECONVERGENT B0 ;  /* 0x0000000000007941 */ /* 0x000fea0003800200 */
.L_x_42:
[----:B------:R-:W-:Y:S05]  /*1480*/  @P1 BRA `(.L_x_44) ;  /* 0x0000002000501947 */ /* 0x000fea0003800000 */
[----:B------:R-:W1:Y:S01]  /*1490*/  LDC.64 R30, c[0x0][0x540] ;  /* 0x00015000ff1e7b82 */ /* 0x000e620000000a00 */
[----:B------:R-:W-:Y:S01]  /*14a0*/  UMOV UR48, 0xf0000000 ;  /* 0xf000000000307882 */ /* 0x000fe20000000000 */
[----:B------:R-:W-:Y:S01]  /*14b0*/  UMOV UR49, 0x380fffff ;  /* 0x380fffff00317882 */ /* 0x000fe20000000000 */
[----:B0-----:R-:W0:-:S15]  /*14c0*/  F2F.F32.F64 R45, R28 ;  /* 0x0000001c002d7310 */ /* 0x001e1e0000301000 */
[----:B------:R-:W-:-:S15]  /*14d0*/  NOP ;  /* 0x0000000000007918 */ /* 0x000fde0000000000 */
[----:B------:R-:W-:-:S15]  /*14e0*/  NOP ;  /* 0x0000000000007918 */ /* 0x000fde0000000000 */
[----:B------:R-:W-:-:S15]  /*14f0*/  NOP ;  /* 0x0000000000007918 */ /* 0x000fde0000000000 */
[----:B------:R-:W-:-:S04]  /*1500*/  NOP ;  /* 0x0000000000007918 */ /* 0x000fc80000000000 */
[----:B------:R-:W0:Y:S02]  /*1510*/  DSETP.GEU.AND P0, PT, |R28|, UR48, PT ;  /* 0x000000301c007e2a */ /* 0x000e24000bf0e200 */
[----:B0-----:R-:W-:-:S05]  /*1520*/  @!P0 FMUL R45, R45, 1.175494350822287508e-38 ;  /* 0x008000002d2d8820 */ /* 0x001fca0000400000 */
[----:B------:R-:W-:-:S04]  /*1530*/  FSETP.GEU.FTZ.AND P0, PT, R45, R42, PT ;  /* 0x0000002a2d00720b */ /* 0x000fc80003f1e000 */
[----:B------:R-:W-:-:S05]  /*1540*/  SEL R45, RZ, 0x1, P0 ;  /* 0x00000001ff2d7807 */ /* 0x000fca0000000000 */
[----:B-1----:R1:W-:Y:S01]  /*1550*/  STG.E.U8 desc[UR76][R30.64], R45 ;  /* 0x0000002d1e007986 */ /* 0x0023e2000c10114c */
[----:B------:R-:W-:Y:S05]  /*1560*/  BRA `(.L_x_44) ;  /* 0x0000002000187947 */ /* 0x000fea0003800000 */
.L_x_41:
[----:B------:R-:W-:Y:S01]  /*1570*/  ISETP.GE.U32.AND P0, PT, R21, R26, PT ;  /* 0x0000001a1500720c */ /* 0x000fe20003f06070 */
[----:B------:R-:W-:Y:S03]  /*1580*/  BSSY.RECONVERGENT B0, `(.L_x_45) ;  /* 0x0000102000007945 */ /* 0x000fe60003800200 */
[----:B------:R-:W-:-:S13]  /*1590*/  ISETP.GE.AND.EX P0, PT, R32, R27, PT, P0 ;  /* 0x0000001b2000720c */ /* 0x000fda0003f06300 */
[----:B------:R-:W-:Y:S05]  /*15a0*/  @P0 BRA `(.L_x_46) ;  /* 0x0000000c00fc0947 */ /* 0x000fea0003800000 */
[----:B------:R-:W-:Y:S01]  /*15b0*/  MOV R44, RZ ;  /* 0x000000ff002c7202 */ /* 0x000fe20000000f00 */
[----:B------:R-:W-:Y:S01]  /*15c0*/  IMAD.MOV.U32 R45, RZ, RZ, R21 ;  /* 0x000000ffff2d7224 */ /* 0x000fe200078e0015 */
[----:B------:R-:W-:Y:S01]  /*15d0*/  UISETP.NE.AND UP0, UPT, UR74, URZ, UPT ;  /* 0x000000ff4a00728c */ /* 0x000fe2000bf05270 */
[----:B------:R-:W-:Y:S02]  /*15e0*/  UMOV UR48, 0xf0000000 ;  /* 0xf000000000307882 */ /* 0x000fe40000000000 */
[----:B------:R-:W-:Y:S01]  /*15f0*/  IMAD.HI.U32 R44, R21, UR32, R44 ;  /* 0x00000020152c7c27 */ /* 0x000fe2000f8e002c */
[----:B------:R-:W-:Y:S01]  /*1600*/  UMOV UR49, 0x380fffff ;  /* 0x380fffff00317882 */ /* 0x000fe20000000000 */
[----:B------:R-:W0:-:S15]  /*1610*/  F2F.F32.F64 R45, R30 ;  /* 0x0000001e002d7310 */ /* 0x000e1e0000301000 */
[----:B------:R-:W-:-:S15]  /*1620*/  NOP ;  /* 0x0000000000007918 */ /* 0x000fde0000000000 */
[----:B------:R-:W-:-:S15]  /*1630*/  NOP ;  /* 0x0000000000007918 */ /* 0x000fde0000000000 */
[----:B------:R-:W-:-:S15]  /*1640*/  NOP ;  /* 0x0000000000007918 */ /* 0x000fde0000000000 */
[----:B------:R-:W-:-:S04]  /*1650*/  NOP ;  /* 0x0000000000007918 */ /* 0x000fc80000000000 */
[----:B------:R-:W0:Y:S01]  /*1660*/  DSETP.GEU.AND P0, PT, |R30|, UR48, PT ;  /* 0x000000301e007e2a */ /* 0x000e22000bf0e200 */
[----:B------:R-:W-:Y:S01]  /*1670*/  SHF.R.U32.HI R46, RZ, UR33, R44 ;  /* 0x00000021ff2e7c19 */ /* 0x000fe2000801162c */
[----:B0-----:R-:W-:-:S03]  /*1680*/  @!P0 FMUL R45, R45, 1.175494350822287508e-38 ;  /* 0x008000002d2d8820 */ /* 0x001fc60000400000 */
        /* <DEDUP_REMOVED lines=229> */
[----:B------:R-:W-:-:S03]  /*24e0*/  IMAD.MOV.U32 R31, RZ, RZ, R47 ;  /* 0x000000ffff1f7224 */ /* 0x000fc600078e002f */
[----:B0-----:R-:W-:-:S05]  /*24f0*/  IMAD.HI.U32 R30, R47, UR48, R30 ;  /* 0x000000302f1e7c27 */ /* 0x001fca000f8e001e */
[----:B------:R-:W-:-:S04]  /*2500*/  SHF.R.U32.HI R30, RZ, UR49, R30 ;  /* 0x00000031ff1e7c19 */ /* 0x000fc8000801161e */
[----:B------:R-:W-:-:S05]  /*2510*/  IADD3 R30, PT, PT, -R30, RZ, RZ ;  /* 0x000000ff1e1e7210 */ /* 0x000fca0007ffe1ff */
[----:B------:R-:W-:-:S04]  /*2520*/  IMAD R31, R30, UR30, R47 ;  /* 0x0000001e1e1f7c24 */ /* 0x000fc8000f8e022f */
[----:B------:R-:W-:-:S07]  /*2530*/  IMAD R44, R31, UR31, R44 ;  /* 0x0000001f1f2c7c24 */ /* 0x000fce000f8e022c */
.L_x_47:
[----:B------:R-:W0:Y:S01]  /*2540*/  LDCU.64 UR48, c[0x0][0x540] ;  /* 0x0000a800ff3077ac */ /* 0x000e220008000a00 */
[----:B------:R-:W-:-:S04]  /*2550*/  FSETP.GEU.FTZ.AND P0, PT, R45, R42, PT ;  /* 0x0000002a2d00720b */ /* 0x000fc80003f1e000 */
[----:B------:R-:W-:Y:S02]  /*2560*/  SEL R31, RZ, 0x1, P0 ;  /* 0x00000001ff1f7807 */ /* 0x000fe40000000000 */
[----:B0-----:R-:W-:-:S04]  /*2570*/  IADD3 R44, P1, PT, R44, UR48, RZ ;  /* 0x000000302c2c7c10 */ /* 0x001fc8000ff3e0ff */
[----:B------:R-:W-:-:S05]  /*2580*/  IADD3.X R45, PT, PT, RZ, UR49, RZ, P1, !PT ;  /* 0x00000031ff2d7c10 */ /* 0x000fca0008ffe4ff */
[----:B------:R0:W-:Y:S04]  /*2590*/  STG.E.U8 desc[UR76][R44.64], R31 ;  /* 0x0000001f2c007986 */ /* 0x0001e8000c10114c */
.L_x_46:
[----:B------:R-:W-:Y:S05]  /*25a0*/  BSYNC.RECONVERGENT B0 ;  /* 0x0000000000007941 */ /* 0x000fea0003800200 */
.L_x_45:
[----:B0-----:R-:W-:-:S04]  /*25b0*/  IADD3 R31, P1, PT, R20, R21, RZ ;  /* 0x00000015141f7210 */ /* 0x001fc80007f3e0ff */
[----:B------:R-:W-:Y:S01]  /*25c0*/  ISETP.GE.U32.AND P0, PT, R31, R26, PT ;  /* 0x0000001a1f00720c */ /* 0x000fe20003f06070 */
[----:B------:R-:W-:-:S05]  /*25d0*/  IMAD.X R30, RZ, RZ, R32, P1 ;  /* 0x000000ffff1e7224 */ /* 0x000fca00008e0620 */
[----:B------:R-:W-:-:S13]  /*25e0*/  ISETP.GE.AND.EX P0, PT, R30, R27, PT, P0 ;  /* 0x0000001b1e00720c */ /* 0x000fda0003f06300 */
[----:B------:R-:W-:Y:S05]  /*25f0*/  @P0 BRA `(.L_x_44) ;  /* 0x0000000c00f40947 */ /* 0x000fea0003800000 */
[----:B------:R-:W-:Y:S01]  /*2600*/  MOV R30, RZ ;  /* 0x000000ff001e7202 */ /* 0x000fe20000000f00 */
[----:B------:R-:W-:Y:S01]  /*2610*/  UISETP.NE.AND UP0, UPT, UR74, URZ, UPT ;  /* 0x000000ff4a00728c */ /* 0x000fe2000bf05270 */
[----:B------:R-:W-:Y:S01]  /*2620*/  UMOV UR48, 0xf0000000 ;  /* 0xf000000000307882 */ /* 0x000fe20000000000 */
[----:B------:R-:W-:Y:S02]  /*2630*/  UMOV UR49, 0x380fffff ;  /* 0x380fffff00317882 */ /* 0x000fe40000000000 */
[----:B------:R-:W-:Y:S01]  /*2640*/  IMAD.HI.U32 R30, R31, UR32, R30 ;  /* 0x000000201f1e7c27 */ /* 0x000fe2000f8e001e */
[----:B------:R-:W0:Y:S04]  /*2650*/  DSETP.GEU.AND P0, PT, |R28|, UR48, PT ;  /* 0x000000301c007e2a */ /* 0x000e28000bf0e200 */
[----:B------:R-:W-:-:S04]  /*2660*/  SHF.R.U32.HI R44, RZ, UR33, R30 ;  /* 0x00000021ff2c7c19 */ /* 0x000fc8000801161e */
[----:B------:R-:W-:-:S05]  /*2670*/  IADD3 R30, PT, PT, -R44, RZ, RZ ;  /* 0x000000ff2c1e7210 */ /* 0x000fca0007ffe1ff */
[----:B------:R-:W-:-:S15]  /*2680*/  IMAD R30, R30, UR72, R31 ;  /* 0x000000481e1e7c24 */ /* 0x000fde000f8e021f */
[----:B------:R-:W-:-:S15]  /*2690*/  NOP ;  /* 0x0000000000007918 */ /* 0x000fde0000000000 */
[----:B------:R-:W-:-:S15]  /*26a0*/  NOP ;  /* 0x0000000000007918 */ /* 0x000fde0000000000 */
[----:B------:R-:W-:-:S06]  /*26b0*/  NOP ;  /* 0x0000000000007918 */ /* 0x000fcc0000000000 */
[----:B------:R-:W0:Y:S02]  /*26c0*/  F2F.F32.F64 R31, R28 ;  /* 0x0000001c001f7310 */ /* 0x000e240000301000 */
[----:B0-----:R-:W-:Y:S01]  /*26d0*/  @!P0 FMUL R31, R31, 1.175494350822287508e-38 ;  /* 0x008000001f1f8820 */ /* 0x001fe20000400000 */
        /* <DEDUP_REMOVED lines=227> */
[----:B------:R-:W-:-:S04]  /*3510*/  IMAD.MOV.U32 R28, RZ, RZ, RZ ;  /* 0x000000ffff1c7224 */ /* 0x000fc800078e00ff */
[----:B0-----:R-:W-:-:S05]  /*3520*/  IMAD.HI.U32 R28, R45, UR48, R28 ;  /* 0x000000302d1c7c27 */ /* 0x001fca000f8e001c */
[----:B------:R-:W-:-:S04]  /*3530*/  SHF.R.U32.HI R28, RZ, UR49, R28 ;  /* 0x00000031ff1c7c19 */ /* 0x000fc8000801161c */
[----:B------:R-:W-:-:S05]  /*3540*/  IADD3 R28, PT, PT, -R28, RZ, RZ ;  /* 0x000000ff1c1c7210 */ /* 0x000fca0007ffe1ff */
[----:B------:R-:W-:-:S04]  /*3550*/  IMAD R29, R28, UR30, R45 ;  /* 0x0000001e1c1d7c24 */ /* 0x000fc8000f8e022d */
[----:B------:R-:W-:-:S07]  /*3560*/  IMAD R30, R29, UR31, R30 ;  /* 0x0000001f1d1e7c24 */ /* 0x000fce000f8e021e */
.L_x_48:
[----:B------:R-:W0:Y:S01]  /*3570*/  LDCU.64 UR48, c[0x0][0x540] ;  /* 0x0000a800ff3077ac */ /* 0x000e220008000a00 */
[----:B------:R-:W-:-:S04]  /*3580*/  FSETP.GEU.FTZ.AND P0, PT, R31, R42, PT ;  /* 0x0000002a1f00720b */ /* 0x000fc80003f1e000 */
[----:B------:R-:W-:Y:S02]  /*3590*/  SEL R29, RZ, 0x1, P0 ;  /* 0x00000001ff1d7807 */ /* 0x000fe40000000000 */
[----:B0-----:R-:W-:-:S05]  /*35a0*/  IADD3 R30, P1, PT, R30, UR48, RZ ;  /* 0x000000301e1e7c10 */ /* 0x001fca000ff3e0ff */
[----:B------:R-:W-:-:S05]  /*35b0*/  IMAD.X R31, RZ, RZ, UR49, P1 ;  /* 0x00000031ff1f7e24 */ /* 0x000fca00088e06ff */
[----:B------:R2:W-:Y:S03]  /*35c0*/  STG.E.U8 desc[UR76][R30.64], R29 ;  /* 0x0000001d1e007986 */ /* 0x0005e6000c10114c */
.L_x_44:
[----:B------:R-:W-:Y:S01]  /*35d0*/  IADD3 R21, P0, PT, R38, R21, RZ ;  /* 0x0000001526157210 */ /* 0x000fe20007f1e0ff */
[----:B------:R-:W-:Y:S05]  /*35e0*/  WARPSYNC.ALL ;  /* 0x0000000000007948 */ /* 0x000fea0003800000 */
[----:B------:R-:W-:Y:S01]  /*35f0*/  IADD3.X R32, PT, PT, RZ, R32, RZ, P0, !PT ;  /* 0x00000020ff207210 */ /* 0x000fe200007fe4ff */
[----:B------:R-:W-:Y:S01]  /*3600*/  BAR.SYNC.DEFER_BLOCKING 0x0 ;  /* 0x0000000000007b1d */ /* 0x000fe20000010000 */
[----:B------:R-:W-:-:S04]  /*3610*/  ISETP.GE.U32.AND P0, PT, R21, R24, PT ;  /* 0x000000181500720c */ /* 0x000fc80003f06070 */
[----:B------:R-:W-:-:S13]  /*3620*/  ISETP.GE.AND.EX P0, PT, R32, R37, PT, P0 ;  /* 0x000000252000720c */ /* 0x000fda0003f06300 */
[----:B------:R-:W-:Y:S05]  /*3630*/  @!P0 BRA `(.L_x_49) ;  /* 0xffffffd400a08947 */ /* 0x000fea000383ffff */
[----:B------:R-:W-:Y:S05]  /*3640*/  EXIT ;  /* 0x000000000000794d */ /* 0x000fea0003800000 */
        .weak           $__internal_2_$__cuda_sm20_div_s64
        .type           $__internal_2_$__cuda_sm20_div_s64,@function
        .size           $__internal_2_$__cuda_sm20_div_s64,(.L_x_10480 - $__internal_2_$__cuda_sm20_div_s64)
$__internal_2_$__cuda_sm20_div_s64:
[----:B------:R-:W-:-:S04]  /*3650*/  HFMA2 R39, -RZ, RZ, 0, 0 ;  /* 0x00000000ff277431 */ /* 0x000fc800000001ff */
        /* <DEDUP_REMOVED lines=29> */
[----:B------:R-:W-:-:S03]  /*3830*/  IMAD.WIDE.U32 R24, P0, R25, R26, R24 ;  /* 0x0000001a19187225 */ /* 0x000fc60007800018 */
[----:B------:R-:W-:Y:S01]  /*3840*/  SEL R44, R44, UR5, !P1 ;  /* 0x000000052c2c7c07 */ /* 0x000fe2000c800000 */
[----:B------:R-:W-:-:S04]  /*3850*/  IMAD.HI.U32 R46, R29, R26, RZ ;  /* 0x0000001a1d2e7227 */ /* 0x000fc800078e00ff */
[----:B------:R-:W-:-:S04]  /*3860*/  IMAD.HI.U32 R24, P2, R29, R37, R24 ;  /* 0x000000251d187227 */ /* 0x000fc80007840018 */
[----:B------:R-:W-:Y:S02]  /*3870*/  IMAD R25, R29, R26, RZ ;  /* 0x0000001a1d197224 */ /* 0x000fe400078e02ff */
[----:B------:R-:W-:-:S03]  /*3880*/  IMAD.X R29, R46, 0x1, R29, P0 ;  /* 0x000000012e1d7824 */ /* 0x000fc600000e061d */
[----:B------:R-:W-:Y:S01]  /*3890*/  IADD3 R26, P3, PT, R25, R24, RZ ;  /* 0x00000018191a7210 */ /* 0x000fe20007f7e0ff */
[----:B------:R-:W-:-:S03]  /*38a0*/  HFMA2 R25, -RZ, RZ, 0, 0 ;  /* 0x00000000ff197431 */ /* 0x000fc600000001ff */
[----:B------:R-:W-:Y:S01]  /*38b0*/  IADD3.X R29, PT, PT, RZ, RZ, R29, P3, P2 ;  /* 0x000000ffff1d7210 */ /* 0x000fe20001fe441d */
[----:B------:R-:W-:-:S04]  /*38c0*/  IMAD.HI.U32 R24, R26, R27, RZ ;  /* 0x0000001b1a187227 */ /* 0x000fc800078e00ff */
[-C--:B------:R-:W-:Y:S02]  /*38d0*/  IMAD R37, R29, R44.reuse, RZ ;  /* 0x0000002c1d257224 */ /* 0x080fe400078e02ff */
[----:B------:R-:W-:-:S04]  /*38e0*/  IMAD.WIDE.U32 R24, R26, R44, R24 ;  /* 0x0000002c1a187225 */ /* 0x000fc800078e0018 */
[----:B------:R-:W-:-:S04]  /*38f0*/  IMAD.HI.U32 R24, P0, R29, R27, R24 ;  /* 0x0000001b1d187227 */ /* 0x000fc80007800018 */
[----:B------:R-:W-:Y:S01]  /*3900*/  IMAD.HI.U32 R25, R29, R44, RZ ;  /* 0x0000002c1d197227 */ /* 0x000fe200078e00ff */
[----:B------:R-:W-:-:S04]  /*3910*/  IADD3 R29, P2, PT, R37, R24, RZ ;  /* 0x00000018251d7210 */ /* 0x000fc80007f5e0ff */
[----:B------:R-:W-:-:S05]  /*3920*/  IADD3.X R24, PT, PT, R25, RZ, RZ, P0, !PT ;  /* 0x000000ff19187210 */ /* 0x000fca00007fe4ff */
[----:B------:R-:W-:Y:S02]  /*3930*/  IMAD.X R37, RZ, RZ, R24, P2 ;  /* 0x000000ffff257224 */ /* 0x000fe400010e0618 */
[----:B------:R-:W-:-:S04]  /*3940*/  IMAD.WIDE.U32 R24, R29, R38, RZ ;  /* 0x000000261d187225 */ /* 0x000fc800078e00ff */
[----:B------:R-:W-:Y:S01]  /*3950*/  IMAD R25, R37, R38, R25 ;  /* 0x0000002625197224 */ /* 0x000fe200078e0219 */
[----:B------:R-:W-:Y:S02]  /*3960*/  IADD3 R39, P0, PT, -R24, R27, RZ ;  /* 0x0000001b18277210 */ /* 0x000fe40007f1e1ff */
[----:B------:R-:W-:Y:S02]  /*3970*/  IADD3 R24, P3, PT, R29, 0x1, RZ ;  /* 0x000000011d187810 */ /* 0x000fe40007f7e0ff */
[----:B------:R-:W-:Y:S02]  /*3980*/  IADD3.X R44, PT, PT, ~R25, R44, RZ, P0, !PT ;  /* 0x0000002c192c7210 */ /* 0x000fe400007fe5ff */
[----:B------:R-:W-:Y:S02]  /*3990*/  ISETP.GE.U32.AND P0, PT, R39, R38, PT ;  /* 0x000000262700720c */ /* 0x000fe40003f06070 */
[----:B------:R-:W-:Y:S02]  /*39a0*/  IADD3 R25, P2, PT, -R38, R39, RZ ;  /* 0x0000002726197210 */ /* 0x000fe40007f5e1ff */
[----:B------:R-:W-:-:S02]  /*39b0*/  ISETP.GE.U32.AND.EX P0, PT, R44, RZ, PT, P0 ;  /* 0x000000ff2c00720c */ /* 0x000fc40003f06100 */
[----:B------:R-:W-:Y:S02]  /*39c0*/  IADD3.X R27, PT, PT, R44, -0x1, RZ, P2, !PT ;  /* 0xffffffff2c1b7810 */ /* 0x000fe400017fe4ff */
[----:B------:R-:W-:Y:S02]  /*39d0*/  SEL R25, R25, R39, P0 ;  /* 0x0000002719197207 */ /* 0x000fe40000000000 */
[----:B------:R-:W-:Y:S02]  /*39e0*/  IADD3.X R26, PT, PT, RZ, R37, RZ, P3, !PT ;  /* 0x00000025ff1a7210 */ /* 0x000fe40001ffe4ff */
[----:B------:R-:W-:Y:S02]  /*39f0*/  SEL R29, R24, R29, P0 ;  /* 0x0000001d181d7207 */ /* 0x000fe40000000000 */
[----:B------:R-:W-:Y:S02]  /*3a00*/  SEL R27, R27, R44, P0 ;  /* 0x0000002c1b1b7207 */ /* 0x000fe40000000000 */
[----:B------:R-:W-:-:S02]  /*3a10*/  ISETP.GE.U32.AND P2, PT, R25, R38, PT ;  /* 0x000000261900720c */ /* 0x000fc40003f46070 */
[----:B------:R-:W-:Y:S02]  /*3a20*/  SEL R24, R26, R37, P0 ;  /* 0x000000251a187207 */ /* 0x000fe40000000000 */
[----:B------:R-:W-:Y:S02]  /*3a30*/  IADD3 R26, P3, PT, R29, 0x1, RZ ;  /* 0x000000011d1a7810 */ /* 0x000fe40007f7e0ff */
[----:B------:R-:W-:-:S03]  /*3a40*/  ISETP.GE.U32.AND.EX P0, PT, R27, RZ, PT, P2 ;  /* 0x000000ff1b00720c */ /* 0x000fc60003f06120 */
[----:B------:R-:W-:Y:S01]  /*3a50*/  IMAD.X R27, RZ, RZ, R24, P3 ;  /* 0x000000ffff1b7224 */ /* 0x000fe200018e0618 */
[----:B------:R-:W-:Y:S02]  /*3a60*/  SEL R26, R26, R29, P0 ;  /* 0x0000001d1a1a7207 */ /* 0x000fe40000000000 */
[----:B------:R-:W-:Y:S02]  /*3a70*/  MOV R29, 0x0 ;  /* 0x00000000001d7802 */ /* 0x000fe40000000f00 */
[----:B------:R-:W-:Y:S02]  /*3a80*/  SEL R27, R27, R24, P0 ;  /* 0x000000181b1b7207 */ /* 0x000fe40000000000 */
[----:B------:R-:W-:Y:S02]  /*3a90*/  IADD3 R25, P2, PT, RZ, -R26, RZ ;  /* 0x8000001aff197210 */ /* 0x000fe40007f5e0ff */
[----:B------:R-:W-:Y:S02]  /*3aa0*/  ISETP.NE.U32.AND P0, PT, R38, RZ, PT ;  /* 0x000000ff2600720c */ /* 0x000fe40003f05070 */
[----:B------:R-:W-:-:S02]  /*3ab0*/  IADD3.X R24, PT, PT, RZ, ~R27, RZ, P2, !PT ;  /* 0x8000001bff187210 */ /* 0x000fc400017fe4ff */
[----:B------:R-:W-:Y:S02]  /*3ac0*/  ISETP.NE.AND.EX P0, PT, RZ, RZ, PT, P0 ;  /* 0x000000ffff00720c */ /* 0x000fe40003f05300 */
[----:B------:R-:W-:Y:S02]  /*3ad0*/  SEL R26, R25, R26, !P1 ;  /* 0x0000001a191a7207 */ /* 0x000fe40004800000 */
[----:B------:R-:W-:Y:S02]  /*3ae0*/  SEL R27, R24, R27, !P1 ;  /* 0x0000001b181b7207 */ /* 0x000fe40004800000 */
[----:B------:R-:W-:Y:S02]  /*3af0*/  SEL R26, R26, 0xffffffff, P0 ;  /* 0xffffffff1a1a7807 */ /* 0x000fe40000000000 */
[----:B------:R-:W-:Y:S01]  /*3b00*/  SEL R27, R27, 0xffffffff, P0 ;  /* 0xffffffff1b1b7807 */ /* 0x000fe20000000000 */
[----:B------:R-:W-:Y:S06]  /*3b10*/  RET.REL.NODEC R28 `(_ZN2at6native57_GLOBAL__N__cd6b329d_24_DistributionBernoulli_cu_7537a20d43distribution_elementwise_grid_stride_kernelIfLi4EZNS0_9templates4cuda21uniform_and_transformIbfPNS_17CUDAGeneratorImplEZZZNS4_16bernoulli_kernelIS7_EEvRNS_18TensorIteratorBaseEdT_ENKUlvE_clEvENKUlvE8_clEvEUlfE_EEvSA_T1_T2_EUlP24curandStatePhilox4_32_10E_ZNS1_27distribution_nullary_kernelIbf7double2S7_SJ_SE_EEvSA_SG_RKT3_T4_EUlifE0_EEvlNS_15PhiloxCudaStateESF_SG_) ;  /* 0xffffffc41c387950 */ /* 0x000fec0003c3ffff */
.L_x_50:
        /* <DEDUP_REMOVED lines=14> */
.L_x_10480:


//--------------------- .text._ZN2at6native57_GLOBAL__N__cd6b329d_24_DistributionBernoulli_cu_7537a20d43distribution_elementwise_grid_stride_kernelIfLi4EZNS0_9templates4cuda21uniform_and_transformIbfPNS_17CUDAGeneratorImplEZZZNS4_16bernoulli_kernelIS7_EEvRNS_18TensorIteratorBaseEdT_ENKUlvE_clEvENKUlvE8_clEvEUlfE_EEvSA_T1_T2_EUlP24curandStatePhilox4_32_10E_ZNS1_27distribution_nullary_kernelIbf7double2S7_SJ_SE_EEvSA_SG_RKT3_T4_EUlifE_EEvlNS_15PhiloxCudaStateESF_SG_ --------------------------
	.section	.text._ZN2at6native57_GLOBAL__N__cd6b329d_24_DistributionBernoulli_cu_7537a20d43distribution_elementwise_grid_stride_kernelIfLi4EZNS0_9templates4cuda21uniform_and_transformIbfPNS_17CUDAGeneratorImplEZZZNS4_16bernoulli_kernelIS7_EEvRNS_18TensorIteratorBaseEdT_ENKUlvE_clEvENKUlvE8_clEvEUlfE_EEvSA_T1_T2_EUlP24curandStatePhilox4_32_10E_ZNS1_27distribution_nullary_kernelIbf7double2S7_SJ_SE_EEvSA_SG_RKT3_T4_EUlifE_EEvlNS_15PhiloxCudaStateESF_SG_,"ax",@progbits
	.align	128
.text._ZN2at6native57_GLOBAL__N__cd6b329d_24_DistributionBernoulli_cu_7537a20d43distribution_elementwise_grid_stride_kernelIfLi4EZNS0_9templates4cuda21uniform_and_transformIbfPNS_17CUDAGeneratorImplEZZZNS4_16bernoulli_kernelIS7_EEvRNS_18TensorIteratorBaseEdT_ENKUlvE_clEvENKUlvE8_clEvEUlfE_EEvSA_T1_T2_EUlP24curandStatePhilox4_32_10E_ZNS1_27distribution_nullary_kernelIbf7double2S7_SJ_SE_EEvSA_SG_RKT3_T4_EUlifE_EEvlNS_15PhiloxCudaStateESF_SG_:
        .type           _ZN2at6native57_GLOBAL__N__cd6b329d_24_DistributionBernoulli_cu_7537a20d43distribution_elementwise_grid_stride_kernelIfLi4EZNS0_9templates4cuda21uniform_and_transformIbfPNS_17CUDAGeneratorImplEZZZNS4_16bernoulli_kernelIS7_EEvRNS_18TensorIteratorBaseEdT_ENKUlvE_clEvENKUlvE8_clEvEUlfE_EEvSA_T1_T2_EUlP24curandStatePhilox4_32_10E_ZNS1_27distribution_nullary_kernelIbf7double2S7_SJ_SE_EEvSA_SG_RKT3_T4_EUlifE_EEvlNS_15PhiloxCudaStateESF_SG_,@function
        .size           _ZN2at6native57_GLOBAL__N__cd6b329d_24_DistributionBernoulli_cu_7537a20d43distribution_elementwise_grid_stride_kernelIfLi4EZNS0_9templates4cuda21uniform_and_transformIbfPNS_17CUDAGeneratorImplEZZZNS4_16bernoulli_kernelIS7_EEvRNS_18TensorIteratorBaseEdT_ENKUlvE_clEvENKUlvE8_clEvEUlfE_EEvSA_T1_T2_EUlP24curandStatePhilox4_32_10E_ZNS1_27distribution_nullary_kernelIbf7double2S7_SJ_SE_EEvSA_SG_RKT3_T4_EUlifE_EEvlNS_15PhiloxCudaStateESF_SG_,(.L_x_10482 - _ZN2at6native57_GLOBAL__N__cd6b329d_24_DistributionBernoulli_cu_7537a20d43distribution_elementwise_grid_stride_kernelIfLi4EZNS0_9templates4cuda21uniform_and_transformIbfPNS_17CUDAGeneratorImplEZZZNS4_16bernoulli_kernelIS7_EEvRNS_18TensorIteratorBaseEdT_ENKUlvE_clEvENKUlvE8_clEvEUlfE_EEvSA_T1_T2_EUlP24curandStatePhilox4_32_10E_ZNS1_27distribution_nullary_kernelIbf7double2S7_SJ_SE_EEvSA_SG_RKT3_T4_EUlifE_EEvlNS_15PhiloxCudaStateESF_SG_)
        .other          _ZN2at6native57_GLOBAL__N__cd6b329d_24_DistributionBernoulli_cu_7537a20d43distribution_elementwise_grid_stride_kernelIfLi4EZNS0_9templates4cuda21uniform_and_transformIbfPNS_17CUDAGeneratorImplEZZZNS4_16bernoulli_kernelIS7_EEvRNS_18TensorIteratorBaseEdT_ENKUlvE_clEvENKUlvE8_clEvEUlfE_EEvSA_T1_T2_EUlP24curandStatePhilox4_32_10E_ZNS1_27distribution_nullary_kernelIbf7double2S7_SJ_SE_EEvSA_SG_RKT3_T4_EUlifE_EEvlNS_15PhiloxCudaStateESF_SG_,@"STO_CUDA_ENTRY STV_DEFAULT"
_ZN2at6native57_GLOBAL__N__cd6b329d_24_DistributionBernoulli_cu_7537a20d43distribution_elementwise_grid_stride_kernelIfLi4EZNS0_9templates4cuda21uniform_and_transformIbfPNS_17CUDAGeneratorImplEZZZNS4_16bernoulli_kernelIS7_EEvRNS_18TensorIteratorBaseEdT_ENKUlvE_clEvENKUlvE8_clEvEUlfE_EEvSA_T1_T2_EUlP24curandStatePhilox4_32_10E_ZNS1_27distribution_nullary_kernelIbf7double2S7_SJ_SE_EEvSA_SG_RKT3_T4_EUlifE_EEvlNS_15PhiloxCudaStateESF_SG_:
        /* <DEDUP_REMOVED lines=18> */
[----:B------:R-:W3:Y:S01]  /*0120*/  LDC R29, c[0x0][0x360] ;  /* 0x0000d800ff1d7b82 */ /* 0x000ee20000000800 */
[----:B------:R-:W3:Y:S02]  /*0130*/  LDCU UR8, c[0x0][0x370] ;  /* 0x00006e00ff0877ac */ /* 0x000ee40008000800 */
[----:B---3--:R-:W-:-:S02]  /*0140*/  IMAD R38, R29, UR8, RZ ;  /* 0x000000081d267c24 */ /* 0x008fc4000f8e02ff */
[----:B0-----:R-:W-:Y:S01]  /*0150*/  IMAD.WIDE.U32 R42, R29, UR4, R42 ;  /* 0x000000041d2a7c25 */ /* 0x001fe2000f8e002a */
[----:B------:R-:W0:Y:S03]  /*0160*/  LDCU.64 UR4, c[0x0][0x380] ;  /* 0x00007000ff0477ac */ /* 0x000e260008000a00 */
[----:B------:R-:W-:Y:S02]  /*0170*/  IMAD.MOV.U32 R39, RZ, RZ, R42 ;  /* 0x000000ffff277224 */ /* 0x000fe400078e002a */
[----:B------:R-:W-:-:S04]  /*0180*/  IMAD.WIDE.U32 R8, R42, -0x326172a9, RZ ;  /* 0xcd9e8d572a087825 */ /* 0x000fc800078e00ff */
[----:B------:R-:W-:Y:S02]  /*0190*/  IMAD.MOV.U32 R40, RZ, RZ, R43 ;  /* 0x000000ffff287224 */ /* 0x000fe400078e002b */
[----:B------:R-:W-:Y:S01]  /*01a0*/  IMAD.SHL.U32 R44, R38, 0x4, RZ ;  /* 0x00000004262c7824 */ /* 0x000fe200078e00ff */
[----:B0-----:R-:W-:-:S04]  /*01b0*/  UIADD3 UR4, UP0, UPT, UR4, -0x1, URZ ;  /* 0xffffffff04047890 */ /* 0x001fc8000ff1e0ff */
[----:B------:R-:W-:-:S04]  /*01c0*/  UIADD3.X UR5, UPT, UPT, UR5, -0x1, URZ, UP0, !UPT ;  /* 0xffffffff05057890 */ /* 0x000fc800087fe4ff */
[----:B------:R-:W-:Y:S01]  /*01d0*/  UISETP.NE.U32.AND UP0, UPT, UR5, URZ, UPT ;  /* 0x000000ff0500728c */ /* 0x000fe2000bf05070 */
[----:B-1----:R-:W-:-:S05]  /*01e0*/  @P0 IADD3 R48, P1, PT, R2, R5, RZ ;  /* 0x0000000502300210 */ /* 0x002fca0007f3e0ff */
[----:B------:R-:W-:Y:S01]  /*01f0*/  @P0 IMAD.X R49, RZ, RZ, R3, P1 ;  /* 0x000000ffff310224 */ /* 0x000fe200008e0603 */
[----:B--2---:R-:W-:Y:S01]  /*0200*/  IADD3 R3, PT, PT, R21, -0x4498517b, RZ ;  /* 0xbb67ae8515037810 */ /* 0x004fe20007ffe0ff */
[----:B------:R-:W-:-:S03]  /*0210*/  VIADD R4, R20, 0x9e3779b9 ;  /* 0x9e3779b914047836 */ /* 0x000fc60000000000 */
[--C-:B------:R-:W-:Y:S01]  /*0220*/  SHF.R.U64 R0, R48, 0x2, R49.reuse ;  /* 0x0000000230007819 */ /* 0x100fe20000001231 */
[C---:B------:R-:W-:Y:S01]  /*0230*/  VIADD R5, R20.reuse, 0x3c6ef372 ;  /* 0x3c6ef37214057836 */ /* 0x040fe20000000000 */
[----:B------:R-:W-:Y:S01]  /*0240*/  SHF.R.U32.HI R2, RZ, 0x2, R49 ;  /* 0x00000002ff027819 */ /* 0x000fe20000011631 */
[C---:B------:R-:W-:Y:S01]  /*0250*/  VIADD R45, R21.reuse, 0x96a522ad ;  /* 0x96a522ad152d7836 */ /* 0x040fe20000000000 */
[----:B------:R-:W-:Y:S01]  /*0260*/  IADD3 R41, PT, PT, R20, -0x700cb87f, RZ ;  /* 0x8ff3478114297810 */ /* 0x000fe20007ffe0ff */
[----:B------:R-:W-:Y:S01]  /*0270*/  IMAD.WIDE.U32 R6, R0, -0x2daee0ad, RZ ;  /* 0xd2511f5300067825 */ /* 0x000fe200078e00ff */
[----:B------:R-:W-:Y:S02]  /*0280*/  LOP3.LUT R10, R2, R9, R20, 0x96, !PT ;  /* 0x00000009020a7212 */ /* 0x000fe400078e9614 */
[----:B------:R-:W-:Y:S02]  /*0290*/  IADD3 R9, PT, PT, R20, 0x78dde6e4, RZ ;  /* 0x78dde6e414097810 */ /* 0x000fe40007ffe0ff */
[----:B------:R-:W-:Y:S01]  /*02a0*/  LOP3.LUT R12, R21, R7, R43, 0x96, !PT ;  /* 0x00000007150c7212 */ /* 0x000fe200078e962b */
[----:B------:R-:W-:-:S04]  /*02b0*/  IMAD.WIDE.U32 R10, R10, -0x2daee0ad, RZ ;  /* 0xd2511f530a0a7825 */ /* 0x000fc800078e00ff */
        /* <DEDUP_REMOVED lines=18> */
[C---:B------:R-:W-:Y:S01]  /*03e0*/  VIADD R11, R21.reuse, 0xa9066899 ;  /* 0xa9066899150b7836 */ /* 0x040fe20000000000 */
[----:B------:R-:W-:Y:S01]  /*03f0*/  LOP3.LUT R24, R10, R12, R15, 0x96, !PT ;  /* 0x0000000c0a187212 */ /* 0x000fe200078e960f */
[----:B------:R-:W-:Y:S01]  /*0400*/  IMAD.WIDE.U32 R16, R16, -0x2daee0ad, RZ ;  /* 0xd2511f5310107825 */ /* 0x000fe200078e00ff */
[----:B------:R-:W-:Y:S02]  /*0410*/  IADD3 R12, PT, PT, R20, 0x1715609d, RZ ;  /* 0x1715609d140c7810 */ /* 0x000fe40007ffe0ff */
[----:B------:R-:W-:Y:S01]  /*0420*/  IADD3 R15, PT, PT, R21, 0x1fd5c5a3, RZ ;  /* 0x1fd5c5a3150f7810 */ /* 0x000fe20007ffe0ff */
[----:B------:R-:W-:Y:S01]  /*0430*/  IMAD.WIDE.U32 R24, R24, -0x326172a9, RZ ;  /* 0xcd9e8d5718187825 */ /* 0x000fe200078e00ff */
[----:B------:R-:W-:-:S03]  /*0440*/  LOP3.LUT R18, R11, R14, R17, 0x96, !PT ;  /* 0x0000000e0b127212 */ /* 0x000fc600078e9611 */
[----:B------:R-:W-:Y:S01]  /*0450*/  VIADD R13, R20, 0xb54cda56 ;  /* 0xb54cda56140d7836 */ /* 0x000fe20000000000 */
[----:B------:R-:W-:Y:S01]  /*0460*/  LOP3.LUT R22, R12, R22, R25, 0x96, !PT ;  /* 0x000000160c167212 */ /* 0x000fe200078e9619 */
[----:B------:R-:W-:-:S04]  /*0470*/  IMAD.WIDE.U32 R18, R18, -0x326172a9, RZ ;  /* 0xcd9e8d5712127825 */ /* 0x000fc800078e00ff */
[----:B------:R-:W-:Y:S01]  /*0480*/  IMAD.WIDE.U32 R22, R22, -0x2daee0ad, RZ ;  /* 0xd2511f5316167825 */ /* 0x000fe200078e00ff */
[----:B------:R-:W-:-:S03]  /*0490*/  LOP3.LUT R32, R13, R24, R19, 0x96, !PT ;  /* 0x000000180d207212 */ /* 0x000fc600078e9613 */
[----:B------:R-:W-:Y:S02]  /*04a0*/  VIADD R14, R21, 0x646e171e ;  /* 0x646e171e150e7836 */ /* 0x000fe40000000000 */
[----:B------:R-:W-:-:S03]  /*04b0*/  IMAD.WIDE.U32 R32, R32, -0x2daee0ad, RZ ;  /* 0xd2511f5320207825 */ /* 0x000fc600078e00ff */
[----:B------:R-:W-:Y:S01]  /*04c0*/  LOP3.LUT R26, R14, R16, R23, 0x96, !PT ;  /* 0x000000100e1a7212 */ /* 0x000fe200078e9617 */
[C---:B------:R-:W-:Y:S01]  /*04d0*/  VIADD R16, R20.reuse, 0x5384540f ;  /* 0x5384540f14107836 */ /* 0x040fe20000000000 */
[----:B------:R-:W-:Y:S01]  /*04e0*/  LOP3.LUT R22, R15, R22, R33, 0x96, !PT ;  /* 0x000000160f167212 */ /* 0x000fe200078e9621 */
[----:B------:R-:W-:Y:S02]  /*04f0*/  VIADD R17, R20, 0xf1bbcdc8 ;  /* 0xf1bbcdc814117836 */ /* 0x000fe40000000000 */
[----:B------:R-:W-:-:S04]  /*0500*/  IMAD.WIDE.U32 R26, R26, -0x326172a9, RZ ;  /* 0xcd9e8d571a1a7825 */ /* 0x000fc800078e00ff */
[----:B------:R-:W-:Y:S01]  /*0510*/  IMAD.WIDE.U32 R22, R22, -0x326172a9, RZ ;  /* 0xcd9e8d5716167825 */ /* 0x000fe200078e00ff */
[----:B------:R-:W-:Y:S02]  /*0520*/  LOP3.LUT R24, R16, R18, R27, 0x96, !PT ;  /* 0x0000001210187212 */ /* 0x000fe400078e961b */
[----:B------:R-:W-:Y:S02]  /*0530*/  IADD3 R18, PT, PT, R21, -0x24c28bd8, RZ ;  /* 0xdb3d742815127810 */ /* 0x000fe40007ffe0ff */
[----:B------:R-:W-:Y:S01]  /*0540*/  LOP3.LUT R19, R17, R26, R23, 0x96, !PT ;  /* 0x0000001a11137212 */ /* 0x000fe200078e9617 */
[----:B------:R-:W-:-:S04]  /*0550*/  IMAD.WIDE.U32 R24, R24, -0x2daee0ad, RZ ;  /* 0xd2511f5318187825 */ /* 0x000fc800078e00ff */
[----:B------:R-:W-:Y:S01]  /*0560*/  IMAD.HI.U32 R23, R19, -0x2daee0ad, RZ ;  /* 0xd2511f5313177827 */ /* 0x000fe200078e00ff */
[----:B------:R-:W-:-:S04]  /*0570*/  LOP3.LUT R32, R18, R32, R25, 0x96, !PT ;  /* 0x0000002012207212 */ /* 0x000fc800078e9619 */
[----:B------:R-:W-:Y:S01]  /*0580*/  LOP3.LUT R28, R24, R23, RZ, 0x3c, !PT ;  /* 0x00000017181c7212 */ /* 0x000fe200078e3cff */
[----:B------:R-:W-:-:S05]  /*0590*/  IMAD.HI.U32 R35, R32, -0x326172a9, RZ ;  /* 0xcd9e8d5720237827 */ /* 0x000fca00078e00ff */
        /* <DEDUP_REMOVED lines=9> */
[----:B0-----:R-:W-:Y:S02]  /*0630*/  IMAD.MOV.U32 R22, RZ, RZ, RZ ;  /* 0x000000ffff167224 */ /* 0x001fe400078e00ff */
[----:B-1----:R-:W-:-:S04]  /*0640*/  IMAD R25, R25, R23, RZ ;  /* 0x0000001719197224 */ /* 0x002fc800078e02ff */
[----:B------:R-:W-:-:S06]  /*0650*/  IMAD.HI.U32 R23, R23, R25, R22 ;  /* 0x0000001917177227 */ /* 0x000fcc00078e0016 */
[----:B------:R-:W-:-:S05]  /*0660*/  IMAD.HI.U32 R26, R23, UR4, RZ ;  /* 0x00000004171a7c27 */ /* 0x000fca000f8e00ff */
[----:B------:R-:W-:-:S05]  /*0670*/  IADD3 R23, PT, PT, -R26, RZ, RZ ;  /* 0x000000ff1a177210 */ /* 0x000fca0007ffe1ff */
        /* <DEDUP_REMOVED lines=8> */
.L_x_51:
[----:B------:R-:W-:-:S07]  /*0700*/  MOV R30, 0x720 ;  /* 0x00000720001e7802 */ /* 0x000fce0000000f00 */
[----:B------:R-:W-:Y:S05]  /*0710*/  CALL.REL.NOINC `($__internal_3_$__cuda_sm20_div_s64) ;  /* 0x0000000800b87944 */ /* 0x000fea0003c00000 */
.L_x_52:
        /* <DEDUP_REMOVED lines=10> */
[----:B------:R-:W0:Y:S01]  /*07c0*/  LDCU.64 UR4, c[0x0][0x3b8] ;  /* 0x00007700ff0477ac */ /* 0x000e220008000a00 */
[----:B------:R-:W1:Y:S01]  /*07d0*/  LDC.64 R24, c[0x0][0x380] ;  /* 0x0000e000ff187b82 */ /* 0x000e620000000a00 */
[----:B------:R-:W-:Y:S01]  /*07e0*/  IMAD.MOV.U32 R26, RZ, RZ, -0x10000000 ;  /* 0xf0000000ff1a7424 */ /* 0x000fe200078e00ff */
[----:B------:R-:W-:Y:S01]  /*07f0*/  LOP3.LUT R33, R28, R45, RZ, 0x3c, !PT ;  /* 0x0000002d1c217212 */ /* 0x000fe200078e3cff */
[----:B------:R-:W-:Y:S01]  /*0800*/  IMAD.MOV.U32 R27, RZ, RZ, 0x380fffff ;  /* 0x380fffffff1b7424 */ /* 0x000fe200078e00ff */
[----:B------:R-:W-:Y:S01]  /*0810*/  LOP3.LUT R48, R48, 0x3, RZ, 0xc0, !PT ;  /* 0x0000000330307812 */ /* 0x000fe200078ec0ff */
[----:B------:R-:W-:Y:S01]  /*0820*/  IMAD R32, R32, -0x326172a9, RZ ;  /* 0xcd9e8d5720207824 */ /* 0x000fe200078e02ff */
[----:B------:R-:W2:Y:S01]  /*0830*/  LDCU UR8, c[0x0][0x3b0] ;  /* 0x00007600ff0877ac */ /* 0x000ea20008000800 */
[----:B------:R-:W3:Y:S02]  /*0840*/  LDCU.64 UR10, c[0x0][0x3a8] ;  /* 0x00007500ff0a77ac */ /* 0x000ee40008000a00 */
[----:B0-----:R-:W0:-:S15]  /*0850*/  DSETP.LEU.AND P0, PT, R26, |UR4|, PT ;  /* 0x400000041a007e2a */ /* 0x001e1e000bf0b000 */
[----:B------:R-:W-:-:S15]  /*0860*/  NOP ;  /* 0x0000000000007918 */ /* 0x000fde0000000000 */
[----:B------:R-:W-:-:S15]  /*0870*/  NOP ;  /* 0x0000000000007918 */ /* 0x000fde0000000000 */
[----:B------:R-:W-:-:S15]  /*0880*/  NOP ;  /* 0x0000000000007918 */ /* 0x000fde0000000000 */
[----:B------:R-:W-:-:S04]  /*0890*/  NOP ;  /* 0x0000000000007918 */ /* 0x000fc80000000000 */
[----:B------:R-:W0:Y:S02]  /*08a0*/  F2F.F32.F64 R46, UR4 ;  /* 0x00000004002e7d10 */ /* 0x000e240008301000 */
[----:B0123--:R-:W-:-:S07]  /*08b0*/  @!P0 FMUL R46, R46, 1.175494350822287508e-38 ;  /* 0x008000002e2e8820 */ /* 0x00ffce0000400000 */
.L_x_60:
[----:B------:R-:W-:Y:S01]  /*08c0*/  IADD3 R0, PT, PT, R0, 0x1, RZ ;  /* 0x0000000100007810 */ /* 0x000fe20007ffe0ff */
[----:B------:R-:W-:Y:S03]  /*08d0*/  BSSY.RECONVERGENT B0, `(.L_x_53) ;  /* 0x000000c000007945 */ /* 0x000fe60003800200 */
[C---:B------:R-:W-:Y:S01]  /*08e0*/  ISETP.NE.AND P0, PT, R0.reuse, RZ, PT ;  /* 0x000000ff0000720c */ /* 0x040fe20003f05270 */
[----:B------:R-:W-:-:S12]  /*08f0*/  IMAD.WIDE.U32 R36, R0, -0x2daee0ad, RZ ;  /* 0xd2511f5300247825 */ /* 0x000fd800078e00ff */
[----:B------:R-:W-:Y:S05]  /*0900*/  @P0 BRA `(.L_x_54) ;  /* 0x0000000000200947 */ /* 0x000fea0003800000 */
[----:B------:R-:W-:-:S05]  /*0910*/  VIADD R2, R2, 0x1 ;  /* 0x0000000102027836 */ /* 0x000fca0000000000 */
[----:B------:R-:W-:-:S13]  /*0920*/  ISETP.NE.AND P0, PT, R2, RZ, PT ;  /* 0x000000ff0200720c */ /* 0x000fda0003f05270 */
[----:B------:R-:W-:Y:S01]  /*0930*/  @!P0 VIADD R42, R42, 0x1 ;  /* 0x000000012a2a8836 */ /* 0x000fe20000000000 */
[----:B------:R-:W-:Y:S01]  /*0940*/  @!P0 IADD3 R26, PT, PT, R43, 0x1, RZ ;  /* 0x000000012b1a8810 */ /* 0x000fe20007ffe0ff */
[----:B------:R-:W-:-:S03]  /*0950*/  @!P0 IMAD.MOV.U32 R2, RZ, RZ, RZ ;  /* 0x000000ffff028224 */ /* 0x000fc600078e00ff */
[----:B------:R-:W-:-:S13]  /*0960*/  ISETP.NE.AND P1, PT, R42, RZ, !P0 ;  /* 0x000000ff2a00720c */ /* 0x000fda0004725270 */
[----:B------:R-:W-:-:S05]  /*0970*/  @P1 IMAD.MOV R26, RZ, RZ, R43 ;  /* 0x000000ffff1a1224 */ /* 0x000fca00078e022b */
[----:B------:R-:W-:-:S07]  /*0980*/  @!P0 MOV R43, R26 ;  /* 0x0000001a002b8202 */ /* 0x000fce0000000f00 */
.L_x_54:
[----:B------:R-:W-:Y:S05]  /*0990*/  BSYNC.RECONVERGENT B0 ;  /* 0x0000000000007941 */ /* 0x000fea0003800200 */
.L_x_53:
        /* <DEDUP_REMOVED lines=46> */
[----:B------:R-:W-:Y:S01]  /*0c80*/  MOV R35, R32 ;  /* 0x0000002000237202 */ /* 0x000fe20000000f00 */
[----:B------:R-:W-:Y:S01]  /*0c90*/  IMAD.MOV.U32 R37, RZ, RZ, R31 ;  /* 0x000000ffff257224 */ /* 0x000fe200078e001f */
[----:B------:R-:W-:Y:S01]  /*0ca0*/  MOV R32, R33 ;  /* 0x0000002100207202 */ /* 0x000fe20000000f00 */
[----:B------:R-:W-:Y:S01]  /*0cb0*/  IMAD.MOV.U32 R28, RZ, RZ, R49 ;  /* 0x000000ffff1c7224 */ /* 0x000fe200078e0031 */
[----:B------:R-:W-:Y:S06]  /*0cc0*/  BRA `(.L_x_56) ;  /* 0x0000000000247947 */ /* 0x000fec0003800000 */
.L_x_55:
        /* <DEDUP_REMOVED lines=9> */
.L_x_56:
[-C--:B------:R-:W-:Y:S01]  /*0d60*/  ISETP.GE.U32.AND P0, PT, R39, R24.reuse, PT ;  /* 0x000000182700720c */ /* 0x080fe20003f06070 */
[----:B------:R-:W-:Y:S01]  /*0d70*/  IMAD.WIDE.U32 R28, R28, 0x200000, RZ ;  /* 0x002000001c1c7825 */ /* 0x000fe200078e00ff */
[----:B------:R-:W-:Y:S01]  /*0d80*/  IADD3 R51, P2, PT, R38, R39, RZ ;  /* 0x0000002726337210 */ /* 0x000fe20007f5e0ff */
[----:B------:R-:W-:Y:S01]  /*0d90*/  BSSY.RECONVERGENT B0, `(.L_x_57) ;  /* 0x0000024000007945 */ /* 0x000fe20003800200 */
[----:B------:R-:W-:Y:S01]  /*0da0*/  ISETP.GE.AND.EX P0, PT, R40, R25, PT, P0 ;  /* 0x000000192800720c */ /* 0x000fe20003f06300 */
[----:B------:R-:W-:Y:S01]  /*0db0*/  IMAD.MOV.U32 R31, RZ, RZ, 0x3ca00000 ;  /* 0x3ca00000ff1f7424 */ /* 0x000fe200078e00ff */
[----:B------:R-:W-:Y:S02]  /*0dc0*/  ISETP.GE.U32.AND P1, PT, R51, R24, PT ;  /* 0x000000183300720c */ /* 0x000fe40003f26070 */
[----:B------:R-:W-:Y:S02]  /*0dd0*/  IADD3.X R30, PT, PT, RZ, R40, RZ, P2, !PT ;  /* 0x00000028ff1e7210 */ /* 0x000fe400017fe4ff */
[----:B------:R-:W-:-:S02]  /*0de0*/  LOP3.LUT R52, R28, R37, RZ, 0x3c, !PT ;  /* 0x000000251c347212 */ /* 0x000fc400078e3cff */
[----:B------:R-:W-:Y:S01]  /*0df0*/  ISETP.GE.AND.EX P1, PT, R30, R25, PT, P1 ;  /* 0x000000191e00720c */ /* 0x000fe20003f26310 */
[----:B------:R-:W-:-:S04]  /*0e00*/  IMAD.MOV.U32 R30, RZ, RZ, 0x0 ;  /* 0x00000000ff1e7424 */ /* 0x000fc800078e00ff */
[----:B------:R-:W-:Y:S08]  /*0e10*/  @P0 BRA `(.L_x_58) ;  /* 0x00000000006c0947 */ /* 0x000ff00003800000 */
[----:B------:R-:W-:Y:S01]  /*0e20*/  IMAD.WIDE.U32 R32, R32, 0x200000, RZ ;  /* 0x0020000020207825 */ /* 0x000fe200078e00ff */
[----:B------:R-:W-:Y:S01]  /*0e30*/  UMOV UR4, 0xf0000000 ;  /* 0xf000000000047882 */ /* 0x000fe20000000000 */
[----:B------:R-:W-:Y:S02]  /*0e40*/  UMOV UR5, 0x380fffff ;  /* 0x380fffff00057882 */ /* 0x000fe40000000000 */
[----:B------:R-:W-:Y:S01]  /*0e50*/  IMAD R53, R39, UR8, RZ ;  /* 0x0000000827357c24 */ /* 0x000fe2000f8e02ff */
[----:B------:R-:W-:-:S04]  /*0e60*/  LOP3.LUT R32, R32, R35, RZ, 0x3c, !PT ;  /* 0x0000002320207212 */ /* 0x000fc800078e3cff */
[----:B------:R-:W0:Y:S01]  /*0e70*/  I2F.F64.U64 R34, R32 ;  /* 0x0000002000227312 */ /* 0x000e220000301800 */
[----:B------:R-:W-:-:S15]  /*0e80*/  IADD3 R36, P2, PT, R53, UR10, RZ ;  /* 0x0000000a35247c10 */ /* 0x000fde000ff5e0ff */
[----:B------:R-:W-:-:S15]  /*0e90*/  NOP ;  /* 0x0000000000007918 */ /* 0x000fde0000000000 */
[----:B------:R-:W-:-:S15]  /*0ea0*/  NOP ;  /* 0x0000000000007918 */ /* 0x000fde0000000000 */
[----:B------:R-:W-:-:S15]  /*0eb0*/  NOP ;  /* 0x0000000000007918 */ /* 0x000fde0000000000 */
[----:B------:R-:W-:-:S03]  /*0ec0*/  NOP ;  /* 0x0000000000007918 */ /* 0x000fc60000000000 */
[----:B0-----:R-:W0:-:S15]  /*0ed0*/  DFMA R34, R34, R30, 5.5511151231257827021e-17 ;  /* 0x3c9000002222742b */ /* 0x001e1e000000001e */
[----:B------:R-:W-:-:S15]  /*0ee0*/  NOP ;  /* 0x0000000000007918 */ /* 0x000fde0000000000 */
[----:B------:R-:W-:-:S15]  /*0ef0*/  NOP ;  /* 0x0000000000007918 */ /* 0x000fde0000000000 */
[----:B------:R-:W-:-:S15]  /*0f00*/  NOP ;  /* 0x0000000000007918 */ /* 0x000fde0000000000 */
[----:B------:R-:W-:-:S04]  /*0f10*/  NOP ;  /* 0x0000000000007918 */ /* 0x000fc80000000000 */
[----:B0-----:R-:W0:-:S15]  /*0f20*/  F2F.F32.F64 R37, R34 ;  /* 0x0000002200257310 */ /* 0x001e1e0000301000 */
[----:B------:R-:W-:-:S15]  /*0f30*/  NOP ;  /* 0x0000000000007918 */ /* 0x000fde0000000000 */
[----:B------:R-:W-:-:S15]  /*0f40*/  NOP ;  /* 0x0000000000007918 */ /* 0x000fde0000000000 */
[----:B------:R-:W-:-:S15]  /*0f50*/  NOP ;  /* 0x0000000000007918 */ /* 0x000fde0000000000 */
[----:B------:R-:W-:-:S04]  /*0f60*/  NOP ;  /* 0x0000000000007918 */ /* 0x000fc80000000000 */
[----:B------:R-:W0:Y:S02]  /*0f70*/  DSETP.GEU.AND P0, PT, |R34|, UR4, PT ;  /* 0x0000000422007e2a */ /* 0x000e24000bf0e200 */
[----:B0-----:R-:W-:-:S05]  /*0f80*/  @!P0 FMUL R37, R37, 1.175494350822287508e-38 ;  /* 0x0080000025258820 */ /* 0x001fca0000400000 */
[----:B------:R-:W-:Y:S02]  /*0f90*/  FSETP.GEU.FTZ.AND P0, PT, R37, R46, PT ;  /* 0x0000002e2500720b */ /* 0x000fe40003f1e000 */
[----:B------:R-:W-:Y:S02]  /*0fa0*/  LEA.HI.X.SX32 R37, R53, UR11, 0x1, P2 ;  /* 0x0000000b35257c11 */ /* 0x000fe400090f0eff */
[----:B------:R-:W-:-:S05]  /*0fb0*/  SEL R53, RZ, 0x1, P0 ;  /* 0x00000001ff357807 */ /* 0x000fca0000000000 */
[----:B------:R0:W-:Y:S04]  /*0fc0*/  STG.E.U8 desc[UR6][R36.64], R53 ;  /* 0x0000003524007986 */ /* 0x0001e8000c101106 */
.L_x_58:
[----:B------:R-:W-:Y:S05]  /*0fd0*/  BSYNC.RECONVERGENT B0 ;  /* 0x0000000000007941 */ /* 0x000fea0003800200 */
.L_x_57:
[----:B0-----:R-:W-:-:S06]  /*0fe0*/  MOV R53, R29 ;  /* 0x0000001d00357202 */ /* 0x001fcc0000000f00 */
[----:B------:R-:W0:-:S15]  /*0ff0*/  I2F.F64.U64 R52, R52 ;  /* 0x0000003400347312 */ /* 0x000e1e0000301800 */
[----:B------:R-:W-:-:S15]  /*1000*/  NOP ;  /* 0x0000000000007918 */ /* 0x000fde0000000000 */
[----:B------:R-:W-:-:S15]  /*1010*/  NOP ;  /* 0x0000000000007918 */ /* 0x000fde0000000000 */
[----:B------:R-:W-:-:S15]  /*1020*/  NOP ;  /* 0x0000000000007918 */ /* 0x000fde0000000000 */
[----:B------:R-:W-:-:S04]  /*1030*/  NOP ;  /* 0x0000000000007918 */ /* 0x000fc80000000000 */
[----:B0-----:R0:W1:Y:S02]  /*1040*/  DFMA R30, R52, R30, 5.5511151231257827021e-17 ;  /* 0x3c900000341e742b */ /* 0x001064000000001e */
[----:B01----:R-:W-:Y:S05]  /*1050*/  @P1 BRA `(.L_x_59) ;  /* 0x00000000003c1947 */ /* 0x003fea0003800000 */
[----:B------:R-:W-:Y:S01]  /*1060*/  UMOV UR4, 0xf0000000 ;  /* 0xf000000000047882 */ /* 0x000fe20000000000 */
[----:B------:R-:W-:Y:S01]  /*1070*/  UMOV UR5, 0x380fffff ;  /* 0x380fffff00057882 */ /* 0x000fe20000000000 */
[----:B------:R-:W0:-:S15]  /*1080*/  F2F.F32.F64 R29, R30 ;  /* 0x0000001e001d7310 */ /* 0x000e1e0000301000 */
[----:B------:R-:W-:-:S15]  /*1090*/  NOP ;  /* 0x0000000000007918 */ /* 0x000fde0000000000 */
[----:B------:R-:W-:-:S15]  /*10a0*/  NOP ;  /* 0x0000000000007918 */ /* 0x000fde0000000000 */
[----:B------:R-:W-:-:S15]  /*10b0*/  NOP ;  /* 0x0000000000007918 */ /* 0x000fde0000000000 */
[----:B------:R-:W-:-:S04]  /*10c0*/  NOP ;  /* 0x0000000000007918 */ /* 0x000fc80000000000 */
[----:B------:R-:W0:Y:S01]  /*10d0*/  DSETP.GEU.AND P0, PT, |R30|, UR4, PT ;  /* 0x000000041e007e2a */ /* 0x000e22000bf0e200 */
[----:B------:R-:W-:Y:S02]  /*10e0*/  IMAD R51, R51, UR8, RZ ;  /* 0x0000000833337c24 */ /* 0x000fe4000f8e02ff */
[----:B0-----:R-:W-:-:S03]  /*10f0*/  @!P0 FMUL R29, R29, 1.175494350822287508e-38 ;  /* 0x008000001d1d8820 */ /* 0x001fc60000400000 */
[----:B------:R-:W-:Y:S02]  /*1100*/  IADD3 R28, P1, PT, R51, UR10, RZ ;  /* 0x0000000a331c7c10 */ /* 0x000fe4000ff3e0ff */
[----:B------:R-:W-:Y:S02]  /*1110*/  FSETP.GEU.FTZ.AND P0, PT, R29, R46, PT ;  /* 0x0000002e1d00720b */ /* 0x000fe40003f1e000 */
[----:B------:R-:W-:Y:S02]  /*1120*/  LEA.HI.X.SX32 R29, R51, UR11, 0x1, P1 ;  /* 0x0000000b331d7c11 */ /* 0x000fe400088f0eff */
[----:B------:R-:W-:-:S05]  /*1130*/  SEL R33, RZ, 0x1, P0 ;  /* 0x00000001ff217807 */ /* 0x000fca0000000000 */
[----:B------:R0:W-:Y:S04]  /*1140*/  STG.E.U8 desc[UR6][R28.64], R33 ;  /* 0x000000211c007986 */ /* 0x0001e8000c101106 */
.L_x_59:
[----:B------:R-:W-:Y:S01]  /*1150*/  IADD3 R39, P0, PT, R44, R39, RZ ;  /* 0x000000272c277210 */ /* 0x000fe20007f1e0ff */
[----:B------:R-:W-:Y:S05]  /*1160*/  WARPSYNC.ALL ;  /* 0x0000000000007948 */ /* 0x000fea0003800000 */
[----:B------:R-:W-:Y:S01]  /*1170*/  IMAD.X R40, RZ, RZ, R40, P0 ;  /* 0x000000ffff287224 */ /* 0x000fe200000e0628 */
[----:B------:R-:W-:Y:S01]  /*1180*/  BAR.SYNC.DEFER_BLOCKING 0x0 ;  /* 0x0000000000007b1d */ /* 0x000fe20000010000 */
[----:B------:R-:W-:Y:S01]  /*1190*/  ISETP.GE.U32.AND P0, PT, R39, R22, PT ;  /* 0x000000162700720c */ /* 0x000fe20003f06070 */
[----:B------:R-:W-:Y:S01]  /*11a0*/  IMAD.MOV.U32 R32, RZ, RZ, R26 ;  /* 0x000000ffff207224 */ /* 0x000fe200078e001a */
[----:B------:R-:W-:Y:S01]  /*11b0*/  MOV R35, R49 ;  /* 0x0000003100237202 */ /* 0x000fe20000000f00 */
[----:B0-----:R-:W-:Y:S01]  /*11c0*/  IMAD.MOV.U32 R33, RZ, RZ, R50 ;  /* 0x000000ffff217224 */ /* 0x001fe200078e0032 */
[----:B------:R-:W-:-:S13]  /*11d0*/  ISETP.GE.AND.EX P0, PT, R40, R47, PT, P0 ;  /* 0x0000002f2800720c */ /* 0x000fda0003f06300 */
[----:B------:R-:W-:Y:S05]  /*11e0*/  @!P0 BRA `(.L_x_60) ;  /* 0xfffffff400b48947 */ /* 0x000fea000383ffff */
[----:B------:R-:W-:Y:S05]  /*11f0*/  EXIT ;  /* 0x000000000000794d */ /* 0x000fea0003800000 */
        .weak           $__internal_3_$__cuda_sm20_div_s64
        .type           $__internal_3_$__cuda_sm20_div_s64,@function
        .size           $__internal_3_$__cuda_sm20_div_s64,(.L_x_10482 - $__internal_3_$__cuda_sm20_div_s64)
$__internal_3_$__cuda_sm20_div_s64:
[----:B------:R-:W-:Y:S01]  /*1200*/  IMAD.MOV.U32 R26, RZ, RZ, R44 ;  /* 0x000000ffff1a7224 */ /* 0x000fe200078e002c */
[----:B------:R-:W-:-:S05]  /*1210*/  MOV R27, RZ ;  /* 0x000000ff001b7202 */ /* 0x000fca0000000f00 */
        /* <DEDUP_REMOVED lines=9> */
[----:B------:R-:W-:-:S05]  /*12b0*/  IADD3 R31, P0, PT, RZ, -R22, RZ ;  /* 0x80000016ff1f7210 */ /* 0x000fca0007f1e0ff */
[----:B------:R-:W-:-:S04]  /*12c0*/  IMAD.HI.U32 R22, R24, R31, RZ ;  /* 0x0000001f18167227 */ /* 0x000fc800078e00ff */
[----:B------:R-:W-:Y:S01]  /*12d0*/  IMAD.X R33, RZ, RZ, ~R23, P0 ;  /* 0x000000ffff217224 */ /* 0x000fe200000e0e17 */
        /* <DEDUP_REMOVED lines=14> */
[----:B------:R-:W-:Y:S02]  /*13c0*/  SEL R25, R25, UR4, !P1 ;  /* 0x0000000419197c07 */ /* 0x000fe4000c800000 */
[----:B------:R-:W-:Y:S01]  /*13d0*/  IADD3.X R26, PT, PT, RZ, ~UR5, RZ, P4, !PT ;  /* 0x80000005ff1a7c10 */ /* 0x000fe2000a7fe4ff */
[----:B------:R-:W-:-:S04]  /*13e0*/  IMAD.X R24, RZ, RZ, ~R24, P0 ;  /* 0x000000ffff187224 */ /* 0x000fc800000e0e18 */
        /* <DEDUP_REMOVED lines=18> */
[-C--:B------:R-:W-:Y:S01]  /*1510*/  IMAD R24, R33, R44.reuse, R23 ;  /* 0x0000002c21187224 */ /* 0x080fe200078e0217 */
[----:B------:R-:W-:Y:S02]  /*1520*/  IADD3 R37, P0, PT, -R22, R25, RZ ;  /* 0x0000001916257210 */ /* 0x000fe40007f1e1ff */
[----:B------:R-:W-:Y:S02]  /*1530*/  IADD3 R22, P3, PT, R31, 0x1, RZ ;  /* 0x000000011f167810 */ /* 0x000fe40007f7e0ff */
[----:B------:R-:W-:Y:S01]  /*1540*/  IADD3 R23, P2, PT, -R44, R37, RZ ;  /* 0x000000252c177210 */ /* 0x000fe20007f5e1ff */
[----:B------:R-:W-:Y:S01]  /*1550*/  IMAD.X R26, R27, 0x1, ~R24, P0 ;  /* 0x000000011b1a7824 */ /* 0x000fe200000e0e18 */
[----:B------:R-:W-:Y:S02]  /*1560*/  ISETP.GE.U32.AND P0, PT, R37, R44, PT ;  /* 0x0000002c2500720c */ /* 0x000fe40003f06070 */
[----:B------:R-:W-:Y:S02]  /*1570*/  IADD3.X R24, PT, PT, RZ, R33, RZ, P3, !PT ;  /* 0x00000021ff187210 */ /* 0x000fe40001ffe4ff */
        /* <DEDUP_REMOVED lines=11> */
[----:B------:R-:W-:-:S03]  /*1630*/  HFMA2 R31, -RZ, RZ, 0, 0 ;  /* 0x00000000ff1f7431 */ /* 0x000fc600000001ff */
[----:B------:R-:W-:Y:S02]  /*1640*/  SEL R27, R27, R22, P0 ;  /* 0x000000161b1b7207 */ /* 0x000fe40000000000 */
[-C--:B------:R-:W-:Y:S02]  /*1650*/  IADD3 R23, P2, PT, RZ, -R26.reuse, RZ ;  /* 0x8000001aff177210 */ /* 0x080fe40007f5e0ff */
[----:B------:R-:W-:Y:S02]  /*1660*/  ISETP.NE.U32.AND P0, PT, R44, RZ, PT ;  /* 0x000000ff2c00720c */ /* 0x000fe40003f05070 */
[----:B------:R-:W-:Y:S01]  /*1670*/  SEL R26, R23, R26, !P1 ;  /* 0x0000001a171a7207 */ /* 0x000fe20004800000 */
[----:B------:R-:W-:Y:S01]  /*1680*/  IMAD.X R22, RZ, RZ, ~R27, P2 ;  /* 0x000000ffff167224 */ /* 0x000fe200010e0e1b */
[----:B------:R-:W-:-:S04]  /*1690*/  ISETP.NE.AND.EX P0, PT, RZ, RZ, PT, P0 ;  /* 0x000000ffff00720c */ /* 0x000fc80003f05300 */
[----:B------:R-:W-:Y:S02]  /*16a0*/  SEL R27, R22, R27, !P1 ;  /* 0x0000001b161b7207 */ /* 0x000fe40004800000 */
[----:B------:R-:W-:Y:S02]  /*16b0*/  SEL R26, R26, 0xffffffff, P0 ;  /* 0xffffffff1a1a7807 */ /* 0x000fe40000000000 */
[----:B------:R-:W-:Y:S01]  /*16c0*/  SEL R27, R27, 0xffffffff, P0 ;  /* 0xffffffff1b1b7807 */ /* 0x000fe20000000000 */
[----:B------:R-:W-:Y:S06]  /*16d0*/  RET.REL.NODEC R30 `(_ZN2at6native57_GLOBAL__N__cd6b329d_24_DistributionBernoulli_cu_7537a20d43distribution_elementwise_grid_stride_kernelIfLi4EZNS0_9templates4cuda21uniform_and_transformIbfPNS_17CUDAGeneratorImplEZZZNS4_16bernoulli_kernelIS7_EEvRNS_18TensorIteratorBaseEdT_ENKUlvE_clEvENKUlvE8_clEvEUlfE_EEvSA_T1_T2_EUlP24curandStatePhilox4_32_10E_ZNS1_27distribution_nullary_kernelIbf7double2S7_SJ_SE_EEvSA_SG_RKT3_T4_EUlifE_EEvlNS_15PhiloxCudaStateESF_SG_) ;  /* 0xffffffe81e487950 */ /* 0x000fec0003c3ffff */
.L_x_61:
        /* <DEDUP_REMOVED lines=10> */
.L_x_10482:


//--------------------- .text._ZN2at6native57_GLOBAL__N__cd6b329d_24_DistributionBernoulli_cu_7537a20d43distribution_elementwise_grid_stride_kernelIfLi4EZNS0_9templates4cuda21uniform_and_transformIN3c108BFloat16EfPNS_17CUDAGeneratorImplEZZZNS4_16bernoulli_kernelIS9_EEvRNS_18TensorIteratorBaseEdT_ENKUlvE_clEvENKUlvE7_clEvEUlfE_EEvSC_T1_T2_EUlP24curandStatePhilox4_32_10E0_ZNS1_27distribution_nullary_kernelIS7_f6float4S9_SL_SG_EEvSC_SI_RKT3_T4_EUlifE0_EEvlNS_15PhiloxCudaStateESH_SI_ --------------------------
	.section	.text._ZN2at6native57_GLOBAL__N__cd6b329d_24_DistributionBernoulli_cu_7537a20d43distribution_elementwise_grid_stride_kernelIfLi4EZNS0_9templates4cuda21uniform_and_transformIN3c108BFloat16EfPNS_17CUDAGeneratorImplEZZZNS4_16bernoulli_kernelIS9_EEvRNS_18TensorIteratorBaseEdT_ENKUlvE_clEvENKUlvE7_clEvEUlfE_EEvSC_T1_T2_EUlP24curandStatePhilox4_32_10E0_ZNS1_27distribution_nullary_kernelIS7_f6float4S9_SL_SG_EEvSC_SI_RKT3_T4_EUlifE0_EEvlNS_15PhiloxCudaStateESH_SI_,"ax",@progbits
	.align	128
.text._ZN2at6native57_GLOBAL__N__cd6b329d_24_DistributionBernoulli_cu_7537a20d43distribution_elementwise_grid_stride_kernelIfLi4EZNS0_9templates4cuda21uniform_and_transformIN3c108BFloat16EfPNS_17CUDAGeneratorImplEZZZNS4_16bernoulli_kernelIS9_EEvRNS_18TensorIteratorBaseEdT_ENKUlvE_clEvENKUlvE7_clEvEUlfE_EEvSC_T1_T2_EUlP24curandStatePhilox4_32_10E0_ZNS1_27distribution_nullary_kernelIS7_f6float4S9_SL_SG_EEvSC_SI_RKT3_T4_EUlifE0_EEvlNS_15PhiloxCudaStateESH_SI_:
        .type           _ZN2at6native57_GLOBAL__N__cd6b329d_24_DistributionBernoulli_cu_7537a20d43distribution_elementwise_grid_stride_kernelIfLi4EZNS0_9templates4cuda21uniform_and_transformIN3c108BFloat16EfPNS_17CUDAGeneratorImplEZZZNS4_16bernoulli_kernelIS9_EEvRNS_18TensorIteratorBaseEdT_ENKUlvE_clEvENKUlvE7_clEvEUlfE_EEvSC_T1_T2_EUlP24curandStatePhilox4_32_10E0_ZNS1_27distribution_nullary_kernelIS7_f6float4S9_SL_SG_EEvSC_SI_RKT3_T4_EUlifE0_EEvlNS_15PhiloxCudaStateESH_SI_,@function
        .size           _ZN2at6native57_GLOBAL__N__cd6b329d_24_DistributionBernoulli_cu_7537a20d43distribution_elementwise_grid_stride_kernelIfLi4EZNS0_9templates4cuda21uniform_and_transformIN3c108BFloat16EfPNS_17CUDAGeneratorImplEZZZNS4_16bernoulli_kernelIS9_EEvRNS_18TensorIteratorBaseEdT_ENKUlvE_clEvENKUlvE7_clEvEUlfE_EEvSC_T1_T2_EUlP24curandStatePhilox4_32_10E0_ZNS1_27distribution_nullary_kernelIS7_f6float4S9_SL_SG_EEvSC_SI_RKT3_T4_EUlifE0_EEvlNS_15PhiloxCudaStateESH_SI_,(.L_x_10484 - _ZN2at6native57_GLOBAL__N__cd6b329d_24_DistributionBernoulli_cu_7537a20d43distribution_elementwise_grid_stride_kernelIfLi4EZNS0_9templates4cuda21uniform_and_transformIN3c108BFloat16EfPNS_17CUDAGeneratorImplEZZZNS4_16bernoulli_kernelIS9_EEvRNS_18TensorIteratorBaseEdT_ENKUlvE_clEvENKUlvE7_clEvEUlfE_EEvSC_T1_T2_EUlP24curandStatePhilox4_32_10E0_ZNS1_27distribution_nullary_kernelIS7_f6float4S9_SL_SG_EEvSC_SI_RKT3_T4_EUlifE0_EEvlNS_15PhiloxCudaStateESH_SI_)
        .other          _ZN2at6native57_GLOBAL__N__cd6b329d_24_DistributionBernoulli_cu_7537a20d43distribution_elementwise_grid_stride_kernelIfLi4EZNS0_9templates4cuda21uniform_and_transformIN3c108BFloat16EfPNS_17CUDAGeneratorImplEZZZNS4_16bernoulli_kernelIS9_EEvRNS_18TensorIteratorBaseEdT_ENKUlvE_clEvENKUlvE7_clEvEUlfE_EEvSC_T1_T2_EUlP24curandStatePhilox4_32_10E0_ZNS1_27distribution_nullary_kernelIS7_f6float4S9_SL_SG_EEvSC_SI_RKT3_T4_EUlifE0_EEvlNS_15PhiloxCudaStateESH_SI_,@"STO_CUDA_ENTRY STV_DEFAULT"
_ZN2at6native57_GLOBAL__N__cd6b329d_24_DistributionBernoulli_cu_7537a20d43distribution_elementwise_grid_stride_kernelIfLi4EZNS0_9templates4cuda21uniform_and_transformIN3c108BFloat16EfPNS_17CUDAGeneratorImplEZZZNS4_16bernoulli_kernelIS9_EEvRNS_18TensorIteratorBaseEdT_ENKUlvE_clEvENKUlvE7_clEvEUlfE_EEvSC_T1_T2_EUlP24curandStatePhilox4_32_10E0_ZNS1_27distribution_nullary_kernelIS7_f6float4S9_SL_SG_EEvSC_SI_RKT3_T4_EUlifE0_EEvlNS_15PhiloxCudaStateESH_SI_:
        /* <DEDUP_REMOVED lines=112> */
.L_x_62:
[----:B------:R-:W-:-:S07]  /*0700*/  MOV R28, 0x720 ;  /* 0x00000720001c7802 */ /* 0x000fce0000000f00 */
[----:B------:R-:W-:Y:S05]  /*0710*/  CALL.REL.NOINC `($__internal_4_$__cuda_sm20_div_s64) ;  /* 0x0000004800f47944 */ /* 0x000fea0003c00000 */
.L_x_63:
        /* <DEDUP_REMOVED lines=91> */
.L_x_80:
[----:B------:R-:W-:Y:S01]  /*0cd0*/  VIADD R0, R0, 0x1 ;  /* 0x0000000100007836 */ /* 0x000fe20000000000 */
[----:B------:R-:W-:Y:S03]  /*0ce0*/  BSSY.RECONVERGENT B0, `(.L_x_64) ;  /* 0x000000c000007945 */ /* 0x000fe60003800200 */
[C---:B0123--:R-:W-:Y:S01]  /*0cf0*/  IMAD.WIDE.U32 R26, R0.reuse, -0x2daee0ad, RZ ;  /* 0xd2511f53001a7825 */ /* 0x04ffe200078e00ff */
        /* <DEDUP_REMOVED lines=10> */
.L_x_65:
[----:B0-----:R-:W-:Y:S05]  /*0da0*/  BSYNC.RECONVERGENT B0 ;  /* 0x0000000000007941 */ /* 0x001fea0003800200 */
.L_x_64:
        /* <DEDUP_REMOVED lines=62> */
.L_x_66:
        /* <DEDUP_REMOVED lines=9> */
.L_x_67:
        /* <DEDUP_REMOVED lines=19> */
[----:B------:R-:W-:Y:S02]  /*1350*/  IADD3.X R24, PT, PT, RZ, R17, RZ, P4, !PT ;  /* 0x00000011ff187210 */ /* 0x000fe400027fe4ff */
[----:B------:R-:W-:Y:S02]  /*1360*/  ISETP.GE.AND.EX P1, PT, R25, UR49, PT, P1 ;  /* 0x0000003119007c0c */ /* 0x000fe4000bf26310 */
[----:B------:R-:W-:-:S07]  /*1370*/  ISETP.GE.AND.EX P0, PT, R24, UR49, PT, P0 ;  /* 0x0000003118007c0c */ /* 0x000fce000bf06300 */
[----:B------:R-:W0:Y:S01]  /*1380*/  @!P2 LDC.64 R24, c[0x0][0x540] ;  /* 0x00015000ff18ab82 */ /* 0x000e220000000a00 */
[----:B------:R-:W-:-:S03]  /*1390*/  @!P2 FSET.BF.LT.FTZ.AND R41, R41, R38, PT ;  /* 0x000000262929a20a */ /* 0x000fc60003811000 */
[-C--:B------:R-:W-:Y:S02]  /*13a0*/  @!P1 FSET.BF.LT.FTZ.AND R43, R43, R38.reuse, PT ;  /* 0x000000262b2b920a */ /* 0x080fe40003811000 */
[----:B------:R-:W-:Y:S02]  /*13b0*/  @!P2 F2FP.BF16.F32.PACK_AB R41, RZ, R41 ;  /* 0x00000029ff29a23e */ /* 0x000fe400000010ff */
[----:B------:R-:W1:Y:S01]  /*13c0*/  @!P1 LDC.64 R26, c[0x0][0x540] ;  /* 0x00015000ff1a9b82 */ /* 0x000e620000000a00 */
[----:B------:R-:W-:Y:S02]  /*13d0*/  @!P0 FSET.BF.LT.FTZ.AND R45, R45, R38, PT ;  /* 0x000000262d2d820a */ /* 0x000fe40003811000 */
[----:B------:R-:W-:Y:S02]  /*13e0*/  PRMT R42, R41, 0x7610, R42 ;  /* 0x00007610292a7816 */ /* 0x000fe4000000002a */
[----:B------:R-:W-:Y:S02]  /*13f0*/  @!P1 F2FP.BF16.F32.PACK_AB R43, RZ, R43 ;  /* 0x0000002bff2b923e */ /* 0x000fe400000010ff */
[----:B------:R-:W-:Y:S01]  /*1400*/  @!P0 F2FP.BF16.F32.PACK_AB R45, RZ, R45 ;  /* 0x0000002dff2d823e */ /* 0x000fe200000010ff */
[----:B------:R-:W2:Y:S01]  /*1410*/  @!P0 LDC.64 R28, c[0x0][0x540] ;  /* 0x00015000ff1c8b82 */ /* 0x000ea20000000a00 */
[----:B0-----:R4:W-:Y:S04]  /*1420*/  @!P2 STG.E.U16 desc[UR76][R24.64], R42 ;  /* 0x0000002a1800a986 */ /* 0x0019e8000c10154c */
[----:B-1----:R4:W-:Y:S01]  /*1430*/  @!P1 STG.E.U16 desc[UR76][R26.64], R43 ;  /* 0x0000002b1a009986 */ /* 0x0029e2000c10154c */
[----:B------:R-:W-:-:S03]  /*1440*/  IADD3 R41, P1, PT, R39, R16, RZ ;  /* 0x0000001027297210 */ /* 0x000fc60007f3e0ff */
[----:B--2---:R4:W-:Y:S01]  /*1450*/  @!P0 STG.E.U16 desc[UR76][R28.64], R45 ;  /* 0x0000002d1c008986 */ /* 0x0049e2000c10154c */
[----:B------:R-:W-:Y:S02]  /*1460*/  ISETP.GE.U32.AND P0, PT, R41, UR48, PT ;  /* 0x0000003029007c0c */ /* 0x000fe4000bf06070 */
[----:B------:R-:W-:-:S04]  /*1470*/  IADD3.X R41, PT, PT, RZ, R17, RZ, P1, !PT ;  /* 0x00000011ff297210 */ /* 0x000fc80000ffe4ff */
[----:B------:R-:W-:-:S13]  /*1480*/  ISETP.GE.AND.EX P0, PT, R41, UR49, PT, P0 ;  /* 0x0000003129007c0c */ /* 0x000fda000bf06300 */
[----:B----4-:R-:W-:Y:S05]  /*1490*/  @P0 BRA `(.L_x_69) ;  /* 0x0000003c00680947 */ /* 0x010fea0003800000 */
[----:B------:R-:W0:Y:S01]  /*14a0*/  LDC.64 R24, c[0x0][0x540] ;  /* 0x00015000ff187b82 */ /* 0x000e220000000a00 */
[----:B------:R-:W-:-:S04]  /*14b0*/  FSET.BF.LT.FTZ.AND R40, R40, R38, PT ;  /* 0x000000262828720a */ /* 0x000fc80003811000 */
[----:B------:R-:W-:-:S05]  /*14c0*/  F2FP.BF16.F32.PACK_AB R40, RZ, R40 ;  /* 0x00000028ff28723e */ /* 0x000fca00000010ff */
[----:B0-----:R4:W-:Y:S01]  /*14d0*/  STG.E.U16 desc[UR76][R24.64], R40 ;  /* 0x0000002818007986 */ /* 0x0019e2000c10154c */
[----:B------:R-:W-:Y:S05]  /*14e0*/  BRA `(.L_x_69) ;  /* 0x0000003c00547947 */ /* 0x000fea0003800000 */
.L_x_68:
        /* <DEDUP_REMOVED lines=232> */
.L_x_72:
[----:B------:R-:W0:Y:S01]  /*2370*/  LDCU.64 UR48, c[0x0][0x540] ;  /* 0x0000a800ff3077ac */ /* 0x000e220008000a00 */
[----:B------:R-:W-:-:S04]  /*2380*/  FSET.BF.LT.FTZ.AND R41, R41, R38, PT ;  /* 0x000000262929720a */ /* 0x000fc80003811000 */
[----:B------:R-:W-:Y:S02]  /*2390*/  F2FP.BF16.F32.PACK_AB R41, RZ, R41 ;  /* 0x00000029ff29723e */ /* 0x000fe400000010ff */
[----:B0-----:R-:W-:-:S05]  /*23a0*/  IADD3 R26, P0, PT, R26, UR48, RZ ;  /* 0x000000301a1a7c10 */ /* 0x001fca000ff1e0ff */
[----:B------:R-:W-:-:S05]  /*23b0*/  IMAD.X R27, RZ, RZ, UR49, P0 ;  /* 0x00000031ff1b7e24 */ /* 0x000fca00080e06ff */
[----:B------:R0:W-:Y:S03]  /*23c0*/  STG.E.U16 desc[UR76][R26.64], R41 ;  /* 0x000000291a007986 */ /* 0x0001e6000c10154c */
.L_x_71:
[----:B------:R-:W-:Y:S05]  /*23d0*/  BSYNC.RECONVERGENT B0 ;  /* 0x0000000000007941 */ /* 0x000fea0003800200 */
.L_x_70:
[----:B------:R-:W-:Y:S01]  /*23e0*/  IADD3 R25, P1, PT, R15, R16, RZ ;  /* 0x000000100f197210 */ /* 0x000fe20007f3e0ff */
[----:B------:R-:W-:Y:S03]  /*23f0*/  BSSY.RECONVERGENT B0, `(.L_x_73) ;  /* 0x00000ee000007945 */ /* 0x000fe60003800200 */
[----:B------:R-:W-:Y:S02]  /*2400*/  ISETP.GE.U32.AND P0, PT, R25, R22, PT ;  /* 0x000000161900720c */ /* 0x000fe40003f06070 */
[----:B------:R-:W-:-:S04]  /*2410*/  IADD3.X R24, PT, PT, RZ, R17, RZ, P1, !PT ;  /* 0x00000011ff187210 */ /* 0x000fc80000ffe4ff */
[----:B------:R-:W-:-:S13]  /*2420*/  ISETP.GE.AND.EX P0, PT, R24, R23, PT, P0 ;  /* 0x000000171800720c */ /* 0x000fda0003f06300 */
[----:B------:R-:W-:Y:S05]  /*2430*/  @P0 BRA `(.L_x_74) ;  /* 0x0000000c00a40947 */ /* 0x000fea0003800000 */
[----:B------:R-:W-:Y:S01]  /*2440*/  HFMA2 R24, -RZ, RZ, 0, 0 ;  /* 0x00000000ff187431 */ /* 0x000fe200000001ff */
[----:B------:R-:W-:-:S04]  /*2450*/  UISETP.NE.AND UP0, UPT, UR74, URZ, UPT ;  /* 0x000000ff4a00728c */ /* 0x000fc8000bf05270 */
[----:B0-----:R-:W-:-:S05]  /*2460*/  IMAD.HI.U32 R27, R25, UR32, R24 ;  /* 0x00000020191b7c27 */ /* 0x001fca000f8e0018 */
        /* <DEDUP_REMOVED lines=224> */
.L_x_75:
[----:B------:R-:W0:Y:S01]  /*3270*/  LDCU.64 UR48, c[0x0][0x540] ;  /* 0x0000a800ff3077ac */ /* 0x000e220008000a00 */
[----:B------:R-:W-:-:S04]  /*3280*/  FSET.BF.LT.FTZ.AND R43, R43, R38, PT ;  /* 0x000000262b2b720a */ /* 0x000fc80003811000 */
[----:B------:R-:W-:Y:S02]  /*3290*/  F2FP.BF16.F32.PACK_AB R43, RZ, R43 ;  /* 0x0000002bff2b723e */ /* 0x000fe400000010ff */
[----:B0-----:R-:W-:-:S04]  /*32a0*/  IADD3 R26, P0, PT, R26, UR48, RZ ;  /* 0x000000301a1a7c10 */ /* 0x001fc8000ff1e0ff */
[----:B------:R-:W-:-:S05]  /*32b0*/  IADD3.X R27, PT, PT, RZ, UR49, RZ, P0, !PT ;  /* 0x00000031ff1b7c10 */ /* 0x000fca00087fe4ff */
[----:B------:R1:W-:Y:S04]  /*32c0*/  STG.E.U16 desc[UR76][R26.64], R43 ;  /* 0x0000002b1a007986 */ /* 0x0003e8000c10154c */
.L_x_74:
[----:B------:R-:W-:Y:S05]  /*32d0*/  BSYNC.RECONVERGENT B0 ;  /* 0x0000000000007941 */ /* 0x000fea0003800200 */
.L_x_73:
[----:B------:R-:W-:Y:S01]  /*32e0*/  IADD3 R25, P1, PT, R37, R16, RZ ;  /* 0x0000001025197210 */ /* 0x000fe20007f3e0ff */
        /* <DEDUP_REMOVED lines=8> */
[----:B01----:R-:W-:-:S04]  /*3370*/  SHF.R.U32.HI R27, RZ, UR33, R24 ;  /* 0x00000021ff1b7c19 */ /* 0x003fc80008011618 */
        /* <DEDUP_REMOVED lines=235> */
.L_x_78:
[----:B------:R-:W0:Y:S01]  /*4230*/  LDCU.64 UR48, c[0x0][0x540] ;  /* 0x0000a800ff3077ac */ /* 0x000e220008000a00 */
[----:B------:R-:W-:-:S04]  /*4240*/  FSET.BF.LT.FTZ.AND R45, R45, R38, PT ;  /* 0x000000262d2d720a */ /* 0x000fc80003811000 */
[----:B------:R-:W-:Y:S02]  /*4250*/  F2FP.BF16.F32.PACK_AB R45, RZ, R45 ;  /* 0x0000002dff2d723e */ /* 0x000fe400000010ff */
[----:B0-----:R-:W-:-:S04]  /*4260*/  IADD3 R26, P0, PT, R26, UR48, RZ ;  /* 0x000000301a1a7c10 */ /* 0x001fc8000ff1e0ff */
[----:B------:R-:W-:-:S05]  /*4270*/  IADD3.X R27, PT, PT, RZ, UR49, RZ, P0, !PT ;  /* 0x00000031ff1b7c10 */ /* 0x000fca00087fe4ff */
[----:B------:R2:W-:Y:S04]  /*4280*/  STG.E.U16 desc[UR76][R26.64], R45 ;  /* 0x0000002d1a007986 */ /* 0x0005e8000c10154c */
.L_x_77:
[----:B------:R-:W-:Y:S05]  /*4290*/  BSYNC.RECONVERGENT B0 ;  /* 0x0000000000007941 */ /* 0x000fea0003800200 */
.L_x_76:
[----:B------:R-:W-:-:S04]  /*42a0*/  IADD3 R25, P1, PT, R39, R16, RZ ;  /* 0x0000001027197210 */ /* 0x000fc80007f3e0ff */
[----:B------:R-:W-:Y:S01]  /*42b0*/  ISETP.GE.U32.AND P0, PT, R25, R22, PT ;  /* 0x000000161900720c */ /* 0x000fe20003f06070 */
[----:B------:R-:W-:-:S05]  /*42c0*/  IMAD.X R24, RZ, RZ, R17, P1 ;  /* 0x000000ffff187224 */ /* 0x000fca00008e0611 */
[----:B------:R-:W-:-:S13]  /*42d0*/  ISETP.GE.AND.EX P0, PT, R24, R23, PT, P0 ;  /* 0x000000171800720c */ /* 0x000fda0003f06300 */
[----:B------:R-:W-:Y:S05]  /*42e0*/  @P0 BRA `(.L_x_69) ;  /* 0x0000000c00d40947 */ /* 0x000fea0003800000 */
[----:B------:R-:W-:Y:S01]  /*42f0*/  MOV R24, RZ ;  /* 0x000000ff00187202 */ /* 0x000fe20000000f00 */
[----:B------:R-:W-:-:S04]  /*4300*/  UISETP.NE.AND UP0, UPT, UR74, URZ, UPT ;  /* 0x000000ff4a00728c */ /* 0x000fc8000bf05270 */
[----:B------:R-:W-:-:S05]  /*4310*/  IMAD.HI.U32 R24, R25, UR32, R24 ;  /* 0x0000002019187c27 */ /* 0x000fca000f8e0018 */
[----:B012---:R-:W-:-:S04]  /*4320*/  SHF.R.U32.HI R27, RZ, UR33, R24 ;  /* 0x00000021ff1b7c19 */ /* 0x007fc80008011618 */
        /* <DEDUP_REMOVED lines=235> */
.L_x_79:
[----:B------:R-:W0:Y:S01]  /*51e0*/  LDCU.64 UR48, c[0x0][0x540] ;  /* 0x0000a800ff3077ac */ /* 0x000e220008000a00 */
[----:B------:R-:W-:-:S04]  /*51f0*/  FSET.BF.LT.FTZ.AND R40, R40, R38, PT ;  /* 0x000000262828720a */ /* 0x000fc80003811000 */
[----:B------:R-:W-:Y:S02]  /*5200*/  F2FP.BF16.F32.PACK_AB R40, RZ, R40 ;  /* 0x00000028ff28723e */ /* 0x000fe400000010ff */
[----:B0-----:R-:W-:-:S04]  /*5210*/  IADD3 R26, P0, PT, R26, UR48, RZ ;  /* 0x000000301a1a7c10 */ /* 0x001fc8000ff1e0ff */
[----:B------:R-:W-:-:S05]  /*5220*/  IADD3.X R27, PT, PT, RZ, UR49, RZ, P0, !PT ;  /* 0x00000031ff1b7c10 */ /* 0x000fca00087fe4ff */
[----:B------:R3:W-:Y:S04]  /*5230*/  STG.E.U16 desc[UR76][R26.64], R40 ;  /* 0x000000281a007986 */ /* 0x0007e8000c10154c */
.L_x_69:
[----:B------:R-:W-:Y:S05]  /*5240*/  WARPSYNC.ALL ;  /* 0x0000000000007948 */ /* 0x000fea0003800000 */
[----:B------:R-:W5:Y:S01]  /*5250*/  LDCU UR48, c[0x0][0x360] ;  /* 0x00006c00ff3077ac */ /* 0x000f620008000800 */
[----:B----4-:R-:W5:Y:S08]  /*5260*/  LDC R25, c[0x0][0x370] ;  /* 0x0000dc00ff197b82 */ /* 0x010f700000000800 */
[----:B------:R-:W-:Y:S01]  /*5270*/  BAR.SYNC.DEFER_BLOCKING 0x0 ;  /* 0x0000000000007b1d */ /* 0x000fe20000010000 */
[----:B-----5:R-:W-:-:S05]  /*5280*/  IMAD R25, R25, UR48, RZ ;  /* 0x0000003019197c24 */ /* 0x020fca000f8e02ff */
[----:B------:R-:W-:-:S04]  /*5290*/  LEA R16, P0, R25, R16, 0x2 ;  /* 0x0000001019107211 */ /* 0x000fc800078010ff */
[----:B------:R-:W-:Y:S02]  /*52a0*/  IADD3.X R17, PT, PT, RZ, R17, RZ, P0, !PT ;  /* 0x00000011ff117210 */ /* 0x000fe400007fe4ff */
[----:B------:R-:W-:-:S04]  /*52b0*/  ISETP.GE.U32.AND P0, PT, R16, R20, PT ;  /* 0x000000141000720c */ /* 0x000fc80003f06070 */
[----:B------:R-:W-:-:S13]  /*52c0*/  ISETP.GE.AND.EX P0, PT, R17, R34, PT, P0 ;  /* 0x000000221100720c */ /* 0x000fda0003f06300 */
[----:B------:R-:W-:Y:S05]  /*52d0*/  @!P0 BRA `(.L_x_80) ;  /* 0xffffffb8007c8947 */ /* 0x000fea000383ffff */
[----:B------:R-:W-:Y:S05]  /*52e0*/  EXIT ;  /* 0x000000000000794d */ /* 0x000fea0003800000 */
        .weak           $__internal_4_$__cuda_sm20_div_s64
        .type           $__internal_4_$__cuda_sm20_div_s64,@function
        .size           $__internal_4_$__cuda_sm20_div_s64,(.L_x_10484 - $__internal_4_$__cuda_sm20_div_s64)
$__internal_4_$__cuda_sm20_div_s64:
        /* <DEDUP_REMOVED lines=77> */
[----:B------:R-:W-:Y:S06]  /*57c0*/  RET.REL.NODEC R28 `(_ZN2at6native57_GLOBAL__N__cd6b329d_24_DistributionBernoulli_cu_7537a20d43distribution_elementwise_grid_stride_kernelIfLi4EZNS0_9templates4cuda21uniform_and_transformIN3c108BFloat16EfPNS_17CUDAGeneratorImplEZZZNS4_16bernoulli_kernelIS9_EEvRNS_18TensorIteratorBaseEdT_ENKUlvE_clEvENKUlvE7_clEvEUlfE_EEvSC_T1_T2_EUlP24curandStatePhilox4_32_10E0_ZNS1_27distribution_nullary_kernelIS7_f6float4S9_SL_SG_EEvSC_SI_RKT3_T4_EUlifE0_EEvlNS_15PhiloxCudaStateESH_SI_) ;  /* 0xffffffa81c0c7950 */ /* 0x000fec0003c3ffff */
.L_x_81:
        /* <DEDUP_REMOVED lines=11> */
.L_x_10484:


//--------------------- .text._ZN2at6native57_GLOBAL__N__cd6b329d_24_DistributionBernoulli_cu_7537a20d43distribution_elementwise_grid_stride_kernelIfLi4EZNS0_9templates4cuda21uniform_and_transformIN3c108BFloat16EfPNS_17CUDAGeneratorImplEZZZNS4_16bernoulli_kernelIS9_EEvRNS_18TensorIteratorBaseEdT_ENKUlvE_clEvENKUlvE7_clEvEUlfE_EEvSC_T1_T2_EUlP24curandStatePhilox4_32_10E0_ZNS1_27distribution_nullary_kernelIS7_f6float4S9_SL_SG_EEvSC_SI_RKT3_T4_EUlifE_EEvlNS_15PhiloxCudaStateESH_SI_ --------------------------
	.section	.text._ZN2at6native57_GLOBAL__N__cd6b329d_24_DistributionBernoulli_cu_7537a20d43distribution_elementwise_grid_stride_kernelIfLi4EZNS0_9templates4cuda21uniform_and_transformIN3c108BFloat16EfPNS_17CUDAGeneratorImplEZZZNS4_16bernoulli_kernelIS9_EEvRNS_18TensorIteratorBaseEdT_ENKUlvE_clEvENKUlvE7_clEvEUlfE_EEvSC_T1_T2_EUlP24curandStatePhilox4_32_10E0_ZNS1_27distribution_nullary_kernelIS7_f6float4S9_SL_SG_EEvSC_SI_RKT3_T4_EUlifE_EEvlNS_15PhiloxCudaStateESH_SI_,"ax",@progbits
	.align	128
.text._ZN2at6native57_GLOBAL__N__cd6b329d_24_DistributionBernoulli_cu_7537a20d43distribution_elementwise_grid_stride_kernelIfLi4EZNS0_9templates4cuda21uniform_and_transformIN3c108BFloat16EfPNS_17CUDAGeneratorImplEZZZNS4_16bernoulli_kernelIS9_EEvRNS_18TensorIteratorBaseEdT_ENKUlvE_clEvENKUlvE7_clEvEUlfE_EEvSC_T1_T2_EUlP24curandStatePhilox4_32_10E0_ZNS1_27distribution_nullary_kernelIS7_f6float4S9_SL_SG_EEvSC_SI_RKT3_T4_EUlifE_EEvlNS_15PhiloxCudaStateESH_SI_:
        .type           _ZN2at6native57_GLOBAL__N__cd6b329d_24_DistributionBernoulli_cu_7537a20d43distribution_elementwise_grid_stride_kernelIfLi4EZNS0_9templates4cuda21uniform_and_transformIN3c108BFloat16EfPNS_17CUDAGeneratorImplEZZZNS4_16bernoulli_kernelIS9_EEvRNS_18TensorIteratorBaseEdT_ENKUlvE_clEvENKUlvE7_clEvEUlfE_EEvSC_T1_T2_EUlP24curandStatePhilox4_32_10E0_ZNS1_27distribution_nullary_kernelIS7_f6float4S9_SL_SG_EEvSC_SI_RKT3_T4_EUlifE_EEvlNS_15PhiloxCudaStateESH_SI_,@function
        .size           _ZN2at6native57_GLOBAL__N__cd6b329d_24_DistributionBernoulli_cu_7537a20d43distribution_elementwise_grid_stride_kernelIfLi4EZNS0_9templates4cuda21uniform_and_transformIN3c108BFloat16EfPNS_17CUDAGeneratorImplEZZZNS4_16bernoulli_kernelIS9_EEvRNS_18TensorIteratorBaseEdT_ENKUlvE_clEvENKUlvE7_clEvEUlfE_EEvSC_T1_T2_EUlP24curandStatePhilox4_32_10E0_ZNS1_27distribution_nullary_kernelIS7_f6float4S9_SL_SG_EEvSC_SI_RKT3_T4_EUlifE_EEvlNS_15PhiloxCudaStateESH_SI_,(.L_x_10486 - _ZN2at6native57_GLOBAL__N__cd6b329d_24_DistributionBernoulli_cu_7537a20d43distribution_elementwise_grid_stride_kernelIfLi4EZNS0_9templates4cuda21uniform_and_transformIN3c108BFloat16EfPNS_17CUDAGeneratorImplEZZZNS4_16bernoulli_kernelIS9_EEvRNS_18TensorIteratorBaseEdT_ENKUlvE_clEvENKUlvE7_clEvEUlfE_EEvSC_T1_T2_EUlP24curandStatePhilox4_32_10E0_ZNS1_27distribution_nullary_kernelIS7_f6float4S9_SL_SG_EEvSC_SI_RKT3_T4_EUlifE_EEvlNS_15PhiloxCudaStateESH_SI_)
        .other          _ZN2at6native57_GLOBAL__N__cd6b329d_24_DistributionBernoulli_cu_7537a20d43distribution_elementwise_grid_stride_kernelIfLi4EZNS0_9templates4cuda21uniform_and_transformIN3c108BFloat16EfPNS_17CUDAGeneratorImplEZZZNS4_16bernoulli_kernelIS9_EEvRNS_18TensorIteratorBaseEdT_ENKUlvE_clEvENKUlvE7_clEvEUlfE_EEvSC_T1_T2_EUlP24curandStatePhilox4_32_10E0_ZNS1_27distribution_nullary_kernelIS7_f6float4S9_SL_SG_EEvSC_SI_RKT3_T4_EUlifE_EEvlNS_15PhiloxCudaStateESH_SI_,@"STO_CUDA_ENTRY STV_DEFAULT"
_ZN2at6native57_GLOBAL__N__cd6b329d_24_DistributionBernoulli_cu_7537a20d43distribution_elementwise_grid_stride_kernelIfLi4EZNS0_9templates4cuda21uniform_and_transformIN3c108BFloat16EfPNS_17CUDAGeneratorImplEZZZNS4_16bernoulli_kernelIS9_EEvRNS_18TensorIteratorBaseEdT_ENKUlvE_clEvENKUlvE7_clEvEUlfE_EEvSC_T1_T2_EUlP24curandStatePhilox4_32_10E0_ZNS1_27distribution_nullary_kernelIS7_f6float4S9_SL_SG_EEvSC_SI_RKT3_T4_EUlifE_EEvlNS_15PhiloxCudaStateESH_SI_:
        /* <DEDUP_REMOVED lines=114> */
.L_x_82:
[----:B------:R-:W-:-:S07]  /*0720*/  MOV R30, 0x740 ;  /* 0x00000740001e7802 */ /* 0x000fce0000000f00 */
[----:B------:R-:W-:Y:S05]  /*0730*/  CALL.REL.NOINC `($__internal_5_$__cuda_sm20_div_s64) ;  /* 0x0000000800a47944 */ /* 0x000fea0003c00000 */
.L_x_83:
        /* <DEDUP_REMOVED lines=26> */
.L_x_95:
[----:B------:R-:W-:Y:S01]  /*08e0*/  VIADD R0, R0, 0x1 ;  /* 0x0000000100007836 */ /* 0x000fe20000000000 */
[----:B------:R-:W-:Y:S03]  /*08f0*/  BSSY.RECONVERGENT B0, `(.L_x_84) ;  /* 0x000000c000007945 */ /* 0x000fe60003800200 */
[C---:B------:R-:W-:Y:S01]  /*0900*/  IMAD.WIDE.U32 R32, R0.reuse, -0x2daee0ad, RZ ;  /* 0xd2511f5300207825 */ /* 0x040fe200078e00ff */
[----:B------:R-:W-:-:S13]  /*0910*/  ISETP.NE.AND P0, PT, R0, RZ, PT ;  /* 0x000000ff0000720c */ /* 0x000fda0003f05270 */
[----:B01----:R-:W-:Y:S05]  /*0920*/  @P0 BRA `(.L_x_85) ;  /* 0x0000000000200947 */ /* 0x003fea0003800000 */
        /* <DEDUP_REMOVED lines=8> */
.L_x_85:
[----:B------:R-:W-:Y:S05]  /*09b0*/  BSYNC.RECONVERGENT B0 ;  /* 0x0000000000007941 */ /* 0x000fea0003800200 */
.L_x_84:
        /* <DEDUP_REMOVED lines=51> */
.L_x_86:
        /* <DEDUP_REMOVED lines=9> */
.L_x_87:
        /* <DEDUP_REMOVED lines=21> */
[----:B------:R-:W-:-:S05]  /*0ed0*/  FFMA.FTZ R28, R28, R43, 1.1641532182693481445e-10 ;  /* 0x2f0000001c1c7423 */ /* 0x000fca000001002b */
[----:B------:R-:W-:Y:S02]  /*0ee0*/  FSET.BF.LT.FTZ.AND R29, R28, R45, PT ;  /* 0x0000002d1c1d720a */ /* 0x000fe40003811000 */
[C---:B------:R-:W-:Y:S02]  /*0ef0*/  IADD3 R28, P2, PT, R50.reuse, UR10, RZ ;  /* 0x0000000a321c7c10 */ /* 0x040fe4000ff5e0ff */
[----:B------:R-:W-:Y:S02]  /*0f00*/  F2FP.BF16.F32.PACK_AB R38, RZ, R29 ;  /* 0x0000001dff26723e */ /* 0x000fe400000010ff */
[----:B------:R-:W-:-:S05]  /*0f10*/  LEA.HI.X.SX32 R29, R50, UR11, 0x1, P2 ;  /* 0x0000000b321d7c11 */ /* 0x000fca00090f0eff */
[----:B------:R0:W-:Y:S04]  /*0f20*/  STG.E.U16 desc[UR6][R28.64], R38 ;  /* 0x000000261c007986 */ /* 0x0001e8000c101506 */
.L_x_89:
[----:B------:R-:W-:Y:S05]  /*0f30*/  BSYNC.RECONVERGENT B0 ;  /* 0x0000000000007941 */ /* 0x000fea0003800200 */
.L_x_88:
[----:B------:R-:W-:Y:S01]  /*0f40*/  BSSY.RECONVERGENT B0, `(.L_x_90) ;  /* 0x000000a000007945 */ /* 0x000fe20003800200 */
[----:B0-----:R-:W-:Y:S01]  /*0f50*/  I2FP.F32.U32 R38, R48 ;  /* 0x0000003000267245 */ /* 0x001fe20000201000 */
[----:B------:R-:W-:Y:S02]  /*0f60*/  FFMA.FTZ R44, R44, R43, 1.1641532182693481445e-10 ;  /* 0x2f0000002c2c7423 */ /* 0x000fe4000001002b */
[----:B------:R-:W-:Y:S05]  /*0f70*/  @P0 BRA `(.L_x_91) ;  /* 0x0000000000180947 */ /* 0x000fea0003800000 */
[----:B------:R-:W-:Y:S01]  /*0f80*/  IMAD R51, R51, UR8, RZ ;  /* 0x0000000833337c24 */ /* 0x000fe2000f8e02ff */
[----:B------:R-:W-:-:S04]  /*0f90*/  FSET.BF.LT.FTZ.AND R29, R44, R45, PT ;  /* 0x0000002d2c1d720a */ /* 0x000fc80003811000 */
[C---:B------:R-:W-:Y:S02]  /*0fa0*/  IADD3 R28, P0, PT, R51.reuse, UR10, RZ ;  /* 0x0000000a331c7c10 */ /* 0x040fe4000ff1e0ff */
[----:B------:R-:W-:Y:S02]  /*0fb0*/  F2FP.BF16.F32.PACK_AB R44, RZ, R29 ;  /* 0x0000001dff2c723e */ /* 0x000fe400000010ff */
[----:B------:R-:W-:-:S05]  /*0fc0*/  LEA.HI.X.SX32 R29, R51, UR11, 0x1, P0 ;  /* 0x0000000b331d7c11 */ /* 0x000fca00080f0eff */
[----:B------:R0:W-:Y:S04]  /*0fd0*/  STG.E.U16 desc[UR6][R28.64], R44 ;  /* 0x0000002c1c007986 */ /* 0x0001e8000c101506 */
.L_x_91:
[----:B------:R-:W-:Y:S05]  /*0fe0*/  BSYNC.RECONVERGENT B0 ;  /* 0x0000000000007941 */ /* 0x000fea0003800200 */
.L_x_90:
        /* <DEDUP_REMOVED lines=10> */
.L_x_93:
[----:B------:R-:W-:Y:S05]  /*1090*/  BSYNC.RECONVERGENT B0 ;  /* 0x0000000000007941 */ /* 0x000fea0003800200 */
.L_x_92:
[----:B------:R-:W-:Y:S01]  /*10a0*/  FFMA.FTZ R44, R44, R43, 1.1641532182693481445e-10 ;  /* 0x2f0000002c2c7423 */ /* 0x000fe2000001002b */
[----:B------:R-:W-:Y:S06]  /*10b0*/  @P1 BRA `(.L_x_94) ;  /* 0x0000000000181947 */ /* 0x000fec0003800000 */
[----:B------:R-:W-:Y:S01]  /*10c0*/  IMAD R33, R33, UR8, RZ ;  /* 0x0000000821217c24 */ /* 0x000fe2000f8e02ff */
[----:B0-----:R-:W-:-:S04]  /*10d0*/  FSET.BF.LT.FTZ.AND R29, R44, R45, PT ;  /* 0x0000002d2c1d720a */ /* 0x001fc80003811000 */
[C---:B------:R-:W-:Y:S02]  /*10e0*/  IADD3 R28, P0, PT, R33.reuse, UR10, RZ ;  /* 0x0000000a211c7c10 */ /* 0x040fe4000ff1e0ff */
[----:B------:R-:W-:Y:S02]  /*10f0*/  F2FP.BF16.F32.PACK_AB R31, RZ, R29 ;  /* 0x0000001dff1f723e */ /* 0x000fe400000010ff */
[----:B------:R-:W-:-:S05]  /*1100*/  LEA.HI.X.SX32 R29, R33, UR11, 0x1, P0 ;  /* 0x0000000b211d7c11 */ /* 0x000fca00080f0eff */
[----:B------:R1:W-:Y:S04]  /*1110*/  STG.E.U16 desc[UR6][R28.64], R31 ;  /* 0x0000001f1c007986 */ /* 0x0003e8000c101506 */
.L_x_94:
        /* <DEDUP_REMOVED lines=11> */
        .weak           $__internal_5_$__cuda_sm20_div_s64
        .type           $__internal_5_$__cuda_sm20_div_s64,@function
        .size           $__internal_5_$__cuda_sm20_div_s64,(.L_x_10486 - $__internal_5_$__cuda_sm20_div_s64)
$__internal_5_$__cuda_sm20_div_s64:
        /* <DEDUP_REMOVED lines=77> */
[----:B------:R-:W-:Y:S06]  /*16a0*/  RET.REL.NODEC R30 `(_ZN2at6native57_GLOBAL__N__cd6b329d_24_DistributionBernoulli_cu_7537a20d43distribution_elementwise_grid_stride_kernelIfLi4EZNS0_9templates4cuda21uniform_and_transformIN3c108BFloat16EfPNS_17CUDAGeneratorImplEZZZNS4_16bernoulli_kernelIS9_EEvRNS_18TensorIteratorBaseEdT_ENKUlvE_clEvENKUlvE7_clEvEUlfE_EEvSC_T1_T2_EUlP24curandStatePhilox4_32_10E0_ZNS1_27distribution_nullary_kernelIS7_f6float4S9_SL_SG_EEvSC_SI_RKT3_T4_EUlifE_EEvlNS_15PhiloxCudaStateESH_SI_) ;  /* 0xffffffe81e547950 */ /* 0x000fec0003c3ffff */
.L_x_96:
        /* <DEDUP_REMOVED lines=13> */
.L_x_10486:


//--------------------- .text._ZN2at6native57_GLOBAL__N__cd6b329d_24_DistributionBernoulli_cu_7537a20d43distribution_elementwise_grid_stride_kernelIfLi4EZNS0_9templates4cuda21uniform_and_transformIN3c108BFloat16EfPNS_17CUDAGeneratorImplEZZZNS4_16bernoulli_kernelIS9_EEvRNS_18TensorIteratorBaseEdT_ENKUlvE_clEvENKUlvE7_clEvEUlfE_EEvSC_T1_T2_EUlP24curandStatePhilox4_32_10E_ZNS1_27distribution_nullary_kernelIS7_f7double2S9_SL_SG_EEvSC_SI_RKT3_T4_EUlifE0_EEvlNS_15PhiloxCudaStateESH_SI_ --------------------------
	.section	.text._ZN2at6native57_GLOBAL__N__cd6b329d_24_DistributionBernoulli_cu_7537a20d43distribution_elementwise_grid_stride_kernelIfLi4EZNS0_9templates4cuda21uniform_and_transformIN3c108BFloat16EfPNS_17CUDAGeneratorImplEZZZNS4_16bernoulli_kernelIS9_EEvRNS_18TensorIteratorBaseEdT_ENKUlvE_clEvENKUlvE7_clEvEUlfE_EEvSC_T1_T2_EUlP24curandStatePhilox4_32_10E_ZNS1_27distribution_nullary_kernelIS7_f7double2S9_SL_SG_EEvSC_SI_RKT3_T4_EUlifE0_EEvlNS_15PhiloxCudaStateESH_SI_,"ax",@progbits
	.align	128
.text._ZN2at6native57_GLOBAL__N__cd6b329d_24_DistributionBernoulli_cu_7537a20d43distribution_elementwise_grid_stride_kernelIfLi4EZNS0_9templates4cuda21uniform_and_transformIN3c108BFloat16EfPNS_17CUDAGeneratorImplEZZZNS4_16bernoulli_kernelIS9_EEvRNS_18TensorIteratorBaseEdT_ENKUlvE_clEvENKUlvE7_clEvEUlfE_EEvSC_T1_T2_EUlP24curandStatePhilox4_32_10E_ZNS1_27distribution_nullary_kernelIS7_f7double2S9_SL_SG_EEvSC_SI_RKT3_T4_EUlifE0_EEvlNS_15PhiloxCudaStateESH_SI_:
        .type           _ZN2at6native57_GLOBAL__N__cd6b329d_24_DistributionBernoulli_cu_7537a20d43distribution_elementwise_grid_stride_kernelIfLi4EZNS0_9templates4cuda21uniform_and_transformIN3c108BFloat16EfPNS_17CUDAGeneratorImplEZZZNS4_16bernoulli_kernelIS9_EEvRNS_18TensorIteratorBaseEdT_ENKUlvE_clEvENKUlvE7_clEvEUlfE_EEvSC_T1_T2_EUlP24curandStatePhilox4_32_10E_ZNS1_27distribution_nullary_kernelIS7_f7double2S9_SL_SG_EEvSC_SI_RKT3_T4_EUlifE0_EEvlNS_15PhiloxCudaStateESH_SI_,@function
        .size           _ZN2at6native57_GLOBAL__N__cd6b329d_24_DistributionBernoulli_cu_7537a20d43distribution_elementwise_grid_stride_kernelIfLi4EZNS0_9templates4cuda21uniform_and_transformIN3c108BFloat16EfPNS_17CUDAGeneratorImplEZZZNS4_16bernoulli_kernelIS9_EEvRNS_18TensorIteratorBaseEdT_ENKUlvE_clEvENKUlvE7_clEvEUlfE_EEvSC_T1_T2_EUlP24curandStatePhilox4_32_10E_ZNS1_27distribution_nullary_kernelIS7_f7double2S9_SL_SG_EEvSC_SI_RKT3_T4_EUlifE0_EEvlNS_15PhiloxCudaStateESH_SI_,(.L_x_10488 - _ZN2at6native57_GLOBAL__N__cd6b329d_24_DistributionBernoulli_cu_7537a20d43distribution_elementwise_grid_stride_kernelIfLi4EZNS0_9templates4cuda21uniform_and_transformIN3c108BFloat16EfPNS_17CUDAGeneratorImplEZZZNS4_16bernoulli_kernelIS9_EEvRNS_18TensorIteratorBaseEdT_ENKUlvE_clEvENKUlvE7_clEvEUlfE_EEvSC_T1_T2_EUlP24curandStatePhilox4_32_10E_ZNS1_27distribution_nullary_kernelIS7_f7double2S9_SL_SG_EEvSC_SI_RKT3_T4_EUlifE0_EEvlNS_15PhiloxCudaStateESH_SI_)
        .other          _ZN2at6native57_GLOBAL__N__cd6b329d_24_DistributionBernoulli_cu_7537a20d43distribution_elementwise_grid_stride_kernelIfLi4EZNS0_9templates4cuda21uniform_and_transformIN3c108BFloat16EfPNS_17CUDAGeneratorImplEZZZNS4_16bernoulli_kernelIS9_EEvRNS_18TensorIteratorBaseEdT_ENKUlvE_clEvENKUlvE7_clEvEUlfE_EEvSC_T1_T2_EUlP24curandStatePhilox4_32_10E_ZNS1_27distribution_nullary_kernelIS7_f7double2S9_SL_SG_EEvSC_SI_RKT3_T4_EUlifE0_EEvlNS_15PhiloxCudaStateESH_SI_,@"STO_CUDA_ENTRY STV_DEFAULT"
_ZN2at6native57_GLOBAL__N__cd6b329d_24_DistributionBernoulli_cu_7537a20d43distribution_elementwise_grid_stride_kernelIfLi4EZNS0_9templates4cuda21uniform_and_transformIN3c108BFloat16EfPNS_17CUDAGeneratorImplEZZZNS4_16bernoulli_kernelIS9_EEvRNS_18TensorIteratorBaseEdT_ENKUlvE_clEvENKUlvE7_clEvEUlfE_EEvSC_T1_T2_EUlP24curandStatePhilox4_32_10E_ZNS1_27distribution_nullary_kernelIS7_f7double2S9_SL_SG_EEvSC_SI_RKT3_T4_EUlifE0_EEvlNS_15PhiloxCudaStateESH_SI_:
        /* <DEDUP_REMOVED lines=80> */
[----:B------:R-:W-:Y:S01]  /*0500*/  IADD3 R23, PT, PT, R20, -0x700cb87f, RZ ;  /* 0x8ff3478114177810 */ /* 0x000fe20007ffe0ff */
[----:B0-----:R-:W-:Y:S01]  /*0510*/  IMAD R14, R29, UR6, RZ ;  /* 0x000000061d0e7c24 */ /* 0x001fe2000f8e02ff */
[----:B------:R-:W-:Y:S01]  /*0520*/  LOP3.LUT R32, R15, R32, R31, 0x96, !PT ;  /* 0x000000200f207212 */ /* 0x000fe200078e961f */
[----:B------:R-:W-:Y:S01]  /*0530*/  IMAD.HI.U32 R25, R13, -0x2daee0ad, RZ ;  /* 0xd2511f530d197827 */ /* 0x000fe200078e00ff */
[----:B------:R-:W-:Y:S02]  /*0540*/  MOV R17, R19 ;  /* 0x0000001300117202 */ /* 0x000fe40000000f00 */
[----:B------:R-:W-:Y:S01]  /*0550*/  MOV R15, R18 ;  /* 0x00000012000f7202 */ /* 0x000fe20000000f00 */
[----:B------:R-:W-:Y:S01]  /*0560*/  IMAD.HI.U32 R24, R32, -0x326172a9, RZ ;  /* 0xcd9e8d5720187827 */ /* 0x000fe200078e00ff */
[----:B------:R-:W-:-:S03]  /*0570*/  LOP3.LUT R30, R30, R25, RZ, 0x3c, !PT ;  /* 0x000000191e1e7212 */ /* 0x000fc600078e3cff */
[----:B------:R-:W-:Y:S01]  /*0580*/  IMAD.MOV.U32 R16, RZ, RZ, R19 ;  /* 0x000000ffff107224 */ /* 0x000fe200078e0013 */
[----:B------:R-:W-:Y:S01]  /*0590*/  LOP3.LUT R19, R23, R22, R24, 0x96, !PT ;  /* 0x0000001617137212 */ /* 0x000fe200078e9618 */
[----:B------:R-:W-:Y:S01]  /*05a0*/  IMAD.SHL.U32 R31, R14, 0x4, RZ ;  /* 0x000000040e1f7824 */ /* 0x000fe200078e00ff */
[----:B------:R-:W-:Y:S06]  /*05b0*/  BRA.U UP0, `(.L_x_97) ;  /* 0x0000000100547547 */ /* 0x000fec000b800000 */
[----:B------:R-:W0:Y:S01]  /*05c0*/  I2F.U32.RP R24, R31 ;  /* 0x0000001f00187306 */ /* 0x000e220000209000 */
[----:B------:R-:W-:Y:S02]  /*05d0*/  IADD3 R25, PT, PT, RZ, -R31, RZ ;  /* 0x8000001fff197210 */ /* 0x000fe40007ffe0ff */
[----:B------:R-:W-:-:S05]  /*05e0*/  ISETP.NE.U32.AND P2, PT, R31, RZ, PT ;  /* 0x000000ff1f00720c */ /* 0x000fca0003f45070 */
[----:B0-----:R-:W0:Y:S02]  /*05f0*/  MUFU.RCP R24, R24 ;  /* 0x0000001800187308 */ /* 0x001e240000001000 */
[----:B0-----:R-:W-:-:S06]  /*0600*/  IADD3 R22, PT, PT, R24, 0xffffffe, RZ ;  /* 0x0ffffffe18167810 */ /* 0x001fcc0007ffe0ff */
[----:B------:R0:W1:Y:S02]  /*0610*/  F2I.FTZ.U32.TRUNC.NTZ R23, R22 ;  /* 0x0000001600177305 */ /* 0x000064000021f000 */
[----:B0-----:R-:W-:Y:S02]  /*0620*/  IMAD.MOV.U32 R22, RZ, RZ, RZ ;  /* 0x000000ffff167224 */ /* 0x001fe400078e00ff */
[----:B-1----:R-:W-:-:S04]  /*0630*/  IMAD R25, R25, R23, RZ ;  /* 0x0000001719197224 */ /* 0x002fc800078e02ff */
[----:B------:R-:W-:-:S04]  /*0640*/  IMAD.HI.U32 R23, R23, R25, R22 ;  /* 0x0000001917177227 */ /* 0x000fc800078e0016 */
[----:B------:R-:W-:Y:S02]  /*0650*/  IMAD.MOV.U32 R25, RZ, RZ, RZ ;  /* 0x000000ffff197224 */ /* 0x000fe400078e00ff */
[----:B------:R-:W-:-:S05]  /*0660*/  IMAD.HI.U32 R23, R23, UR4, RZ ;  /* 0x0000000417177c27 */ /* 0x000fca000f8e00ff */
[----:B------:R-:W-:-:S05]  /*0670*/  IADD3 R26, PT, PT, -R23, RZ, RZ ;  /* 0x000000ff171a7210 */ /* 0x000fca0007ffe1ff */
[----:B------:R-:W-:-:S05]  /*0680*/  IMAD R26, R31, R26, UR4 ;  /* 0x000000041f1a7e24 */ /* 0x000fca000f8e021a */
[----:B------:R-:W-:-:S13]  /*0690*/  ISETP.GE.U32.AND P0, PT, R26, R31, PT ;  /* 0x0000001f1a00720c */ /* 0x000fda0003f06070 */
[----:B------:R-:W-:Y:S01]  /*06a0*/  @P0 IADD3 R26, PT, PT, -R31, R26, RZ ;  /* 0x0000001a1f1a0210 */ /* 0x000fe20007ffe1ff */
[----:B------:R-:W-:-:S03]  /*06b0*/  @P0 VIADD R23, R23, 0x1 ;  /* 0x0000000117170836 */ /* 0x000fc60000000000 */
[----:B------:R-:W-:-:S13]  /*06c0*/  ISETP.GE.U32.AND P1, PT, R26, R31, PT ;  /* 0x0000001f1a00720c */ /* 0x000fda0003f26070 */
[----:B------:R-:W-:Y:S02]  /*06d0*/  @P1 IADD3 R23, PT, PT, R23, 0x1, RZ ;  /* 0x0000000117171810 */ /* 0x000fe40007ffe0ff */
[----:B------:R-:W-:-:S04]  /*06e0*/  @!P2 LOP3.LUT R23, RZ, R31, RZ, 0x33, !PT ;  /* 0x0000001fff17a212 */ /* 0x000fc800078e33ff */
[----:B------:R-:W-:Y:S01]  /*06f0*/  MOV R24, R23 ;  /* 0x0000001700187202 */ /* 0x000fe20000000f00 */
[----:B------:R-:W-:Y:S06]  /*0700*/  BRA `(.L_x_98) ;  /* 0x0000000000087947 */ /* 0x000fec0003800000 */
.L_x_97:
[----:B------:R-:W-:-:S07]  /*0710*/  MOV R34, 0x730 ;  /* 0x0000073000227802 */ /* 0x000fce0000000f00 */
[----:B------:R-:W-:Y:S05]  /*0720*/  CALL.REL.NOINC `($__internal_6_$__cuda_sm20_div_s64) ;  /* 0x0000004c00c07944 */ /* 0x000fea0003c00000 */
.L_x_98:
[----:B------:R-:W-:-:S05]  /*0730*/  IMAD.WIDE.U32 R22, R29, UR6, RZ ;  /* 0x000000061d167c25 */ /* 0x000fca000f8e00ff */
[C---:B------:R-:W-:Y:S02]  /*0740*/  SHF.L.U64.HI R27, R22.reuse, 0x2, R23 ;  /* 0x00000002161b7819 */ /* 0x040fe40000010217 */
[----:B------:R-:W-:-:S03]  /*0750*/  SHF.L.U32 R26, R22, 0x2, RZ ;  /* 0x00000002161a7819 */ /* 0x000fc600000006ff */
        /* <DEDUP_REMOVED lines=9> */
[----:B------:R-:W-:Y:S01]  /*07f0*/  IMAD.MOV.U32 R26, RZ, RZ, -0x10000000 ;  /* 0xf0000000ff1a7424 */ /* 0x000fe200078e00ff */
[----:B------:R-:W-:Y:S01]  /*0800*/  MOV R27, 0x380fffff ;  /* 0x380fffff001b7802 */ /* 0x000fe20000000f00 */
[----:B------:R-:W2:Y:S01]  /*0810*/  LDCU.64 UR48, c[0x0][0x548] ;  /* 0x0000a900ff3077ac */ /* 0x000ea20008000a00 */
[----:B------:R-:W-:Y:S01]  /*0820*/  IADD3 R29, PT, PT, R21, -0x695add53, RZ ;  /* 0x96a522ad151d7810 */ /* 0x000fe20007ffe0ff */
[----:B------:R-:W-:Y:S01]  /*0830*/  IMAD R32, R32, -0x326172a9, RZ ;  /* 0xcd9e8d5720207824 */ /* 0x000fe200078e02ff */
[----:B------:R-:W-:Y:S01]  /*0840*/  LOP3.LUT R33, R28, 0x3, RZ, 0xc0, !PT ;  /* 0x000000031c217812 */ /* 0x000fe200078ec0ff */
[----:B------:R-:W-:Y:S01]  /*0850*/  IMAD.SHL.U32 R34, R14, 0x2, RZ ;  /* 0x000000020e227824 */ /* 0x000fe200078e00ff */
[----:B------:R-:W-:Y:S01]  /*0860*/  LOP3.LUT R30, R30, R29, RZ, 0x3c, !PT ;  /* 0x0000001d1e1e7212 */ /* 0x000fe200078e3cff */
[----:B------:R-:W-:Y:S01]  /*0870*/  IMAD R36, R14, 0x3, RZ ;  /* 0x000000030e247824 */ /* 0x000fe200078e02ff */
[----:B------:R-:W3:Y:S01]  /*0880*/  LDCU UR72, c[0x0][0x3ac] ;  /* 0x00007580ff4877ac */ /* 0x000ee20008000800 */
        /* <DEDUP_REMOVED lines=69> */
.L_x_119:
[----:B------:R-:W-:Y:S01]  /*0ce0*/  IADD3 R0, PT, PT, R0, 0x1, RZ ;  /* 0x0000000100007810 */ /* 0x000fe20007ffe0ff */
[----:B------:R-:W-:Y:S03]  /*0cf0*/  BSSY.RECONVERGENT B0, `(.L_x_99) ;  /* 0x000000c000007945 */ /* 0x000fe60003800200 */
[C---:B------:R-:W-:Y:S01]  /*0d00*/  ISETP.NE.AND P0, PT, R0.reuse, RZ, PT ;  /* 0x000000ff0000720c */ /* 0x040fe20003f05270 */
[----:B--2---:R-:W-:-:S12]  /*0d10*/  IMAD.WIDE.U32 R28, R0, -0x2daee0ad, RZ ;  /* 0xd2511f53001c7825 */ /* 0x004fd800078e00ff */
[----:B-1----:R-:W-:Y:S05]  /*0d20*/  @P0 BRA `(.L_x_100) ;  /* 0x0000000000200947 */ /* 0x002fea0003800000 */
[----:B------:R-:W-:-:S04]  /*0d30*/  IADD3 R2, PT, PT, R2, 0x1, RZ ;  /* 0x0000000102027810 */ /* 0x000fc80007ffe0ff */
[----:B------:R-:W-:-:S13]  /*0d40*/  ISETP.NE.AND P0, PT, R2, RZ, PT ;  /* 0x000000ff0200720c */ /* 0x000fda0003f05270 */
[----:B------:R-:W-:Y:S01]  /*0d50*/  @!P0 VIADD R18, R18, 0x1 ;  /* 0x0000000112128836 */ /* 0x000fe20000000000 */
[----:B------:R-:W-:Y:S01]  /*0d60*/  @!P0 IADD3 R26, PT, PT, R17, 0x1, RZ ;  /* 0x00000001111a8810 */ /* 0x000fe20007ffe0ff */
[----:B------:R-:W-:-:S03]  /*0d70*/  @!P0 IMAD.MOV.U32 R2, RZ, RZ, RZ ;  /* 0x000000ffff028224 */ /* 0x000fc600078e00ff */
[----:B------:R-:W-:-:S13]  /*0d80*/  ISETP.NE.AND P1, PT, R18, RZ, !P0 ;  /* 0x000000ff1200720c */ /* 0x000fda0004725270 */
[----:B------:R-:W-:-:S04]  /*0d90*/  @P1 IADD3 R26, PT, PT, R17, RZ, RZ ;  /* 0x000000ff111a1210 */ /* 0x000fc80007ffe0ff */
[----:B------:R-:W-:-:S07]  /*0da0*/  @!P0 MOV R17, R26 ;  /* 0x0000001a00118202 */ /* 0x000fce0000000f00 */
.L_x_100:
[----:B0-----:R-:W-:Y:S05]  /*0db0*/  BSYNC.RECONVERGENT B0 ;  /* 0x0000000000007941 */ /* 0x001fea0003800200 */
.L_x_99:
[----:B------:R-:W-:Y:S01]  /*0dc0*/  LOP3.LUT R40, R17, R29, R21, 0x96, !PT ;  /* 0x0000001d11287212 */ /* 0x000fe200078e9615 */
[----:B------:R-:W-:Y:S01]  /*0dd0*/  IMAD.WIDE.U32 R26, R18, -0x326172a9, RZ ;  /* 0xcd9e8d57121a7825 */ /* 0x000fe200078e00ff */
[----:B------:R-:W-:Y:S02]  /*0de0*/  IADD3 R37, PT, PT, R21, 0x646e171e, RZ ;  /* 0x646e171e15257810 */ /* 0x000fe40007ffe0ff */
[----:B------:R-:W-:Y:S01]  /*0df0*/  ISETP.GT.AND P0, PT, R33, 0x1, PT ;  /* 0x000000012100780c */ /* 0x000fe20003f04270 */
        /* <DEDUP_REMOVED lines=25> */
[----:B------:R-:W-:Y:S02]  /*0f90*/  VIADD R29, R20, 0xb54cda56 ;  /* 0xb54cda56141d7836 */ /* 0x000fe40000000000 */
[----:B------:R-:W-:-:S03]  /*0fa0*/  IMAD.WIDE.U32 R40, R40, -0x326172a9, RZ ;  /* 0xcd9e8d5728287825 */ /* 0x000fc600078e00ff */
[----:B------:R-:W-:Y:S02]  /*0fb0*/  LOP3.LUT R27, R29, R38, R27, 0x96, !PT ;  /* 0x000000261d1b7212 */ /* 0x000fe400078e961b */
[----:B------:R-:W-:Y:S01]  /*0fc0*/  LOP3.LUT R38, R37, R26, R41, 0x96, !PT ;  /* 0x0000001a25267212 */ /* 0x000fe200078e9629 */
[C---:B------:R-:W-:Y:S01]  /*0fd0*/  VIADD R37, R21.reuse, 0xdb3d7428 ;  /* 0xdb3d742815257836 */ /* 0x040fe20000000000 */
[----:B------:R-:W-:Y:S01]  /*0fe0*/  IADD3 R29, PT, PT, R21, 0x1fd5c5a3, RZ ;  /* 0x1fd5c5a3151d7810 */ /* 0x000fe20007ffe0ff */
[----:B------:R-:W-:Y:S01]  /*0ff0*/  IMAD.WIDE.U32 R26, R27, -0x2daee0ad, RZ ;  /* 0xd2511f531b1a7825 */ /* 0x000fe200078e00ff */
[----:B------:R-:W-:-:S03]  /*1000*/  IADD3 R41, PT, PT, R20, -0x700cb87f, RZ ;  /* 0x8ff3478114297810 */ /* 0x000fc60007ffe0ff */
[----:B------:R-:W-:Y:S01]  /*1010*/  IMAD.WIDE.U32 R38, R38, -0x2daee0ad, RZ ;  /* 0xd2511f5326267825 */ /* 0x000fe200078e00ff */
[----:B------:R-:W-:-:S04]  /*1020*/  LOP3.LUT R28, R29, R28, R27, 0x96, !PT ;  /* 0x0000001c1d1c7212 */ /* 0x000fc800078e961b */
[----:B------:R-:W-:Y:S01]  /*1030*/  LOP3.LUT R26, R37, R26, R39, 0x96, !PT ;  /* 0x0000001a251a7212 */ /* 0x000fe200078e9627 */
[----:B------:R-:W-:Y:S01]  /*1040*/  IMAD.WIDE.U32 R28, R28, -0x326172a9, RZ ;  /* 0xcd9e8d571c1c7825 */ /* 0x000fe200078e00ff */
[----:B------:R-:W-:-:S03]  /*1050*/  IADD3 R37, PT, PT, R20, -0xe443238, RZ ;  /* 0xf1bbcdc814257810 */ /* 0x000fc60007ffe0ff */
[----:B------:R-:W-:Y:S01]  /*1060*/  IMAD R39, R13, -0x2daee0ad, RZ ;  /* 0xd2511f530d277824 */ /* 0x000fe200078e02ff */
[----:B------:R-:W-:Y:S01]  /*1070*/  LOP3.LUT R13, R37, R40, R29, 0x96, !PT ;  /* 0x00000028250d7212 */ /* 0x000fe200078e961d */
[----:B------:R-:W-:-:S04]  /*1080*/  IMAD.WIDE.U32 R26, R26, -0x326172a9, RZ ;  /* 0xcd9e8d571a1a7825 */ /* 0x000fc800078e00ff */
[----:B------:R-:W-:Y:S01]  /*1090*/  IMAD.MOV.U32 R29, RZ, RZ, R19 ;  /* 0x000000ffff1d7224 */ /* 0x000fe200078e0013 */
[----:B------:R-:W-:Y:S01]  /*10a0*/  LOP3.LUT R19, R41, R28, R27, 0x96, !PT ;  /* 0x0000001c29137212 */ /* 0x000fe200078e961b */
[----:B------:R-:W-:Y:S01]  /*10b0*/  IMAD.HI.U32 R37, R13, -0x2daee0ad, RZ ;  /* 0xd2511f530d257827 */ /* 0x000fe200078e00ff */
[----:B------:R-:W-:Y:S02]  /*10c0*/  IADD3 R28, PT, PT, R21, -0x695add53, RZ ;  /* 0x96a522ad151c7810 */ /* 0x000fe40007ffe0ff */
[----:B------:R-:W-:Y:S01]  /*10d0*/  MOV R27, R32 ;  /* 0x00000020001b7202 */ /* 0x000fe20000000f00 */
        /* <DEDUP_REMOVED lines=13> */
.L_x_101:
[----:B------:R-:W-:Y:S01]  /*11b0*/  ISETP.NE.AND P0, PT, R33, 0x3, PT ;  /* 0x000000032100780c */ /* 0x000fe20003f05270 */
[----:B------:R-:W-:Y:S01]  /*11c0*/  IMAD.MOV.U32 R27, RZ, RZ, R19 ;  /* 0x000000ffff1b7224 */ /* 0x000fe200078e0013 */
[----:B------:R-:W-:Y:S02]  /*11d0*/  MOV R29, R39 ;  /* 0x00000027001d7202 */ /* 0x000fe40000000f00 */
[----:B------:R-:W-:Y:S02]  /*11e0*/  MOV R37, R32 ;  /* 0x0000002000257202 */ /* 0x000fe40000000f00 */
[----:B------:R-:W-:-:S07]  /*11f0*/  MOV R38, R30 ;  /* 0x0000001e00267202 */ /* 0x000fce0000000f00 */
[----:B------:R-:W-:Y:S01]  /*1200*/  @P0 IMAD.MOV.U32 R29, RZ, RZ, R26 ;  /* 0x000000ffff1d0224 */ /* 0x000fe200078e001a */
[----:B------:R-:W-:Y:S01]  /*1210*/  @P0 MOV R27, R39 ;  /* 0x00000027001b0202 */ /* 0x000fe20000000f00 */
[----:B------:R-:W-:Y:S01]  /*1220*/  @P0 IMAD.MOV.U32 R38, RZ, RZ, R32 ;  /* 0x000000ffff260224 */ /* 0x000fe200078e0020 */
[----:B------:R-:W-:-:S07]  /*1230*/  @P0 MOV R37, R19 ;  /* 0x0000001300250202 */ /* 0x000fce0000000f00 */
.L_x_102:
[----:B------:R-:W-:-:S04]  /*1240*/  IMAD.WIDE.U32 R38, R38, 0x200000, RZ ;  /* 0x0020000026267825 */ /* 0x000fc800078e00ff */
[----:B------:R-:W-:Y:S01]  /*1250*/  HFMA2 R26, -RZ, RZ, 0, 0 ;  /* 0x00000000ff1a7431 */ /* 0x000fe200000001ff */
[----:B------:R-:W-:Y:S01]  /*1260*/  UISETP.NE.AND UP0, UPT, UR31, URZ, UPT ;  /* 0x000000ff1f00728c */ /* 0x000fe2000bf05270 */
[----:B------:R-:W-:Y:S01]  /*1270*/  IMAD.WIDE.U32 R40, R27, 0x200000, RZ ;  /* 0x002000001b287825 */ /* 0x000fe200078e00ff */
[----:B------:R-:W-:Y:S02]  /*1280*/  LOP3.LUT R38, R38, R37, RZ, 0x3c, !PT ;  /* 0x0000002526267212 */ /* 0x000fe400078e3cff */
[----:B------:R-:W-:Y:S02]  /*1290*/  MOV R27, 0x3ca00000 ;  /* 0x3ca00000001b7802 */ /* 0x000fe40000000f00 */
[----:B------:R-:W-:Y:S02]  /*12a0*/  LOP3.LUT R40, R40, R29, RZ, 0x3c, !PT ;  /* 0x0000001d28287212 */ /* 0x000fe400078e3cff */
[----:B------:R-:W-:-:S15]  /*12b0*/  I2F.F64.U64 R38, R38 ;  /* 0x0000002600267312 */ /* 0x000fde0000301800 */
[----:B------:R-:W-:-:S15]  /*12c0*/  NOP ;  /* 0x0000000000007918 */ /* 0x000fde0000000000 */
[----:B------:R-:W-:-:S15]  /*12d0*/  NOP ;  /* 0x0000000000007918 */ /* 0x000fde0000000000 */
[----:B------:R-:W-:-:S15]  /*12e0*/  NOP ;  /* 0x0000000000007918 */ /* 0x000fde0000000000 */
[----:B------:R-:W-:-:S04]  /*12f0*/  NOP ;  /* 0x0000000000007918 */ /* 0x000fc80000000000 */
        /* <DEDUP_REMOVED lines=10> */
[----:B------:R0:W2:Y:S02]  /*13a0*/  DFMA R26, R38, R26, 5.5511151231257827021e-17 ;  /* 0x3c900000261a742b */ /* 0x0000a4000000001a */
[----:B012---:R-:W-:Y:S05]  /*13b0*/  BRA.U UP0, `(.L_x_103) ;  /* 0x0000000100d87547 */ /* 0x007fea000b800000 */
[-C--:B------:R-:W-:Y:S01]  /*13c0*/  IADD3 R37, P1, PT, R34, R15.reuse, RZ ;  /* 0x0000000f22257210 */ /* 0x080fe20007f3e0ff */
[----:B------:R-:W-:Y:S03]  /*13d0*/  BSSY.RECONVERGENT B0, `(.L_x_104) ;  /* 0x000001a000007945 */ /* 0x000fe60003800200 */
[-C--:B------:R-:W-:Y:S01]  /*13e0*/  ISETP.GE.U32.AND P0, PT, R37, R24.reuse, PT ;  /* 0x000000182500720c */ /* 0x080fe20003f06070 */
[----:B------:R-:W-:Y:S01]  /*13f0*/  IMAD.X R38, RZ, RZ, R16, P1 ;  /* 0x000000ffff267224 */ /* 0x000fe200008e0610 */
[----:B------:R-:W-:Y:S02]  /*1400*/  ISETP.GE.U32.AND P1, PT, R15, R24, PT ;  /* 0x000000180f00720c */ /* 0x000fe40003f26070 */
[----:B------:R-:W-:Y:S02]  /*1410*/  IADD3 R37, P3, PT, R14, R15, RZ ;  /* 0x0000000f0e257210 */ /* 0x000fe40007f7e0ff */
[----:B------:R-:W-:-:S02]  /*1420*/  ISETP.GE.AND.EX P0, PT, R38, R25, PT, P0 ;  /* 0x000000192600720c */ /* 0x000fc40003f06300 */
[----:B------:R-:W-:Y:S02]  /*1430*/  ISETP.GE.AND.EX P1, PT, R16, R25, PT, P1 ;  /* 0x000000191000720c */ /* 0x000fe40003f26310 */
[----:B------:R-:W-:Y:S02]  /*1440*/  ISETP.GE.U32.AND P2, PT, R37, R24, PT ;  /* 0x000000182500720c */ /* 0x000fe40003f46070 */
[----:B------:R-:W-:-:S04]  /*1450*/  IADD3.X R40, PT, PT, RZ, R16, RZ, P3, !PT ;  /* 0x00000010ff287210 */ /* 0x000fc80001ffe4ff */
[----:B------:R-:W-:-:S03]  /*1460*/  ISETP.GE.AND.EX P2, PT, R40, R25, PT, P2 ;  /* 0x000000192800720c */ /* 0x000fc60003f46320 */
[----:B------:R-:W0:Y:S01]  /*1470*/  @!P0 LDC.64 R38, c[0x0][0x540] ;  /* 0x00015000ff268b82 */ /* 0x000e220000000a00 */
[----:B------:R-:W-:Y:S01]  /*1480*/  @!P0 F2FP.BF16.F32.PACK_AB R37, RZ, R0 ;  /* 0x00000000ff25823e */ /* 0x000fe200000010ff */
[----:B------:R-:W-:Y:S08]  /*1490*/  @P1 BRA `(.L_x_105) ;  /* 0x0000000000341947 */ /* 0x000ff00003800000 */
[----:B------:R-:W1:Y:S01]  /*14a0*/  LDC.64 R40, c[0x0][0x540] ;  /* 0x00015000ff287b82 */ /* 0x000e620000000a00 */
[----:B------:R-:W-:Y:S01]  /*14b0*/  UMOV UR48, 0xf0000000 ;  /* 0xf000000000307882 */ /* 0x000fe20000000000 */
[----:B------:R-:W-:Y:S01]  /*14c0*/  UMOV UR49, 0x380fffff ;  /* 0x380fffff00317882 */ /* 0x000fe20000000000 */
[----:B------:R-:W2:-:S15]  /*14d0*/  F2F.F32.F64 R42, R28 ;  /* 0x0000001c002a7310 */ /* 0x000e9e0000301000 */
[----:B------:R-:W-:-:S15]  /*14e0*/  NOP ;  /* 0x0000000000007918 */ /* 0x000fde0000000000 */
[----:B------:R-:W-:-:S15]  /*14f0*/  NOP ;  /* 0x0000000000007918 */ /* 0x000fde0000000000 */
[----:B------:R-:W-:-:S15]  /*1500*/  NOP ;  /* 0x0000000000007918 */ /* 0x000fde0000000000 */
[----:B------:R-:W-:-:S04]  /*1510*/  NOP ;  /* 0x0000000000007918 */ /* 0x000fc80000000000 */
[----:B------:R-:W2:Y:S02]  /*1520*/  DSETP.GEU.AND P1, PT, |R28|, UR48, PT ;  /* 0x000000301c007e2a */ /* 0x000ea4000bf2e200 */
[----:B--2---:R-:W-:-:S05]  /*1530*/  @!P1 FMUL R42, R42, 1.175494350822287508e-38 ;  /* 0x008000002a2a9820 */ /* 0x004fca0000400000 */
[----:B------:R-:W-:-:S04]  /*1540*/  FSET.BF.LT.FTZ.AND R42, R42, R35, PT ;  /* 0x000000232a2a720a */ /* 0x000fc80003811000 */
[----:B------:R-:W-:-:S05]  /*1550*/  F2FP.BF16.F32.PACK_AB R42, RZ, R42 ;  /* 0x0000002aff2a723e */ /* 0x000fca00000010ff */
[----:B-1----:R1:W-:Y:S02]  /*1560*/  STG.E.U16 desc[UR76][R40.64], R42 ;  /* 0x0000002a28007986 */ /* 0x0023e4000c10154c */
.L_x_105:
[----:B------:R-:W-:Y:S05]  /*1570*/  BSYNC.RECONVERGENT B0 ;  /* 0x0000000000007941 */ /* 0x000fea0003800200 */
.L_x_104:
[----:B------:R-:W-:Y:S04]  /*1580*/  BSSY.RECONVERGENT B0, `(.L_x_106) ;  /* 0x000000f000007945 */ /* 0x000fe80003800200 */
[----:B------:R-:W-:Y:S05]  /*1590*/  @P2 BRA `(.L_x_107) ;  /* 0x0000000000342947 */ /* 0x000fea0003800000 */
[----:B------:R-:W2:Y:S01]  /*15a0*/  LDC.64 R28, c[0x0][0x540] ;  /* 0x00015000ff1c7b82 */ /* 0x000ea20000000a00 */
[----:B------:R-:W-:Y:S01]  /*15b0*/  UMOV UR48, 0xf0000000 ;  /* 0xf000000000307882 */ /* 0x000fe20000000000 */
[----:B------:R-:W-:Y:S01]  /*15c0*/  UMOV UR49, 0x380fffff ;  /* 0x380fffff00317882 */ /* 0x000fe20000000000 */
[----:B-1----:R-:W1:-:S15]  /*15d0*/  F2F.F32.F64 R40, R26 ;  /* 0x0000001a00287310 */ /* 0x002e5e0000301000 */
[----:B------:R-:W-:-:S15]  /*15e0*/  NOP ;  /* 0x0000000000007918 */ /* 0x000fde0000000000 */
[----:B------:R-:W-:-:S15]  /*15f0*/  NOP ;  /* 0x0000000000007918 */ /* 0x000fde0000000000 */
[----:B------:R-:W-:-:S15]  /*1600*/  NOP ;  /* 0x0000000000007918 */ /* 0x000fde0000000000 */
[----:B------:R-:W-:-:S04]  /*1610*/  NOP ;  /* 0x0000000000007918 */ /* 0x000fc80000000000 */
[----:B------:R-:W1:Y:S02]  /*1620*/  DSETP.GEU.AND P1, PT, |R26|, UR48, PT ;  /* 0x000000301a007e2a */ /* 0x000e64000bf2e200 */
[----:B-1----:R-:W-:-:S05]  /*1630*/  @!P1 FMUL R40, R40, 1.175494350822287508e-38 ;  /* 0x0080000028289820 */ /* 0x002fca0000400000 */
[----:B------:R-:W-:-:S04]  /*1640*/  FSET.BF.LT.FTZ.AND R40, R40, R35, PT ;  /* 0x000000232828720a */ /* 0x000fc80003811000 */
[----:B------:R-:W-:-:S05]  /*1650*/  F2FP.BF16.F32.PACK_AB R40, RZ, R40 ;  /* 0x00000028ff28723e */ /* 0x000fca00000010ff */
[----:B--2---:R2:W-:Y:S02]  /*1660*/  STG.E.U16 desc[UR76][R28.64], R40 ;  /* 0x000000281c007986 */ /* 0x0045e4000c10154c */
.L_x_107:
[----:B------:R-:W-:Y:S05]  /*1670*/  BSYNC.RECONVERGENT B0 ;  /* 0x0000000000007941 */ /* 0x000fea0003800200 */
.L_x_106:
[----:B------:R-:W-:Y:S01]  /*1680*/  IADD3 R27, P1, PT, R36, R15, RZ ;  /* 0x0000000f241b7210 */ /* 0x000fe20007f3e0ff */
[----:B0-----:R3:W-:Y:S03]  /*1690*/  @!P0 STG.E.U16 desc[UR76][R38.64], R37 ;  /* 0x0000002526008986 */ /* 0x0017e6000c10154c */
[----:B------:R-:W-:Y:S02]  /*16a0*/  ISETP.GE.U32.AND P0, PT, R27, R24, PT ;  /* 0x000000181b00720c */ /* 0x000fe40003f06070 */
[----:B------:R-:W-:-:S04]  /*16b0*/  IADD3.X R26, PT, PT, RZ, R16, RZ, P1, !PT ;  /* 0x00000010ff1a7210 */ /* 0x000fc80000ffe4ff */
[----:B------:R-:W-:-:S13]  /*16c0*/  ISETP.GE.AND.EX P0, PT, R26, R25, PT, P0 ;  /* 0x000000191a00720c */ /* 0x000fda0003f06300 */
[----:B---3--:R-:W-:Y:S05]  /*16d0*/  @P0 BRA `(.L_x_108) ;  /* 0x0000003c00a80947 */ /* 0x008fea0003800000 */
[----:B------:R-:W0:Y:S01]  /*16e0*/  LDC.64 R26, c[0x0][0x540] ;  /* 0x00015000ff1a7b82 */ /* 0x000e220000000a00 */
[----:B--2---:R-:W-:-:S05]  /*16f0*/  F2FP.BF16.F32.PACK_AB R28, RZ, R0 ;  /* 0x00000000ff1c723e */ /* 0x004fca00000010ff */
[----:B0-----:R3:W-:Y:S01]  /*1700*/  STG.E.U16 desc[UR76][R26.64], R28 ;  /* 0x0000001c1a007986 */ /* 0x0017e2000c10154c */
[----:B------:R-:W-:Y:S05]  /*1710*/  BRA `(.L_x_108) ;  /* 0x0000003c00987947 */ /* 0x000fea0003800000 */
.L_x_103:
[----:B------:R-:W-:Y:S01]  /*1720*/  ISETP.GE.U32.AND P0, PT, R15, R24, PT ;  /* 0x000000180f00720c */ /* 0x000fe20003f06070 */
[----:B------:R-:W-:Y:S03]  /*1730*/  BSSY.RECONVERGENT B0, `(.L_x_109) ;  /* 0x00000f6000007945 */ /* 0x000fe60003800200 */
[----:B------:R-:W-:-:S13]  /*1740*/  ISETP.GE.AND.EX P0, PT, R16, R25, PT, P0 ;  /* 0x000000191000720c */ /* 0x000fda0003f06300 */
[----:B------:R-:W-:Y:S05]  /*1750*/  @P0 BRA `(.L_x_110) ;  /* 0x0000000c00cc0947 */ /* 0x000fea0003800000 */
[----:B------:R-:W-:Y:S01]  /*1760*/  MOV R39, R15 ;  /* 0x0000000f00277202 */ /* 0x000fe20000000f00 */
[----:B------:R-:W-:Y:S01]  /*1770*/  IMAD.MOV.U32 R38, RZ, RZ, RZ ;  /* 0x000000ffff267224 */ /* 0x000fe200078e00ff */
        /* <DEDUP_REMOVED lines=42> */
[----:B------:R-:W-:Y:S01]  /*1a20*/  HFMA2 R28, -RZ, RZ, 0, 0 ;  /* 0x00000000ff1c7431 */ /* 0x000fe200000001ff */
        /* <DEDUP_REMOVED lines=186> */
[----:B------:R-:W-:-:S05]  /*25d0*/  HFMA2 R28, -RZ, RZ, 0, 0 ;  /* 0x00000000ff1c7431 */ /* 0x000fca00000001ff */
[----:B0-----:R-:W-:-:S05]  /*25e0*/  IMAD.HI.U32 R28, R29, UR48, R28 ;  /* 0x000000301d1c7c27 */ /* 0x001fca000f8e001c */
[----:B------:R-:W-:-:S04]  /*25f0*/  SHF.R.U32.HI R28, RZ, UR49, R28 ;  /* 0x00000031ff1c7c19 */ /* 0x000fc8000801161c */
[----:B------:R-:W-:-:S05]  /*2600*/  IADD3 R28, PT, PT, -R28, RZ, RZ ;  /* 0x000000ff1c1c7210 */ /* 0x000fca0007ffe1ff */
[----:B------:R-:W-:-:S04]  /*2610*/  IMAD R28, R28, UR29, R29 ;  /* 0x0000001d1c1c7c24 */ /* 0x000fc8000f8e021d */
[----:B------:R-:W-:-:S07]  /*2620*/  IMAD R37, R28, UR30, R37 ;  /* 0x0000001e1c257c24 */ /* 0x000fce000f8e0225 */
.L_x_111:
[----:B------:R-:W0:Y:S01]  /*2630*/  LDCU.64 UR48, c[0x0][0x540] ;  /* 0x0000a800ff3077ac */ /* 0x000e220008000a00 */
[----:B------:R-:W-:-:S04]  /*2640*/  FSET.BF.LT.FTZ.AND R38, R38, R35, PT ;  /* 0x000000232626720a */ /* 0x000fc80003811000 */
[----:B------:R-:W-:Y:S02]  /*2650*/  F2FP.BF16.F32.PACK_AB R38, RZ, R38 ;  /* 0x00000026ff26723e */ /* 0x000fe400000010ff */
[----:B0-----:R-:W-:-:S05]  /*2660*/  IADD3 R28, P0, PT, R37, UR48, RZ ;  /* 0x00000030251c7c10 */ /* 0x001fca000ff1e0ff */
[----:B------:R-:W-:-:S05]  /*2670*/  IMAD.X R29, RZ, RZ, UR49, P0 ;  /* 0x00000031ff1d7e24 */ /* 0x000fca00080e06ff */
[----:B------:R0:W-:Y:S03]  /*2680*/  STG.E.U16 desc[UR76][R28.64], R38 ;  /* 0x000000261c007986 */ /* 0x0001e6000c10154c */
.L_x_110:
[----:B------:R-:W-:Y:S05]  /*2690*/  BSYNC.RECONVERGENT B0 ;  /* 0x0000000000007941 */ /* 0x000fea0003800200 */
.L_x_109:
[----:B------:R-:W-:Y:S01]  /*26a0*/  IADD3 R39, P1, PT, R14, R15, RZ ;  /* 0x0000000f0e277210 */ /* 0x000fe20007f3e0ff */
[----:B------:R-:W-:Y:S03]  /*26b0*/  BSSY.RECONVERGENT B0, `(.L_x_112) ;  /* 0x00000f8000007945 */ /* 0x000fe60003800200 */
[----:B------:R-:W-:Y:S02]  /*26c0*/  ISETP.GE.U32.AND P0, PT, R39, R24, PT ;  /* 0x000000182700720c */ /* 0x000fe40003f06070 */
[----:B0-----:R-:W-:-:S04]  /*26d0*/  IADD3.X R28, PT, PT, RZ, R16, RZ, P1, !PT ;  /* 0x00000010ff1c7210 */ /* 0x001fc80000ffe4ff */
[----:B------:R-:W-:-:S13]  /*26e0*/  ISETP.GE.AND.EX P0, PT, R28, R25, PT, P0 ;  /* 0x000000191c00720c */ /* 0x000fda0003f06300 */
[----:B------:R-:W-:Y:S05]  /*26f0*/  @P0 BRA `(.L_x_113) ;  /* 0x0000000c00cc0947 */ /* 0x000fea0003800000 */
[----:B------:R-:W-:Y:S01]  /*2700*/  MOV R28, RZ ;  /* 0x000000ff001c7202 */ /* 0x000fe20000000f00 */
[----:B------:R-:W-:Y:S01]  /*2710*/  IMAD.MOV.U32 R29, RZ, RZ, R39 ;  /* 0x000000ffff1d7224 */ /* 0x000fe200078e0027 */
[----:B------:R-:W-:Y:S01]  /*2720*/  UISETP.NE.AND UP0, UPT, UR74, URZ, UPT ;  /* 0x000000ff4a00728c */ /* 0x000fe2000bf05270 */
[----:B------:R-:W-:Y:S02]  /*2730*/  UMOV UR48, 0xf0000000 ;  /* 0xf000000000307882 */ /* 0x000fe40000000000 */
[----:B------:R-:W-:Y:S01]  /*2740*/  IMAD.HI.U32 R28, R39, UR32, R28 ;  /* 0x00000020271c7c27 */ /* 0x000fe2000f8e001c */
[----:B------:R-:W-:Y:S02]  /*2750*/  UMOV UR49, 0x380fffff ;  /* 0x380fffff00317882 */ /* 0x000fe40000000000 */
[----:B------:R-:W0:Y:S02]  /*2760*/  DSETP.GEU.AND P0, PT, |R26|, UR48, PT ;  /* 0x000000301a007e2a */ /* 0x000e24000bf0e200 */
[----:B------:R-:W-:-:S15]  /*2770*/  SHF.R.U32.HI R37, RZ, UR33, R28 ;  /* 0x00000021ff257c19 */ /* 0x000fde000801161c */
[----:B------:R-:W-:-:S15]  /*2780*/  NOP ;  /* 0x0000000000007918 */ /* 0x000fde0000000000 */
[----:B------:R-:W-:-:S15]  /*2790*/  NOP ;  /* 0x0000000000007918 */ /* 0x000fde0000000000 */
[----:B------:R-:W-:-:S15]  /*27a0*/  NOP ;  /* 0x0000000000007918 */ /* 0x000fde0000000000 */
[----:B------:R-:W-:-:S02]  /*27b0*/  NOP ;  /* 0x0000000000007918 */ /* 0x000fc40000000000 */
[----:B------:R-:W0:Y:S01]  /*27c0*/  F2F.F32.F64 R28, R26 ;  /* 0x0000001a001c7310 */ /* 0x000e220000301000 */
[----:B------:R-:W-:Y:S01]  /*27d0*/  IADD3 R29, PT, PT, -R37, RZ, RZ ;  /* 0x000000ff251d7210 */ /* 0x000fe20007ffe1ff */
[----:B0-----:R-:W-:-:S04]  /*27e0*/  @!P0 FMUL R28, R28, 1.175494350822287508e-38 ;  /* 0x008000001c1c8820 */ /* 0x001fc80000400000 */
        /* <DEDUP_REMOVED lines=20> */
[----:B------:R-:W-:Y:S01]  /*2930*/  HFMA2 R26, -RZ, RZ, 0, 0 ;  /* 0x00000000ff1a7431 */ /* 0x000fe200000001ff */
[----:B------:R-:W-:Y:S01]  /*2940*/  MOV R27, R37 ;  /* 0x00000025001b7202 */ /* 0x000fe20000000f00 */
[----:B------:R-:W-:-:S03]  /*2950*/  UISETP.NE.AND UP0, UPT, UR73, 0x4, UPT ;  /* 0x000000044900788c */ /* 0x000fc6000bf05270 */
        /* <DEDUP_REMOVED lines=193> */
[----:B------:R-:W-:-:S04]  /*3570*/  IMAD.MOV.U32 R26, RZ, RZ, RZ ;  /* 0x000000ffff1a7224 */ /* 0x000fc800078e00ff */
[----:B0-----:R-:W-:-:S05]  /*3580*/  IMAD.HI.U32 R26, R27, UR48, R26 ;  /* 0x000000301b1a7c27 */ /* 0x001fca000f8e001a */
[----:B------:R-:W-:-:S04]  /*3590*/  SHF.R.U32.HI R26, RZ, UR49, R26 ;  /* 0x00000031ff1a7c19 */ /* 0x000fc8000801161a */
[----:B------:R-:W-:-:S05]  /*35a0*/  IADD3 R26, PT, PT, -R26, RZ, RZ ;  /* 0x000000ff1a1a7210 */ /* 0x000fca0007ffe1ff */
[----:B------:R-:W-:-:S04]  /*35b0*/  IMAD R26, R26, UR29, R27 ;  /* 0x0000001d1a1a7c24 */ /* 0x000fc8000f8e021b */
[----:B------:R-:W-:-:S07]  /*35c0*/  IMAD R29, R26, UR30, R29 ;  /* 0x0000001e1a1d7c24 */ /* 0x000fce000f8e021d */
.L_x_114:
[----:B------:R-:W0:Y:S01]  /*35d0*/  LDCU.64 UR48, c[0x0][0x540] ;  /* 0x0000a800ff3077ac */ /* 0x000e220008000a00 */
[----:B------:R-:W-:-:S04]  /*35e0*/  FSET.BF.LT.FTZ.AND R28, R28, R35, PT ;  /* 0x000000231c1c720a */ /* 0x000fc80003811000 */
[----:B------:R-:W-:Y:S02]  /*35f0*/  F2FP.BF16.F32.PACK_AB R28, RZ, R28 ;  /* 0x0000001cff1c723e */ /* 0x000fe400000010ff */
[----:B0-----:R-:W-:-:S04]  /*3600*/  IADD3 R26, P0, PT, R29, UR48, RZ ;  /* 0x000000301d1a7c10 */ /* 0x001fc8000ff1e0ff */
[----:B------:R-:W-:-:S05]  /*3610*/  IADD3.X R27, PT, PT, RZ, UR49, RZ, P0, !PT ;  /* 0x00000031ff1b7c10 */ /* 0x000fca00087fe4ff */
[----:B------:R0:W-:Y:S04]  /*3620*/  STG.E.U16 desc[UR76][R26.64], R28 ;  /* 0x0000001c1a007986 */ /* 0x0001e8000c10154c */
.L_x_113:
[----:B------:R-:W-:Y:S05]  /*3630*/  BSYNC.RECONVERGENT B0 ;  /* 0x0000000000007941 */ /* 0x000fea0003800200 */
.L_x_112:
[----:B0-----:R-:W-:Y:S01]  /*3640*/  IADD3 R27, P1, PT, R34, R15, RZ ;  /* 0x0000000f221b7210 */ /* 0x001fe20007f3e0ff */
[----:B------:R-:W-:Y:S03]  /*3650*/  BSSY.RECONVERGENT B0, `(.L_x_115) ;  /* 0x00000f9000007945 */ /* 0x000fe60003800200 */
        /* <DEDUP_REMOVED lines=243> */
.L_x_117:
[----:B------:R-:W0:Y:S01]  /*4590*/  LDCU.64 UR48, c[0x0][0x540] ;  /* 0x0000a800ff3077ac */ /* 0x000e220008000a00 */
[----:B------:R-:W-:Y:S02]  /*45a0*/  F2FP.BF16.F32.PACK_AB R26, RZ, R0 ;  /* 0x00000000ff1a723e */ /* 0x000fe400000010ff */
[----:B0-----:R-:W-:-:S04]  /*45b0*/  IADD3 R28, P0, PT, R28, UR48, RZ ;  /* 0x000000301c1c7c10 */ /* 0x001fc8000ff1e0ff */
[----:B------:R-:W-:-:S05]  /*45c0*/  IADD3.X R29, PT, PT, RZ, UR49, RZ, P0, !PT ;  /* 0x00000031ff1d7c10 */ /* 0x000fca00087fe4ff */
[----:B------:R0:W-:Y:S04]  /*45d0*/  STG.E.U16 desc[UR76][R28.64], R26 ;  /* 0x0000001a1c007986 */ /* 0x0001e8000c10154c */
.L_x_116:
[----:B------:R-:W-:Y:S05]  /*45e0*/  BSYNC.RECONVERGENT B0 ;  /* 0x0000000000007941 */ /* 0x000fea0003800200 */
.L_x_115:
[----:B------:R-:W-:-:S04]  /*45f0*/  IADD3 R27, P1, PT, R36, R15, RZ ;  /* 0x0000000f241b7210 */ /* 0x000fc80007f3e0ff */
[----:B------:R-:W-:Y:S02]  /*4600*/  ISETP.GE.U32.AND P0, PT, R27, R24, PT ;  /* 0x000000181b00720c */ /* 0x000fe40003f06070 */
[----:B0-----:R-:W-:-:S04]  /*4610*/  IADD3.X R26, PT, PT, RZ, R16, RZ, P1, !PT ;  /* 0x00000010ff1a7210 */ /* 0x001fc80000ffe4ff */
[----:B------:R-:W-:-:S13]  /*4620*/  ISETP.GE.AND.EX P0, PT, R26, R25, PT, P0 ;  /* 0x000000191a00720c */ /* 0x000fda0003f06300 */
[----:B------:R-:W-:Y:S05]  /*4630*/  @P0 BRA `(.L_x_108) ;  /* 0x0000000c00d00947 */ /* 0x000fea0003800000 */
[----:B------:R-:W-:Y:S01]  /*4640*/  MOV R26, RZ ;  /* 0x000000ff001a7202 */ /* 0x000fe20000000f00 */
[----:B------:R-:W-:-:S04]  /*4650*/  UISETP.NE.AND UP0, UPT, UR74, URZ, UPT ;  /* 0x000000ff4a00728c */ /* 0x000fc8000bf05270 */
[----:B------:R-:W-:-:S05]  /*4660*/  IMAD.HI.U32 R26, R27, UR32, R26 ;  /* 0x000000201b1a7c27 */ /* 0x000fca000f8e001a */
[----:B------:R-:W-:-:S05]  /*4670*/  SHF.R.U32.HI R29, RZ, UR33, R26 ;  /* 0x00000021ff1d7c19 */ /* 0x000fca000801161a */
[----:B------:R-:W-:-:S04]  /*4680*/  IMAD.MOV R28, RZ, RZ, -R29 ;  /* 0x000000ffff1c7224 */ /* 0x000fc800078e0a1d */
[----:B------:R-:W-:-:S04]  /*4690*/  IMAD R28, R28, UR72, R27 ;  /* 0x000000481c1c7c24 */ /* 0x000fc8000f8e021b */
[----:B------:R-:W-:Y:S01]  /*46a0*/  IMAD R28, R28, UR71, RZ ;  /* 0x000000471c1c7c24 */ /* 0x000fe2000f8e02ff */
[----:B------:R-:W-:Y:S06]  /*46b0*/  BRA.U !UP0, `(.L_x_118) ;  /* 0x0000000d089c7547 */ /* 0x000fec000b800000 */
[----:B------:R-:W-:Y:S01]  /*46c0*/  HFMA2 R26, -RZ, RZ, 0, 0 ;  /* 0x00000000ff1a7431 */ /* 0x000fe200000001ff */
[----:B------:R-:W-:Y:S01]  /*46d0*/  MOV R27, R29 ;  /* 0x0000001d001b7202 */ /* 0x000fe20000000f00 */
        /* <DEDUP_REMOVED lines=229> */
.L_x_118:
[----:B------:R-:W0:Y:S01]  /*5530*/  LDCU.64 UR48, c[0x0][0x540] ;  /* 0x0000a800ff3077ac */ /* 0x000e220008000a00 */
[----:B------:R-:W-:Y:S02]  /*5540*/  F2FP.BF16.F32.PACK_AB R26, RZ, R0 ;  /* 0x00000000ff1a723e */ /* 0x000fe400000010ff */
[----:B0-----:R-:W-:-:S04]  /*5550*/  IADD3 R28, P0, PT, R28, UR48, RZ ;  /* 0x000000301c1c7c10 */ /* 0x001fc8000ff1e0ff */
[----:B------:R-:W-:-:S05]  /*5560*/  IADD3.X R29, PT, PT, RZ, UR49, RZ, P0, !PT ;  /* 0x00000031ff1d7c10 */ /* 0x000fca00087fe4ff */
[----:B------:R0:W-:Y:S04]  /*5570*/  STG.E.U16 desc[UR76][R28.64], R26 ;  /* 0x0000001a1c007986 */ /* 0x0001e8000c10154c */
.L_x_108:
[----:B------:R-:W-:Y:S05]  /*5580*/  WARPSYNC.ALL ;  /* 0x0000000000007948 */ /* 0x000fea0003800000 */
[----:B------:R-:W4:Y:S01]  /*5590*/  LDCU UR48, c[0x0][0x360] ;  /* 0x00006c00ff3077ac */ /* 0x000f220008000800 */
[----:B0--3--:R-:W4:Y:S08]  /*55a0*/  LDC R26, c[0x0][0x370] ;  /* 0x0000dc00ff1a7b82 */ /* 0x009f300000000800 */
[----:B------:R-:W-:Y:S01]  /*55b0*/  BAR.SYNC.DEFER_BLOCKING 0x0 ;  /* 0x0000000000007b1d */ /* 0x000fe20000010000 */
[----:B----4-:R-:W-:-:S05]  /*55c0*/  IMAD R26, R26, UR48, RZ ;  /* 0x000000301a1a7c24 */ /* 0x010fca000f8e02ff */
[----:B------:R-:W-:-:S04]  /*55d0*/  LEA R15, P0, R26, R15, 0x2 ;  /* 0x0000000f1a0f7211 */ /* 0x000fc800078010ff */
[----:B------:R-:W-:Y:S02]  /*55e0*/  IADD3.X R16, PT, PT, RZ, R16, RZ, P0, !PT ;  /* 0x00000010ff107210 */ /* 0x000fe400007fe4ff */
[----:B------:R-:W-:-:S04]  /*55f0*/  ISETP.GE.U32.AND P0, PT, R15, R22, PT ;  /* 0x000000160f00720c */ /* 0x000fc80003f06070 */
[----:B------:R-:W-:-:S13]  /*5600*/  ISETP.GE.AND.EX P0, PT, R16, R31, PT, P0 ;  /* 0x0000001f1000720c */ /* 0x000fda0003f06300 */
[----:B------:R-:W-:Y:S05]  /*5610*/  @!P0 BRA `(.L_x_119) ;  /* 0xffffffb400b08947 */ /* 0x000fea000383ffff */
[----:B------:R-:W-:Y:S05]  /*5620*/  EXIT ;  /* 0x000000000000794d */ /* 0x000fea0003800000 */
        .weak           $__internal_6_$__cuda_sm20_div_s64
        .type           $__internal_6_$__cuda_sm20_div_s64,@function
        .size           $__internal_6_$__cuda_sm20_div_s64,(.L_x_10488 - $__internal_6_$__cuda_sm20_div_s64)
$__internal_6_$__cuda_sm20_div_s64:
        /* <DEDUP_REMOVED lines=20> */
[----:B------:R-:W-:Y:S02]  /*5770*/  IMAD.X R24, R35, 0x1, R23, P0 ;  /* 0x0000000123187824 */ /* 0x000fe400000e0617 */
[----:B------:R-:W-:Y:S02]  /*5780*/  HFMA2 R35, -RZ, RZ, 0, 0 ;  /* 0x00000000ff237431 */ /* 0x000fe400000001ff */
[-C--:B------:R-:W-:Y:S01]  /*5790*/  IMAD.WIDE.U32 R22, R25, R31.reuse, RZ ;  /* 0x0000001f19167225 */ /* 0x080fe200078e00ff */
[----:B------:R-:W-:Y:S02]  /*57a0*/  IADD3.X R27, PT, PT, RZ, RZ, R24, P2, P1 ;  /* 0x000000ffff1b7210 */ /* 0x000fe400017e2418 */
[----:B------:R-:W-:Y:S02]  /*57b0*/  ISETP.LE.AND P1, PT, RZ, UR5, PT ;  /* 0x00000005ff007c0c */ /* 0x000fe4000bf23270 */
[----:B------:R-:W-:Y:S01]  /*57c0*/  IADD3 R33, P0, PT, RZ, -R22, RZ ;  /* 0x80000016ff217210 */ /* 0x000fe20007f1e0ff */
[----:B------:R-:W-:-:S04]  /*57d0*/  IMAD R22, R27, R31, R23 ;  /* 0x0000001f1b167224 */ /* 0x000fc800078e0217 */
[----:B------:R-:W-:Y:S01]  /*57e0*/  IMAD.HI.U32 R24, R25, R33, RZ ;  /* 0x0000002119187227 */ /* 0x000fe200078e00ff */
[----:B------:R-:W-:Y:S02]  /*57f0*/  IADD3.X R26, PT, PT, RZ, ~R22, RZ, P0, !PT ;  /* 0x80000016ff1a7210 */ /* 0x000fe400007fe4ff */
[----:B------:R-:W-:-:S03]  /*5800*/  IADD3 R22, P4, PT, RZ, -UR4, RZ ;  /* 0x80000004ff167c10 */ /* 0x000fc6000ff9e0ff */
[----:B------:R-:W-:-:S04]  /*5810*/  IMAD.WIDE.U32 R24, P0, R25, R26, R24 ;  /* 0x0000001a19187225 */ /* 0x000fc80007800018 */
[C---:B------:R-:W-:Y:S02]  /*5820*/  IMAD R23, R27.reuse, R26, RZ ;  /* 0x0000001a1b177224 */ /* 0x040fe400078e02ff */
[----:B------:R-:W-:Y:S01]  /*5830*/  IMAD.HI.U32 R24, P2, R27, R33, R24 ;  /* 0x000000211b187227 */ /* 0x000fe20007840018 */
[----:B------:R-:W-:-:S03]  /*5840*/  SEL R25, R22, UR4, !P1 ;  /* 0x0000000416197c07 */ /* 0x000fc6000c800000 */
[----:B------:R-:W-:Y:S01]  /*5850*/  IMAD.HI.U32 R22, R27, R26, RZ ;  /* 0x0000001a1b167227 */ /* 0x000fe200078e00ff */
[----:B------:R-:W-:Y:S02]  /*5860*/  IADD3 R24, P3, PT, R23, R24, RZ ;  /* 0x0000001817187210 */ /* 0x000fe40007f7e0ff */
[----:B------:R-:W-:Y:S02]  /*5870*/  IADD3.X R26, PT, PT, RZ, ~UR5, RZ, P4, !PT ;  /* 0x80000005ff1a7c10 */ /* 0x000fe4000a7fe4ff */
[----:B------:R-:W-:Y:S01]  /*5880*/  IADD3.X R23, PT, PT, R22, R27, RZ, P0, !PT ;  /* 0x0000001b16177210 */ /* 0x000fe200007fe4ff */
[----:B------:R-:W-:Y:S01]  /*5890*/  IMAD.HI.U32 R22, R24, R25, RZ ;  /* 0x0000001918167227 */ /* 0x000fe200078e00ff */
[----:B------:R-:W-:Y:S02]  /*58a0*/  SEL R27, R26, UR5, !P1 ;  /* 0x000000051a1b7c07 */ /* 0x000fe4000c800000 */
[----:B------:R-:W-:Y:S01]  /*58b0*/  IADD3.X R26, PT, PT, RZ, RZ, R23, P3, P2 ;  /* 0x000000ffff1a7210 */ /* 0x000fe20001fe4417 */
[----:B------:R-:W-:-:S02]  /*58c0*/  IMAD.MOV.U32 R23, RZ, RZ, RZ ;  /* 0x000000ffff177224 */ /* 0x000fc400078e00ff */
[----:B------:R-:W-:-:S04]  /*58d0*/  IMAD.WIDE.U32 R22, R24, R27, R22 ;  /* 0x0000001b18167225 */ /* 0x000fc800078e0016 */
[C---:B------:R-:W-:Y:S02]  /*58e0*/  IMAD R33, R26.reuse, R27, RZ ;  /* 0x0000001b1a217224 */ /* 0x040fe400078e02ff */
        /* <DEDUP_REMOVED lines=26> */
[----:B------:R-:W-:Y:S02]  /*5a90*/  ISETP.NE.U32.AND P0, PT, R31, RZ, PT ;  /* 0x000000ff1f00720c */ /* 0x000fe40003f05070 */
[-C--:B------:R-:W-:Y:S02]  /*5aa0*/  IADD3.X R22, PT, PT, RZ, ~R25.reuse, RZ, P2, !PT ;  /* 0x80000019ff167210 */ /* 0x080fe400017fe4ff */
[----:B------:R-:W-:Y:S02]  /*5ab0*/  ISETP.NE.AND.EX P0, PT, RZ, RZ, PT, P0 ;  /* 0x000000ffff00720c */ /* 0x000fe40003f05300 */
[----:B------:R-:W-:Y:S02]  /*5ac0*/  SEL R24, R23, R24, !P1 ;  /* 0x0000001817187207 */ /* 0x000fe40004800000 */
[----:B------:R-:W-:Y:S02]  /*5ad0*/  SEL R25, R22, R25, !P1 ;  /* 0x0000001916197207 */ /* 0x000fe40004800000 */
[----:B------:R-:W-:-:S02]  /*5ae0*/  SEL R24, R24, 0xffffffff, P0 ;  /* 0xffffffff18187807 */ /* 0x000fc40000000000 */
[----:B------:R-:W-:Y:S01]  /*5af0*/  SEL R25, R25, 0xffffffff, P0 ;  /* 0xffffffff19197807 */ /* 0x000fe20000000000 */
[----:B------:R-:W-:Y:S06]  /*5b00*/  RET.REL.NODEC R34 `(_ZN2at6native57_GLOBAL__N__cd6b329d_24_DistributionBernoulli_cu_7537a20d43distribution_elementwise_grid_stride_kernelIfLi4EZNS0_9templates4cuda21uniform_and_transformIN3c108BFloat16EfPNS_17CUDAGeneratorImplEZZZNS4_16bernoulli_kernelIS9_EEvRNS_18TensorIteratorBaseEdT_ENKUlvE_clEvENKUlvE7_clEvEUlfE_EEvSC_T1_T2_EUlP24curandStatePhilox4_32_10E_ZNS1_27distribution_nullary_kernelIS7_f7double2S9_SL_SG_EEvSC_SI_RKT3_T4_EUlifE0_EEvlNS_15PhiloxCudaStateESH_SI_) ;  /* 0xffffffa4223c7950 */ /* 0x000fec0003c3ffff */
.L_x_120:
        /* <DEDUP_REMOVED lines=15> */
.L_x_10488:


//--------------------- .text._ZN2at6native57_GLOBAL__N__cd6b329d_24_DistributionBernoulli_cu_7537a20d43distribution_elementwise_grid_stride_kernelIfLi4EZNS0_9templates4cuda21uniform_and_transformIN3c108BFloat16EfPNS_17CUDAGeneratorImplEZZZNS4_16bernoulli_kernelIS9_EEvRNS_18TensorIteratorBaseEdT_ENKUlvE_clEvENKUlvE7_clEvEUlfE_EEvSC_T1_T2_EUlP24curandStatePhilox4_32_10E_ZNS1_27distribution_nullary_kernelIS7_f7double2S9_SL_SG_EEvSC_SI_RKT3_T4_EUlifE_EEvlNS_15PhiloxCudaStateESH_SI_ --------------------------
	.section	.text._ZN2at6native57_GLOBAL__N__cd6b329d_24_DistributionBernoulli_cu_7537a20d43distribution_elementwise_grid_stride_kernelIfLi4EZNS0_9templates4cuda21uniform_and_transformIN3c108BFloat16EfPNS_17CUDAGeneratorImplEZZZNS4_16bernoulli_kernelIS9_EEvRNS_18TensorIteratorBaseEdT_ENKUlvE_clEvENKUlvE7_clEvEUlfE_EEvSC_T1_T2_EUlP24curandStatePhilox4_32_10E_ZNS1_27distribution_nullary_kernelIS7_f7double2S9_SL_SG_EEvSC_SI_RKT3_T4_EUlifE_EEvlNS_15PhiloxCudaStateESH_SI_,"ax",@progbits
	.align	128
.text._ZN2at6native57_GLOBAL__N__cd6b329d_24_DistributionBernoulli_cu_7537a20d43distribution_elementwise_grid_stride_kernelIfLi4EZNS0_9templates4cuda21uniform_and_transformIN3c108BFloat16EfPNS_17CUDAGeneratorImplEZZZNS4_16bernoulli_kernelIS9_EEvRNS_18TensorIteratorBaseEdT_ENKUlvE_clEvENKUlvE7_clEvEUlfE_EEvSC_T1_T2_EUlP24curandStatePhilox4_32_10E_ZNS1_27distribution_nullary_kernelIS7_f7double2S9_SL_SG_EEvSC_SI_RKT3_T4_EUlifE_EEvlNS_15PhiloxCudaStateESH_SI_:
        .type           _ZN2at6native57_GLOBAL__N__cd6b329d_24_DistributionBernoulli_cu_7537a20d43distribution_elementwise_grid_stride_kernelIfLi4EZNS0_9templates4cuda21uniform_and_transformIN3c108BFloat16EfPNS_17CUDAGeneratorImplEZZZNS4_16bernoulli_kernelIS9_EEvRNS_18TensorIteratorBaseEdT_ENKUlvE_clEvENKUlvE7_clEvEUlfE_EEvSC_T1_T2_EUlP24curandStatePhilox4_32_10E_ZNS1_27distribution_nullary_kernelIS7_f7double2S9_SL_SG_EEvSC_SI_RKT3_T4_EUlifE_EEvlNS_15PhiloxCudaStateESH_SI_,@function
        .size           _ZN2at6native57_GLOBAL__N__cd6b329d_24_DistributionBernoulli_cu_7537a20d43distribution_elementwise_grid_stride_kernelIfLi4EZNS0_9templates4cuda21uniform_and_transformIN3c108BFloat16EfPNS_17CUDAGeneratorImplEZZZNS4_16bernoulli_kernelIS9_EEvRNS_18TensorIteratorBaseEdT_ENKUlvE_clEvENKUlvE7_clEvEUlfE_EEvSC_T1_T2_EUlP24curandStatePhilox4_32_10E_ZNS1_27distribution_nullary_kernelIS7_f7double2S9_SL_SG_EEvSC_SI_RKT3_T4_EUlifE_EEvlNS_15PhiloxCudaStateESH_SI_,(.L_x_10490 - _ZN2at6native57_GLOBAL__N__cd6b329d_24_DistributionBernoulli_cu_7537a20d43distribution_elementwise_grid_stride_kernelIfLi4EZNS0_9templates4cuda21uniform_and_transformIN3c108BFloat16EfPNS_17CUDAGeneratorImplEZZZNS4_16bernoulli_kernelIS9_EEvRNS_18TensorIteratorBaseEdT_ENKUlvE_clEvENKUlvE7_clEvEUlfE_EEvSC_T1_T2_EUlP24curandStatePhilox4_32_10E_ZNS1_27distribution_nullary_kernelIS7_f7double2S9_SL_SG_EEvSC_SI_RKT3_T4_EUlifE_EEvlNS_15PhiloxCudaStateESH_SI_)
        .other          _ZN2at6native57_GLOBAL__N__cd6b329d_24_DistributionBernoulli_cu_7537a20d43distribution_elementwise_grid_stride_kernelIfLi4EZNS0_9templates4cuda21uniform_and_transformIN3c108BFloat16EfPNS_17CUDAGeneratorImplEZZZNS4_16bernoulli_kernelIS9_EEvRNS_18TensorIteratorBaseEdT_ENKUlvE_clEvENKUlvE7_clEvEUlfE_EEvSC_T1_T2_EUlP24curandStatePhilox4_32_10E_ZNS1_27distribution_nullary_kernelIS7_f7double2S9_SL_SG_EEvSC_SI_RKT3_T4_EUlifE_EEvlNS_15PhiloxCudaStateESH_SI_,@"STO_CUDA_ENTRY STV_DEFAULT"
_ZN2at6native57_GLOBAL__N__cd6b329d_24_DistributionBernoulli_cu_7537a20d43distribution_elementwise_grid_stride_kernelIfLi4EZNS0_9templates4cuda21uniform_and_transformIN3c108BFloat16EfPNS_17CUDAGeneratorImplEZZZNS4_16bernoulli_kernelIS9_EEvRNS_18TensorIteratorBaseEdT_ENKUlvE_clEvENKUlvE7_clEvEUlfE_EEvSC_T1_T2_EUlP24curandStatePhilox4_32_10E_ZNS1_27distribution_nullary_kernelIS7_f7double2S9_SL_SG_EEvSC_SI_RKT3_T4_EUlifE_EEvlNS_15PhiloxCudaStateESH_SI_:
        /* <DEDUP_REMOVED lines=23> */
[----:B------:R-:W-:Y:S01]  /*0170*/  IMAD.MOV.U32 R37, RZ, RZ, R40 ;  /* 0x000000ffff257224 */ /* 0x000fe200078e0028 */
[----:B------:R-:W-:Y:S01]  /*0180*/  MOV R38, R41 ;  /* 0x0000002900267202 */ /* 0x000fe20000000f00 */
[----:B------:R-:W-:-:S04]  /*0190*/  IMAD.WIDE.U32 R8, R40, -0x326172a9, RZ ;  /* 0xcd9e8d5728087825 */ /* 0x000fc800078e00ff */
[----:B------:R-:W-:Y:S01]  /*01a0*/  IMAD.SHL.U32 R42, R36, 0x4, RZ ;  /* 0x00000004242a7824 */ /* 0x000fe200078e00ff */
        /* <DEDUP_REMOVED lines=58> */
[----:B------:R-:W-:Y:S01]  /*0550*/  IMAD.HI.U32 R23, R19, -0x2daee0ad, RZ ;  /* 0xd2511f5313177827 */ /* 0x000fe200078e00ff */
[----:B------:R-:W-:-:S03]  /*0560*/  LOP3.LUT R32, R18, R32, R25, 0x96, !PT ;  /* 0x0000002012207212 */ /* 0x000fc600078e9619 */
[----:B------:R-:W-:Y:S01]  /*0570*/  VIADD R43, R21, 0x96a522ad ;  /* 0x96a522ad152b7836 */ /* 0x000fe20000000000 */
        /* <DEDUP_REMOVED lines=21> */
[----:B------:R-:W-:Y:S01]  /*06d0*/  @P1 VIADD R26, R26, 0x1 ;  /* 0x000000011a1a1836 */ /* 0x000fe20000000000 */
[----:B------:R-:W-:Y:S01]  /*06e0*/  @!P2 LOP3.LUT R26, RZ, R42, RZ, 0x33, !PT ;  /* 0x0000002aff1aa212 */ /* 0x000fe200078e33ff */
[----:B------:R-:W-:Y:S06]  /*06f0*/  BRA `(.L_x_122) ;  /* 0x0000000000087947 */ /* 0x000fec0003800000 */
.L_x_121:
[----:B------:R-:W-:-:S07]  /*0700*/  MOV R30, 0x720 ;  /* 0x00000720001e7802 */ /* 0x000fce0000000f00 */
[----:B------:R-:W-:Y:S05]  /*0710*/  CALL.REL.NOINC `($__internal_7_$__cuda_sm20_div_s64) ;  /* 0x0000000c00247944 */ /* 0x000fea0003c00000 */
.L_x_122:
        /* <DEDUP_REMOVED lines=26> */
.L_x_131:
[----:B------:R-:W-:Y:S01]  /*08c0*/  IADD3 R0, PT, PT, R0, 0x1, RZ ;  /* 0x0000000100007810 */ /* 0x000fe20007ffe0ff */
[----:B------:R-:W-:Y:S03]  /*08d0*/  BSSY.RECONVERGENT B0, `(.L_x_123) ;  /* 0x000000c000007945 */ /* 0x000fe60003800200 */
[C---:B------:R-:W-:Y:S01]  /*08e0*/  ISETP.NE.AND P0, PT, R0.reuse, RZ, PT ;  /* 0x000000ff0000720c */ /* 0x040fe20003f05270 */
[----:B------:R-:W-:-:S12]  /*08f0*/  IMAD.WIDE.U32 R48, R0, -0x2daee0ad, RZ ;  /* 0xd2511f5300307825 */ /* 0x000fd800078e00ff */
[----:B-1----:R-:W-:Y:S05]  /*0900*/  @P0 BRA `(.L_x_124) ;  /* 0x0000000000200947 */ /* 0x002fea0003800000 */
[----:B------:R-:W-:-:S05]  /*0910*/  VIADD R2, R2, 0x1 ;  /* 0x0000000102027836 */ /* 0x000fca0000000000 */
[----:B------:R-:W-:-:S13]  /*0920*/  ISETP.NE.AND P0, PT, R2, RZ, PT ;  /* 0x000000ff0200720c */ /* 0x000fda0003f05270 */
[----:B------:R-:W-:Y:S02]  /*0930*/  @!P0 VIADD R40, R40, 0x1 ;  /* 0x0000000128288836 */ /* 0x000fe40000000000 */
[----:B------:R-:W-:Y:S02]  /*0940*/  @!P0 VIADD R26, R41, 0x1 ;  /* 0x00000001291a8836 */ /* 0x000fe40000000000 */
[----:B------:R-:W-:Y:S01]  /*0950*/  @!P0 IMAD.MOV.U32 R2, RZ, RZ, RZ ;  /* 0x000000ffff028224 */ /* 0x000fe200078e00ff */
[----:B------:R-:W-:-:S13]  /*0960*/  ISETP.NE.AND P1, PT, R40, RZ, !P0 ;  /* 0x000000ff2800720c */ /* 0x000fda0004725270 */
[----:B------:R-:W-:-:S05]  /*0970*/  @P1 IADD3 R26, PT, PT, R41, RZ, RZ ;  /* 0x000000ff291a1210 */ /* 0x000fca0007ffe0ff */
[----:B------:R-:W-:-:S07]  /*0980*/  @!P0 IMAD.MOV.U32 R41, RZ, RZ, R26 ;  /* 0x000000ffff298224 */ /* 0x000fce00078e001a */
.L_x_124:
[----:B------:R-:W-:Y:S05]  /*0990*/  BSYNC.RECONVERGENT B0 ;  /* 0x0000000000007941 */ /* 0x000fea0003800200 */
.L_x_123:
        /* <DEDUP_REMOVED lines=43> */
[----:B------:R-:W-:Y:S01]  /*0c50*/  IMAD.MOV.U32 R51, RZ, RZ, R33 ;  /* 0x000000ffff337224 */ /* 0x000fe200078e0021 */
[----:B------:R-:W-:-:S11]  /*0c60*/  MOV R28, R31 ;  /* 0x0000001f001c7202 */ /* 0x000fd60000000f00 */
[----:B------:R-:W-:Y:S05]  /*0c70*/  @!P0 BRA `(.L_x_126) ;  /* 0x0000000000388947 */ /* 0x000fea0003800000 */
[----:B------:R-:W-:Y:S01]  /*0c80*/  IMAD.MOV.U32 R35, RZ, RZ, R32 ;  /* 0x000000ffff237224 */ /* 0x000fe200078e0020 */
[----:B------:R-:W-:Y:S01]  /*0c90*/  MOV R32, R33 ;  /* 0x0000002100207202 */ /* 0x000fe20000000f00 */
[----:B------:R-:W-:Y:S02]  /*0ca0*/  IMAD.MOV.U32 R51, RZ, RZ, R31 ;  /* 0x000000ffff337224 */ /* 0x000fe400078e001f */
[----:B------:R-:W-:Y:S01]  /*0cb0*/  IMAD.MOV.U32 R28, RZ, RZ, R47 ;  /* 0x000000ffff1c7224 */ /* 0x000fe200078e002f */
[----:B------:R-:W-:Y:S06]  /*0cc0*/  BRA `(.L_x_126) ;  /* 0x0000000000247947 */ /* 0x000fec0003800000 */
.L_x_125:
        /* <DEDUP_REMOVED lines=9> */
.L_x_126:
[-C--:B------:R-:W-:Y:S01]  /*0d60*/  ISETP.GE.U32.AND P0, PT, R37, R24.reuse, PT ;  /* 0x000000182500720c */ /* 0x080fe20003f06070 */
[----:B------:R-:W-:Y:S01]  /*0d70*/  IMAD.WIDE.U32 R28, R28, 0x200000, RZ ;  /* 0x002000001c1c7825 */ /* 0x000fe200078e00ff */
[----:B------:R-:W-:Y:S01]  /*0d80*/  IADD3 R49, P2, PT, R36, R37, RZ ;  /* 0x0000002524317210 */ /* 0x000fe20007f5e0ff */
[----:B------:R-:W-:Y:S01]  /*0d90*/  BSSY.RECONVERGENT B0, `(.L_x_127) ;  /* 0x0000024000007945 */ /* 0x000fe20003800200 */
[----:B------:R-:W-:Y:S01]  /*0da0*/  ISETP.GE.AND.EX P0, PT, R38, R25, PT, P0 ;  /* 0x000000192600720c */ /* 0x000fe20003f06300 */
[----:B------:R-:W-:Y:S01]  /*0db0*/  IMAD.MOV.U32 R31, RZ, RZ, 0x3ca00000 ;  /* 0x3ca00000ff1f7424 */ /* 0x000fe200078e00ff */
[----:B------:R-:W-:Y:S01]  /*0dc0*/  ISETP.GE.U32.AND P1, PT, R49, R24, PT ;  /* 0x000000183100720c */ /* 0x000fe20003f26070 */
[----:B------:R-:W-:Y:S01]  /*0dd0*/  IMAD.X R30, RZ, RZ, R38, P2 ;  /* 0x000000ffff1e7224 */ /* 0x000fe200010e0626 */
[----:B------:R-:W-:-:S04]  /*0de0*/  LOP3.LUT R52, R28, R51, RZ, 0x3c, !PT ;  /* 0x000000331c347212 */ /* 0x000fc800078e3cff */
[----:B------:R-:W-:Y:S01]  /*0df0*/  ISETP.GE.AND.EX P1, PT, R30, R25, PT, P1 ;  /* 0x000000191e00720c */ /* 0x000fe20003f26310 */
[----:B------:R-:W-:-:S04]  /*0e00*/  HFMA2 R30, -RZ, RZ, 0, 0 ;  /* 0x00000000ff1e7431 */ /* 0x000fc800000001ff */
[----:B------:R-:W-:Y:S08]  /*0e10*/  @P0 BRA `(.L_x_128) ;  /* 0x00000000006c0947 */ /* 0x000ff00003800000 */
[----:B------:R-:W-:Y:S01]  /*0e20*/  IMAD.WIDE.U32 R32, R32, 0x200000, RZ ;  /* 0x0020000020207825 */ /* 0x000fe200078e00ff */
[----:B------:R-:W-:Y:S01]  /*0e30*/  UMOV UR4, 0xf0000000 ;  /* 0xf000000000047882 */ /* 0x000fe20000000000 */
[----:B------:R-:W-:Y:S02]  /*0e40*/  UMOV UR5, 0x380fffff ;  /* 0x380fffff00057882 */ /* 0x000fe40000000000 */
[----:B------:R-:W-:Y:S01]  /*0e50*/  IMAD R53, R37, UR8, RZ ;  /* 0x0000000825357c24 */ /* 0x000fe2000f8e02ff */
[----:B------:R-:W-:-:S04]  /*0e60*/  LOP3.LUT R32, R32, R35, RZ, 0x3c, !PT ;  /* 0x0000002320207212 */ /* 0x000fc800078e3cff */
[----:B------:R-:W0:-:S15]  /*0e70*/  I2F.F64.U64 R50, R32 ;  /* 0x0000002000327312 */ /* 0x000e1e0000301800 */
[----:B------:R-:W-:-:S15]  /*0e80*/  NOP ;  /* 0x0000000000007918 */ /* 0x000fde0000000000 */
[----:B------:R-:W-:-:S15]  /*0e90*/  NOP ;  /* 0x0000000000007918 */ /* 0x000fde0000000000 */
[----:B------:R-:W-:-:S15]  /*0ea0*/  NOP ;  /* 0x0000000000007918 */ /* 0x000fde0000000000 */
[----:B------:R-:W-:-:S04]  /*0eb0*/  NOP ;  /* 0x0000000000007918 */ /* 0x000fc80000000000 */
        /* <DEDUP_REMOVED lines=11> */
[----:B0-----:R-:W-:Y:S01]  /*0f70*/  @!P0 FMUL R35, R35, 1.175494350822287508e-38 ;  /* 0x0080000023238820 */ /* 0x001fe20000400000 */
[----:B------:R-:W-:-:S04]  /*0f80*/  IADD3 R34, P0, PT, R53, UR10, RZ ;  /* 0x0000000a35227c10 */ /* 0x000fc8000ff1e0ff */
[----:B------:R-:W-:-:S04]  /*0f90*/  FSET.BF.LT.FTZ.AND R35, R35, R44, PT ;  /* 0x0000002c2323720a */ /* 0x000fc80003811000 */
[----:B------:R-:W-:Y:S02]  /*0fa0*/  F2FP.BF16.F32.PACK_AB R33, RZ, R35 ;  /* 0x00000023ff21723e */ /* 0x000fe400000010ff */
[----:B------:R-:W-:-:S05]  /*0fb0*/  LEA.HI.X.SX32 R35, R53, UR11, 0x1, P0 ;  /* 0x0000000b35237c11 */ /* 0x000fca00080f0eff */
[----:B------:R0:W-:Y:S02]  /*0fc0*/  STG.E.U16 desc[UR6][R34.64], R33 ;  /* 0x0000002122007986 */ /* 0x0001e4000c101506 */
.L_x_128:
[----:B------:R-:W-:Y:S05]  /*0fd0*/  BSYNC.RECONVERGENT B0 ;  /* 0x0000000000007941 */ /* 0x000fea0003800200 */
.L_x_127:
[----:B------:R-:W-:Y:S01]  /*0fe0*/  IMAD.MOV.U32 R53, RZ, RZ, R29 ;  /* 0x000000ffff357224 */ /* 0x000fe200078e001d */
[----:B------:R-:W-:Y:S05]  /*0ff0*/  BSSY.RECONVERGENT B0, `(.L_x_129) ;  /* 0x0000017000007945 */ /* 0x000fea0003800200 */
[----:B------:R-:W1:-:S15]  /*1000*/  I2F.F64.U64 R52, R52 ;  /* 0x0000003400347312 */ /* 0x000e5e0000301800 */
[----:B------:R-:W-:-:S15]  /*1010*/  NOP ;  /* 0x0000000000007918 */ /* 0x000fde0000000000 */
[----:B------:R-:W-:-:S15]  /*1020*/  NOP ;  /* 0x0000000000007918 */ /* 0x000fde0000000000 */
[----:B------:R-:W-:-:S15]  /*1030*/  NOP ;  /* 0x0000000000007918 */ /* 0x000fde0000000000 */
[----:B------:R-:W-:-:S04]  /*1040*/  NOP ;  /* 0x0000000000007918 */ /* 0x000fc80000000000 */
[----:B-1----:R1:W2:Y:S02]  /*1050*/  DFMA R30, R52, R30, 5.5511151231257827021e-17 ;  /* 0x3c900000341e742b */ /* 0x0022a4000000001e */
[----:B-12---:R-:W-:Y:S05]  /*1060*/  @P1 BRA `(.L_x_130) ;  /* 0x00000000003c1947 */ /* 0x006fea0003800000 */
[----:B------:R-:W-:Y:S01]  /*1070*/  UMOV UR4, 0xf0000000 ;  /* 0xf000000000047882 */ /* 0x000fe20000000000 */
[----:B------:R-:W-:Y:S01]  /*1080*/  UMOV UR5, 0x380fffff ;  /* 0x380fffff00057882 */ /* 0x000fe20000000000 */
[----:B------:R-:W1:-:S15]  /*1090*/  F2F.F32.F64 R29, R30 ;  /* 0x0000001e001d7310 */ /* 0x000e5e0000301000 */
[----:B------:R-:W-:-:S15]  /*10a0*/  NOP ;  /* 0x0000000000007918 */ /* 0x000fde0000000000 */
[----:B------:R-:W-:-:S15]  /*10b0*/  NOP ;  /* 0x0000000000007918 */ /* 0x000fde0000000000 */
[----:B------:R-:W-:-:S15]  /*10c0*/  NOP ;  /* 0x0000000000007918 */ /* 0x000fde0000000000 */
[----:B------:R-:W-:-:S04]  /*10d0*/  NOP ;  /* 0x0000000000007918 */ /* 0x000fc80000000000 */
[----:B------:R-:W1:Y:S01]  /*10e0*/  DSETP.GEU.AND P0, PT, |R30|, UR4, PT ;  /* 0x000000041e007e2a */ /* 0x000e62000bf0e200 */
[----:B------:R-:W-:Y:S02]  /*10f0*/  IMAD R49, R49, UR8, RZ ;  /* 0x0000000831317c24 */ /* 0x000fe4000f8e02ff */
[----:B-1----:R-:W-:-:S03]  /*1100*/  @!P0 FMUL R29, R29, 1.175494350822287508e-38 ;  /* 0x008000001d1d8820 */ /* 0x002fc60000400000 */
[----:B------:R-:W-:Y:S02]  /*1110*/  IADD3 R28, P0, PT, R49, UR10, RZ ;  /* 0x0000000a311c7c10 */ /* 0x000fe4000ff1e0ff */
[----:B------:R-:W-:-:S04]  /*1120*/  FSET.BF.LT.FTZ.AND R29, R29, R44, PT ;  /* 0x0000002c1d1d720a */ /* 0x000fc80003811000 */
[----:B------:R-:W-:Y:S02]  /*1130*/  F2FP.BF16.F32.PACK_AB R31, RZ, R29 ;  /* 0x0000001dff1f723e */ /* 0x000fe400000010ff */
[----:B------:R-:W-:-:S05]  /*1140*/  LEA.HI.X.SX32 R29, R49, UR11, 0x1, P0 ;  /* 0x0000000b311d7c11 */ /* 0x000fca00080f0eff */
[----:B------:R1:W-:Y:S02]  /*1150*/  STG.E.U16 desc[UR6][R28.64], R31 ;  /* 0x0000001f1c007986 */ /* 0x0003e4000c101506 */
.L_x_130:
[----:B------:R-:W-:Y:S05]  /*1160*/  BSYNC.RECONVERGENT B0 ;  /* 0x0000000000007941 */ /* 0x000fea0003800200 */
.L_x_129:
[C---:B------:R-:W-:Y:S01]  /*1170*/  IMAD R30, R36.reuse, 0x3, RZ ;  /* 0x00000003241e7824 */ /* 0x040fe200078e02ff */
[-C--:B------:R-:W-:Y:S01]  /*1180*/  LEA R27, P1, R36, R37.reuse, 0x1 ;  /* 0x00000025241b7211 */ /* 0x080fe200078208ff */
[----:B------:R-:W-:Y:S05]  /*1190*/  WARPSYNC.ALL ;  /* 0x0000000000007948 */ /* 0x000fea0003800000 */
[----:B------:R-:W-:Y:S01]  /*11a0*/  ISETP.GE.U32.AND P0, PT, R27, R24, PT ;  /* 0x000000181b00720c */ /* 0x000fe20003f06070 */
[----:B0-----:R-:W-:Y:S01]  /*11b0*/  IMAD.MOV.U32 R35, RZ, RZ, R47 ;  /* 0x000000ffff237224 */ /* 0x001fe200078e002f */
[----:B-1----:R-:W-:Y:S02]  /*11c0*/  IADD3.X R28, PT, PT, RZ, R38, RZ, P1, !PT ;  /* 0x00000026ff1c7210 */ /* 0x002fe40000ffe4ff */
[----:B------:R-:W-:-:S02]  /*11d0*/  IADD3 R33, P2, PT, R30, R37, RZ ;  /* 0x000000251e217210 */ /* 0x000fc40007f5e0ff */
[----:B------:R-:W-:Y:S02]  /*11e0*/  ISETP.GE.AND.EX P0, PT, R28, R25, PT, P0 ;  /* 0x000000191c00720c */ /* 0x000fe40003f06300 */
[----:B------:R-:W-:Y:S01]  /*11f0*/  ISETP.GE.U32.AND P1, PT, R33, R24, PT ;  /* 0x000000182100720c */ /* 0x000fe20003f26070 */
[----:B------:R-:W-:-:S05]  /*1200*/  IMAD.X R28, RZ, RZ, R38, P2 ;  /* 0x000000ffff1c7224 */ /* 0x000fca00010e0626 */
[----:B------:R-:W-:-:S05]  /*1210*/  ISETP.GE.AND.EX P1, PT, R28, R25, PT, P1 ;  /* 0x000000191c00720c */ /* 0x000fca0003f26310 */
[----:B------:R-:W0:Y:S08]  /*1220*/  @!P0 LDC R32, c[0x0][0x3b0] ;  /* 0x0000ec00ff208b82 */ /* 0x000e300000000800 */
[----:B------:R-:W1:Y:S08]  /*1230*/  @!P1 LDC R34, c[0x0][0x3b0] ;  /* 0x0000ec00ff229b82 */ /* 0x000e700000000800 */
[----:B------:R-:W2:Y:S01]  /*1240*/  @!P0 LDC.64 R28, c[0x0][0x3a8] ;  /* 0x0000ea00ff1c8b82 */ /* 0x000ea20000000a00 */
[----:B0-----:R-:W-:-:S07]  /*1250*/  @!P0 IMAD R32, R27, R32, RZ ;  /* 0x000000201b208224 */ /* 0x001fce00078e02ff */
[----:B------:R-:W0:Y:S01]  /*1260*/  @!P1 LDC.64 R30, c[0x0][0x3a8] ;  /* 0x0000ea00ff1e9b82 */ /* 0x000e220000000a00 */
[----:B-1----:R-:W-:Y:S01]  /*1270*/  @!P1 IMAD R27, R33, R34, RZ ;  /* 0x00000022211b9224 */ /* 0x002fe200078e02ff */
[----:B------:R-:W-:-:S04]  /*1280*/  @!P0 F2FP.BF16.F32.PACK_AB R33, RZ, R0 ;  /* 0x00000000ff21823e */ /* 0x000fc800000010ff */
[----:B------:R-:W-:Y:S01]  /*1290*/  PRMT R34, R33, 0x7610, R34 ;  /* 0x0000761021227816 */ /* 0x000fe20000000022 */
[----:B------:R-:W-:Y:S01]  /*12a0*/  IMAD.MOV.U32 R33, RZ, RZ, R48 ;  /* 0x000000ffff217224 */ /* 0x000fe200078e0030 */
[----:B--2---:R-:W-:-:S04]  /*12b0*/  @!P0 IADD3 R28, P2, PT, R32, R28, RZ ;  /* 0x0000001c201c8210 */ /* 0x004fc80007f5e0ff */
[----:B------:R-:W-:Y:S02]  /*12c0*/  @!P0 LEA.HI.X.SX32 R29, R32, R29, 0x1, P2 ;  /* 0x0000001d201d8211 */ /* 0x000fe400010f0eff */
[----:B------:R-:W-:-:S03]  /*12d0*/  @!P1 F2FP.BF16.F32.PACK_AB R32, RZ, R0 ;  /* 0x00000000ff20923e */ /* 0x000fc600000010ff */
[----:B------:R1:W-:Y:S01]  /*12e0*/  @!P0 STG.E.U16 desc[UR6][R28.64], R34 ;  /* 0x000000221c008986 */ /* 0x0003e2000c101506 */
[----:B------:R-:W-:Y:S02]  /*12f0*/  IADD3 R37, P0, PT, R42, R37, RZ ;  /* 0x000000252a257210 */ /* 0x000fe40007f1e0ff */
[----:B0-----:R-:W-:-:S03]  /*1300*/  @!P1 IADD3 R30, P2, PT, R27, R30, RZ ;  /* 0x0000001e1b1e9210 */ /* 0x001fc60007f5e0ff */
[----:B------:R-:W-:Y:S01]  /*1310*/  IMAD.X R38, RZ, RZ, R38, P0 ;  /* 0x000000ffff267224 */ /* 0x000fe200000e0626 */
[----:B------:R-:W-:Y:S02]  /*1320*/  ISETP.GE.U32.AND P0, PT, R37, R22, PT ;  /* 0x000000162500720c */ /* 0x000fe40003f06070 */
[----:B------:R-:W-:Y:S02]  /*1330*/  @!P1 LEA.HI.X.SX32 R31, R27, R31, 0x1, P2 ;  /* 0x0000001f1b1f9211 */ /* 0x000fe400010f0eff */
[----:B------:R-:W-:Y:S02]  /*1340*/  ISETP.GE.AND.EX P0, PT, R38, R45, PT, P0 ;  /* 0x0000002d2600720c */ /* 0x000fe40003f06300 */
[----:B------:R-:W-:Y:S02]  /*1350*/  PRMT R27, R32, 0x7610, R27 ;  /* 0x00007610201b7816 */ /* 0x000fe4000000001b */
[----:B------:R-:W-:-:S03]  /*1360*/  MOV R32, R26 ;  /* 0x0000001a00207202 */ /* 0x000fc60000000f00 */
[----:B------:R1:W-:Y:S01]  /*1370*/  @!P1 STG.E.U16 desc[UR6][R30.64], R27 ;  /* 0x0000001b1e009986 */ /* 0x0003e2000c101506 */
[----:B------:R-:W-:Y:S06]  /*1380*/  BAR.SYNC.DEFER_BLOCKING 0x0 ;  /* 0x0000000000007b1d */ /* 0x000fec0000010000 */
[----:B------:R-:W-:Y:S05]  /*1390*/  @!P0 BRA `(.L_x_131) ;  /* 0xfffffff400488947 */ /* 0x000fea000383ffff */
[----:B------:R-:W-:Y:S05]  /*13a0*/  EXIT ;  /* 0x000000000000794d */ /* 0x000fea0003800000 */
        .weak           $__internal_7_$__cuda_sm20_div_s64
        .type           $__internal_7_$__cuda_sm20_div_s64,@function
        .size           $__internal_7_$__cuda_sm20_div_s64,(.L_x_10490 - $__internal_7_$__cuda_sm20_div_s64)
$__internal_7_$__cuda_sm20_div_s64:
        /* <DEDUP_REMOVED lines=77> */
[----:B------:R-:W-:Y:S06]  /*1880*/  RET.REL.NODEC R30 `(_ZN2at6native57_GLOBAL__N__cd6b329d_24_DistributionBernoulli_cu_7537a20d43distribution_elementwise_grid_stride_kernelIfLi4EZNS0_9templates4cuda21uniform_and_transformIN3c108BFloat16EfPNS_17CUDAGeneratorImplEZZZNS4_16bernoulli_kernelIS9_EEvRNS_18TensorIteratorBaseEdT_ENKUlvE_clEvENKUlvE7_clEvEUlfE_EEvSC_T1_T2_EUlP24curandStatePhilox4_32_10E_ZNS1_27distribution_nullary_kernelIS7_f7double2S9_SL_SG_EEvSC_SI_RKT3_T4_EUlifE_EEvlNS_15PhiloxCudaStateESH_SI_) ;  /* 0xffffffe41edc7950 */ /* 0x000fec0003c3ffff */
.L_x_132:
        /* <DEDUP_REMOVED lines=15> */
.L_x_10490:


//--------------------- .text._ZN2at6native57_GLOBAL__N__cd6b329d_24_DistributionBernoulli_cu_7537a20d43distribution_elementwise_grid_stride_kernelIfLi4EZNS0_9templates4cuda21uniform_and_transformIN3c104HalfEfPNS_17CUDAGeneratorImplEZZZNS4_16bernoulli_kernelIS9_EEvRNS_18TensorIteratorBaseEdT_ENKUlvE_clEvENKUlvE6_clEvEUlfE_EEvSC_T1_T2_EUlP24curandStatePhilox4_32_10E0_ZNS1_27distribution_nullary_kernelIS7_f6float4S9_SL_SG_EEvSC_SI_RKT3_T4_EUlifE0_EEvlNS_15PhiloxCudaStateESH_SI_ --------------------------
	.section	.text._ZN2at6native57_GLOBAL__N__cd6b329d_24_DistributionBernoulli_cu_7537a20d43distribution_elementwise_grid_stride_kernelIfLi4EZNS0_9templates4cuda21uniform_and_transformIN3c104HalfEfPNS_17CUDAGeneratorImplEZZZNS4_16bernoulli_kernelIS9_EEvRNS_18TensorIteratorBaseEdT_ENKUlvE_clEvENKUlvE6_clEvEUlfE_EEvSC_T1_T2_EUlP24curandStatePhilox4_32_10E0_ZNS1_27distribution_nullary_kernelIS7_f6float4S9_SL_SG_EEvSC_SI_RKT3_T4_EUlifE0_EEvlNS_15PhiloxCudaStateESH_SI_,"ax",@progbits
	.align	128
.text._ZN2at6native57_GLOBAL__N__cd6b329d_24_DistributionBernoulli_cu_7537a20d43distribution_elementwise_grid_stride_kernelIfLi4EZNS0_9templates4cuda21uniform_and_transformIN3c104HalfEfPNS_17CUDAGeneratorImplEZZZNS4_16bernoulli_kernelIS9_EEvRNS_18TensorIteratorBaseEdT_ENKUlvE_clEvENKUlvE6_clEvEUlfE_EEvSC_T1_T2_EUlP24curandStatePhilox4_32_10E0_ZNS1_27distribution_nullary_kernelIS7_f6float4S9_SL_SG_EEvSC_SI_RKT3_T4_EUlifE0_EEvlNS_15PhiloxCudaStateESH_SI_:
        .type           _ZN2at6native57_GLOBAL__N__cd6b329d_24_DistributionBernoulli_cu_7537a20d43distribution_elementwise_grid_stride_kernelIfLi4EZNS0_9templates4cuda21uniform_and_transformIN3c104HalfEfPNS_17CUDAGeneratorImplEZZZNS4_16bernoulli_kernelIS9_EEvRNS_18TensorIteratorBaseEdT_ENKUlvE_clEvENKUlvE6_clEvEUlfE_EEvSC_T1_T2_EUlP24curandStatePhilox4_32_10E0_ZNS1_27distribution_nullary_kernelIS7_f6float4S9_SL_SG_EEvSC_SI_RKT3_T4_EUlifE0_EEvlNS_15PhiloxCudaStateESH_SI_,@function
        .size           _ZN2at6native57_GLOBAL__N__cd6b329d_24_DistributionBernoulli_cu_7537a20d43distribution_elementwise_grid_stride_kernelIfLi4EZNS0_9templates4cuda21uniform_and_transformIN3c104HalfEfPNS_17CUDAGeneratorImplEZZZNS4_16bernoulli_kernelIS9_EEvRNS_18TensorIteratorBaseEdT_ENKUlvE_clEvENKUlvE6_clEvEUlfE_EEvSC_T1_T2_EUlP24curandStatePhilox4_32_10E0_ZNS1_27distribution_nullary_kernelIS7_f6float4S9_SL_SG_EEvSC_SI_RKT3_T4_EUlifE0_EEvlNS_15PhiloxCudaStateESH_SI_,(.L_x_10492 - _ZN2at6native57_GLOBAL__N__cd6b329d_24_DistributionBernoulli_cu_7537a20d43distribution_elementwise_grid_stride_kernelIfLi4EZNS0_9templates4cuda21uniform_and_transformIN3c104HalfEfPNS_17CUDAGeneratorImplEZZZNS4_16bernoulli_kernelIS9_EEvRNS_18TensorIteratorBaseEdT_ENKUlvE_clEvENKUlvE6_clEvEUlfE_EEvSC_T1_T2_EUlP24curandStatePhilox4_32_10E0_ZNS1_27distribution_nullary_kernelIS7_f6float4S9_SL_SG_EEvSC_SI_RKT3_T4_EUlifE0_EEvlNS_15PhiloxCudaStateESH_SI_)
        .other          _ZN2at6native57_GLOBAL__N__cd6b329d_24_DistributionBernoulli_cu_7537a20d43distribution_elementwise_grid_stride_kernelIfLi4EZNS0_9templates4cuda21uniform_and_transformIN3c104HalfEfPNS_17CUDAGeneratorImplEZZZNS4_16bernoulli_kernelIS9_EEvRNS_18TensorIteratorBaseEdT_ENKUlvE_clEvENKUlvE6_clEvEUlfE_EEvSC_T1_T2_EUlP24curandStatePhilox4_32_10E0_ZNS1_27distribution_nullary_kernelIS7_f6float4S9_SL_SG_EEvSC_SI_RKT3_T4_EUlifE0_EEvlNS_15PhiloxCudaStateESH_SI_,@"STO_CUDA_ENTRY STV_DEFAULT"
_ZN2at6native57_GLOBAL__N__cd6b329d_24_DistributionBernoulli_cu_7537a20d43distribution_elementwise_grid_stride_kernelIfLi4EZNS0_9templates4cuda21uniform_and_transformIN3c104HalfEfPNS_17CUDAGeneratorImplEZZZNS4_16bernoulli_kernelIS9_EEvRNS_18TensorIteratorBaseEdT_ENKUlvE_clEvENKUlvE6_clEvEUlfE_EEvSC_T1_T2_EUlP24curandStatePhilox4_32_10E0_ZNS1_27distribution_nullary_kernelIS7_f6float4S9_SL_SG_EEvSC_SI_RKT3_T4_EUlifE0_EEvlNS_15PhiloxCudaStateESH_SI_:
        /* <DEDUP_REMOVED lines=112> */
.L_x_133:
[----:B------:R-:W-:-:S07]  /*0700*/  MOV R28, 0x720 ;  /* 0x00000720001c7802 */ /* 0x000fce0000000f00 */
[----:B------:R-:W-:Y:S05]  /*0710*/  CALL.REL.NOINC `($__internal_8_$__cuda_sm20_div_s64) ;  /* 0x0000004800f47944 */ /* 0x000fea0003c00000 */
.L_x_134:
        /* <DEDUP_REMOVED lines=91> */
.L_x_151:
        /* <DEDUP_REMOVED lines=13> */
.L_x_136:
[----:B0-----:R-:W-:Y:S05]  /*0da0*/  BSYNC.RECONVERGENT B0 ;  /* 0x0000000000007941 */ /* 0x001fea0003800200 */
.L_x_135:
        /* <DEDUP_REMOVED lines=62> */
.L_x_137:
        /* <DEDUP_REMOVED lines=9> */
.L_x_138:
        /* <DEDUP_REMOVED lines=25> */
[----:B------:R-:W-:Y:S02]  /*13b0*/  @!P2 F2FP.F16.F32.PACK_AB R41, RZ, R41 ;  /* 0x00000029ff29a23e */ /* 0x000fe400000000ff */
[----:B------:R-:W1:Y:S01]  /*13c0*/  @!P1 LDC.64 R26, c[0x0][0x540] ;  /* 0x00015000ff1a9b82 */ /* 0x000e620000000a00 */
[----:B------:R-:W-:Y:S02]  /*13d0*/  @!P0 FSET.BF.LT.FTZ.AND R45, R45, R38, PT ;  /* 0x000000262d2d820a */ /* 0x000fe40003811000 */
[----:B------:R-:W-:Y:S02]  /*13e0*/  PRMT R42, R41, 0x7610, R42 ;  /* 0x00007610292a7816 */ /* 0x000fe4000000002a */
[----:B------:R-:W-:Y:S02]  /*13f0*/  @!P1 F2FP.F16.F32.PACK_AB R43, RZ, R43 ;  /* 0x0000002bff2b923e */ /* 0x000fe400000000ff */
[----:B------:R-:W-:Y:S01]  /*1400*/  @!P0 F2FP.F16.F32.PACK_AB R45, RZ, R45 ;  /* 0x0000002dff2d823e */ /* 0x000fe200000000ff */
        /* <DEDUP_REMOVED lines=11> */
[----:B------:R-:W-:-:S05]  /*14c0*/  F2FP.F16.F32.PACK_AB R40, RZ, R40 ;  /* 0x00000028ff28723e */ /* 0x000fca00000000ff */
[----:B0-----:R4:W-:Y:S01]  /*14d0*/  STG.E.U16 desc[UR76][R24.64], R40 ;  /* 0x0000002818007986 */ /* 0x0019e2000c10154c */
[----:B------:R-:W-:Y:S05]  /*14e0*/  BRA `(.L_x_140) ;  /* 0x0000003c00547947 */ /* 0x000fea0003800000 */
.L_x_139:
        /* <DEDUP_REMOVED lines=232> */
.L_x_143:
[----:B------:R-:W0:Y:S01]  /*2370*/  LDCU.64 UR48, c[0x0][0x540] ;  /* 0x0000a800ff3077ac */ /* 0x000e220008000a00 */
[----:B------:R-:W-:-:S04]  /*2380*/  FSET.BF.LT.FTZ.AND R41, R41, R38, PT ;  /* 0x000000262929720a */ /* 0x000fc80003811000 */
[----:B------:R-:W-:Y:S02]  /*2390*/  F2FP.F16.F32.PACK_AB R41, RZ, R41 ;  /* 0x00000029ff29723e */ /* 0x000fe400000000ff */
[----:B0-----:R-:W-:-:S05]  /*23a0*/  IADD3 R26, P0, PT, R26, UR48, RZ ;  /* 0x000000301a1a7c10 */ /* 0x001fca000ff1e0ff */
[----:B------:R-:W-:-:S05]  /*23b0*/  IMAD.X R27, RZ, RZ, UR49, P0 ;  /* 0x00000031ff1b7e24 */ /* 0x000fca00080e06ff */
[----:B------:R0:W-:Y:S03]  /*23c0*/  STG.E.U16 desc[UR76][R26.64], R41 ;  /* 0x000000291a007986 */ /* 0x0001e6000c10154c */
.L_x_142:
[----:B------:R-:W-:Y:S05]  /*23d0*/  BSYNC.RECONVERGENT B0 ;  /* 0x0000000000007941 */ /* 0x000fea0003800200 */
.L_x_141:
        /* <DEDUP_REMOVED lines=233> */
.L_x_146:
[----:B------:R-:W0:Y:S01]  /*3270*/  LDCU.64 UR48, c[0x0][0x540] ;  /* 0x0000a800ff3077ac */ /* 0x000e220008000a00 */
[----:B------:R-:W-:-:S04]  /*3280*/  FSET.BF.LT.FTZ.AND R43, R43, R38, PT ;  /* 0x000000262b2b720a */ /* 0x000fc80003811000 */
[----:B------:R-:W-:Y:S02]  /*3290*/  F2FP.F16.F32.PACK_AB R43, RZ, R43 ;  /* 0x0000002bff2b723e */ /* 0x000fe400000000ff */
[----:B0-----:R-:W-:-:S04]  /*32a0*/  IADD3 R26, P0, PT, R26, UR48, RZ ;  /* 0x000000301a1a7c10 */ /* 0x001fc8000ff1e0ff */
[----:B------:R-:W-:-:S05]  /*32b0*/  IADD3.X R27, PT, PT, RZ, UR49, RZ, P0, !PT ;  /* 0x00000031ff1b7c10 */ /* 0x000fca00087fe4ff */
[----:B------:R1:W-:Y:S04]  /*32c0*/  STG.E.U16 desc[UR76][R26.64], R43 ;  /* 0x0000002b1a007986 */ /* 0x0003e8000c10154c */
.L_x_145:
[----:B------:R-:W-:Y:S05]  /*32d0*/  BSYNC.RECONVERGENT B0 ;  /* 0x0000000000007941 */ /* 0x000fea0003800200 */
.L_x_144:
        /* <DEDUP_REMOVED lines=245> */
.L_x_149:
[----:B------:R-:W0:Y:S01]  /*4230*/  LDCU.64 UR48, c[0x0][0x540] ;  /* 0x0000a800ff3077ac */ /* 0x000e220008000a00 */
[----:B------:R-:W-:-:S04]  /*4240*/  FSET.BF.LT.FTZ.AND R45, R45, R38, PT ;  /* 0x000000262d2d720a */ /* 0x000fc80003811000 */
[----:B------:R-:W-:Y:S02]  /*4250*/  F2FP.F16.F32.PACK_AB R45, RZ, R45 ;  /* 0x0000002dff2d723e */ /* 0x000fe400000000ff */
[----:B0-----:R-:W-:-:S04]  /*4260*/  IADD3 R26, P0, PT, R26, UR48, RZ ;  /* 0x000000301a1a7c10 */ /* 0x001fc8000ff1e0ff */
[----:B------:R-:W-:-:S05]  /*4270*/  IADD3.X R27, PT, PT, RZ, UR49, RZ, P0, !PT ;  /* 0x00000031ff1b7c10 */ /* 0x000fca00087fe4ff */
[----:B------:R2:W-:Y:S04]  /*4280*/  STG.E.U16 desc[UR76][R26.64], R45 ;  /* 0x0000002d1a007986 */ /* 0x0005e8000c10154c */
.L_x_148:
[----:B------:R-:W-:Y:S05]  /*4290*/  BSYNC.RECONVERGENT B0 ;  /* 0x0000000000007941 */ /* 0x000fea0003800200 */
.L_x_147:
        /* <DEDUP_REMOVED lines=244> */
.L_x_150:
[----:B------:R-:W0:Y:S01]  /*51e0*/  LDCU.64 UR48, c[0x0][0x540] ;  /* 0x0000a800ff3077ac */ /* 0x000e220008000a00 */
[----:B------:R-:W-:-:S04]  /*51f0*/  FSET.BF.LT.FTZ.AND R40, R40, R38, PT ;  /* 0x000000262828720a */ /* 0x000fc80003811000 */
[----:B------:R-:W-:Y:S02]  /*5200*/  F2FP.F16.F32.PACK_AB R40, RZ, R40 ;  /* 0x00000028ff28723e */ /* 0x000fe400000000ff */
[----:B0-----:R-:W-:-:S04]  /*5210*/  IADD3 R26, P0, PT, R26, UR48, RZ ;  /* 0x000000301a1a7c10 */ /* 0x001fc8000ff1e0ff */
[----:B------:R-:W-:-:S05]  /*5220*/  IADD3.X R27, PT, PT, RZ, UR49, RZ, P0, !PT ;  /* 0x00000031ff1b7c10 */ /* 0x000fca00087fe4ff */
[----:B------:R3:W-:Y:S04]  /*5230*/  STG.E.U16 desc[UR76][R26.64], R40 ;  /* 0x000000281a007986 */ /* 0x0007e8000c10154c */
.L_x_140:
        /* <DEDUP_REMOVED lines=11> */
        .weak           $__internal_8_$__cuda_sm20_div_s64
        .type           $__internal_8_$__cuda_sm20_div_s64,@function
        .size           $__internal_8_$__cuda_sm20_div_s64,(.L_x_10492 - $__internal_8_$__cuda_sm20_div_s64)
$__internal_8_$__cuda_sm20_div_s64:
        /* <DEDUP_REMOVED lines=77> */
[----:B------:R-:W-:Y:S06]  /*57c0*/  RET.REL.NODEC R28 `(_ZN2at6native57_GLOBAL__N__cd6b329d_24_DistributionBernoulli_cu_7537a20d43distribution_elementwise_grid_stride_kernelIfLi4EZNS0_9templates4cuda21uniform_and_transformIN3c104HalfEfPNS_17CUDAGeneratorImplEZZZNS4_16bernoulli_kernelIS9_EEvRNS_18TensorIteratorBaseEdT_ENKUlvE_clEvENKUlvE6_clEvEUlfE_EEvSC_T1_T2_EUlP24curandStatePhilox4_32_10E0_ZNS1_27distribution_nullary_kernelIS7_f6float4S9_SL_SG_EEvSC_SI_RKT3_T4_EUlifE0_EEvlNS_15PhiloxCudaStateESH_SI_) ;  /* 0xffffffa81c0c7950 */ /* 0x000fec0003c3ffff */
.L_x_152:
        /* <DEDUP_REMOVED lines=11> */
.L_x_10492:


//--------------------- .text._ZN2at6native57_GLOBAL__N__cd6b329d_24_DistributionBernoulli_cu_7537a20d43distribution_elementwise_grid_stride_kernelIfLi4EZNS0_9templates4cuda21uniform_and_transformIN3c104HalfEfPNS_17CUDAGeneratorImplEZZZNS4_16bernoulli_kernelIS9_EEvRNS_18TensorIteratorBaseEdT_ENKUlvE_clEvENKUlvE6_clEvEUlfE_EEvSC_T1_T2_EUlP24curandStatePhilox4_32_10E0_ZNS1_27distribution_nullary_kernelIS7_f6float4S9_SL_SG_EEvSC_SI_RKT3_T4_EUlifE_EEvlNS_15PhiloxCudaStateESH_SI_ --------------------------
	.section	.text._ZN2at6native57_GLOBAL__N__cd6b329d_24_DistributionBernoulli_cu_7537a20d43distribution_elementwise_grid_stride_kernelIfLi4EZNS0_9templates4cuda21uniform_and_transformIN3c104HalfEfPNS_17CUDAGeneratorImplEZZZNS4_16bernoulli_kernelIS9_EEvRNS_18TensorIteratorBaseEdT_ENKUlvE_clEvENKUlvE6_clEvEUlfE_EEvSC_T1_T2_EUlP24curandStatePhilox4_32_10E0_ZNS1_27distribution_nullary_kernelIS7_f6float4S9_SL_SG_EEvSC_SI_RKT3_T4_EUlifE_EEvlNS_15PhiloxCudaStateESH_SI_,"ax",@progbits
	.align	128
.text._ZN2at6native57_GLOBAL__N__cd6b329d_24_DistributionBernoulli_cu_7537a20d43distribution_elementwise_grid_stride_kernelIfLi4EZNS0_9templates4cuda21uniform_and_transformIN3c104HalfEfPNS_17CUDAGeneratorImplEZZZNS4_16bernoulli_kernelIS9_EEvRNS_18TensorIteratorBaseEdT_ENKUlvE_clEvENKUlvE6_clEvEUlfE_EEvSC_T1_T2_EUlP24curandStatePhilox4_32_10E0_ZNS1_27distribution_nullary_kernelIS7_f6float4S9_SL_SG_EEvSC_SI_RKT3_T4_EUlifE_EEvlNS_15PhiloxCudaStateESH_SI_:
        .type           _ZN2at6native57_GLOBAL__N__cd6b329d_24_DistributionBernoulli_cu_7537a20d43distribution_elementwise_grid_stride_kernelIfLi4EZNS0_9templates4cuda21uniform_and_transformIN3c104HalfEfPNS_17CUDAGeneratorImplEZZZNS4_16bernoulli_kernelIS9_EEvRNS_18TensorIteratorBaseEdT_ENKUlvE_clEvENKUlvE6_clEvEUlfE_EEvSC_T1_T2_EUlP24curandStatePhilox4_32_10E0_ZNS1_27distribution_nullary_kernelIS7_f6float4S9_SL_SG_EEvSC_SI_RKT3_T4_EUlifE_EEvlNS_15PhiloxCudaStateESH_SI_,@function
        .size           _ZN2at6native57_GLOBAL__N__cd6b329d_24_DistributionBernoulli_cu_7537a20d43distribution_elementwise_grid_stride_kernelIfLi4EZNS0_9templates4cuda21uniform_and_transformIN3c104HalfEfPNS_17CUDAGeneratorImplEZZZNS4_16bernoulli_kernelIS9_EEvRNS_18TensorIteratorBaseEdT_ENKUlvE_clEvENKUlvE6_clEvEUlfE_EEvSC_T1_T2_EUlP24curandStatePhilox4_32_10E0_ZNS1_27distribution_nullary_kernelIS7_f6float4S9_SL_SG_EEvSC_SI_RKT3_T4_EUlifE_EEvlNS_15PhiloxCudaStateESH_SI_,(.L_x_10494 - _ZN2at6native57_GLOBAL__N__cd6b329d_24_DistributionBernoulli_cu_7537a20d43distribution_elementwise_grid_stride_kernelIfLi4EZNS0_9templates4cuda21uniform_and_transformIN3c104HalfEfPNS_17CUDAGeneratorImplEZZZNS4_16bernoulli_kernelIS9_EEvRNS_18TensorIteratorBaseEdT_ENKUlvE_clEvENKUlvE6_clEvEUlfE_EEvSC_T1_T2_EUlP24curandStatePhilox4_32_10E0_ZNS1_27distribution_nullary_kernelIS7_f6float4S9_SL_SG_EEvSC_SI_RKT3_T4_EUlifE_EEvlNS_15PhiloxCudaStateESH_SI_)
        .other          _ZN2at6native57_GLOBAL__N__cd6b329d_24_DistributionBernoulli_cu_7537a20d43distribution_elementwise_grid_stride_kernelIfLi4EZNS0_9templates4cuda21uniform_and_transformIN3c104HalfEfPNS_17CUDAGeneratorImplEZZZNS4_16bernoulli_kernelIS9_EEvRNS_18TensorIteratorBaseEdT_ENKUlvE_clEvENKUlvE6_clEvEUlfE_EEvSC_T1_T2_EUlP24curandStatePhilox4_32_10E0_ZNS1_27distribution_nullary_kernelIS7_f6float4S9_SL_SG_EEvSC_SI_RKT3_T4_EUlifE_EEvlNS_15PhiloxCudaStateESH_SI_,@"STO_CUDA_ENTRY STV_DEFAULT"
_ZN2at6native57_GLOBAL__N__cd6b329d_24_DistributionBernoulli_cu_7537a20d43distribution_elementwise_grid_stride_kernelIfLi4EZNS0_9templates4cuda21uniform_and_transformIN3c104HalfEfPNS_17CUDAGeneratorImplEZZZNS4_16bernoulli_kernelIS9_EEvRNS_18TensorIteratorBaseEdT_ENKUlvE_clEvENKUlvE6_clEvEUlfE_EEvSC_T1_T2_EUlP24curandStatePhilox4_32_10E0_ZNS1_27distribution_nullary_kernelIS7_f6float4S9_SL_SG_EEvSC_SI_RKT3_T4_EUlifE_EEvlNS_15PhiloxCudaStateESH_SI_:
        /* <DEDUP_REMOVED lines=114> */
.L_x_153:
[----:B------:R-:W-:-:S07]  /*0720*/  MOV R30, 0x740 ;  /* 0x00000740001e7802 */ /* 0x000fce0000000f00 */
[----:B------:R-:W-:Y:S05]  /*0730*/  CALL.REL.NOINC `($__internal_9_$__cuda_sm20_div_s64) ;  /* 0x0000000800a47944 */ /* 0x000fea0003c00000 */
.L_x_154:
        /* <DEDUP_REMOVED lines=26> */
.L_x_166:
        /* <DEDUP_REMOVED lines=13> */
.L_x_156:
[----:B------:R-:W-:Y:S05]  /*09b0*/  BSYNC.RECONVERGENT B0 ;  /* 0x0000000000007941 */ /* 0x000fea0003800200 */
.L_x_155:
        /* <DEDUP_REMOVED lines=51> */
.L_x_157:
        /* <DEDUP_REMOVED lines=9> */
.L_x_158:
        /* <DEDUP_REMOVED lines=24> */
[----:B------:R-:W-:Y:S02]  /*0f00*/  F2FP.F16.F32.PACK_AB R38, RZ, R29 ;  /* 0x0000001dff26723e */ /* 0x000fe400000000ff */
[----:B------:R-:W-:-:S05]  /*0f10*/  LEA.HI.X.SX32 R29, R50, UR11, 0x1, P2 ;  /* 0x0000000b321d7c11 */ /* 0x000fca00090f0eff */
[----:B------:R0:W-:Y:S04]  /*0f20*/  STG.E.U16 desc[UR6][R28.64], R38 ;  /* 0x000000261c007986 */ /* 0x0001e8000c101506 */
.L_x_160:
[----:B------:R-:W-:Y:S05]  /*0f30*/  BSYNC.RECONVERGENT B0 ;  /* 0x0000000000007941 */ /* 0x000fea0003800200 */
.L_x_159:
[----:B------:R-:W-:Y:S01]  /*0f40*/  BSSY.RECONVERGENT B0, `(.L_x_161) ;  /* 0x000000a000007945 */ /* 0x000fe20003800200 */
[----:B0-----:R-:W-:Y:S01]  /*0f50*/  I2FP.F32.U32 R38, R48 ;  /* 0x0000003000267245 */ /* 0x001fe20000201000 */
[----:B------:R-:W-:Y:S02]  /*0f60*/  FFMA.FTZ R44, R44, R43, 1.1641532182693481445e-10 ;  /* 0x2f0000002c2c7423 */ /* 0x000fe4000001002b */
[----:B------:R-:W-:Y:S05]  /*0f70*/  @P0 BRA `(.L_x_162) ;  /* 0x0000000000180947 */ /* 0x000fea0003800000 */
[----:B------:R-:W-:Y:S01]  /*0f80*/  IMAD R51, R51, UR8, RZ ;  /* 0x0000000833337c24 */ /* 0x000fe2000f8e02ff */
[----:B------:R-:W-:-:S04]  /*0f90*/  FSET.BF.LT.FTZ.AND R29, R44, R45, PT ;  /* 0x0000002d2c1d720a */ /* 0x000fc80003811000 */
[C---:B------:R-:W-:Y:S02]  /*0fa0*/  IADD3 R28, P0, PT, R51.reuse, UR10, RZ ;  /* 0x0000000a331c7c10 */ /* 0x040fe4000ff1e0ff */
[----:B------:R-:W-:Y:S02]  /*0fb0*/  F2FP.F16.F32.PACK_AB R44, RZ, R29 ;  /* 0x0000001dff2c723e */ /* 0x000fe400000000ff */
[----:B------:R-:W-:-:S05]  /*0fc0*/  LEA.HI.X.SX32 R29, R51, UR11, 0x1, P0 ;  /* 0x0000000b331d7c11 */ /* 0x000fca00080f0eff */
[----:B------:R0:W-:Y:S04]  /*0fd0*/  STG.E.U16 desc[UR6][R28.64], R44 ;  /* 0x0000002c1c007986 */ /* 0x0001e8000c101506 */
.L_x_162:
[----:B------:R-:W-:Y:S05]  /*0fe0*/  BSYNC.RECONVERGENT B0 ;  /* 0x0000000000007941 */ /* 0x000fea0003800200 */
.L_x_161:
        /* <DEDUP_REMOVED lines=10> */
.L_x_164:
[----:B------:R-:W-:Y:S05]  /*1090*/  BSYNC.RECONVERGENT B0 ;  /* 0x0000000000007941 */ /* 0x000fea0003800200 */
.L_x_163:
[----:B------:R-:W-:Y:S01]  /*10a0*/  FFMA.FTZ R44, R44, R43, 1.1641532182693481445e-10 ;  /* 0x2f0000002c2c7423 */ /* 0x000fe2000001002b */
[----:B------:R-:W-:Y:S06]  /*10b0*/  @P1 BRA `(.L_x_165) ;  /* 0x0000000000181947 */ /* 0x000fec0003800000 */
[----:B------:R-:W-:Y:S01]  /*10c0*/  IMAD R33, R33, UR8, RZ ;  /* 0x0000000821217c24 */ /* 0x000fe2000f8e02ff */
[----:B0-----:R-:W-:-:S04]  /*10d0*/  FSET.BF.LT.FTZ.AND R29, R44, R45, PT ;  /* 0x0000002d2c1d720a */ /* 0x001fc80003811000 */
[C---:B------:R-:W-:Y:S02]  /*10e0*/  IADD3 R28, P0, PT, R33.reuse, UR10, RZ ;  /* 0x0000000a211c7c10 */ /* 0x040fe4000ff1e0ff */
[----:B------:R-:W-:Y:S02]  /*10f0*/  F2FP.F16.F32.PACK_AB R31, RZ, R29 ;  /* 0x0000001dff1f723e */ /* 0x000fe400000000ff */
[----:B------:R-:W-:-:S05]  /*1100*/  LEA.HI.X.SX32 R29, R33, UR11, 0x1, P0 ;  /* 0x0000000b211d7c11 */ /* 0x000fca00080f0eff */
[----:B------:R1:W-:Y:S04]  /*1110*/  STG.E.U16 desc[UR6][R28.64], R31 ;  /* 0x0000001f1c007986 */ /* 0x0003e8000c101506 */
.L_x_165:
        /* <DEDUP_REMOVED lines=11> */
        .weak           $__internal_9_$__cuda_sm20_div_s64
        .type           $__internal_9_$__cuda_sm20_div_s64,@function
        .size           $__internal_9_$__cuda_sm20_div_s64,(.L_x_10494 - $__internal_9_$__cuda_sm20_div_s64)
$__internal_9_$__cuda_sm20_div_s64:
        /* <DEDUP_REMOVED lines=77> */
[----:B------:R-:W-:Y:S06]  /*16a0*/  RET.REL.NODEC R30 `(_ZN2at6native57_GLOBAL__N__cd6b329d_24_DistributionBernoulli_cu_7537a20d43distribution_elementwise_grid_stride_kernelIfLi4EZNS0_9templates4cuda21uniform_and_transformIN3c104HalfEfPNS_17CUDAGeneratorImplEZZZNS4_16bernoulli_kernelIS9_EEvRNS_18TensorIteratorBaseEdT_ENKUlvE_clEvENKUlvE6_clEvEUlfE_EEvSC_T1_T2_EUlP24curandStatePhilox4_32_10E0_ZNS1_27distribution_nullary_kernelIS7_f6float4S9_SL_SG_EEvSC_SI_RKT3_T4_EUlifE_EEvlNS_15PhiloxCudaStateESH_SI_) ;  /* 0xffffffe81e547950 */ /* 0x000fec0003c3ffff */
.L_x_167:
        /* <DEDUP_REMOVED lines=13> */
.L_x_10494:


//--------------------- .text._ZN2at6native57_GLOBAL__N__cd6b329d_24_DistributionBernoulli_cu_7537a20d43distribution_elementwise_grid_stride_kernelIfLi4EZNS0_9templates4cuda21uniform_and_transformIN3c104HalfEfPNS_17CUDAGeneratorImplEZZZNS4_16bernoulli_kernelIS9_EEvRNS_18TensorIteratorBaseEdT_ENKUlvE_clEvENKUlvE6_clEvEUlfE_EEvSC_T1_T2_EUlP24curandStatePhilox4_32_10E_ZNS1_27distribution_nullary_kernelIS7_f7double2S9_SL_SG_EEvSC_SI_RKT3_T4_EUlifE0_EEvlNS_15PhiloxCudaStateESH_SI_ --------------------------
	.section	.text._ZN2at6native57_GLOBAL__N__cd6b329d_24_DistributionBernoulli_cu_7537a20d43distribution_elementwise_grid_stride_kernelIfLi4EZNS0_9templates4cuda21uniform_and_transformIN3c104HalfEfPNS_17CUDAGeneratorImplEZZZNS4_16bernoulli_kernelIS9_EEvRNS_18TensorIteratorBaseEdT_ENKUlvE_clEvENKUlvE6_clEvEUlfE_EEvSC_T1_T2_EUlP24curandStatePhilox4_32_10E_ZNS1_27distribution_nullary_kernelIS7_f7double2S9_SL_SG_EEvSC_SI_RKT3_T4_EUlifE0_EEvlNS_15PhiloxCudaStateESH_SI_,"ax",@progbits
	.align	128
.text._ZN2at6native57_GLOBAL__N__cd6b329d_24_DistributionBernoulli_cu_7537a20d43distribution_elementwise_grid_stride_kernelIfLi4EZNS0_9templates4cuda21uniform_and_transformIN3c104HalfEfPNS_17CUDAGeneratorImplEZZZNS4_16bernoulli_kernelIS9_EEvRNS_18TensorIteratorBaseEdT_ENKUlvE_clEvENKUlvE6_clEvEUlfE_EEvSC_T1_T2_EUlP24curandStatePhilox4_32_10E_ZNS1_27distribution_nullary_kernelIS7_f7double2S9_SL_SG_EEvSC_SI_RKT3_T4_EUlifE0_EEvlNS_15PhiloxCudaStateESH_SI_:
        .type           _ZN2at6native57_GLOBAL__N__cd6b329d_24_DistributionBernoulli_cu_7537a20d43distribution_elementwise_grid_stride_kernelIfLi4EZNS0_9templates4cuda21uniform_and_transformIN3c104HalfEfPNS_17CUDAGeneratorImplEZZZNS4_16bernoulli_kernelIS9_EEvRNS_18TensorIteratorBaseEdT_ENKUlvE_clEvENKUlvE6_clEvEUlfE_EEvSC_T1_T2_EUlP24curandStatePhilox4_32_10E_ZNS1_27distribution_nullary_kernelIS7_f7double2S9_SL_SG_EEvSC_SI_RKT3_T4_EUlifE0_EEvlNS_15PhiloxCudaStateESH_SI_,@function
        .size           _ZN2at6native57_GLOBAL__N__cd6b329d_24_DistributionBernoulli_cu_7537a20d43distribution_elementwise_grid_stride_kernelIfLi4EZNS0_9templates4cuda21uniform_and_transformIN3c104HalfEfPNS_17CUDAGeneratorImplEZZZNS4_16bernoulli_kernelIS9_EEvRNS_18TensorIteratorBaseEdT_ENKUlvE_clEvENKUlvE6_clEvEUlfE_EEvSC_T1_T2_EUlP24curandStatePhilox4_32_10E_ZNS1_27distribution_nullary_kernelIS7_f7double2S9_SL_SG_EEvSC_SI_RKT3_T4_EUlifE0_EEvlNS_15PhiloxCudaStateESH_SI_,(.L_x_10496 - _ZN2at6native57_GLOBAL__N__cd6b329d_24_DistributionBernoulli_cu_7537a20d43distribution_elementwise_grid_stride_kernelIfLi4EZNS0_9templates4cuda21uniform_and_transformIN3c104HalfEfPNS_17CUDAGeneratorImplEZZZNS4_16bernoulli_kernelIS9_EEvRNS_18TensorIteratorBaseEdT_ENKUlvE_clEvENKUlvE6_clEvEUlfE_EEvSC_T1_T2_EUlP24curandStatePhilox4_32_10E_ZNS1_27distribution_nullary_kernelIS7_f7double2S9_SL_SG_EEvSC_SI_RKT3_T4_EUlifE0_EEvlNS_15PhiloxCudaStateESH_SI_)
        .other          _ZN2at6native57_GLOBAL__N__cd6b329d_24_DistributionBernoulli_cu_7537a20d43distribution_elementwise_grid_stride_kernelIfLi4EZNS0_9templates4cuda21uniform_and_transformIN3c104HalfEfPNS_17CUDAGeneratorImplEZZZNS4_16bernoulli_kernelIS9_EEvRNS_18TensorIteratorBaseEdT_ENKUlvE_clEvENKUlvE6_clEvEUlfE_EEvSC_T1_T2_EUlP24curandStatePhilox4_32_10E_ZNS1_27distribution_nullary_kernelIS7_f7double2S9_SL_SG_EEvSC_SI_RKT3_T4_EUlifE0_EEvlNS_15PhiloxCudaStateESH_SI_,@"STO_CUDA_ENTRY STV_DEFAULT"
_ZN2at6native57_GLOBAL__N__cd6b329d_24_DistributionBernoulli_cu_7537a20d43distribution_elementwise_grid_stride_kernelIfLi4EZNS0_9templates4cuda21uniform_and_transformIN3c104HalfEfPNS_17CUDAGeneratorImplEZZZNS4_16bernoulli_kernelIS9_EEvRNS_18TensorIteratorBaseEdT_ENKUlvE_clEvENKUlvE6_clEvEUlfE_EEvSC_T1_T2_EUlP24curandStatePhilox4_32_10E_ZNS1_27distribution_nullary_kernelIS7_f7double2S9_SL_SG_EEvSC_SI_RKT3_T4_EUlifE0_EEvlNS_15PhiloxCudaStateESH_SI_:
        /* <DEDUP_REMOVED lines=113> */
.L_x_168:
[----:B------:R-:W-:-:S07]  /*0710*/  MOV R34, 0x730 ;  /* 0x0000073000227802 */ /* 0x000fce0000000f00 */
[----:B------:R-:W-:Y:S05]  /*0720*/  CALL.REL.NOINC `($__internal_10_$__cuda_sm20_div_s64) ;  /* 0x0000004c00c07944 */ /* 0x000fea0003c00000 */
.L_x_169:
        /* <DEDUP_REMOVED lines=91> */
.L_x_190:
        /* <DEDUP_REMOVED lines=13> */
.L_x_171:
[----:B0-----:R-:W-:Y:S05]  /*0db0*/  BSYNC.RECONVERGENT B0 ;  /* 0x0000000000007941 */ /* 0x001fea0003800200 */
.L_x_170:
        /* <DEDUP_REMOVED lines=63> */
.L_x_172:
        /* <DEDUP_REMOVED lines=9> */
.L_x_173:
        /* <DEDUP_REMOVED lines=36> */
[----:B------:R-:W-:Y:S01]  /*1480*/  @!P0 F2FP.F16.F32.PACK_AB R37, RZ, R0 ;  /* 0x00000000ff25823e */ /* 0x000fe200000000ff */
        /* <DEDUP_REMOVED lines=12> */
[----:B------:R-:W-:-:S05]  /*1550*/  F2FP.F16.F32.PACK_AB R42, RZ, R42 ;  /* 0x0000002aff2a723e */ /* 0x000fca00000000ff */
[----:B-1----:R1:W-:Y:S02]  /*1560*/  STG.E.U16 desc[UR76][R40.64], R42 ;  /* 0x0000002a28007986 */ /* 0x0023e4000c10154c */
.L_x_176:
[----:B------:R-:W-:Y:S05]  /*1570*/  BSYNC.RECONVERGENT B0 ;  /* 0x0000000000007941 */ /* 0x000fea0003800200 */
.L_x_175:
        /* <DEDUP_REMOVED lines=13> */
[----:B------:R-:W-:-:S05]  /*1650*/  F2FP.F16.F32.PACK_AB R40, RZ, R40 ;  /* 0x00000028ff28723e */ /* 0x000fca00000000ff */
[----:B--2---:R2:W-:Y:S02]  /*1660*/  STG.E.U16 desc[UR76][R28.64], R40 ;  /* 0x000000281c007986 */ /* 0x0045e4000c10154c */
.L_x_178:
[----:B------:R-:W-:Y:S05]  /*1670*/  BSYNC.RECONVERGENT B0 ;  /* 0x0000000000007941 */ /* 0x000fea0003800200 */
.L_x_177:
[----:B------:R-:W-:Y:S01]  /*1680*/  IADD3 R27, P1, PT, R36, R15, RZ ;  /* 0x0000000f241b7210 */ /* 0x000fe20007f3e0ff */
[----:B0-----:R3:W-:Y:S03]  /*1690*/  @!P0 STG.E.U16 desc[UR76][R38.64], R37 ;  /* 0x0000002526008986 */ /* 0x0017e6000c10154c */
[----:B------:R-:W-:Y:S02]  /*16a0*/  ISETP.GE.U32.AND P0, PT, R27, R24, PT ;  /* 0x000000181b00720c */ /* 0x000fe40003f06070 */
[----:B------:R-:W-:-:S04]  /*16b0*/  IADD3.X R26, PT, PT, RZ, R16, RZ, P1, !PT ;  /* 0x00000010ff1a7210 */ /* 0x000fc80000ffe4ff */
[----:B------:R-:W-:-:S13]  /*16c0*/  ISETP.GE.AND.EX P0, PT, R26, R25, PT, P0 ;  /* 0x000000191a00720c */ /* 0x000fda0003f06300 */
[----:B---3--:R-:W-:Y:S05]  /*16d0*/  @P0 BRA `(.L_x_179) ;  /* 0x0000003c00a80947 */ /* 0x008fea0003800000 */
[----:B------:R-:W0:Y:S01]  /*16e0*/  LDC.64 R26, c[0x0][0x540] ;  /* 0x00015000ff1a7b82 */ /* 0x000e220000000a00 */
[----:B--2---:R-:W-:-:S05]  /*16f0*/  F2FP.F16.F32.PACK_AB R28, RZ, R0 ;  /* 0x00000000ff1c723e */ /* 0x004fca00000000ff */
[----:B0-----:R3:W-:Y:S01]  /*1700*/  STG.E.U16 desc[UR76][R26.64], R28 ;  /* 0x0000001c1a007986 */ /* 0x0017e2000c10154c */
[----:B------:R-:W-:Y:S05]  /*1710*/  BRA `(.L_x_179) ;  /* 0x0000003c00987947 */ /* 0x000fea0003800000 */
.L_x_174:
        /* <DEDUP_REMOVED lines=241> */
.L_x_182:
[----:B------:R-:W0:Y:S01]  /*2630*/  LDCU.64 UR48, c[0x0][0x540] ;  /* 0x0000a800ff3077ac */ /* 0x000e220008000a00 */
[----:B------:R-:W-:-:S04]  /*2640*/  FSET.BF.LT.FTZ.AND R38, R38, R35, PT ;  /* 0x000000232626720a */ /* 0x000fc80003811000 */
[----:B------:R-:W-:Y:S02]  /*2650*/  F2FP.F16.F32.PACK_AB R38, RZ, R38 ;  /* 0x00000026ff26723e */ /* 0x000fe400000000ff */
[----:B0-----:R-:W-:-:S05]  /*2660*/  IADD3 R28, P0, PT, R37, UR48, RZ ;  /* 0x00000030251c7c10 */ /* 0x001fca000ff1e0ff */
[----:B------:R-:W-:-:S05]  /*2670*/  IMAD.X R29, RZ, RZ, UR49, P0 ;  /* 0x00000031ff1d7e24 */ /* 0x000fca00080e06ff */
[----:B------:R0:W-:Y:S03]  /*2680*/  STG.E.U16 desc[UR76][R28.64], R38 ;  /* 0x000000261c007986 */ /* 0x0001e6000c10154c */
.L_x_181:
[----:B------:R-:W-:Y:S05]  /*2690*/  BSYNC.RECONVERGENT B0 ;  /* 0x0000000000007941 */ /* 0x000fea0003800200 */
.L_x_180:
        /* <DEDUP_REMOVED lines=243> */
.L_x_185:
[----:B------:R-:W0:Y:S01]  /*35d0*/  LDCU.64 UR48, c[0x0][0x540] ;  /* 0x0000a800ff3077ac */ /* 0x000e220008000a00 */
[----:B------:R-:W-:-:S04]  /*35e0*/  FSET.BF.LT.FTZ.AND R28, R28, R35, PT ;  /* 0x000000231c1c720a */ /* 0x000fc80003811000 */
[----:B------:R-:W-:Y:S02]  /*35f0*/  F2FP.F16.F32.PACK_AB R28, RZ, R28 ;  /* 0x0000001cff1c723e */ /* 0x000fe400000000ff */
[----:B0-----:R-:W-:-:S04]  /*3600*/  IADD3 R26, P0, PT, R29, UR48, RZ ;  /* 0x000000301d1a7c10 */ /* 0x001fc8000ff1e0ff */
[----:B------:R-:W-:-:S05]  /*3610*/  IADD3.X R27, PT, PT, RZ, UR49, RZ, P0, !PT ;  /* 0x00000031ff1b7c10 */ /* 0x000fca00087fe4ff */
[----:B------:R0:W-:Y:S04]  /*3620*/  STG.E.U16 desc[UR76][R26.64], R28 ;  /* 0x0000001c1a007986 */ /* 0x0001e8000c10154c */
.L_x_184:
[----:B------:R-:W-:Y:S05]  /*3630*/  BSYNC.RECONVERGENT B0 ;  /* 0x0000000000007941 */ /* 0x000fea0003800200 */
.L_x_183:
        /* <DEDUP_REMOVED lines=245> */
.L_x_188:
[----:B------:R-:W0:Y:S01]  /*4590*/  LDCU.64 UR48, c[0x0][0x540] ;  /* 0x0000a800ff3077ac */ /* 0x000e220008000a00 */
[----:B------:R-:W-:Y:S02]  /*45a0*/  F2FP.F16.F32.PACK_AB R26, RZ, R0 ;  /* 0x00000000ff1a723e */ /* 0x000fe400000000ff */
[----:B0-----:R-:W-:-:S04]  /*45b0*/  IADD3 R28, P0, PT, R28, UR48, RZ ;  /* 0x000000301c1c7c10 */ /* 0x001fc8000ff1e0ff */
[----:B------:R-:W-:-:S05]  /*45c0*/  IADD3.X R29, PT, PT, RZ, UR49, RZ, P0, !PT ;  /* 0x00000031ff1d7c10 */ /* 0x000fca00087fe4ff */
[----:B------:R0:W-:Y:S04]  /*45d0*/  STG.E.U16 desc[UR76][R28.64], R26 ;  /* 0x0000001a1c007986 */ /* 0x0001e8000c10154c */
.L_x_187:
[----:B------:R-:W-:Y:S05]  /*45e0*/  BSYNC.RECONVERGENT B0 ;  /* 0x0000000000007941 */ /* 0x000fea0003800200 */
.L_x_186:
        /* <DEDUP_REMOVED lines=244> */
.L_x_189:
[----:B------:R-:W0:Y:S01]  /*5530*/  LDCU.64 UR48, c[0x0][0x540] ;  /* 0x0000a800ff3077ac */ /* 0x000e220008000a00 */
[----:B------:R-:W-:Y:S02]  /*5540*/  F2FP.F16.F32.PACK_AB R26, RZ, R0 ;  /* 0x00000000ff1a723e */ /* 0x000fe400000000ff */
[----:B0-----:R-:W-:-:S04]  /*5550*/  IADD3 R28, P0, PT, R28, UR48, RZ ;  /* 0x000000301c1c7c10 */ /* 0x001fc8000ff1e0ff */
[----:B------:R-:W-:-:S05]  /*5560*/  IADD3.X R29, PT, PT, RZ, UR49, RZ, P0, !PT ;  /* 0x00000031ff1d7c10 */ /* 0x000fca00087fe4ff */
[----:B------:R0:W-:Y:S04]  /*5570*/  STG.E.U16 desc[UR76][R28.64], R26 ;  /* 0x0000001a1c007986 */ /* 0x0001e8000c10154c */
.L_x_179:
        /* <DEDUP_REMOVED lines=11> */
        .weak           $__internal_10_$__cuda_sm20_div_s64
        .type           $__internal_10_$__cuda_sm20_div_s64,@function
        .size           $__internal_10_$__cuda_sm20_div_s64,(.L_x_10496 - $__internal_10_$__cuda_sm20_div_s64)
$__internal_10_$__cuda_sm20_div_s64:
        /* <DEDUP_REMOVED lines=77> */
[----:B------:R-:W-:Y:S06]  /*5b00*/  RET.REL.NODEC R34 `(_ZN2at6native57_GLOBAL__N__cd6b329d_24_DistributionBernoulli_cu_7537a20d43distribution_elementwise_grid_stride_kernelIfLi4EZNS0_9templates4cuda21uniform_and_transformIN3c104HalfEfPNS_17CUDAGeneratorImplEZZZNS4_16bernoulli_kernelIS9_EEvRNS_18TensorIteratorBaseEdT_ENKUlvE_clEvENKUlvE6_clEvEUlfE_EEvSC_T1_T2_EUlP24curandStatePhilox4_32_10E_ZNS1_27distribution_nullary_kernelIS7_f7double2S9_SL_SG_EEvSC_SI_RKT3_T4_EUlifE0_EEvlNS_15PhiloxCudaStateESH_SI_) ;  /* 0xffffffa4223c7950 */ /* 0x000fec0003c3ffff */
.L_x_191:
        /* <DEDUP_REMOVED lines=15> */
.L_x_10496:


//--------------------- .text._ZN2at6native57_GLOBAL__N__cd6b329d_24_DistributionBernoulli_cu_7537a20d43distribution_elementwise_grid_stride_kernelIfLi4EZNS0_9templates4cuda21uniform_and_transformIN3c104HalfEfPNS_17CUDAGeneratorImplEZZZNS4_16bernoulli_kernelIS9_EEvRNS_18TensorIteratorBaseEdT_ENKUlvE_clEvENKUlvE6_clEvEUlfE_EEvSC_T1_T2_EUlP24curandStatePhilox4_32_10E_ZNS1_27distribution_nullary_kernelIS7_f7double2S9_SL_SG_EEvSC_SI_RKT3_T4_EUlifE_EEvlNS_15PhiloxCudaStateESH_SI_ --------------------------
	.section	.text._ZN2at6native57_GLOBAL__N__cd6b329d_24_DistributionBernoulli_cu_7537a20d43distribution_elementwise_grid_stride_kernelIfLi4EZNS0_9templates4cuda21uniform_and_transformIN3c104HalfEfPNS_17CUDAGeneratorImplEZZZNS4_16bernoulli_kernelIS9_EEvRNS_18TensorIteratorBaseEdT_ENKUlvE_clEvENKUlvE6_clEvEUlfE_EEvSC_T1_T2_EUlP24curandStatePhilox4_32_10E_ZNS1_27distribution_nullary_kernelIS7_f7double2S9_SL_SG_EEvSC_SI_RKT3_T4_EUlifE_EEvlNS_15PhiloxCudaStateESH_SI_,"ax",@progbits
	.align	128
.text._ZN2at6native57_GLOBAL__N__cd6b329d_24_DistributionBernoulli_cu_7537a20d43distribution_elementwise_grid_stride_kernelIfLi4EZNS0_9templates4cuda21uniform_and_transformIN3c104HalfEfPNS_17CUDAGeneratorImplEZZZNS4_16bernoulli_kernelIS9_EEvRNS_18TensorIteratorBaseEdT_ENKUlvE_clEvENKUlvE6_clEvEUlfE_EEvSC_T1_T2_EUlP24curandStatePhilox4_32_10E_ZNS1_27distribution_nullary_kernelIS7_f7double2S9_SL_SG_EEvSC_SI_RKT3_T4_EUlifE_EEvlNS_15PhiloxCudaStateESH_SI_:
        .type           _ZN2at6native57_GLOBAL__N__cd6b329d_24_DistributionBernoulli_cu_7537a20d43distribution_elementwise_grid_stride_kernelIfLi4EZNS0_9templates4cuda21uniform_and_transformIN3c104HalfEfPNS_17CUDAGeneratorImplEZZZNS4_16bernoulli_kernelIS9_EEvRNS_18TensorIteratorBaseEdT_ENKUlvE_clEvENKUlvE6_clEvEUlfE_EEvSC_T1_T2_EUlP24curandStatePhilox4_32_10E_ZNS1_27distribution_nullary_kernelIS7_f7double2S9_SL_SG_EEvSC_SI_RKT3_T4_EUlifE_EEvlNS_15PhiloxCudaStateESH_SI_,@function
        .size           _ZN2at6native57_GLOBAL__N__cd6b329d_24_DistributionBernoulli_cu_7537a20d43distribution_elementwise_grid_stride_kernelIfLi4EZNS0_9templates4cuda21uniform_and_transformIN3c104HalfEfPNS_17CUDAGeneratorImplEZZZNS4_16bernoulli_kernelIS9_EEvRNS_18TensorIteratorBaseEdT_ENKUlvE_clEvENKUlvE6_clEvEUlfE_EEvSC_T1_T2_EUlP24curandStatePhilox4_32_10E_ZNS1_27distribution_nullary_kernelIS7_f7double2S9_SL_SG_EEvSC_SI_RKT3_T4_EUlifE_EEvlNS_15PhiloxCudaStateESH_SI_,(.L_x_10498 - _ZN2at6native57_GLOBAL__N__cd6b329d_24_DistributionBernoulli_cu_7537a20d43distribution_elementwise_grid_stride_kernelIfLi4EZNS0_9templates4cuda21uniform_and_transformIN3c104HalfEfPNS_17CUDAGeneratorImplEZZZNS4_16bernoulli_kernelIS9_EEvRNS_18TensorIteratorBaseEdT_ENKUlvE_clEvENKUlvE6_clEvEUlfE_EEvSC_T1_T2_EUlP24curandStatePhilox4_32_10E_ZNS1_27distribution_nullary_kernelIS7_f7double2S9_SL_SG_EEvSC_SI_RKT3_T4_EUlifE_EEvlNS_15PhiloxCudaStateESH_SI_)
        .other          _ZN2at6native57_GLOBAL__N__cd6b329d_24_DistributionBernoulli_cu_7537a20d43distribution_elementwise_grid_stride_kernelIfLi4EZNS0_9templates4cuda21uniform_and_transformIN3c104HalfEfPNS_17CUDAGeneratorImplEZZZNS4_16bernoulli_kernelIS9_EEvRNS_18TensorIteratorBaseEdT_ENKUlvE_clEvENKUlvE6_clEvEUlfE_EEvSC_T1_T2_EUlP24curandStatePhilox4_32_10E_ZNS1_27distribution_nullary_kernelIS7_f7double2S9_SL_SG_EEvSC_SI_RKT3_T4_EUlifE_EEvlNS_15PhiloxCudaStateESH_SI_,@"STO_CUDA_ENTRY STV_DEFAULT"
_ZN2at6native57_GLOBAL__N__cd6b329d_24_DistributionBernoulli_cu_7537a20d43distribution_elementwise_grid_stride_kernelIfLi4EZNS0_9templates4cuda21uniform_and_transformIN3c104HalfEfPNS_17CUDAGeneratorImplEZZZNS4_16bernoulli_kernelIS9_EEvRNS_18TensorIteratorBaseEdT_ENKUlvE_clEvENKUlvE6_clEvEUlfE_EEvSC_T1_T2_EUlP24curandStatePhilox4_32_10E_ZNS1_27distribution_nullary_kernelIS7_f7double2S9_SL_SG_EEvSC_SI_RKT3_T4_EUlifE_EEvlNS_15PhiloxCudaStateESH_SI_:
        /* <DEDUP_REMOVED lines=112> */
.L_x_192:
[----:B------:R-:W-:-:S07]  /*0700*/  MOV R30, 0x720 ;  /* 0x00000720001e7802 */ /* 0x000fce0000000f00 */
[----:B------:R-:W-:Y:S05]  /*0710*/  CALL.REL.NOINC `($__internal_11_$__cuda_sm20_div_s64) ;  /* 0x0000000c00247944 */ /* 0x000fea0003c00000 */
.L_x_193:
        /* <DEDUP_REMOVED lines=26> */
.L_x_202:
        /* <DEDUP_REMOVED lines=13> */
.L_x_195:
[----:B------:R-:W-:Y:S05]  /*0990*/  BSYNC.RECONVERGENT B0 ;  /* 0x0000000000007941 */ /* 0x000fea0003800200 */
.L_x_194:
        /* <DEDUP_REMOVED lines=51> */
.L_x_196:
        /* <DEDUP_REMOVED lines=9> */
.L_x_197:
        /* <DEDUP_REMOVED lines=36> */
[----:B------:R-:W-:Y:S02]  /*0fa0*/  F2FP.F16.F32.PACK_AB R33, RZ, R35 ;  /* 0x00000023ff21723e */ /* 0x000fe400000000ff */
[----:B------:R-:W-:-:S05]  /*0fb0*/  LEA.HI.X.SX32 R35, R53, UR11, 0x1, P0 ;  /* 0x0000000b35237c11 */ /* 0x000fca00080f0eff */
[----:B------:R0:W-:Y:S02]  /*0fc0*/  STG.E.U16 desc[UR6][R34.64], R33 ;  /* 0x0000002122007986 */ /* 0x0001e4000c101506 */
.L_x_199:
[----:B------:R-:W-:Y:S05]  /*0fd0*/  BSYNC.RECONVERGENT B0 ;  /* 0x0000000000007941 */ /* 0x000fea0003800200 */
.L_x_198:
        /* <DEDUP_REMOVED lines=21> */
[----:B------:R-:W-:Y:S02]  /*1130*/  F2FP.F16.F32.PACK_AB R31, RZ, R29 ;  /* 0x0000001dff1f723e */ /* 0x000fe400000000ff */
[----:B------:R-:W-:-:S05]  /*1140*/  LEA.HI.X.SX32 R29, R49, UR11, 0x1, P0 ;  /* 0x0000000b311d7c11 */ /* 0x000fca00080f0eff */
[----:B------:R1:W-:Y:S02]  /*1150*/  STG.E.U16 desc[UR6][R28.64], R31 ;  /* 0x0000001f1c007986 */ /* 0x0003e4000c101506 */
.L_x_201:
[----:B------:R-:W-:Y:S05]  /*1160*/  BSYNC.RECONVERGENT B0 ;  /* 0x0000000000007941 */ /* 0x000fea0003800200 */
.L_x_200:
        /* <DEDUP_REMOVED lines=17> */
[----:B------:R-:W-:-:S04]  /*1280*/  @!P0 F2FP.F16.F32.PACK_AB R33, RZ, R0 ;  /* 0x00000000ff21823e */ /* 0x000fc800000000ff */
[----:B------:R-:W-:Y:S01]  /*1290*/  PRMT R34, R33, 0x7610, R34 ;  /* 0x0000761021227816 */ /* 0x000fe20000000022 */
[----:B------:R-:W-:Y:S01]  /*12a0*/  IMAD.MOV.U32 R33, RZ, RZ, R48 ;  /* 0x000000ffff217224 */ /* 0x000fe200078e0030 */
[----:B--2---:R-:W-:-:S04]  /*12b0*/  @!P0 IADD3 R28, P2, PT, R32, R28, RZ ;  /* 0x0000001c201c8210 */ /* 0x004fc80007f5e0ff */
[----:B------:R-:W-:Y:S02]  /*12c0*/  @!P0 LEA.HI.X.SX32 R29, R32, R29, 0x1, P2 ;  /* 0x0000001d201d8211 */ /* 0x000fe400010f0eff */
[----:B------:R-:W-:-:S03]  /*12d0*/  @!P1 F2FP.F16.F32.PACK_AB R32, RZ, R0 ;  /* 0x00000000ff20923e */ /* 0x000fc600000000ff */
        /* <DEDUP_REMOVED lines=13> */
        .weak           $__internal_11_$__cuda_sm20_div_s64
        .type           $__internal_11_$__cuda_sm20_div_s64,@function
        .size           $__internal_11_$__cuda_sm20_div_s64,(.L_x_10498 - $__internal_11_$__cuda_sm20_div_s64)
$__internal_11_$__cuda_sm20_div_s64:
        /* <DEDUP_REMOVED lines=77> */
[----:B------:R-:W-:Y:S06]  /*1880*/  RET.REL.NODEC R30 `(_ZN2at6native57_GLOBAL__N__cd6b329d_24_DistributionBernoulli_cu_7537a20d43distribution_elementwise_grid_stride_kernelIfLi4EZNS0_9templates4cuda21uniform_and_transformIN3c104HalfEfPNS_17CUDAGeneratorImplEZZZNS4_16bernoulli_kernelIS9_EEvRNS_18TensorIteratorBaseEdT_ENKUlvE_clEvENKUlvE6_clEvEUlfE_EEvSC_T1_T2_EUlP24curandStatePhilox4_32_10E_ZNS1_27distribution_nullary_kernelIS7_f7double2S9_SL_SG_EEvSC_SI_RKT3_T4_EUlifE_EEvlNS_15PhiloxCudaStateESH_SI_) ;  /* 0xffffffe41edc7950 */ /* 0x000fec0003c3ffff */
.L_x_203:
        /* <DEDUP_REMOVED lines=15> */
.L_x_10498:


//--------------------- .text._ZN2at6native57_GLOBAL__N__cd6b329d_24_DistributionBernoulli_cu_7537a20d43distribution_elementwise_grid_stride_kernelIfLi4EZNS0_9templates4cuda21uniform_and_transformIffPNS_17CUDAGeneratorImplEZZZNS4_16bernoulli_kernelIS7_EEvRNS_18TensorIteratorBaseEdT_ENKUlvE_clEvENKUlvE5_clEvEUlfE_EEvSA_T1_T2_EUlP24curandStatePhilox4_32_10E0_ZNS1_27distribution_nullary_kernelIff6float4S7_SJ_SE_EEvSA_SG_RKT3_T4_EUlifE0_EEvlNS_15PhiloxCudaStateESF_SG_ --------------------------
	.section	.text._ZN2at6native57_GLOBAL__N__cd6b329d_24_DistributionBernoulli_cu_7537a20d43distribution_elementwise_grid_stride_kernelIfLi4EZNS0_9templates4cuda21uniform_and_transformIffPNS_17CUDAGeneratorImplEZZZNS4_16bernoulli_kernelIS7_EEvRNS_18TensorIteratorBaseEdT_ENKUlvE_clEvENKUlvE5_clEvEUlfE_EEvSA_T1_T2_EUlP24curandStatePhilox4_32_10E0_ZNS1_27distribution_nullary_kernelIff6float4S7_SJ_SE_EEvSA_SG_RKT3_T4_EUlifE0_EEvlNS_15PhiloxCudaStateESF_SG_,"ax",@progbits
	.align	128
.text._ZN2at6native57_GLOBAL__N__cd6b329d_24_DistributionBernoulli_cu_7537a20d43distribution_elementwise_grid_stride_kernelIfLi4EZNS0_9templates4cuda21uniform_and_transformIffPNS_17CUDAGeneratorImplEZZZNS4_16bernoulli_kernelIS7_EEvRNS_18TensorIteratorBaseEdT_ENKUlvE_clEvENKUlvE5_clEvEUlfE_EEvSA_T1_T2_EUlP24curandStatePhilox4_32_10E0_ZNS1_27distribution_nullary_kernelIff6float4S7_SJ_SE_EEvSA_SG_RKT3_T4_EUlifE0_EEvlNS_15PhiloxCudaStateESF_SG_:
        .type           _ZN2at6native57_GLOBAL__N__cd6b329d_24_DistributionBernoulli_cu_7537a20d43distribution_elementwise_grid_stride_kernelIfLi4EZNS0_9templates4cuda21uniform_and_transformIffPNS_17CUDAGeneratorImplEZZZNS4_16bernoulli_kernelIS7_EEvRNS_18TensorIteratorBaseEdT_ENKUlvE_clEvENKUlvE5_clEvEUlfE_EEvSA_T1_T2_EUlP24curandStatePhilox4_32_10E0_ZNS1_27distribution_nullary_kernelIff6float4S7_SJ_SE_EEvSA_SG_RKT3_T4_EUlifE0_EEvlNS_15PhiloxCudaStateESF_SG_,@function
        .size           _ZN2at6native57_GLOBAL__N__cd6b329d_24_DistributionBernoulli_cu_7537a20d43distribution_elementwise_grid_stride_kernelIfLi4EZNS0_9templates4cuda21uniform_and_transformIffPNS_17CUDAGeneratorImplEZZZNS4_16bernoulli_kernelIS7_EEvRNS_18TensorIteratorBaseEdT_ENKUlvE_clEvENKUlvE5_clEvEUlfE_EEvSA_T1_T2_EUlP24curandStatePhilox4_32_10E0_ZNS1_27distribution_nullary_kernelIff6float4S7_SJ_SE_EEvSA_SG_RKT3_T4_EUlifE0_EEvlNS_15PhiloxCudaStateESF_SG_,(.L_x_10500 - _ZN2at6native57_GLOBAL__N__cd6b329d_24_DistributionBernoulli_cu_7537a20d43distribution_elementwise_grid_stride_kernelIfLi4EZNS0_9templates4cuda21uniform_and_transformIffPNS_17CUDAGeneratorImplEZZZNS4_16bernoulli_kernelIS7_EEvRNS_18TensorIteratorBaseEdT_ENKUlvE_clEvENKUlvE5_clEvEUlfE_EEvSA_T1_T2_EUlP24curandStatePhilox4_32_10E0_ZNS1_27distribution_nullary_kernelIff6float4S7_SJ_SE_EEvSA_SG_RKT3_T4_EUlifE0_EEvlNS_15PhiloxCudaStateESF_SG_)
        .other          _ZN2at6native57_GLOBAL__N__cd6b329d_24_DistributionBernoulli_cu_7537a20d43distribution_elementwise_grid_stride_kernelIfLi4EZNS0_9templates4cuda21uniform_and_transformIffPNS_17CUDAGeneratorImplEZZZNS4_16bernoulli_kernelIS7_EEvRNS_18TensorIteratorBaseEdT_ENKUlvE_clEvENKUlvE5_clEvEUlfE_EEvSA_T1_T2_EUlP24curandStatePhilox4_32_10E0_ZNS1_27distribution_nullary_kernelIff6float4S7_SJ_SE_EEvSA_SG_RKT3_T4_EUlifE0_EEvlNS_15PhiloxCudaStateESF_SG_,@"STO_CUDA_ENTRY STV_DEFAULT"
_ZN2at6native57_GLOBAL__N__cd6b329d_24_DistributionBernoulli_cu_7537a20d43distribution_elementwise_grid_stride_kernelIfLi4EZNS0_9templates4cuda21uniform_and_transformIffPNS_17CUDAGeneratorImplEZZZNS4_16bernoulli_kernelIS7_EEvRNS_18TensorIteratorBaseEdT_ENKUlvE_clEvENKUlvE5_clEvEUlfE_EEvSA_T1_T2_EUlP24curandStatePhilox4_32_10E0_ZNS1_27distribution_nullary_kernelIff6float4S7_SJ_SE_EEvSA_SG_RKT3_T4_EUlifE0_EEvlNS_15PhiloxCudaStateESF_SG_:
        /* <DEDUP_REMOVED lines=112> */
.L_x_204:
[----:B------:R-:W-:-:S07]  /*0700*/  MOV R28, 0x720 ;  /* 0x00000720001c7802 */ /* 0x000fce0000000f00 */
[----:B------:R-:W-:Y:S05]  /*0710*/  CALL.REL.NOINC `($__internal_12_$__cuda_sm20_div_s64) ;  /* 0x0000004800d07944 */ /* 0x000fea0003c00000 */
.L_x_205:
        /* <DEDUP_REMOVED lines=91> */
.L_x_222:
[----:B------:R-:W-:Y:S01]  /*0cd0*/  VIADD R0, R0, 0x1 ;  /* 0x0000000100007836 */ /* 0x000fe20000000000 */
[----:B------:R-:W-:Y:S03]  /*0ce0*/  BSSY.RECONVERGENT B0, `(.L_x_206) ;  /* 0x000000c000007945 */ /* 0x000fe60003800200 */
[C---:B012---:R-:W-:Y:S01]  /*0cf0*/  IMAD.WIDE.U32 R26, R0.reuse, -0x2daee0ad, RZ ;  /* 0xd2511f53001a7825 */ /* 0x047fe200078e00ff */
        /* <DEDUP_REMOVED lines=10> */
.L_x_207:
[----:B0-----:R-:W-:Y:S05]  /*0da0*/  BSYNC.RECONVERGENT B0 ;  /* 0x0000000000007941 */ /* 0x001fea0003800200 */
.L_x_206:
        /* <DEDUP_REMOVED lines=62> */
.L_x_208:
        /* <DEDUP_REMOVED lines=9> */
.L_x_209:
        /* <DEDUP_REMOVED lines=25> */
[----:B------:R-:W-:Y:S02]  /*13b0*/  @!P0 FSET.BF.LT.FTZ.AND R45, R45, R38, PT ;  /* 0x000000262d2d820a */ /* 0x000fe40003811000 */
[----:B------:R-:W1:Y:S08]  /*13c0*/  @!P1 LDC.64 R26, c[0x0][0x540] ;  /* 0x00015000ff1a9b82 */ /* 0x000e700000000a00 */
[----:B------:R-:W2:Y:S01]  /*13d0*/  @!P0 LDC.64 R28, c[0x0][0x540] ;  /* 0x00015000ff1c8b82 */ /* 0x000ea20000000a00 */
[----:B0-----:R4:W-:Y:S04]  /*13e0*/  @!P2 STG.E desc[UR76][R24.64], R41 ;  /* 0x000000291800a986 */ /* 0x0019e8000c10194c */
[----:B-1----:R4:W-:Y:S01]  /*13f0*/  @!P1 STG.E desc[UR76][R26.64], R43 ;  /* 0x0000002b1a009986 */ /* 0x0029e2000c10194c */
[----:B------:R-:W-:-:S03]  /*1400*/  IADD3 R42, P1, PT, R39, R16, RZ ;  /* 0x00000010272a7210 */ /* 0x000fc60007f3e0ff */
[----:B--2---:R4:W-:Y:S01]  /*1410*/  @!P0 STG.E desc[UR76][R28.64], R45 ;  /* 0x0000002d1c008986 */ /* 0x0049e2000c10194c */
[----:B------:R-:W-:Y:S02]  /*1420*/  ISETP.GE.U32.AND P0, PT, R42, UR48, PT ;  /* 0x000000302a007c0c */ /* 0x000fe4000bf06070 */
[----:B------:R-:W-:-:S04]  /*1430*/  IADD3.X R42, PT, PT, RZ, R17, RZ, P1, !PT ;  /* 0x00000011ff2a7210 */ /* 0x000fc80000ffe4ff */
[----:B------:R-:W-:-:S13]  /*1440*/  ISETP.GE.AND.EX P0, PT, R42, UR49, PT, P0 ;  /* 0x000000312a007c0c */ /* 0x000fda000bf06300 */
[----:B----4-:R-:W-:Y:S05]  /*1450*/  @P0 BRA `(.L_x_211) ;  /* 0x0000003c00540947 */ /* 0x010fea0003800000 */
[----:B------:R-:W0:Y:S01]  /*1460*/  LDC.64 R24, c[0x0][0x540] ;  /* 0x00015000ff187b82 */ /* 0x000e220000000a00 */
[----:B------:R-:W-:-:S05]  /*1470*/  FSET.BF.LT.FTZ.AND R27, R40, R38, PT ;  /* 0x00000026281b720a */ /* 0x000fca0003811000 */
[----:B0-----:R4:W-:Y:S01]  /*1480*/  STG.E desc[UR76][R24.64], R27 ;  /* 0x0000001b18007986 */ /* 0x0019e2000c10194c */
[----:B------:R-:W-:Y:S05]  /*1490*/  BRA `(.L_x_211) ;  /* 0x0000003c00447947 */ /* 0x000fea0003800000 */
.L_x_210:
        /* <DEDUP_REMOVED lines=232> */
.L_x_214:
[----:B------:R-:W0:Y:S01]  /*2320*/  LDCU.64 UR48, c[0x0][0x540] ;  /* 0x0000a800ff3077ac */ /* 0x000e220008000a00 */
[----:B------:R-:W-:Y:S02]  /*2330*/  FSET.BF.LT.FTZ.AND R41, R41, R38, PT ;  /* 0x000000262929720a */ /* 0x000fe40003811000 */
[----:B0-----:R-:W-:-:S05]  /*2340*/  IADD3 R26, P0, PT, R26, UR48, RZ ;  /* 0x000000301a1a7c10 */ /* 0x001fca000ff1e0ff */
[----:B------:R-:W-:-:S05]  /*2350*/  IMAD.X R27, RZ, RZ, UR49, P0 ;  /* 0x00000031ff1b7e24 */ /* 0x000fca00080e06ff */
[----:B------:R0:W-:Y:S03]  /*2360*/  STG.E desc[UR76][R26.64], R41 ;  /* 0x000000291a007986 */ /* 0x0001e6000c10194c */
.L_x_213:
[----:B------:R-:W-:Y:S05]  /*2370*/  BSYNC.RECONVERGENT B0 ;  /* 0x0000000000007941 */ /* 0x000fea0003800200 */
.L_x_212:
        /* <DEDUP_REMOVED lines=233> */
.L_x_217:
[----:B------:R-:W0:Y:S01]  /*3210*/  LDCU.64 UR48, c[0x0][0x540] ;  /* 0x0000a800ff3077ac */ /* 0x000e220008000a00 */
[----:B------:R-:W-:Y:S02]  /*3220*/  FSET.BF.LT.FTZ.AND R43, R43, R38, PT ;  /* 0x000000262b2b720a */ /* 0x000fe40003811000 */
[----:B0-----:R-:W-:-:S04]  /*3230*/  IADD3 R26, P0, PT, R26, UR48, RZ ;  /* 0x000000301a1a7c10 */ /* 0x001fc8000ff1e0ff */
[----:B------:R-:W-:-:S05]  /*3240*/  IADD3.X R27, PT, PT, RZ, UR49, RZ, P0, !PT ;  /* 0x00000031ff1b7c10 */ /* 0x000fca00087fe4ff */
[----:B------:R1:W-:Y:S04]  /*3250*/  STG.E desc[UR76][R26.64], R43 ;  /* 0x0000002b1a007986 */ /* 0x0003e8000c10194c */
.L_x_216:
[----:B------:R-:W-:Y:S05]  /*3260*/  BSYNC.RECONVERGENT B0 ;  /* 0x0000000000007941 */ /* 0x000fea0003800200 */
.L_x_215:
        /* <DEDUP_REMOVED lines=169> */
[----:B------:R-:W-:Y:S01]  /*3d00*/  MOV R25, R27 ;  /* 0x0000001b00197202 */ /* 0x000fe20000000f00 */
        /* <DEDUP_REMOVED lines=75> */
.L_x_220:
[----:B------:R-:W0:Y:S01]  /*41c0*/  LDCU.64 UR48, c[0x0][0x540] ;  /* 0x0000a800ff3077ac */ /* 0x000e220008000a00 */
[----:B------:R-:W-:Y:S02]  /*41d0*/  FSET.BF.LT.FTZ.AND R45, R45, R38, PT ;  /* 0x000000262d2d720a */ /* 0x000fe40003811000 */
[----:B0-----:R-:W-:-:S04]  /*41e0*/  IADD3 R26, P0, PT, R26, UR48, RZ ;  /* 0x000000301a1a7c10 */ /* 0x001fc8000ff1e0ff */
[----:B------:R-:W-:-:S05]  /*41f0*/  IADD3.X R27, PT, PT, RZ, UR49, RZ, P0, !PT ;  /* 0x00000031ff1b7c10 */ /* 0x000fca00087fe4ff */
[----:B------:R2:W-:Y:S04]  /*4200*/  STG.E desc[UR76][R26.64], R45 ;  /* 0x0000002d1a007986 */ /* 0x0005e8000c10194c */
.L_x_219:
[----:B------:R-:W-:Y:S05]  /*4210*/  BSYNC.RECONVERGENT B0 ;  /* 0x0000000000007941 */ /* 0x000fea0003800200 */
.L_x_218:
[----:B------:R-:W-:-:S04]  /*4220*/  IADD3 R25, P1, PT, R39, R16, RZ ;  /* 0x0000001027197210 */ /* 0x000fc80007f3e0ff */
[----:B------:R-:W-:Y:S02]  /*4230*/  ISETP.GE.U32.AND P0, PT, R25, R22, PT ;  /* 0x000000161900720c */ /* 0x000fe40003f06070 */
[----:B------:R-:W-:-:S04]  /*4240*/  IADD3.X R24, PT, PT, RZ, R17, RZ, P1, !PT ;  /* 0x00000011ff187210 */ /* 0x000fc80000ffe4ff */
[----:B------:R-:W-:-:S13]  /*4250*/  ISETP.GE.AND.EX P0, PT, R24, R23, PT, P0 ;  /* 0x000000171800720c */ /* 0x000fda0003f06300 */
[----:B------:R-:W-:Y:S05]  /*4260*/  @P0 BRA `(.L_x_211) ;  /* 0x0000000c00d00947 */ /* 0x000fea0003800000 */
[----:B------:R-:W-:Y:S01]  /*4270*/  MOV R24, RZ ;  /* 0x000000ff00187202 */ /* 0x000fe20000000f00 */
[----:B------:R-:W-:-:S04]  /*4280*/  UISETP.NE.AND UP0, UPT, UR74, URZ, UPT ;  /* 0x000000ff4a00728c */ /* 0x000fc8000bf05270 */
[----:B------:R-:W-:-:S05]  /*4290*/  IMAD.HI.U32 R24, R25, UR32, R24 ;  /* 0x0000002019187c27 */ /* 0x000fca000f8e0018 */
[----:B012---:R-:W-:-:S05]  /*42a0*/  SHF.R.U32.HI R27, RZ, UR33, R24 ;  /* 0x00000021ff1b7c19 */ /* 0x007fca0008011618 */
        /* <DEDUP_REMOVED lines=235> */
.L_x_221:
[----:B------:R-:W0:Y:S01]  /*5160*/  LDCU.64 UR48, c[0x0][0x540] ;  /* 0x0000a800ff3077ac */ /* 0x000e220008000a00 */
[----:B------:R-:W-:Y:S02]  /*5170*/  FSET.BF.LT.FTZ.AND R25, R40, R38, PT ;  /* 0x000000262819720a */ /* 0x000fe40003811000 */
[----:B0-----:R-:W-:-:S04]  /*5180*/  IADD3 R26, P0, PT, R26, UR48, RZ ;  /* 0x000000301a1a7c10 */ /* 0x001fc8000ff1e0ff */
[----:B------:R-:W-:-:S05]  /*5190*/  IADD3.X R27, PT, PT, RZ, UR49, RZ, P0, !PT ;  /* 0x00000031ff1b7c10 */ /* 0x000fca00087fe4ff */
[----:B------:R3:W-:Y:S04]  /*51a0*/  STG.E desc[UR76][R26.64], R25 ;  /* 0x000000191a007986 */ /* 0x0007e8000c10194c */
.L_x_211:
[----:B------:R-:W-:Y:S05]  /*51b0*/  WARPSYNC.ALL ;  /* 0x0000000000007948 */ /* 0x000fea0003800000 */
[----:B------:R-:W5:Y:S01]  /*51c0*/  LDCU UR48, c[0x0][0x360] ;  /* 0x00006c00ff3077ac */ /* 0x000f620008000800 */
[----:B---34-:R-:W5:Y:S08]  /*51d0*/  LDC R25, c[0x0][0x370] ;  /* 0x0000dc00ff197b82 */ /* 0x018f700000000800 */
        /* <DEDUP_REMOVED lines=8> */
        .weak           $__internal_12_$__cuda_sm20_div_s64
        .type           $__internal_12_$__cuda_sm20_div_s64,@function
        .size           $__internal_12_$__cuda_sm20_div_s64,(.L_x_10500 - $__internal_12_$__cuda_sm20_div_s64)
$__internal_12_$__cuda_sm20_div_s64:
        /* <DEDUP_REMOVED lines=77> */
[----:B------:R-:W-:Y:S06]  /*5730*/  RET.REL.NODEC R28 `(_ZN2at6native57_GLOBAL__N__cd6b329d_24_DistributionBernoulli_cu_7537a20d43distribution_elementwise_grid_stride_kernelIfLi4EZNS0_9templates4cuda21uniform_and_transformIffPNS_17CUDAGeneratorImplEZZZNS4_16bernoulli_kernelIS7_EEvRNS_18TensorIteratorBaseEdT_ENKUlvE_clEvENKUlvE5_clEvEUlfE_EEvSA_T1_T2_EUlP24curandStatePhilox4_32_10E0_ZNS1_27distribution_nullary_kernelIff6float4S7_SJ_SE_EEvSA_SG_RKT3_T4_EUlifE0_EEvlNS_15PhiloxCudaStateESF_SG_) ;  /* 0xffffffa81c307950 */ /* 0x000fec0003c3ffff */
.L_x_223:
        /* <DEDUP_REMOVED lines=12> */
.L_x_10500:


//--------------------- .text._ZN2at6native57_GLOBAL__N__cd6b329d_24_DistributionBernoulli_cu_7537a20d43distribution_elementwise_grid_stride_kernelIfLi4EZNS0_9templates4cuda21uniform_and_transformIffPNS_17CUDAGeneratorImplEZZZNS4_16bernoulli_kernelIS7_EEvRNS_18TensorIteratorBaseEdT_ENKUlvE_clEvENKUlvE5_clEvEUlfE_EEvSA_T1_T2_EUlP24curandStatePhilox4_32_10E0_ZNS1_27distribution_nullary_kernelIff6float4S7_SJ_SE_EEvSA_SG_RKT3_T4_EUlifE_EEvlNS_15PhiloxCudaStateESF_SG_ --------------------------
	.section	.text._ZN2at6native57_GLOBAL__N__cd6b329d_24_DistributionBernoulli_cu_7537a20d43distribution_elementwise_grid_stride_kernelIfLi4EZNS0_9templates4cuda21uniform_and_transformIffPNS_17CUDAGeneratorImplEZZZNS4_16bernoulli_kernelIS7_EEvRNS_18TensorIteratorBaseEdT_ENKUlvE_clEvENKUlvE5_clEvEUlfE_EEvSA_T1_T2_EUlP24curandStatePhilox4_32_10E0_ZNS1_27distribution_nullary_kernelIff6float4S7_SJ_SE_EEvSA_SG_RKT3_T4_EUlifE_EEvlNS_15PhiloxCudaStateESF_SG_,"ax",@progbits
	.align	128
.text._ZN2at6native57_GLOBAL__N__cd6b329d_24_DistributionBernoulli_cu_7537a20d43distribution_elementwise_grid_stride_kernelIfLi4EZNS0_9templates4cuda21uniform_and_transformIffPNS_17CUDAGeneratorImplEZZZNS4_16bernoulli_kernelIS7_EEvRNS_18TensorIteratorBaseEdT_ENKUlvE_clEvENKUlvE5_clEvEUlfE_EEvSA_T1_T2_EUlP24curandStatePhilox4_32_10E0_ZNS1_27distribution_nullary_kernelIff6float4S7_SJ_SE_EEvSA_SG_RKT3_T4_EUlifE_EEvlNS_15PhiloxCudaStateESF_SG_:
        .type           _ZN2at6native57_GLOBAL__N__cd6b329d_24_DistributionBernoulli_cu_7537a20d43distribution_elementwise_grid_stride_kernelIfLi4EZNS0_9templates4cuda21uniform_and_transformIffPNS_17CUDAGeneratorImplEZZZNS4_16bernoulli_kernelIS7_EEvRNS_18TensorIteratorBaseEdT_ENKUlvE_clEvENKUlvE5_clEvEUlfE_EEvSA_T1_T2_EUlP24curandStatePhilox4_32_10E0_ZNS1_27distribution_nullary_kernelIff6float4S7_SJ_SE_EEvSA_SG_RKT3_T4_EUlifE_EEvlNS_15PhiloxCudaStateESF_SG_,@function
        .size           _ZN2at6native57_GLOBAL__N__cd6b329d_24_DistributionBernoulli_cu_7537a20d43distribution_elementwise_grid_stride_kernelIfLi4EZNS0_9templates4cuda21uniform_and_transformIffPNS_17CUDAGeneratorImplEZZZNS4_16bernoulli_kernelIS7_EEvRNS_18TensorIteratorBaseEdT_ENKUlvE_clEvENKUlvE5_clEvEUlfE_EEvSA_T1_T2_EUlP24curandStatePhilox4_32_10E0_ZNS1_27distribution_nullary_kernelIff6float4S7_SJ_SE_EEvSA_SG_RKT3_T4_EUlifE_EEvlNS_15PhiloxCudaStateESF_SG_,(.L_x_10502 - _ZN2at6native57_GLOBAL__N__cd6b329d_24_DistributionBernoulli_cu_7537a20d43distribution_elementwise_grid_stride_kernelIfLi4EZNS0_9templates4cuda21uniform_and_transformIffPNS_17CUDAGeneratorImplEZZZNS4_16bernoulli_kernelIS7_EEvRNS_18TensorIteratorBaseEdT_ENKUlvE_clEvENKUlvE5_clEvEUlfE_EEvSA_T1_T2_EUlP24curandStatePhilox4_32_10E0_ZNS1_27distribution_nullary_kernelIff6float4S7_SJ_SE_EEvSA_SG_RKT3_T4_EUlifE_EEvlNS_15PhiloxCudaStateESF_SG_)
        .other          _ZN2at6native57_GLOBAL__N__cd6b329d_24_DistributionBernoulli_cu_7537a20d43distribution_elementwise_grid_stride_kernelIfLi4EZNS0_9templates4cuda21uniform_and_transformIffPNS_17CUDAGeneratorImplEZZZNS4_16bernoulli_kernelIS7_EEvRNS_18TensorIteratorBaseEdT_ENKUlvE_clEvENKUlvE5_clEvEUlfE_EEvSA_T1_T2_EUlP24curandStatePhilox4_32_10E0_ZNS1_27distribution_nullary_kernelIff6float4S7_SJ_SE_EEvSA_SG_RKT3_T4_EUlifE_EEvlNS_15PhiloxCudaStateESF_SG_,@"STO_CUDA_ENTRY STV_DEFAULT"
_ZN2at6native57_GLOBAL__N__cd6b329d_24_DistributionBernoulli_cu_7537a20d43distribution_elementwise_grid_stride_kernelIfLi4EZNS0_9templates4cuda21uniform_and_transformIffPNS_17CUDAGeneratorImplEZZZNS4_16bernoulli_kernelIS7_EEvRNS_18TensorIteratorBaseEdT_ENKUlvE_clEvENKUlvE5_clEvEUlfE_EEvSA_T1_T2_EUlP24curandStatePhilox4_32_10E0_ZNS1_27distribution_nullary_kernelIff6float4S7_SJ_SE_EEvSA_SG_RKT3_T4_EUlifE_EEvlNS_15PhiloxCudaStateESF_SG_:
        /* <DEDUP_REMOVED lines=22> */
[----:B------:R-:W-:Y:S01]  /*0160*/  IMAD.WIDE.U32 R8, R38, -0x326172a9, RZ ;  /* 0xcd9e8d5726087825 */ /* 0x000fe200078e00ff */
[----:B0-----:R-:W-:-:S04]  /*0170*/  UIADD3 UR4, UP0, UPT, UR4, -0x1, URZ ;  /* 0xffffffff04047890 */ /* 0x001fc8000ff1e0ff */
[----:B------:R-:W-:-:S04]  /*0180*/  UIADD3.X UR5, UPT, UPT, UR5, -0x1, URZ, UP0, !UPT ;  /* 0xffffffff05057890 */ /* 0x000fc800087fe4ff */
[----:B------:R-:W-:Y:S01]  /*0190*/  UISETP.NE.U32.AND UP0, UPT, UR5, URZ, UPT ;  /* 0x000000ff0500728c */ /* 0x000fe2000bf05070 */
[----:B-1----:R-:W-:-:S05]  /*01a0*/  @P0 IADD3 R32, P1, PT, R2, R7, RZ ;  /* 0x0000000702200210 */ /* 0x002fca0007f3e0ff */
[----:B------:R-:W-:Y:S02]  /*01b0*/  @P0 IMAD.X R5, RZ, RZ, R3, P1 ;  /* 0x000000ffff050224 */ /* 0x000fe400008e0603 */
[----:B--2---:R-:W-:-:S03]  /*01c0*/  VIADD R3, R25, 0xbb67ae85 ;  /* 0xbb67ae8519037836 */ /* 0x004fc60000000000 */
[--C-:B------:R-:W-:Y:S02]  /*01d0*/  SHF.R.U64 R0, R32, 0x2, R5.reuse ;  /* 0x0000000220007819 */ /* 0x100fe40000001205 */
[----:B------:R-:W-:Y:S01]  /*01e0*/  SHF.R.U32.HI R2, RZ, 0x2, R5 ;  /* 0x00000002ff027819 */ /* 0x000fe20000011605 */
[C---:B------:R-:W-:Y:S01]  /*01f0*/  VIADD R5, R24.reuse, 0x3c6ef372 ;  /* 0x3c6ef37218057836 */ /* 0x040fe20000000000 */
[----:B------:R-:W-:Y:S01]  /*0200*/  IADD3 R4, PT, PT, R24, -0x61c88647, RZ ;  /* 0x9e3779b918047810 */ /* 0x000fe20007ffe0ff */
[----:B------:R-:W-:Y:S01]  /*0210*/  IMAD.WIDE.U32 R6, R0, -0x2daee0ad, RZ ;  /* 0xd2511f5300067825 */ /* 0x000fe200078e00ff */
[----:B------:R-:W-:Y:S02]  /*0220*/  LOP3.LUT R10, R2, R9, R24, 0x96, !PT ;  /* 0x00000009020a7212 */ /* 0x000fe400078e9618 */
[C---:B------:R-:W-:Y:S01]  /*0230*/  IADD3 R41, PT, PT, R25.reuse, -0x695add53, RZ ;  /* 0x96a522ad19297810 */ /* 0x040fe20007ffe0ff */
        /* <DEDUP_REMOVED lines=30> */
[----:B------:R-:W-:Y:S02]  /*0420*/  IADD3 R16, PT, PT, R24, 0x5384540f, RZ ;  /* 0x5384540f18107810 */ /* 0x000fe40007ffe0ff */
[----:B------:R-:W-:Y:S01]  /*0430*/  MOV R21, R39 ;  /* 0x0000002700157202 */ /* 0x000fe20000000f00 */
[----:B------:R-:W-:Y:S01]  /*0440*/  IMAD.WIDE.U32 R22, R22, -0x2daee0ad, RZ ;  /* 0xd2511f5316167825 */ /* 0x000fe200078e00ff */
[----:B------:R-:W-:-:S03]  /*0450*/  LOP3.LUT R46, R13, R20, R27, 0x96, !PT ;  /* 0x000000140d2e7212 */ /* 0x000fc600078e961b */
[C---:B------:R-:W-:Y:S02]  /*0460*/  VIADD R14, R25.reuse, 0x646e171e ;  /* 0x646e171e190e7836 */ /* 0x040fe40000000000 */
[----:B------:R-:W-:Y:S02]  /*0470*/  VIADD R15, R25, 0x1fd5c5a3 ;  /* 0x1fd5c5a3190f7836 */ /* 0x000fe40000000000 */
[----:B------:R-:W-:Y:S01]  /*0480*/  IMAD.WIDE.U32 R46, R46, -0x2daee0ad, RZ ;  /* 0xd2511f532e2e7825 */ /* 0x000fe200078e00ff */
[----:B------:R-:W-:-:S03]  /*0490*/  LOP3.LUT R44, R14, R18, R23, 0x96, !PT ;  /* 0x000000120e2c7212 */ /* 0x000fc600078e9617 */
[----:B------:R-:W-:Y:S01]  /*04a0*/  VIADD R17, R24, 0xf1bbcdc8 ;  /* 0xf1bbcdc818117836 */ /* 0x000fe20000000000 */
[----:B------:R-:W-:Y:S01]  /*04b0*/  LOP3.LUT R27, R15, R22, R47, 0x96, !PT ;  /* 0x000000160f1b7212 */ /* 0x000fe200078e962f */
[----:B------:R-:W-:-:S04]  /*04c0*/  IMAD.WIDE.U32 R44, R44, -0x326172a9, RZ ;  /* 0xcd9e8d572c2c7825 */ /* 0x000fc800078e00ff */
[----:B------:R-:W-:Y:S01]  /*04d0*/  VIADD R18, R25, 0xdb3d7428 ;  /* 0xdb3d742819127836 */ /* 0x000fe20000000000 */
[----:B------:R-:W-:Y:S01]  /*04e0*/  LOP3.LUT R34, R16, R26, R45, 0x96, !PT ;  /* 0x0000001a10227212 */ /* 0x000fe200078e962d */
[----:B------:R-:W-:-:S04]  /*04f0*/  IMAD.WIDE.U32 R26, R27, -0x326172a9, RZ ;  /* 0xcd9e8d571b1a7825 */ /* 0x000fc800078e00ff */
[----:B------:R-:W-:Y:S01]  /*0500*/  IMAD.WIDE.U32 R34, R34, -0x2daee0ad, RZ ;  /* 0xd2511f5322227825 */ /* 0x000fe200078e00ff */
[----:B------:R-:W-:-:S03]  /*0510*/  LOP3.LUT R44, R17, R44, R27, 0x96, !PT ;  /* 0x0000002c112c7212 */ /* 0x000fc600078e961b */
[----:B------:R-:W-:Y:S01]  /*0520*/  VIADD R23, R24, 0x8ff34781 ;  /* 0x8ff3478118177836 */ /* 0x000fe20000000000 */
[----:B------:R-:W-:Y:S01]  /*0530*/  LOP3.LUT R46, R18, R46, R35, 0x96, !PT ;  /* 0x0000002e122e7212 */ /* 0x000fe200078e9623 */
[----:B------:R-:W-:-:S04]  /*0540*/  IMAD.HI.U32 R27, R44, -0x2daee0ad, RZ ;  /* 0xd2511f532c1b7827 */ /* 0x000fc800078e00ff */
[----:B------:R-:W-:Y:S01]  /*0550*/  IMAD.HI.U32 R45, R46, -0x326172a9, RZ ;  /* 0xcd9e8d572e2d7827 */ /* 0x000fe200078e00ff */
[----:B------:R-:W-:-:S03]  /*0560*/  LOP3.LUT R34, R34, R27, RZ, 0x3c, !PT ;  /* 0x0000001b22227212 */ /* 0x000fc600078e3cff */
[----:B---3--:R-:W-:Y:S01]  /*0570*/  IMAD R19, R33, UR8, RZ ;  /* 0x0000000821137c24 */ /* 0x008fe2000f8e02ff */
[----:B------:R-:W-:Y:S01]  /*0580*/  LOP3.LUT R45, R23, R26, R45, 0x96, !PT ;  /* 0x0000001a172d7212 */ /* 0x000fe200078e962d */
[--C-:B------:R-:W-:Y:S02]  /*0590*/  IMAD.MOV.U32 R20, RZ, RZ, R38.reuse ;  /* 0x000000ffff147224 */ /* 0x100fe400078e0026 */
[----:B------:R-:W-:Y:S02]  /*05a0*/  IMAD.MOV.U32 R22, RZ, RZ, R38 ;  /* 0x000000ffff167224 */ /* 0x000fe400078e0026 */
[----:B------:R-:W-:Y:S01]  /*05b0*/  IMAD.SHL.U32 R38, R19, 0x4, RZ ;  /* 0x0000000413267824 */ /* 0x000fe200078e00ff */
[----:B------:R-:W-:Y:S06]  /*05c0*/  BRA.U UP0, `(.L_x_224) ;  /* 0x0000000100507547 */ /* 0x000fec000b800000 */
[----:B------:R-:W0:Y:S01]  /*05d0*/  I2F.U32.RP R28, R38 ;  /* 0x00000026001c7306 */ /* 0x000e220000209000 */
[----:B------:R-:W-:Y:S01]  /*05e0*/  IMAD.MOV R29, RZ, RZ, -R38 ;  /* 0x000000ffff1d7224 */ /* 0x000fe200078e0a26 */
[----:B------:R-:W-:Y:S01]  /*05f0*/  ISETP.NE.U32.AND P2, PT, R38, RZ, PT ;  /* 0x000000ff2600720c */ /* 0x000fe20003f45070 */
[----:B------:R-:W-:-:S05]  /*0600*/  HFMA2 R31, -RZ, RZ, 0, 0 ;  /* 0x00000000ff1f7431 */ /* 0x000fca00000001ff */
[----:B0-----:R-:W0:Y:S02]  /*0610*/  MUFU.RCP R28, R28 ;  /* 0x0000001c001c7308 */ /* 0x001e240000001000 */
[----:B0-----:R-:W-:-:S06]  /*0620*/  VIADD R26, R28, 0xffffffe ;  /* 0x0ffffffe1c1a7836 */ /* 0x001fcc0000000000 */
        /* <DEDUP_REMOVED lines=11> */
[----:B------:R-:W-:Y:S01]  /*06e0*/  @P1 VIADD R30, R30, 0x1 ;  /* 0x000000011e1e1836 */ /* 0x000fe20000000000 */
[----:B------:R-:W-:Y:S01]  /*06f0*/  @!P2 LOP3.LUT R30, RZ, R38, RZ, 0x33, !PT ;  /* 0x00000026ff1ea212 */ /* 0x000fe200078e33ff */
[----:B------:R-:W-:Y:S06]  /*0700*/  BRA `(.L_x_225) ;  /* 0x0000000000087947 */ /* 0x000fec0003800000 */
.L_x_224:
[----:B------:R-:W-:-:S07]  /*0710*/  MOV R35, 0x730 ;  /* 0x0000073000237802 */ /* 0x000fce0000000f00 */
[----:B------:R-:W-:Y:S05]  /*0720*/  CALL.REL.NOINC `($__internal_13_$__cuda_sm20_div_s64) ;  /* 0x0000000800907944 */ /* 0x000fea0003c00000 */
.L_x_225:
        /* <DEDUP_REMOVED lines=13> */
[----:B------:R-:W-:Y:S01]  /*0800*/  MOV R27, 0x380fffff ;  /* 0x380fffff001b7802 */ /* 0x000fe20000000f00 */
[----:B------:R-:W-:Y:S01]  /*0810*/  IMAD R46, R46, -0x326172a9, RZ ;  /* 0xcd9e8d572e2e7824 */ /* 0x000fe200078e02ff */
[----:B------:R-:W-:Y:S01]  /*0820*/  LOP3.LUT R47, R34, R41, RZ, 0x3c, !PT ;  /* 0x00000029222f7212 */ /* 0x000fe200078e3cff */
[----:B------:R-:W2:Y:S01]  /*0830*/  LDCU UR8, c[0x0][0x3b0] ;  /* 0x00007600ff0877ac */ /* 0x000ea20008000800 */
[----:B------:R-:W-:Y:S01]  /*0840*/  LOP3.LUT R43, R32, 0x3, RZ, 0xc0, !PT ;  /* 0x00000003202b7812 */ /* 0x000fe200078ec0ff */
        /* <DEDUP_REMOVED lines=8> */
.L_x_232:
[----:B------:R-:W-:Y:S01]  /*08d0*/  VIADD R0, R0, 0x1 ;  /* 0x0000000100007836 */ /* 0x000fe20000000000 */
[----:B------:R-:W-:Y:S03]  /*08e0*/  BSSY.RECONVERGENT B0, `(.L_x_226) ;  /* 0x000000c000007945 */ /* 0x000fe60003800200 */
[C---:B--2---:R-:W-:Y:S01]  /*08f0*/  IMAD.WIDE.U32 R36, R0.reuse, -0x2daee0ad, RZ ;  /* 0xd2511f5300247825 */ /* 0x044fe200078e00ff */
[----:B------:R-:W-:-:S13]  /*0900*/  ISETP.NE.AND P0, PT, R0, RZ, PT ;  /* 0x000000ff0000720c */ /* 0x000fda0003f05270 */
        /* <DEDUP_REMOVED lines=9> */
.L_x_227:
[----:B------:R-:W-:Y:S05]  /*09a0*/  BSYNC.RECONVERGENT B0 ;  /* 0x0000000000007941 */ /* 0x000fea0003800200 */
.L_x_226:
[----:B------:R-:W-:Y:S01]  /*09b0*/  IMAD.WIDE.U32 R34, R22, -0x326172a9, RZ ;  /* 0xcd9e8d5716227825 */ /* 0x000fe200078e00ff */
[----:B------:R-:W-:Y:S02]  /*09c0*/  LOP3.LUT R26, R39, R37, R25, 0x96, !PT ;  /* 0x00000025271a7212 */ /* 0x000fe400078e9619 */
[----:B------:R-:W-:Y:S01]  /*09d0*/  ISETP.GT.AND P0, PT, R43, 0x1, PT ;  /* 0x000000012b00780c */ /* 0x000fe20003f04270 */
[----:B------:R-:W-:Y:S01]  /*09e0*/  IMAD R50, R44, -0x2daee0ad, RZ ;  /* 0xd2511f532c327824 */ /* 0x000fe200078e02ff */
        /* <DEDUP_REMOVED lines=47> */
.L_x_228:
        /* <DEDUP_REMOVED lines=9> */
.L_x_229:
[----:B------:R-:W-:Y:S01]  /*0d70*/  ISETP.GE.U32.AND P0, PT, R20, R30, PT ;  /* 0x0000001e1400720c */ /* 0x000fe20003f06070 */
[----:B------:R-:W-:Y:S01]  /*0d80*/  HFMA2 R34, -RZ, RZ, 0.1171875, 0 ;  /* 0x2f800000ff227431 */ /* 0x000fe200000001ff */
[----:B------:R-:W-:Y:S01]  /*0d90*/  I2FP.F32.U32 R51, R46 ;  /* 0x0000002e00337245 */ /* 0x000fe20000201000 */
[----:B------:R-:W-:Y:S01]  /*0da0*/  BSSY.RECONVERGENT B0, `(.L_x_230) ;  /* 0x000000f000007945 */ /* 0x000fe20003800200 */
[----:B------:R-:W-:Y:S02]  /*0db0*/  ISETP.GE.AND.EX P0, PT, R21, R31, PT, P0 ;  /* 0x0000001f1500720c */ /* 0x000fe40003f06300 */
[----:B------:R-:W-:Y:S01]  /*0dc0*/  I2FP.F32.U32 R47, R32 ;  /* 0x00000020002f7245 */ /* 0x000fe20000201000 */
[----:B------:R-:W-:Y:S01]  /*0dd0*/  FFMA.FTZ R51, R51, R34, 1.1641532182693481445e-10 ;  /* 0x2f00000033337423 */ /* 0x000fe20000010022 */
[----:B------:R-:W-:-:S03]  /*0de0*/  I2FP.F32.U32 R53, R33 ;  /* 0x0000002100357245 */ /* 0x000fc60000201000 */
[-C--:B------:R-:W-:Y:S02]  /*0df0*/  FFMA.FTZ R47, R47, R34.reuse, 1.1641532182693481445e-10 ;  /* 0x2f0000002f2f7423 */ /* 0x080fe40000010022 */
[----:B------:R-:W-:-:S04]  /*0e00*/  FFMA.FTZ R53, R53, R34, 1.1641532182693481445e-10 ;  /* 0x2f00000035357423 */ /* 0x000fc80000010022 */
[----:B------:R-:W-:Y:S05]  /*0e10*/  @P0 BRA `(.L_x_231) ;  /* 0x00000000001c0947 */ /* 0x000fea0003800000 */
[----:B------:R-:W-:Y:S01]  /*0e20*/  I2FP.F32.U32 R32, R45 ;  /* 0x0000002d00207245 */ /* 0x000fe20000201000 */
[----:B------:R-:W-:-:S04]  /*0e30*/  IMAD R33, R20, UR8, RZ ;  /* 0x0000000814217c24 */ /* 0x000fc8000f8e02ff */
[----:B------:R-:W-:Y:S01]  /*0e40*/  FFMA.FTZ R35, R32, R34, 1.1641532182693481445e-10 ;  /* 0x2f00000020237423 */ /* 0x000fe20000010022 */
[----:B------:R-:W-:-:S04]  /*0e50*/  IADD3 R32, P0, PT, R33, UR10, RZ ;  /* 0x0000000a21207c10 */ /* 0x000fc8000ff1e0ff */
[----:B------:R-:W-:Y:S02]  /*0e60*/  LEA.HI.X.SX32 R33, R33, UR11, 0x1, P0 ;  /* 0x0000000b21217c11 */ /* 0x000fe400080f0eff */
[----:B------:R-:W-:-:S05]  /*0e70*/  FSET.BF.LT.FTZ.AND R35, R35, R42, PT ;  /* 0x0000002a2323720a */ /* 0x000fca0003811000 */
[----:B------:R0:W-:Y:S02]  /*0e80*/  STG.E desc[UR6][R32.64], R35 ;  /* 0x0000002320007986 */ /* 0x0001e4000c101906 */
.L_x_231:
[----:B------:R-:W-:Y:S05]  /*0e90*/  BSYNC.RECONVERGENT B0 ;  /* 0x0000000000007941 */ /* 0x000fea0003800200 */
.L_x_230:
[CC--:B------:R-:W-:Y:S01]  /*0ea0*/  IADD3 R45, P2, PT, R19.reuse, R20.reuse, RZ ;  /* 0x00000014132d7210 */ /* 0x0c0fe20007f5e0ff */
[C---:B------:R-:W-:Y:S01]  /*0eb0*/  IMAD R27, R19.reuse, 0x3, RZ ;  /* 0x00000003131b7824 */ /* 0x040fe200078e02ff */
[----:B------:R-:W-:Y:S01]  /*0ec0*/  LEA R55, P3, R19, R20, 0x1 ;  /* 0x0000001413377211 */ /* 0x000fe200078608ff */
[----:B------:R-:W-:Y:S05]  /*0ed0*/  WARPSYNC.ALL ;  /* 0x0000000000007948 */ /* 0x000fea0003800000 */
[--C-:B------:R-:W-:Y:S01]  /*0ee0*/  IMAD.X R34, RZ, RZ, R21.reuse, P2 ;  /* 0x000000ffff227224 */ /* 0x100fe200010e0615 */
[-C--:B------:R-:W-:Y:S01]  /*0ef0*/  ISETP.GE.U32.AND P0, PT, R45, R30.reuse, PT ;  /* 0x0000001e2d00720c */ /* 0x080fe20003f06070 */
[----:B0-----:R-:W-:Y:S01]  /*0f00*/  IMAD.X R32, RZ, RZ, R21, P3 ;  /* 0x000000ffff207224 */ /* 0x001fe200018e0615 */
[----:B------:R-:W-:-:S02]  /*0f10*/  ISETP.GE.U32.AND P1, PT, R55, R30, PT ;  /* 0x0000001e3700720c */ /* 0x000fc40003f26070 */
[-C--:B------:R-:W-:Y:S02]  /*0f20*/  ISETP.GE.AND.EX P0, PT, R34, R31.reuse, PT, P0 ;  /* 0x0000001f2200720c */ /* 0x080fe40003f06300 */
[----:B------:R-:W-:Y:S02]  /*0f30*/  IADD3 R27, P2, PT, R27, R20, RZ ;  /* 0x000000141b1b7210 */ /* 0x000fe40007f5e0ff */
[----:B------:R-:W-:Y:S02]  /*0f40*/  ISETP.GE.AND.EX P1, PT, R32, R31, PT, P1 ;  /* 0x0000001f2000720c */ /* 0x000fe40003f26310 */
[----:B------:R-:W-:Y:S02]  /*0f50*/  IADD3.X R32, PT, PT, RZ, R21, RZ, P2, !PT ;  /* 0x00000015ff207210 */ /* 0x000fe400017fe4ff */
[----:B------:R-:W-:-:S04]  /*0f60*/  ISETP.GE.U32.AND P3, PT, R27, R30, PT ;  /* 0x0000001e1b00720c */ /* 0x000fc80003f66070 */
[----:B------:R-:W-:Y:S01]  /*0f70*/  ISETP.GE.AND.EX P2, PT, R32, R31, PT, P3 ;  /* 0x0000001f2000720c */ /* 0x000fe20003f46330 */
[----:B------:R-:W0:Y:S01]  /*0f80*/  @!P0 LDC R46, c[0x0][0x3b0] ;  /* 0x0000ec00ff2e8b82 */ /* 0x000e220000000800 */
[----:B------:R-:W-:-:S07]  /*0f90*/  @!P0 FSET.BF.LT.FTZ.AND R51, R51, R42, PT ;  /* 0x0000002a3333820a */ /* 0x000fce0003811000 */
[----:B------:R-:W1:Y:S04]  /*0fa0*/  @!P0 LDC.64 R32, c[0x0][0x3a8] ;  /* 0x0000ea00ff208b82 */ /* 0x000e680000000a00 */
[----:B------:R-:W-:-:S04]  /*0fb0*/  @!P2 FSET.BF.LT.FTZ.AND R53, R53, R42, PT ;  /* 0x0000002a3535a20a */ /* 0x000fc80003811000 */
[----:B------:R-:W2:Y:S08]  /*0fc0*/  @!P1 LDC R50, c[0x0][0x3b0] ;  /* 0x0000ec00ff329b82 */ /* 0x000eb00000000800 */
[----:B------:R-:W3:Y:S01]  /*0fd0*/  @!P2 LDC R52, c[0x0][0x3b0] ;  /* 0x0000ec00ff34ab82 */ /* 0x000ee20000000800 */
[----:B0-----:R-:W-:-:S07]  /*0fe0*/  @!P0 IMAD R45, R45, R46, RZ ;  /* 0x0000002e2d2d8224 */ /* 0x001fce00078e02ff */
[----:B------:R-:W0:Y:S01]  /*0ff0*/  @!P1 LDC.64 R34, c[0x0][0x3a8] ;  /* 0x0000ea00ff229b82 */ /* 0x000e220000000a00 */
[----:B-1----:R-:W-:-:S04]  /*1000*/  @!P0 IADD3 R32, P3, PT, R45, R32, RZ ;  /* 0x000000202d208210 */ /* 0x002fc80007f7e0ff */
[----:B------:R-:W-:Y:S02]  /*1010*/  @!P0 LEA.HI.X.SX32 R33, R45, R33, 0x1, P3 ;  /* 0x000000212d218211 */ /* 0x000fe400018f0eff */
[----:B------:R-:W-:Y:S01]  /*1020*/  MOV R45, R48 ;  /* 0x00000030002d7202 */ /* 0x000fe20000000f00 */
[----:B------:R-:W1:Y:S01]  /*1030*/  @!P2 LDC.64 R36, c[0x0][0x3a8] ;  /* 0x0000ea00ff24ab82 */ /* 0x000e620000000a00 */
[----:B--2---:R-:W-:Y:S01]  /*1040*/  @!P1 IMAD R46, R55, R50, RZ ;  /* 0x00000032372e9224 */ /* 0x004fe200078e02ff */
[----:B------:R2:W-:Y:S01]  /*1050*/  @!P0 STG.E desc[UR6][R32.64], R51 ;  /* 0x0000003320008986 */ /* 0x0005e2000c101906 */
[----:B------:R-:W-:-:S05]  /*1060*/  IADD3 R20, P0, PT, R38, R20, RZ ;  /* 0x0000001426147210 */ /* 0x000fca0007f1e0ff */
[----:B------:R-:W-:Y:S01]  /*1070*/  IMAD.X R21, RZ, RZ, R21, P0 ;  /* 0x000000ffff157224 */ /* 0x000fe200000e0615 */
[----:B------:R-:W-:Y:S01]  /*1080*/  ISETP.GE.U32.AND P0, PT, R20, R28, PT ;  /* 0x0000001c1400720c */ /* 0x000fe20003f06070 */
[----:B---3--:R-:W-:Y:S01]  /*1090*/  @!P2 IMAD R50, R27, R52, RZ ;  /* 0x000000341b32a224 */ /* 0x008fe200078e02ff */
[----:B------:R-:W-:Y:S01]  /*10a0*/  @!P1 FSET.BF.LT.FTZ.AND R27, R47, R42, PT ;  /* 0x0000002a2f1b920a */ /* 0x000fe20003811000 */
[----:B------:R-:W-:Y:S01]  /*10b0*/  IMAD.MOV.U32 R47, RZ, RZ, R49 ;  /* 0x000000ffff2f7224 */ /* 0x000fe200078e0031 */
[----:B------:R-:W-:Y:S02]  /*10c0*/  ISETP.GE.AND.EX P0, PT, R21, R40, PT, P0 ;  /* 0x000000281500720c */ /* 0x000fe40003f06300 */
[----:B0-----:R-:W-:-:S04]  /*10d0*/  @!P1 IADD3 R34, P4, PT, R46, R34, RZ ;  /* 0x000000222e229210 */ /* 0x001fc80007f9e0ff */
[----:B------:R-:W-:Y:S01]  /*10e0*/  @!P1 LEA.HI.X.SX32 R35, R46, R35, 0x1, P4 ;  /* 0x000000232e239211 */ /* 0x000fe200020f0eff */
[----:B------:R-:W-:Y:S01]  /*10f0*/  IMAD.MOV.U32 R46, RZ, RZ, R26 ;  /* 0x000000ffff2e7224 */ /* 0x000fe200078e001a */
[----:B-1----:R-:W-:-:S03]  /*1100*/  @!P2 IADD3 R36, P3, PT, R50, R36, RZ ;  /* 0x000000243224a210 */ /* 0x002fc60007f7e0ff */
[----:B------:R2:W-:Y:S01]  /*1110*/  @!P1 STG.E desc[UR6][R34.64], R27 ;  /* 0x0000001b22009986 */ /* 0x0005e2000c101906 */
[----:B------:R-:W-:-:S05]  /*1120*/  @!P2 LEA.HI.X.SX32 R37, R50, R37, 0x1, P3 ;  /* 0x000000253225a211 */ /* 0x000fca00018f0eff */
[----:B------:R2:W-:Y:S01]  /*1130*/  @!P2 STG.E desc[UR6][R36.64], R53 ;  /* 0x000000352400a986 */ /* 0x0005e2000c101906 */
[----:B------:R-:W-:Y:S06]  /*1140*/  BAR.SYNC.DEFER_BLOCKING 0x0 ;  /* 0x0000000000007b1d */ /* 0x000fec0000010000 */
[----:B------:R-:W-:Y:S05]  /*1150*/  @!P0 BRA `(.L_x_232) ;  /* 0xfffffff400dc8947 */ /* 0x000fea000383ffff */
[----:B------:R-:W-:Y:S05]  /*1160*/  EXIT ;  /* 0x000000000000794d */ /* 0x000fea0003800000 */
        .weak           $__internal_13_$__cuda_sm20_div_s64
        .type           $__internal_13_$__cuda_sm20_div_s64,@function
        .size           $__internal_13_$__cuda_sm20_div_s64,(.L_x_10502 - $__internal_13_$__cuda_sm20_div_s64)
$__internal_13_$__cuda_sm20_div_s64:
[----:B------:R-:W-:Y:S02]  /*1170*/  IMAD.MOV.U32 R30, RZ, RZ, R38 ;  /* 0x000000ffff1e7224 */ /* 0x000fe400078e0026 */
        /* <DEDUP_REMOVED lines=17> */
[----:B------:R-:W-:Y:S01]  /*1290*/  IMAD.HI.U32 R26, P1, R29, R37, R26 ;  /* 0x000000251d1a7227 */ /* 0x000fe2000782001a */
[----:B------:R-:W-:-:S04]  /*12a0*/  IADD3 R37, P4, PT, RZ, -UR4, RZ ;  /* 0x80000004ff257c10 */ /* 0x000fc8000ff9e0ff */
[----:B------:R-:W-:Y:S01]  /*12b0*/  IADD3 R27, P2, PT, R31, R26, RZ ;  /* 0x0000001a1f1b7210 */ /* 0x000fe20007f5e0ff */
[----:B------:R-:W-:-:S04]  /*12c0*/  IMAD.X R26, R43, 0x1, R29, P0 ;  /* 0x000000012b1a7824 */ /* 0x000fc800000e061d */
[----:B------:R-:W-:Y:S01]  /*12d0*/  IMAD.WIDE.U32 R28, R27, R38, RZ ;  /* 0x000000261b1c7225 */ /* 0x000fe200078e00ff */
[----:B------:R-:W-:Y:S02]  /*12e0*/  IADD3.X R31, PT, PT, RZ, RZ, R26, P2, P1 ;  /* 0x000000ffff1f7210 */ /* 0x000fe400017e241a */
[----:B------:R-:W-:Y:S02]  /*12f0*/  ISETP.LE.AND P1, PT, RZ, UR5, PT ;  /* 0x00000005ff007c0c */ /* 0x000fe4000bf23270 */
[----:B------:R-:W-:Y:S01]  /*1300*/  IADD3 R43, P0, PT, RZ, -R28, RZ ;  /* 0x8000001cff2b7210 */ /* 0x000fe20007f1e0ff */
[----:B------:R-:W-:Y:S01]  /*1310*/  IMAD R28, R31, R38, R29 ;  /* 0x000000261f1c7224 */ /* 0x000fe200078e021d */
[----:B------:R-:W-:-:S03]  /*1320*/  SEL R37, R37, UR4, !P1 ;  /* 0x0000000425257c07 */ /* 0x000fc6000c800000 */
[----:B------:R-:W-:-:S04]  /*1330*/  IMAD.HI.U32 R26, R27, R43, RZ ;  /* 0x0000002b1b1a7227 */ /* 0x000fc800078e00ff */
[----:B------:R-:W-:-:S04]  /*1340*/  IMAD.X R28, RZ, RZ, ~R28, P0 ;  /* 0x000000ffff1c7224 */ /* 0x000fc800000e0e1c */
[----:B------:R-:W-:-:S04]  /*1350*/  IMAD.WIDE.U32 R26, P0, R27, R28, R26 ;  /* 0x0000001c1b1a7225 */ /* 0x000fc8000780001a */
[C---:B------:R-:W-:Y:S02]  /*1360*/  IMAD R29, R31.reuse, R28, RZ ;  /* 0x0000001c1f1d7224 */ /* 0x040fe400078e02ff */
[----:B------:R-:W-:-:S04]  /*1370*/  IMAD.HI.U32 R26, P2, R31, R43, R26 ;  /* 0x0000002b1f1a7227 */ /* 0x000fc8000784001a */
[----:B------:R-:W-:Y:S01]  /*1380*/  IMAD.HI.U32 R30, R31, R28, RZ ;  /* 0x0000001c1f1e7227 */ /* 0x000fe200078e00ff */
[----:B------:R-:W-:Y:S02]  /*1390*/  IADD3 R29, P3, PT, R29, R26, RZ ;  /* 0x0000001a1d1d7210 */ /* 0x000fe40007f7e0ff */
[----:B------:R-:W-:Y:S01]  /*13a0*/  IADD3.X R28, PT, PT, RZ, ~UR5, RZ, P4, !PT ;  /* 0x80000005ff1c7c10 */ /* 0x000fe2000a7fe4ff */
[----:B------:R-:W-:Y:S02]  /*13b0*/  IMAD.X R31, R30, 0x1, R31, P0 ;  /* 0x000000011e1f7824 */ /* 0x000fe400000e061f */
        /* <DEDUP_REMOVED lines=14> */
[----:B------:R-:W-:-:S03]  /*14a0*/  IADD3 R26, P3, PT, R29, 0x1, RZ ;  /* 0x000000011d1a7810 */ /* 0x000fc60007f7e0ff */
[----:B------:R-:W-:Y:S01]  /*14b0*/  IMAD.X R43, R28, 0x1, ~R27, P0 ;  /* 0x000000011c2b7824 */ /* 0x000fe200000e0e1b */
[----:B------:R-:W-:Y:S02]  /*14c0*/  ISETP.GE.U32.AND P0, PT, R37, R38, PT ;  /* 0x000000262500720c */ /* 0x000fe40003f06070 */
[-C--:B------:R-:W-:Y:S02]  /*14d0*/  IADD3 R27, P2, PT, -R38, R37.reuse, RZ ;  /* 0x00000025261b7210 */ /* 0x080fe40007f5e1ff */
[C---:B------:R-:W-:Y:S02]  /*14e0*/  ISETP.GE.U32.AND.EX P0, PT, R43.reuse, RZ, PT, P0 ;  /* 0x000000ff2b00720c */ /* 0x040fe40003f06100 */
[----:B------:R-:W-:Y:S02]  /*14f0*/  IADD3.X R36, PT, PT, R43, -0x1, RZ, P2, !PT ;  /* 0xffffffff2b247810 */ /* 0x000fe400017fe4ff */
[----:B------:R-:W-:Y:S02]  /*1500*/  SEL R27, R27, R37, P0 ;  /* 0x000000251b1b7207 */ /* 0x000fe40000000000 */
[----:B------:R-:W-:-:S02]  /*1510*/  IADD3.X R28, PT, PT, RZ, R31, RZ, P3, !PT ;  /* 0x0000001fff1c7210 */ /* 0x000fc40001ffe4ff */
[----:B------:R-:W-:Y:S02]  /*1520*/  SEL R29, R26, R29, P0 ;  /* 0x0000001d1a1d7207 */ /* 0x000fe40000000000 */
[----:B------:R-:W-:Y:S02]  /*1530*/  SEL R36, R36, R43, P0 ;  /* 0x0000002b24247207 */ /* 0x000fe40000000000 */
[----:B------:R-:W-:Y:S02]  /*1540*/  ISETP.GE.U32.AND P2, PT, R27, R38, PT ;  /* 0x000000261b00720c */ /* 0x000fe40003f46070 */
[----:B------:R-:W-:Y:S02]  /*1550*/  SEL R26, R28, R31, P0 ;  /* 0x0000001f1c1a7207 */ /* 0x000fe40000000000 */
[----:B------:R-:W-:Y:S02]  /*1560*/  IADD3 R30, P3, PT, R29, 0x1, RZ ;  /* 0x000000011d1e7810 */ /* 0x000fe40007f7e0ff */
[----:B------:R-:W-:-:S03]  /*1570*/  ISETP.GE.U32.AND.EX P0, PT, R36, RZ, PT, P2 ;  /* 0x000000ff2400720c */ /* 0x000fc60003f06120 */
[----:B------:R-:W-:Y:S01]  /*1580*/  IMAD.X R31, RZ, RZ, R26, P3 ;  /* 0x000000ffff1f7224 */ /* 0x000fe200018e061a */
[----:B------:R-:W-:-:S04]  /*1590*/  SEL R30, R30, R29, P0 ;  /* 0x0000001d1e1e7207 */ /* 0x000fc80000000000 */
[----:B------:R-:W-:Y:S02]  /*15a0*/  SEL R31, R31, R26, P0 ;  /* 0x0000001a1f1f7207 */ /* 0x000fe40000000000 */
[-C--:B------:R-:W-:Y:S02]  /*15b0*/  IADD3 R27, P2, PT, RZ, -R30.reuse, RZ ;  /* 0x8000001eff1b7210 */ /* 0x080fe40007f5e0ff */
[----:B------:R-:W-:Y:S02]  /*15c0*/  ISETP.NE.U32.AND P0, PT, R38, RZ, PT ;  /* 0x000000ff2600720c */ /* 0x000fe40003f05070 */
[----:B------:R-:W-:Y:S01]  /*15d0*/  SEL R30, R27, R30, !P1 ;  /* 0x0000001e1b1e7207 */ /* 0x000fe20004800000 */
[----:B------:R-:W-:Y:S01]  /*15e0*/  IMAD.X R26, RZ, RZ, ~R31, P2 ;  /* 0x000000ffff1a7224 */ /* 0x000fe200010e0e1f */
[----:B------:R-:W-:Y:S01]  /*15f0*/  ISETP.NE.AND.EX P0, PT, RZ, RZ, PT, P0 ;  /* 0x000000ffff00720c */ /* 0x000fe20003f05300 */
[----:B------:R-:W-:-:S03]  /*1600*/  IMAD.MOV.U32 R27, RZ, RZ, 0x0 ;  /* 0x00000000ff1b7424 */ /* 0x000fc600078e00ff */
[----:B------:R-:W-:Y:S02]  /*1610*/  SEL R31, R26, R31, !P1 ;  /* 0x0000001f1a1f7207 */ /* 0x000fe40004800000 */
[----:B------:R-:W-:Y:S02]  /*1620*/  MOV R26, R35 ;  /* 0x00000023001a7202 */ /* 0x000fe40000000f00 */
[----:B------:R-:W-:Y:S02]  /*1630*/  SEL R30, R30, 0xffffffff, P0 ;  /* 0xffffffff1e1e7807 */ /* 0x000fe40000000000 */
[----:B------:R-:W-:Y:S01]  /*1640*/  SEL R31, R31, 0xffffffff, P0 ;  /* 0xffffffff1f1f7807 */ /* 0x000fe20000000000 */
[----:B------:R-:W-:Y:S06]  /*1650*/  RET.REL.NODEC R26 `(_ZN2at6native57_GLOBAL__N__cd6b329d_24_DistributionBernoulli_cu_7537a20d43distribution_elementwise_grid_stride_kernelIfLi4EZNS0_9templates4cuda21uniform_and_transformIffPNS_17CUDAGeneratorImplEZZZNS4_16bernoulli_kernelIS7_EEvRNS_18TensorIteratorBaseEdT_ENKUlvE_clEvENKUlvE5_clEvEUlfE_EEvSA_T1_T2_EUlP24curandStatePhilox4_32_10E0_ZNS1_27distribution_nullary_kernelIff6float4S7_SJ_SE_EEvSA_SG_RKT3_T4_EUlifE_EEvlNS_15PhiloxCudaStateESF_SG_) ;  /* 0xffffffe81a687950 */ /* 0x000fec0003c3ffff */
.L_x_233:
        /* <DEDUP_REMOVED lines=10> */
.L_x_10502:


//--------------------- .text._ZN2at6native57_GLOBAL__N__cd6b329d_24_DistributionBernoulli_cu_7537a20d43distribution_elementwise_grid_stride_kernelIfLi4EZNS0_9templates4cuda21uniform_and_transformIffPNS_17CUDAGeneratorImplEZZZNS4_16bernoulli_kernelIS7_EEvRNS_18TensorIteratorBaseEdT_ENKUlvE_clEvENKUlvE5_clEvEUlfE_EEvSA_T1_T2_EUlP24curandStatePhilox4_32_10E_ZNS1_27distribution_nullary_kernelIff7double2S7_SJ_SE_EEvSA_SG_RKT3_T4_EUlifE0_EEvlNS_15PhiloxCudaStateESF_SG_ --------------------------
	.section	.text._ZN2at6native57_GLOBAL__N__cd6b329d_24_DistributionBernoulli_cu_7537a20d43distribution_elementwise_grid_stride_kernelIfLi4EZNS0_9templates4cuda21uniform_and_transformIffPNS_17CUDAGeneratorImplEZZZNS4_16bernoulli_kernelIS7_EEvRNS_18TensorIteratorBaseEdT_ENKUlvE_clEvENKUlvE5_clEvEUlfE_EEvSA_T1_T2_EUlP24curandStatePhilox4_32_10E_ZNS1_27distribution_nullary_kernelIff7double2S7_SJ_SE_EEvSA_SG_RKT3_T4_EUlifE0_EEvlNS_15PhiloxCudaStateESF_SG_,"ax",@progbits
	.align	128
.text._ZN2at6native57_GLOBAL__N__cd6b329d_24_DistributionBernoulli_cu_7537a20d43distribution_elementwise_grid_stride_kernelIfLi4EZNS0_9templates4cuda21uniform_and_transformIffPNS_17CUDAGeneratorImplEZZZNS4_16bernoulli_kernelIS7_EEvRNS_18TensorIteratorBaseEdT_ENKUlvE_clEvENKUlvE5_clEvEUlfE_EEvSA_T1_T2_EUlP24curandStatePhilox4_32_10E_ZNS1_27distribution_nullary_kernelIff7double2S7_SJ_SE_EEvSA_SG_RKT3_T4_EUlifE0_EEvlNS_15PhiloxCudaStateESF_SG_:
        .type           _ZN2at6native57_GLOBAL__N__cd6b329d_24_DistributionBernoulli_cu_7537a20d43distribution_elementwise_grid_stride_kernelIfLi4EZNS0_9templates4cuda21uniform_and_transformIffPNS_17CUDAGeneratorImplEZZZNS4_16bernoulli_kernelIS7_EEvRNS_18TensorIteratorBaseEdT_ENKUlvE_clEvENKUlvE5_clEvEUlfE_EEvSA_T1_T2_EUlP24curandStatePhilox4_32_10E_ZNS1_27distribution_nullary_kernelIff7double2S7_SJ_SE_EEvSA_SG_RKT3_T4_EUlifE0_EEvlNS_15PhiloxCudaStateESF_SG_,@function
        .size           _ZN2at6native57_GLOBAL__N__cd6b329d_24_DistributionBernoulli_cu_7537a20d43distribution_elementwise_grid_stride_kernelIfLi4EZNS0_9templates4cuda21uniform_and_transformIffPNS_17CUDAGeneratorImplEZZZNS4_16bernoulli_kernelIS7_EEvRNS_18TensorIteratorBaseEdT_ENKUlvE_clEvENKUlvE5_clEvEUlfE_EEvSA_T1_T2_EUlP24curandStatePhilox4_32_10E_ZNS1_27distribution_nullary_kernelIff7double2S7_SJ_SE_EEvSA_SG_RKT3_T4_EUlifE0_EEvlNS_15PhiloxCudaStateESF_SG_,(.L_x_10504 - _ZN2at6native57_GLOBAL__N__cd6b329d_24_DistributionBernoulli_cu_7537a20d43distribution_elementwise_grid_stride_kernelIfLi4EZNS0_9templates4cuda21uniform_and_transformIffPNS_17CUDAGeneratorImplEZZZNS4_16bernoulli_kernelIS7_EEvRNS_18TensorIteratorBaseEdT_ENKUlvE_clEvENKUlvE5_clEvEUlfE_EEvSA_T1_T2_EUlP24curandStatePhilox4_32_10E_ZNS1_27distribution_nullary_kernelIff7double2S7_SJ_SE_EEvSA_SG_RKT3_T4_EUlifE0_EEvlNS_15PhiloxCudaStateESF_SG_)
        .other          _ZN2at6native57_GLOBAL__N__cd6b329d_24_DistributionBernoulli_cu_7537a20d43distribution_elementwise_grid_stride_kernelIfLi4EZNS0_9templates4cuda21uniform_and_transformIffPNS_17CUDAGeneratorImplEZZZNS4_16bernoulli_kernelIS7_EEvRNS_18TensorIteratorBaseEdT_ENKUlvE_clEvENKUlvE5_clEvEUlfE_EEvSA_T1_T2_EUlP24curandStatePhilox4_32_10E_ZNS1_27distribution_nullary_kernelIff7double2S7_SJ_SE_EEvSA_SG_RKT3_T4_EUlifE0_EEvlNS_15PhiloxCudaStateESF_SG_,@"STO_CUDA_ENTRY STV_DEFAULT"
_ZN2at6native57_GLOBAL__N__cd6b329d_24_DistributionBernoulli_cu_7537a20d43distribution_elementwise_grid_stride_kernelIfLi4EZNS0_9templates4cuda21uniform_and_transformIffPNS_17CUDAGeneratorImplEZZZNS4_16bernoulli_kernelIS7_EEvRNS_18TensorIteratorBaseEdT_ENKUlvE_clEvENKUlvE5_clEvEUlfE_EEvSA_T1_T2_EUlP24curandStatePhilox4_32_10E_ZNS1_27distribution_nullary_kernelIff7double2S7_SJ_SE_EEvSA_SG_RKT3_T4_EUlifE0_EEvlNS_15PhiloxCudaStateESF_SG_:
        /* <DEDUP_REMOVED lines=111> */
.L_x_234:
[----:B------:R-:W-:-:S07]  /*06f0*/  MOV R28, 0x710 ;  /* 0x00000710001c7802 */ /* 0x000fce0000000f00 */
[----:B------:R-:W-:Y:S05]  /*0700*/  CALL.REL.NOINC `($__internal_14_$__cuda_sm20_div_s64) ;  /* 0x0000002c00c47944 */ /* 0x000fea0003c00000 */
[----:B------:R-:W-:Y:S01]  /*0710*/  MOV R28, R26 ;  /* 0x0000001a001c7202 */ /* 0x000fe20000000f00 */
[----:B------:R-:W-:-:S07]  /*0720*/  IMAD.MOV.U32 R29, RZ, RZ, R27 ;  /* 0x000000ffff1d7224 */ /* 0x000fce00078e001b */
.L_x_235:
        /* <DEDUP_REMOVED lines=89> */
.L_x_246:
[----:B------:R-:W-:Y:S01]  /*0cc0*/  VIADD R0, R0, 0x1 ;  /* 0x0000000100007836 */ /* 0x000fe20000000000 */
[----:B------:R-:W-:Y:S03]  /*0cd0*/  BSSY.RECONVERGENT B0, `(.L_x_236) ;  /* 0x000000c000007945 */ /* 0x000fe60003800200 */
[C---:B01----:R-:W-:Y:S01]  /*0ce0*/  IMAD.WIDE.U32 R30, R0.reuse, -0x2daee0ad, RZ ;  /* 0xd2511f53001e7825 */ /* 0x043fe200078e00ff */
[----:B------:R-:W-:-:S13]  /*0cf0*/  ISETP.NE.AND P0, PT, R0, RZ, PT ;  /* 0x000000ff0000720c */ /* 0x000fda0003f05270 */
[----:B------:R-:W-:Y:S05]  /*0d00*/  @P0 BRA `(.L_x_237) ;  /* 0x0000000000200947 */ /* 0x000fea0003800000 */
        /* <DEDUP_REMOVED lines=8> */
.L_x_237:
[----:B0-----:R-:W-:Y:S05]  /*0d90*/  BSYNC.RECONVERGENT B0 ;  /* 0x0000000000007941 */ /* 0x001fea0003800200 */
.L_x_236:
        /* <DEDUP_REMOVED lines=46> */
[----:B------:R-:W-:Y:S02]  /*1080*/  ISETP.NE.AND P0, PT, R41, RZ, PT ;  /* 0x000000ff2900720c */ /* 0x000fe40003f05270 */
[----:B------:R-:W-:Y:S02]  /*1090*/  MOV R49, R45 ;  /* 0x0000002d00317202 */ /* 0x000fe40000000f00 */
[----:B------:R-:W-:-:S09]  /*10a0*/  MOV R44, R31 ;  /* 0x0000001f002c7202 */ /* 0x000fd20000000f00 */
[----:B------:R-:W-:Y:S05]  /*10b0*/  @!P0 BRA `(.L_x_239) ;  /* 0x0000000000388947 */ /* 0x000fea0003800000 */
[----:B------:R-:W-:Y:S01]  /*10c0*/  IMAD.MOV.U32 R29, RZ, RZ, R28 ;  /* 0x000000ffff1d7224 */ /* 0x000fe200078e001c */
[----:B------:R-:W-:Y:S01]  /*10d0*/  MOV R49, R31 ;  /* 0x0000001f00317202 */ /* 0x000fe20000000f00 */
[----:B------:R-:W-:Y:S01]  /*10e0*/  IMAD.MOV.U32 R28, RZ, RZ, R45 ;  /* 0x000000ffff1c7224 */ /* 0x000fe200078e002d */
[----:B------:R-:W-:Y:S01]  /*10f0*/  MOV R44, R36 ;  /* 0x00000024002c7202 */ /* 0x000fe20000000f00 */
[----:B------:R-:W-:Y:S06]  /*1100*/  BRA `(.L_x_239) ;  /* 0x0000000000247947 */ /* 0x000fec0003800000 */
.L_x_238:
[----:B------:R-:W-:Y:S01]  /*1110*/  ISETP.NE.AND P0, PT, R41, 0x3, PT ;  /* 0x000000032900780c */ /* 0x000fe20003f05270 */
[----:B------:R-:W-:Y:S01]  /*1120*/  IMAD.MOV.U32 R49, RZ, RZ, R40 ;  /* 0x000000ffff317224 */ /* 0x000fe200078e0028 */
[----:B------:R-:W-:Y:S02]  /*1130*/  MOV R29, R31 ;  /* 0x0000001f001d7202 */ /* 0x000fe40000000f00 */
[----:B------:R-:W-:Y:S02]  /*1140*/  MOV R28, R36 ;  /* 0x00000024001c7202 */ /* 0x000fe40000000f00 */
[----:B------:R-:W-:-:S07]  /*1150*/  MOV R44, R43 ;  /* 0x0000002b002c7202 */ /* 0x000fce0000000f00 */
[----:B------:R-:W-:Y:S01]  /*1160*/  @P0 MOV R29, R45 ;  /* 0x0000002d001d0202 */ /* 0x000fe20000000f00 */
[----:B------:R-:W-:Y:S01]  /*1170*/  @P0 IMAD.MOV.U32 R28, RZ, RZ, R31 ;  /* 0x000000ffff1c0224 */ /* 0x000fe200078e001f */
[----:B------:R-:W-:Y:S02]  /*1180*/  @P0 MOV R49, R36 ;  /* 0x0000002400310202 */ /* 0x000fe40000000f00 */
[----:B------:R-:W-:-:S07]  /*1190*/  @P0 MOV R44, R40 ;  /* 0x00000028002c0202 */ /* 0x000fce0000000f00 */
.L_x_239:
[----:B------:R-:W-:Y:S01]  /*11a0*/  IMAD.WIDE.U32 R46, R28, 0x200000, RZ ;  /* 0x002000001c2e7825 */ /* 0x000fe200078e00ff */
[----:B------:R-:W-:-:S03]  /*11b0*/  UISETP.NE.AND UP0, UPT, UR4, URZ, UPT ;  /* 0x000000ff0400728c */ /* 0x000fc6000bf05270 */
[----:B------:R-:W-:Y:S01]  /*11c0*/  IMAD.WIDE.U32 R44, R44, 0x200000, RZ ;  /* 0x002000002c2c7825 */ /* 0x000fe200078e00ff */
[----:B------:R-:W-:-:S03]  /*11d0*/  LOP3.LUT R46, R46, R29, RZ, 0x3c, !PT ;  /* 0x0000001d2e2e7212 */ /* 0x000fc600078e3cff */
[----:B------:R-:W-:Y:S02]  /*11e0*/  HFMA2 R29, -RZ, RZ, 1.15625, 0 ;  /* 0x3ca00000ff1d7431 */ /* 0x000fe400000001ff */
        /* <DEDUP_REMOVED lines=19> */
[----:B------:R-:W-:Y:S02]  /*1320*/  ISETP.GE.U32.AND P1, PT, R21, UR32, PT ;  /* 0x0000002015007c0c */ /* 0x000fe4000bf26070 */
[----:B------:R-:W-:Y:S02]  /*1330*/  PLOP3.LUT P0, PT, PT, PT, PT, 0x80, 0x8 ;  /* 0x000000000008781c */ /* 0x000fe40003f0f070 */
[----:B------:R-:W-:-:S13]  /*1340*/  ISETP.GE.AND.EX P1, PT, R32, UR33, PT, P1 ;  /* 0x0000002120007c0c */ /* 0x000fda000bf26310 */
[----:B------:R-:W-:Y:S01]  /*1350*/  @!P1 MOV R44, 0xf0000000 ;  /* 0xf0000000002c9802 */ /* 0x000fe20000000f00 */
[----:B------:R-:W-:Y:S01]  /*1360*/  @!P1 IMAD.MOV.U32 R45, RZ, RZ, 0x380fffff ;  /* 0x380fffffff2d9424 */ /* 0x000fe200078e00ff */
[----:B------:R-:W0:-:S15]  /*1370*/  @!P1 F2F.F32.F64 R47, R30 ;  /* 0x0000001e002f9310 */ /* 0x000e1e0000301000 */
[----:B------:R-:W-:-:S15]  /*1380*/  NOP ;  /* 0x0000000000007918 */ /* 0x000fde0000000000 */
[----:B------:R-:W-:-:S15]  /*1390*/  NOP ;  /* 0x0000000000007918 */ /* 0x000fde0000000000 */
[----:B------:R-:W-:-:S15]  /*13a0*/  NOP ;  /* 0x0000000000007918 */ /* 0x000fde0000000000 */
[----:B------:R-:W-:-:S04]  /*13b0*/  NOP ;  /* 0x0000000000007918 */ /* 0x000fc80000000000 */
[----:B------:R1:W2:Y:S02]  /*13c0*/  @!P1 DSETP.GEU.AND P2, PT, |R30|, R44, PT ;  /* 0x0000002c1e00922a */ /* 0x0002a40003f4e200 */
[----:B-1----:R-:W1:Y:S01]  /*13d0*/  @!P1 LDC.64 R44, c[0x0][0x540] ;  /* 0x00015000ff2c9b82 */ /* 0x002e620000000a00 */
[----:B--2---:R-:W-:-:S13]  /*13e0*/  @!P1 PLOP3.LUT P0, PT, P2, PT, PT, 0x80, 0x8 ;  /* 0x000000000008981c */ /* 0x004fda000170f070 */
[----:B0-----:R-:W-:-:S05]  /*13f0*/  @!P0 FMUL R47, R47, 1.175494350822287508e-38 ;  /* 0x008000002f2f8820 */ /* 0x001fca0000400000 */
[----:B------:R-:W-:-:S05]  /*1400*/  @!P1 FSET.BF.LT.FTZ.AND R47, R47, R42, PT ;  /* 0x0000002a2f2f920a */ /* 0x000fca0003811000 */
[----:B-1----:R1:W-:Y:S01]  /*1410*/  @!P1 STG.E desc[UR76][R44.64], R47 ;  /* 0x0000002f2c009986 */ /* 0x0023e2000c10194c */
[----:B------:R-:W-:-:S04]  /*1420*/  IADD3 R46, P1, PT, R20, R21, RZ ;  /* 0x00000015142e7210 */ /* 0x000fc80007f3e0ff */
[----:B------:R-:W-:Y:S02]  /*1430*/  ISETP.GE.U32.AND P0, PT, R46, UR32, PT ;  /* 0x000000202e007c0c */ /* 0x000fe4000bf06070 */
[----:B------:R-:W-:-:S04]  /*1440*/  IADD3.X R46, PT, PT, RZ, R32, RZ, P1, !PT ;  /* 0x00000020ff2e7210 */ /* 0x000fc80000ffe4ff */
[----:B------:R-:W-:-:S13]  /*1450*/  ISETP.GE.AND.EX P0, PT, R46, UR33, PT, P0 ;  /* 0x000000212e007c0c */ /* 0x000fda000bf06300 */
[----:B-1----:R-:W-:Y:S05]  /*1460*/  @P0 BRA `(.L_x_241) ;  /* 0x00000020004c0947 */ /* 0x002fea0003800000 */
        /* <DEDUP_REMOVED lines=10> */
[----:B------:R-:W-:-:S05]  /*1510*/  FSET.BF.LT.FTZ.AND R45, R45, R42, PT ;  /* 0x0000002a2d2d720a */ /* 0x000fca0003811000 */
[----:B0-----:R1:W-:Y:S01]  /*1520*/  STG.E desc[UR76][R30.64], R45 ;  /* 0x0000002d1e007986 */ /* 0x0013e2000c10194c */
[----:B------:R-:W-:Y:S05]  /*1530*/  BRA `(.L_x_241) ;  /* 0x0000002000187947 */ /* 0x000fea0003800000 */
.L_x_240:
        /* <DEDUP_REMOVED lines=254> */
.L_x_244:
[----:B------:R-:W0:Y:S01]  /*2520*/  LDCU.64 UR48, c[0x0][0x540] ;  /* 0x0000a800ff3077ac */ /* 0x000e220008000a00 */
[----:B------:R-:W-:Y:S02]  /*2530*/  FSET.BF.LT.FTZ.AND R45, R45, R42, PT ;  /* 0x0000002a2d2d720a */ /* 0x000fe40003811000 */
[----:B0-----:R-:W-:-:S04]  /*2540*/  IADD3 R30, P0, PT, R44, UR48, RZ ;  /* 0x000000302c1e7c10 */ /* 0x001fc8000ff1e0ff */
[----:B------:R-:W-:-:S05]  /*2550*/  IADD3.X R31, PT, PT, RZ, UR49, RZ, P0, !PT ;  /* 0x00000031ff1f7c10 */ /* 0x000fca00087fe4ff */
[----:B------:R0:W-:Y:S04]  /*2560*/  STG.E desc[UR76][R30.64], R45 ;  /* 0x0000002d1e007986 */ /* 0x0001e8000c10194c */
.L_x_243:
[----:B------:R-:W-:Y:S05]  /*2570*/  BSYNC.RECONVERGENT B0 ;  /* 0x0000000000007941 */ /* 0x000fea0003800200 */
.L_x_242:
        /* <DEDUP_REMOVED lines=253> */
.L_x_245:
[----:B------:R-:W0:Y:S01]  /*3550*/  LDCU.64 UR48, c[0x0][0x540] ;  /* 0x0000a800ff3077ac */ /* 0x000e220008000a00 */
[----:B------:R-:W-:Y:S02]  /*3560*/  FSET.BF.LT.FTZ.AND R31, R31, R42, PT ;  /* 0x0000002a1f1f720a */ /* 0x000fe40003811000 */
[----:B0-----:R-:W-:-:S05]  /*3570*/  IADD3 R28, P0, PT, R30, UR48, RZ ;  /* 0x000000301e1c7c10 */ /* 0x001fca000ff1e0ff */
[----:B------:R-:W-:-:S05]  /*3580*/  IMAD.X R29, RZ, RZ, UR49, P0 ;  /* 0x00000031ff1d7e24 */ /* 0x000fca00080e06ff */
[----:B------:R0:W-:Y:S03]  /*3590*/  STG.E desc[UR76][R28.64], R31 ;  /* 0x0000001f1c007986 */ /* 0x0001e6000c10194c */
.L_x_241:
        /* <DEDUP_REMOVED lines=8> */
        .weak           $__internal_14_$__cuda_sm20_div_s64
        .type           $__internal_14_$__cuda_sm20_div_s64,@function
        .size           $__internal_14_$__cuda_sm20_div_s64,(.L_x_10504 - $__internal_14_$__cuda_sm20_div_s64)
$__internal_14_$__cuda_sm20_div_s64:
        /* <DEDUP_REMOVED lines=76> */
[----:B------:R-:W-:Y:S06]  /*3ae0*/  RET.REL.NODEC R28 `(_ZN2at6native57_GLOBAL__N__cd6b329d_24_DistributionBernoulli_cu_7537a20d43distribution_elementwise_grid_stride_kernelIfLi4EZNS0_9templates4cuda21uniform_and_transformIffPNS_17CUDAGeneratorImplEZZZNS4_16bernoulli_kernelIS7_EEvRNS_18TensorIteratorBaseEdT_ENKUlvE_clEvENKUlvE5_clEvEUlfE_EEvSA_T1_T2_EUlP24curandStatePhilox4_32_10E_ZNS1_27distribution_nullary_kernelIff7double2S7_SJ_SE_EEvSA_SG_RKT3_T4_EUlifE0_EEvlNS_15PhiloxCudaStateESF_SG_) ;  /* 0xffffffc41c447950 */ /* 0x000fec0003c3ffff */
.L_x_247:
        /* <DEDUP_REMOVED lines=9> */
.L_x_10504:


//--------------------- .text._ZN2at6native57_GLOBAL__N__cd6b329d_24_DistributionBernoulli_cu_7537a20d43distribution_elementwise_grid_stride_kernelIfLi4EZNS0_9templates4cuda21uniform_and_transformIffPNS_17CUDAGeneratorImplEZZZNS4_16bernoulli_kernelIS7_EEvRNS_18TensorIteratorBaseEdT_ENKUlvE_clEvENKUlvE5_clEvEUlfE_EEvSA_T1_T2_EUlP24curandStatePhilox4_32_10E_ZNS1_27distribution_nullary_kernelIff7double2S7_SJ_SE_EEvSA_SG_RKT3_T4_EUlifE_EEvlNS_15PhiloxCudaStateESF_SG_ --------------------------
	.section	.text._ZN2at6native57_GLOBAL__N__cd6b329d_24_DistributionBernoulli_cu_7537a20d43distribution_elementwise_grid_stride_kernelIfLi4EZNS0_9templates4cuda21uniform_and_transformIffPNS_17CUDAGeneratorImplEZZZNS4_16bernoulli_kernelIS7_EEvRNS_18TensorIteratorBaseEdT_ENKUlvE_clEvENKUlvE5_clEvEUlfE_EEvSA_T1_T2_EUlP24curandStatePhilox4_32_10E_ZNS1_27distribution_nullary_kernelIff7double2S7_SJ_SE_EEvSA_SG_RKT3_T4_EUlifE_EEvlNS_15PhiloxCudaStateESF_SG_,"ax",@progbits
	.align	128
.text._ZN2at6native57_GLOBAL__N__cd6b329d_24_DistributionBernoulli_cu_7537a20d43distribution_elementwise_grid_stride_kernelIfLi4EZNS0_9templates4cuda21uniform_and_transformIffPNS_17CUDAGeneratorImplEZZZNS4_16bernoulli_kernelIS7_EEvRNS_18TensorIteratorBaseEdT_ENKUlvE_clEvENKUlvE5_clEvEUlfE_EEvSA_T1_T2_EUlP24curandStatePhilox4_32_10E_ZNS1_27distribution_nullary_kernelIff7double2S7_SJ_SE_EEvSA_SG_RKT3_T4_EUlifE_EEvlNS_15PhiloxCudaStateESF_SG_:
        .type           _ZN2at6native57_GLOBAL__N__cd6b329d_24_DistributionBernoulli_cu_7537a20d43distribution_elementwise_grid_stride_kernelIfLi4EZNS0_9templates4cuda21uniform_and_transformIffPNS_17CUDAGeneratorImplEZZZNS4_16bernoulli_kernelIS7_EEvRNS_18TensorIteratorBaseEdT_ENKUlvE_clEvENKUlvE5_clEvEUlfE_EEvSA_T1_T2_EUlP24curandStatePhilox4_32_10E_ZNS1_27distribution_nullary_kernelIff7double2S7_SJ_SE_EEvSA_SG_RKT3_T4_EUlifE_EEvlNS_15PhiloxCudaStateESF_SG_,@function
        .size           _ZN2at6native57_GLOBAL__N__cd6b329d_24_DistributionBernoulli_cu_7537a20d43distribution_elementwise_grid_stride_kernelIfLi4EZNS0_9templates4cuda21uniform_and_transformIffPNS_17CUDAGeneratorImplEZZZNS4_16bernoulli_kernelIS7_EEvRNS_18TensorIteratorBaseEdT_ENKUlvE_clEvENKUlvE5_clEvEUlfE_EEvSA_T1_T2_EUlP24curandStatePhilox4_32_10E_ZNS1_27distribution_nullary_kernelIff7double2S7_SJ_SE_EEvSA_SG_RKT3_T4_EUlifE_EEvlNS_15PhiloxCudaStateESF_SG_,(.L_x_10506 - _ZN2at6native57_GLOBAL__N__cd6b329d_24_DistributionBernoulli_cu_7537a20d43distribution_elementwise_grid_stride_kernelIfLi4EZNS0_9templates4cuda21uniform_and_transformIffPNS_17CUDAGeneratorImplEZZZNS4_16bernoulli_kernelIS7_EEvRNS_18TensorIteratorBaseEdT_ENKUlvE_clEvENKUlvE5_clEvEUlfE_EEvSA_T1_T2_EUlP24curandStatePhilox4_32_10E_ZNS1_27distribution_nullary_kernelIff7double2S7_SJ_SE_EEvSA_SG_RKT3_T4_EUlifE_EEvlNS_15PhiloxCudaStateESF_SG_)
        .other          _ZN2at6native57_GLOBAL__N__cd6b329d_24_DistributionBernoulli_cu_7537a20d43distribution_elementwise_grid_stride_kernelIfLi4EZNS0_9templates4cuda21uniform_and_transformIffPNS_17CUDAGeneratorImplEZZZNS4_16bernoulli_kernelIS7_EEvRNS_18TensorIteratorBaseEdT_ENKUlvE_clEvENKUlvE5_clEvEUlfE_EEvSA_T1_T2_EUlP24curandStatePhilox4_32_10E_ZNS1_27distribution_nullary_kernelIff7double2S7_SJ_SE_EEvSA_SG_RKT3_T4_EUlifE_EEvlNS_15PhiloxCudaStateESF_SG_,@"STO_CUDA_ENTRY STV_DEFAULT"
_ZN2at6native57_GLOBAL__N__cd6b329d_24_DistributionBernoulli_cu_7537a20d43distribution_elementwise_grid_stride_kernelIfLi4EZNS0_9templates4cuda21uniform_and_transformIffPNS_17CUDAGeneratorImplEZZZNS4_16bernoulli_kernelIS7_EEvRNS_18TensorIteratorBaseEdT_ENKUlvE_clEvENKUlvE5_clEvEUlfE_EEvSA_T1_T2_EUlP24curandStatePhilox4_32_10E_ZNS1_27distribution_nullary_kernelIff7double2S7_SJ_SE_EEvSA_SG_RKT3_T4_EUlifE_EEvlNS_15PhiloxCudaStateESF_SG_:
        /* <DEDUP_REMOVED lines=12> */
[----:B0-----:R-:W-:Y:S01]  /*00c0*/  MOV R20, UR4 ;  /* 0x0000000400147c02 */ /* 0x001fe20008000f00 */
[----:B------:R-:W-:-:S06]  /*00d0*/  IMAD.U32 R21, RZ, RZ, UR5 ;  /* 0x00000005ff157e24 */ /* 0x000fcc000f8e00ff */
[----:B------:R-:W2:Y:S01]  /*00e0*/  @P0 LDG.E.64 R20, desc[UR6][R20.64] ;  /* 0x0000000614140981 */ /* 0x000ea2000c1e1b00 */
[----:B------:R-:W0:Y:S01]  /*00f0*/  S2UR UR4, SR_CTAID.X ;  /* 0x00000000000479c3 */ /* 0x000e220000002500 */
[----:B------:R-:W-:Y:S01]  /*0100*/  HFMA2 R43, -RZ, RZ, 0, 0 ;  /* 0x00000000ff2b7431 */ /* 0x000fe200000001ff */
        /* <DEDUP_REMOVED lines=20> */
[----:B------:R-:W-:Y:S01]  /*0250*/  IADD3 R5, PT, PT, R20, 0x3c6ef372, RZ ;  /* 0x3c6ef37214057810 */ /* 0x000fe20007ffe0ff */
[----:B------:R-:W-:Y:S01]  /*0260*/  IMAD.WIDE.U32 R6, R0, -0x2daee0ad, RZ ;  /* 0xd2511f5300067825 */ /* 0x000fe200078e00ff */
[----:B------:R-:W-:Y:S02]  /*0270*/  LOP3.LUT R10, R2, R9, R20, 0x96, !PT ;  /* 0x00000009020a7212 */ /* 0x000fe400078e9614 */
[C---:B------:R-:W-:Y:S01]  /*0280*/  IADD3 R45, PT, PT, R21.reuse, -0x695add53, RZ ;  /* 0x96a522ad152d7810 */ /* 0x040fe20007ffe0ff */
[----:B------:R-:W-:Y:S01]  /*0290*/  VIADD R9, R20, 0x78dde6e4 ;  /* 0x78dde6e414097836 */ /* 0x000fe20000000000 */
[----:B------:R-:W-:Y:S01]  /*02a0*/  LOP3.LUT R12, R21, R7, R43, 0x96, !PT ;  /* 0x00000007150c7212 */ /* 0x000fe200078e962b */
[----:B------:R-:W-:-:S04]  /*02b0*/  IMAD.WIDE.U32 R10, R10, -0x2daee0ad, RZ ;  /* 0xd2511f530a0a7825 */ /* 0x000fc800078e00ff */
        /* <DEDUP_REMOVED lines=24> */
[----:B------:R-:W-:Y:S01]  /*0440*/  IADD3 R14, PT, PT, R21, 0x646e171e, RZ ;  /* 0x646e171e150e7810 */ /* 0x000fe20007ffe0ff */
[C---:B------:R-:W-:Y:S01]  /*0450*/  VIADD R12, R20.reuse, 0x1715609d ;  /* 0x1715609d140c7836 */ /* 0x040fe20000000000 */
[----:B------:R-:W-:Y:S01]  /*0460*/  IADD3 R17, PT, PT, R20, -0xe443238, RZ ;  /* 0xf1bbcdc814117810 */ /* 0x000fe20007ffe0ff */
        /* <DEDUP_REMOVED lines=28> */
[----:B0-----:R-:W-:Y:S01]  /*0630*/  MOV R22, RZ ;  /* 0x000000ff00167202 */ /* 0x001fe20000000f00 */
[----:B-1----:R-:W-:-:S04]  /*0640*/  IMAD R25, R25, R23, RZ ;  /* 0x0000001719197224 */ /* 0x002fc800078e02ff */
[----:B------:R-:W-:-:S06]  /*0650*/  IMAD.HI.U32 R23, R23, R25, R22 ;  /* 0x0000001917177227 */ /* 0x000fcc00078e0016 */
[----:B------:R-:W-:-:S04]  /*0660*/  IMAD.HI.U32 R26, R23, UR4, RZ ;  /* 0x00000004171a7c27 */ /* 0x000fc8000f8e00ff */
[----:B------:R-:W-:-:S04]  /*0670*/  IMAD.MOV R23, RZ, RZ, -R26 ;  /* 0x000000ffff177224 */ /* 0x000fc800078e0a1a */
[----:B------:R-:W-:-:S05]  /*0680*/  IMAD R23, R44, R23, UR4 ;  /* 0x000000042c177e24 */ /* 0x000fca000f8e0217 */
[----:B------:R-:W-:-:S13]  /*0690*/  ISETP.GE.U32.AND P0, PT, R23, R44, PT ;  /* 0x0000002c1700720c */ /* 0x000fda0003f06070 */
[----:B------:R-:W-:Y:S01]  /*06a0*/  @P0 IMAD.IADD R23, R23, 0x1, -R44 ;  /* 0x0000000117170824 */ /* 0x000fe200078e0a2c */
[----:B------:R-:W-:-:S04]  /*06b0*/  @P0 IADD3 R26, PT, PT, R26, 0x1, RZ ;  /* 0x000000011a1a0810 */ /* 0x000fc80007ffe0ff */
[----:B------:R-:W-:-:S13]  /*06c0*/  ISETP.GE.U32.AND P1, PT, R23, R44, PT ;  /* 0x0000002c1700720c */ /* 0x000fda0003f26070 */
[----:B------:R-:W-:Y:S01]  /*06d0*/  @P1 VIADD R26, R26, 0x1 ;  /* 0x000000011a1a1836 */ /* 0x000fe20000000000 */
[----:B------:R-:W-:Y:S01]  /*06e0*/  @!P2 LOP3.LUT R26, RZ, R44, RZ, 0x33, !PT ;  /* 0x0000002cff1aa212 */ /* 0x000fe200078e33ff */
[----:B------:R-:W-:Y:S06]  /*06f0*/  BRA `(.L_x_249) ;  /* 0x0000000000087947 */ /* 0x000fec0003800000 */
.L_x_248:
[----:B------:R-:W-:-:S07]  /*0700*/  MOV R30, 0x720 ;  /* 0x00000720001e7802 */ /* 0x000fce0000000f00 */
[----:B------:R-:W-:Y:S05]  /*0710*/  CALL.REL.NOINC `($__internal_15_$__cuda_sm20_div_s64) ;  /* 0x0000000800b07944 */ /* 0x000fea0003c00000 */
.L_x_249:
        /* <DEDUP_REMOVED lines=26> */
.L_x_257:
[----:B------:R-:W-:Y:S01]  /*08c0*/  VIADD R0, R0, 0x1 ;  /* 0x0000000100007836 */ /* 0x000fe20000000000 */
[----:B------:R-:W-:Y:S03]  /*08d0*/  BSSY.RECONVERGENT B0, `(.L_x_250) ;  /* 0x000000c000007945 */ /* 0x000fe60003800200 */
[C---:B------:R-:W-:Y:S01]  /*08e0*/  IMAD.WIDE.U32 R36, R0.reuse, -0x2daee0ad, RZ ;  /* 0xd2511f5300247825 */ /* 0x040fe200078e00ff */
[----:B------:R-:W-:-:S13]  /*08f0*/  ISETP.NE.AND P0, PT, R0, RZ, PT ;  /* 0x000000ff0000720c */ /* 0x000fda0003f05270 */
[----:B------:R-:W-:Y:S05]  /*0900*/  @P0 BRA `(.L_x_251) ;  /* 0x0000000000200947 */ /* 0x000fea0003800000 */
[----:B------:R-:W-:-:S05]  /*0910*/  VIADD R2, R2, 0x1 ;  /* 0x0000000102027836 */ /* 0x000fca0000000000 */
[----:B------:R-:W-:-:S13]  /*0920*/  ISETP.NE.AND P0, PT, R2, RZ, PT ;  /* 0x000000ff0200720c */ /* 0x000fda0003f05270 */
[----:B------:R-:W-:Y:S01]  /*0930*/  @!P0 IADD3 R42, PT, PT, R42, 0x1, RZ ;  /* 0x000000012a2a8810 */ /* 0x000fe20007ffe0ff */
[----:B------:R-:W-:Y:S01]  /*0940*/  @!P0 VIADD R26, R43, 0x1 ;  /* 0x000000012b1a8836 */ /* 0x000fe20000000000 */
[----:B------:R-:W-:Y:S02]  /*0950*/  @!P0 MOV R2, RZ ;  /* 0x000000ff00028202 */ /* 0x000fe40000000f00 */
[----:B------:R-:W-:-:S13]  /*0960*/  ISETP.NE.AND P1, PT, R42, RZ, !P0 ;  /* 0x000000ff2a00720c */ /* 0x000fda0004725270 */
[----:B------:R-:W-:-:S04]  /*0970*/  @P1 IMAD.MOV R26, RZ, RZ, R43 ;  /* 0x000000ffff1a1224 */ /* 0x000fc800078e022b */
[----:B------:R-:W-:-:S07]  /*0980*/  @!P0 IMAD.MOV.U32 R43, RZ, RZ, R26 ;  /* 0x000000ffff2b8224 */ /* 0x000fce00078e001a */
.L_x_251:
[----:B------:R-:W-:Y:S05]  /*0990*/  BSYNC.RECONVERGENT B0 ;  /* 0x0000000000007941 */ /* 0x000fea0003800200 */
.L_x_250:
        /* <DEDUP_REMOVED lines=51> */
.L_x_252:
[----:B------:R-:W-:Y:S01]  /*0cd0*/  ISETP.NE.AND P0, PT, R48, 0x3, PT ;  /* 0x000000033000780c */ /* 0x000fe20003f05270 */
[----:B------:R-:W-:Y:S01]  /*0ce0*/  IMAD.MOV.U32 R35, RZ, RZ, R31 ;  /* 0x000000ffff237224 */ /* 0x000fe200078e001f */
[----:B------:R-:W-:Y:S01]  /*0cf0*/  MOV R32, R49 ;  /* 0x0000003100207202 */ /* 0x000fe20000000f00 */
[----:B------:R-:W-:Y:S02]  /*0d00*/  IMAD.MOV.U32 R37, RZ, RZ, R26 ;  /* 0x000000ffff257224 */ /* 0x000fe400078e001a */
[----:B------:R-:W-:-:S08]  /*0d10*/  IMAD.MOV.U32 R28, RZ, RZ, R50 ;  /* 0x000000ffff1c7224 */ /* 0x000fd000078e0032 */
[----:B------:R-:W-:Y:S01]  /*0d20*/  @P0 MOV R35, R33 ;  /* 0x0000002100230202 */ /* 0x000fe20000000f00 */
[----:B------:R-:W-:Y:S01]  /*0d30*/  @P0 IMAD.MOV.U32 R32, RZ, RZ, R31 ;  /* 0x000000ffff200224 */ /* 0x000fe200078e001f */
[----:B------:R-:W-:Y:S01]  /*0d40*/  @P0 MOV R28, R26 ;  /* 0x0000001a001c0202 */ /* 0x000fe20000000f00 */
[----:B------:R-:W-:-:S07]  /*0d50*/  @P0 IMAD.MOV.U32 R37, RZ, RZ, R49 ;  /* 0x000000ffff250224 */ /* 0x000fce00078e0031 */
.L_x_253:
[-C--:B------:R-:W-:Y:S01]  /*0d60*/  ISETP.GE.U32.AND P0, PT, R39, R24.reuse, PT ;  /* 0x000000182700720c */ /* 0x080fe20003f06070 */
[----:B------:R-:W-:Y:S01]  /*0d70*/  IMAD.WIDE.U32 R28, R28, 0x200000, RZ ;  /* 0x002000001c1c7825 */ /* 0x000fe200078e00ff */
[----:B------:R-:W-:Y:S01]  /*0d80*/  IADD3 R51, P2, PT, R38, R39, RZ ;  /* 0x0000002726337210 */ /* 0x000fe20007f5e0ff */
[----:B------:R-:W-:Y:S01]  /*0d90*/  BSSY.RECONVERGENT B0, `(.L_x_254) ;  /* 0x0000023000007945 */ /* 0x000fe20003800200 */
[----:B------:R-:W-:Y:S01]  /*0da0*/  ISETP.GE.AND.EX P0, PT, R40, R25, PT, P0 ;  /* 0x000000192800720c */ /* 0x000fe20003f06300 */
[----:B------:R-:W-:Y:S01]  /*0db0*/  HFMA2 R31, -RZ, RZ, 1.15625, 0 ;  /* 0x3ca00000ff1f7431 */ /* 0x000fe200000001ff */
[----:B------:R-:W-:Y:S01]  /*0dc0*/  ISETP.GE.U32.AND P1, PT, R51, R24, PT ;  /* 0x000000183300720c */ /* 0x000fe20003f26070 */
[----:B------:R-:W-:Y:S01]  /*0dd0*/  IMAD.X R30, RZ, RZ, R40, P2 ;  /* 0x000000ffff1e7224 */ /* 0x000fe200010e0628 */
[----:B------:R-:W-:-:S04]  /*0de0*/  LOP3.LUT R52, R28, R37, RZ, 0x3c, !PT ;  /* 0x000000251c347212 */ /* 0x000fc800078e3cff */
        /* <DEDUP_REMOVED lines=14> */
[----:B0-----:R-:W0:Y:S01]  /*0ed0*/  DFMA R34, R34, R30, 5.5511151231257827021e-17 ;  /* 0x3c9000002222742b */ /* 0x001e22000000001e */
[----:B------:R-:W-:-:S15]  /*0ee0*/  LEA.HI.X.SX32 R37, R37, UR11, 0x1, P2 ;  /* 0x0000000b25257c11 */ /* 0x000fde00090f0eff */
[----:B------:R-:W-:-:S15]  /*0ef0*/  NOP ;  /* 0x0000000000007918 */ /* 0x000fde0000000000 */
[----:B------:R-:W-:-:S15]  /*0f00*/  NOP ;  /* 0x0000000000007918 */ /* 0x000fde0000000000 */
[----:B------:R-:W-:-:S15]  /*0f10*/  NOP ;  /* 0x0000000000007918 */ /* 0x000fde0000000000 */
[----:B------:R-:W-:-:S03]  /*0f20*/  NOP ;  /* 0x0000000000007918 */ /* 0x000fc60000000000 */
[----:B0-----:R-:W0:-:S15]  /*0f30*/  F2F.F32.F64 R53, R34 ;  /* 0x0000002200357310 */ /* 0x001e1e0000301000 */
[----:B------:R-:W-:-:S15]  /*0f40*/  NOP ;  /* 0x0000000000007918 */ /* 0x000fde0000000000 */
[----:B------:R-:W-:-:S15]  /*0f50*/  NOP ;  /* 0x0000000000007918 */ /* 0x000fde0000000000 */
[----:B------:R-:W-:-:S15]  /*0f60*/  NOP ;  /* 0x0000000000007918 */ /* 0x000fde0000000000 */
[----:B------:R-:W-:-:S04]  /*0f70*/  NOP ;  /* 0x0000000000007918 */ /* 0x000fc80000000000 */
[----:B------:R-:W0:Y:S02]  /*0f80*/  DSETP.GEU.AND P0, PT, |R34|, UR4, PT ;  /* 0x0000000422007e2a */ /* 0x000e24000bf0e200 */
[----:B0-----:R-:W-:-:S05]  /*0f90*/  @!P0 FMUL R53, R53, 1.175494350822287508e-38 ;  /* 0x0080000035358820 */ /* 0x001fca0000400000 */
[----:B------:R-:W-:-:S05]  /*0fa0*/  FSET.BF.LT.FTZ.AND R53, R53, R46, PT ;  /* 0x0000002e3535720a */ /* 0x000fca0003811000 */
[----:B------:R0:W-:Y:S02]  /*0fb0*/  STG.E desc[UR6][R36.64], R53 ;  /* 0x0000003524007986 */ /* 0x0001e4000c101906 */
.L_x_255:
[----:B------:R-:W-:Y:S05]  /*0fc0*/  BSYNC.RECONVERGENT B0 ;  /* 0x0000000000007941 */ /* 0x000fea0003800200 */
.L_x_254:
[----:B0-----:R-:W-:-:S06]  /*0fd0*/  IMAD.MOV.U32 R53, RZ, RZ, R29 ;  /* 0x000000ffff357224 */ /* 0x001fcc00078e001d */
[----:B------:R-:W0:-:S15]  /*0fe0*/  I2F.F64.U64 R52, R52 ;  /* 0x0000003400347312 */ /* 0x000e1e0000301800 */
[----:B------:R-:W-:-:S15]  /*0ff0*/  NOP ;  /* 0x0000000000007918 */ /* 0x000fde0000000000 */
[----:B------:R-:W-:-:S15]  /*1000*/  NOP ;  /* 0x0000000000007918 */ /* 0x000fde0000000000 */
[----:B------:R-:W-:-:S15]  /*1010*/  NOP ;  /* 0x0000000000007918 */ /* 0x000fde0000000000 */
[----:B------:R-:W-:-:S04]  /*1020*/  NOP ;  /* 0x0000000000007918 */ /* 0x000fc80000000000 */
[----:B0-----:R0:W1:Y:S02]  /*1030*/  DFMA R30, R52, R30, 5.5511151231257827021e-17 ;  /* 0x3c900000341e742b */ /* 0x001064000000001e */
[----:B01----:R-:W-:Y:S05]  /*1040*/  @P1 BRA `(.L_x_256) ;  /* 0x0000000000381947 */ /* 0x003fea0003800000 */
[----:B------:R-:W-:Y:S01]  /*1050*/  IMAD R51, R51, UR8, RZ ;  /* 0x0000000833337c24 */ /* 0x000fe2000f8e02ff */
        /* <DEDUP_REMOVED lines=8> */
[----:B------:R-:W-:Y:S01]  /*10e0*/  IADD3 R28, P1, PT, R51, UR10, RZ ;  /* 0x0000000a331c7c10 */ /* 0x000fe2000ff3e0ff */
[----:B0-----:R-:W-:-:S03]  /*10f0*/  @!P0 FMUL R33, R33, 1.175494350822287508e-38 ;  /* 0x0080000021218820 */ /* 0x001fc60000400000 */
[----:B------:R-:W-:Y:S02]  /*1100*/  LEA.HI.X.SX32 R29, R51, UR11, 0x1, P1 ;  /* 0x0000000b331d7c11 */ /* 0x000fe400088f0eff */
[----:B------:R-:W-:-:S05]  /*1110*/  FSET.BF.LT.FTZ.AND R33, R33, R46, PT ;  /* 0x0000002e2121720a */ /* 0x000fca0003811000 */
[----:B------:R0:W-:Y:S02]  /*1120*/  STG.E desc[UR6][R28.64], R33 ;  /* 0x000000211c007986 */ /* 0x0001e4000c101906 */
.L_x_256:
        /* <DEDUP_REMOVED lines=11> */
        .weak           $__internal_15_$__cuda_sm20_div_s64
        .type           $__internal_15_$__cuda_sm20_div_s64,@function
        .size           $__internal_15_$__cuda_sm20_div_s64,(.L_x_10506 - $__internal_15_$__cuda_sm20_div_s64)
$__internal_15_$__cuda_sm20_div_s64:
        /* <DEDUP_REMOVED lines=70> */
[----:B------:R-:W-:Y:S01]  /*1640*/  MOV R31, 0x0 ;  /* 0x00000000001f7802 */ /* 0x000fe20000000f00 */
[----:B------:R-:W-:Y:S01]  /*1650*/  IMAD.X R22, RZ, RZ, ~R27, P2 ;  /* 0x000000ffff167224 */ /* 0x000fe200010e0e1b */
[----:B------:R-:W-:Y:S02]  /*1660*/  ISETP.NE.AND.EX P0, PT, RZ, RZ, PT, P0 ;  /* 0x000000ffff00720c */ /* 0x000fe40003f05300 */
[----:B------:R-:W-:Y:S02]  /*1670*/  SEL R26, R23, R26, !P1 ;  /* 0x0000001a171a7207 */ /* 0x000fe40004800000 */
[----:B------:R-:W-:Y:S02]  /*1680*/  SEL R27, R22, R27, !P1 ;  /* 0x0000001b161b7207 */ /* 0x000fe40004800000 */
[----:B------:R-:W-:-:S02]  /*1690*/  SEL R26, R26, 0xffffffff, P0 ;  /* 0xffffffff1a1a7807 */ /* 0x000fc40000000000 */
[----:B------:R-:W-:Y:S01]  /*16a0*/  SEL R27, R27, 0xffffffff, P0 ;  /* 0xffffffff1b1b7807 */ /* 0x000fe20000000000 */
[----:B------:R-:W-:Y:S06]  /*16b0*/  RET.REL.NODEC R30 `(_ZN2at6native57_GLOBAL__N__cd6b329d_24_DistributionBernoulli_cu_7537a20d43distribution_elementwise_grid_stride_kernelIfLi4EZNS0_9templates4cuda21uniform_and_transformIffPNS_17CUDAGeneratorImplEZZZNS4_16bernoulli_kernelIS7_EEvRNS_18TensorIteratorBaseEdT_ENKUlvE_clEvENKUlvE5_clEvEUlfE_EEvSA_T1_T2_EUlP24curandStatePhilox4_32_10E_ZNS1_27distribution_nullary_kernelIff7double2S7_SJ_SE_EEvSA_SG_RKT3_T4_EUlifE_EEvlNS_15PhiloxCudaStateESF_SG_) ;  /* 0xffffffe81e507950 */ /* 0x000fec0003c3ffff */
.L_x_258:
        /* <DEDUP_REMOVED lines=12> */
.L_x_10506:


//--------------------- .text._ZN2at6native57_GLOBAL__N__cd6b329d_24_DistributionBernoulli_cu_7537a20d43distribution_elementwise_grid_stride_kernelIdLi2EZNS0_9templates4cuda21uniform_and_transformIddPNS_17CUDAGeneratorImplEZZZNS4_16bernoulli_kernelIS7_EEvRNS_18TensorIteratorBaseEdT_ENKUlvE_clEvENKUlvE4_clEvEUldE_EEvSA_T1_T2_EUlP24curandStatePhilox4_32_10E0_ZNS1_27distribution_nullary_kernelIdd6float4S7_SJ_SE_EEvSA_SG_RKT3_T4_EUlidE0_EEvlNS_15PhiloxCudaStateESF_SG_ --------------------------
	.section	.text._ZN2at6native57_GLOBAL__N__cd6b329d_24_DistributionBernoulli_cu_7537a20d43distribution_elementwise_grid_stride_kernelIdLi2EZNS0_9templates4cuda21uniform_and_transformIddPNS_17CUDAGeneratorImplEZZZNS4_16bernoulli_kernelIS7_EEvRNS_18TensorIteratorBaseEdT_ENKUlvE_clEvENKUlvE4_clEvEUldE_EEvSA_T1_T2_EUlP24curandStatePhilox4_32_10E0_ZNS1_27distribution_nullary_kernelIdd6float4S7_SJ_SE_EEvSA_SG_RKT3_T4_EUlidE0_EEvlNS_15PhiloxCudaStateESF_SG_,"ax",@progbits
	.align	128
.text._ZN2at6native57_GLOBAL__N__cd6b329d_24_DistributionBernoulli_cu_7537a20d43distribution_elementwise_grid_stride_kernelIdLi2EZNS0_9templates4cuda21uniform_and_transformIddPNS_17CUDAGeneratorImplEZZZNS4_16bernoulli_kernelIS7_EEvRNS_18TensorIteratorBaseEdT_ENKUlvE_clEvENKUlvE4_clEvEUldE_EEvSA_T1_T2_EUlP24curandStatePhilox4_32_10E0_ZNS1_27distribution_nullary_kernelIdd6float4S7_SJ_SE_EEvSA_SG_RKT3_T4_EUlidE0_EEvlNS_15PhiloxCudaStateESF_SG_:
        .type           _ZN2at6native57_GLOBAL__N__cd6b329d_24_DistributionBernoulli_cu_7537a20d43distribution_elementwise_grid_stride_kernelIdLi2EZNS0_9templates4cuda21uniform_and_transformIddPNS_17CUDAGeneratorImplEZZZNS4_16bernoulli_kernelIS7_EEvRNS_18TensorIteratorBaseEdT_ENKUlvE_clEvENKUlvE4_clEvEUldE_EEvSA_T1_T2_EUlP24curandStatePhilox4_32_10E0_ZNS1_27distribution_nullary_kernelIdd6float4S7_SJ_SE_EEvSA_SG_RKT3_T4_EUlidE0_EEvlNS_15PhiloxCudaStateESF_SG_,@function
        .size           _ZN2at6native57_GLOBAL__N__cd6b329d_24_DistributionBernoulli_cu_7537a20d43distribution_elementwise_grid_stride_kernelIdLi2EZNS0_9templates4cuda21uniform_and_transformIddPNS_17CUDAGeneratorImplEZZZNS4_16bernoulli_kernelIS7_EEvRNS_18TensorIteratorBaseEdT_ENKUlvE_clEvENKUlvE4_clEvEUldE_EEvSA_T1_T2_EUlP24curandStatePhilox4_32_10E0_ZNS1_27distribution_nullary_kernelIdd6float4S7_SJ_SE_EEvSA_SG_RKT3_T4_EUlidE0_EEvlNS_15PhiloxCudaStateESF_SG_,(.L_x_10508 - _ZN2at6native57_GLOBAL__N__cd6b329d_24_DistributionBernoulli_cu_7537a20d43distribution_elementwise_grid_stride_kernelIdLi2EZNS0_9templates4cuda21uniform_and_transformIddPNS_17CUDAGeneratorImplEZZZNS4_16bernoulli_kernelIS7_EEvRNS_18TensorIteratorBaseEdT_ENKUlvE_clEvENKUlvE4_clEvEUldE_EEvSA_T1_T2_EUlP24curandStatePhilox4_32_10E0_ZNS1_27distribution_nullary_kernelIdd6float4S7_SJ_SE_EEvSA_SG_RKT3_T4_EUlidE0_EEvlNS_15PhiloxCudaStateESF_SG_)
        .other          _ZN2at6native57_GLOBAL__N__cd6b329d_24_DistributionBernoulli_cu_7537a20d43distribution_elementwise_grid_stride_kernelIdLi2EZNS0_9templates4cuda21uniform_and_transformIddPNS_17CUDAGeneratorImplEZZZNS4_16bernoulli_kernelIS7_EEvRNS_18TensorIteratorBaseEdT_ENKUlvE_clEvENKUlvE4_clEvEUldE_EEvSA_T1_T2_EUlP24curandStatePhilox4_32_10E0_ZNS1_27distribution_nullary_kernelIdd6float4S7_SJ_SE_EEvSA_SG_RKT3_T4_EUlidE0_EEvlNS_15PhiloxCudaStateESF_SG_,@"STO_CUDA_ENTRY STV_DEFAULT"
_ZN2at6native57_GLOBAL__N__cd6b329d_24_DistributionBernoulli_cu_7537a20d43distribution_elementwise_grid_stride_kernelIdLi2EZNS0_9templates4cuda21uniform_and_transformIddPNS_17CUDAGeneratorImplEZZZNS4_16bernoulli_kernelIS7_EEvRNS_18TensorIteratorBaseEdT_ENKUlvE_clEvENKUlvE4_clEvEUldE_EEvSA_T1_T2_EUlP24curandStatePhilox4_32_10E0_ZNS1_27distribution_nullary_kernelIdd6float4S7_SJ_SE_EEvSA_SG_RKT3_T4_EUlidE0_EEvlNS_15PhiloxCudaStateESF_SG_:
        /* <DEDUP_REMOVED lines=22> */
[----:B------:R-:W-:Y:S01]  /*0160*/  IMAD.MOV.U32 R28, RZ, RZ, R19 ;  /* 0x000000ffff1c7224 */ /* 0x000fe200078e0013 */
[----:B------:R-:W-:Y:S01]  /*0170*/  MOV R29, R18 ;  /* 0x00000012001d7202 */ /* 0x000fe20000000f00 */
[----:B------:R-:W-:-:S04]  /*0180*/  IMAD.WIDE.U32 R8, R18, -0x326172a9, RZ ;  /* 0xcd9e8d5712087825 */ /* 0x000fc800078e00ff */
[----:B------:R-:W-:Y:S01]  /*0190*/  IMAD.MOV.U32 R30, RZ, RZ, R18 ;  /* 0x000000ffff1e7224 */ /* 0x000fe200078e0012 */
        /* <DEDUP_REMOVED lines=19> */
[C---:B------:R-:W-:Y:S01]  /*02d0*/  VIADD R6, R45.reuse, 0x76cf5d0a ;  /* 0x76cf5d0a2d067836 */ /* 0x040fe20000000000 */
[----:B------:R-:W-:Y:S01]  /*02e0*/  LOP3.LUT R14, R4, R8, R13, 0x96, !PT ;  /* 0x00000008040e7212 */ /* 0x000fe200078e960d */
[----:B------:R-:W-:Y:S01]  /*02f0*/  IMAD.WIDE.U32 R16, R16, -0x326172a9, RZ ;  /* 0xcd9e8d5710107825 */ /* 0x000fe200078e00ff */
[----:B------:R-:W-:Y:S02]  /*0300*/  IADD3 R31, PT, PT, R44, -0xe443238, RZ ;  /* 0xf1bbcdc82c1f7810 */ /* 0x000fe40007ffe0ff */
[----:B------:R-:W-:Y:S01]  /*0310*/  IADD3 R33, PT, PT, R45, -0x24c28bd8, RZ ;  /* 0xdb3d74282d217810 */ /* 0x000fe20007ffe0ff */
        /* <DEDUP_REMOVED lines=21> */
[----:B0-----:R-:W-:Y:S01]  /*0470*/  IMAD R17, R24, UR6, RZ ;  /* 0x0000000618117c24 */ /* 0x001fe2000f8e02ff */
[----:B------:R-:W-:Y:S02]  /*0480*/  IADD3 R14, PT, PT, R45, 0x646e171e, RZ ;  /* 0x646e171e2d0e7810 */ /* 0x000fe40007ffe0ff */
[----:B------:R-:W-:Y:S01]  /*0490*/  LOP3.LUT R34, R13, R26, R21, 0x96, !PT ;  /* 0x0000001a0d227212 */ /* 0x000fe200078e9615 */
[----:B------:R-:W-:Y:S01]  /*04a0*/  IMAD.WIDE.U32 R22, R22, -0x2daee0ad, RZ ;  /* 0xd2511f5316167825 */ /* 0x000fe200078e00ff */
[----:B------:R-:W-:-:S03]  /*04b0*/  SHF.L.U32 R36, R17, 0x1, RZ ;  /* 0x0000000111247819 */ /* 0x000fc600000006ff */
[----:B------:R-:W-:Y:S01]  /*04c0*/  IMAD.WIDE.U32 R34, R34, -0x2daee0ad, RZ ;  /* 0xd2511f5322227825 */ /* 0x000fe200078e00ff */
[----:B------:R-:W-:Y:S02]  /*04d0*/  LOP3.LUT R40, R14, R16, R23, 0x96, !PT ;  /* 0x000000100e287212 */ /* 0x000fe400078e9617 */
[----:B------:R-:W-:Y:S02]  /*04e0*/  IADD3 R16, PT, PT, R44, 0x5384540f, RZ ;  /* 0x5384540f2c107810 */ /* 0x000fe40007ffe0ff */
[----:B------:R-:W-:Y:S01]  /*04f0*/  LOP3.LUT R22, R15, R22, R35, 0x96, !PT ;  /* 0x000000160f167212 */ /* 0x000fe200078e9623 */
[----:B------:R-:W-:Y:S01]  /*0500*/  IMAD.WIDE.U32 R40, R40, -0x326172a9, RZ ;  /* 0xcd9e8d5728287825 */ /* 0x000fe200078e00ff */
[----:B------:R-:W-:-:S03]  /*0510*/  MOV R35, R19 ;  /* 0x0000001300237202 */ /* 0x000fc60000000f00 */
[----:B------:R-:W-:Y:S01]  /*0520*/  IMAD.WIDE.U32 R22, R22, -0x326172a9, RZ ;  /* 0xcd9e8d5716167825 */ /* 0x000fe200078e00ff */
[----:B------:R-:W-:-:S04]  /*0530*/  LOP3.LUT R42, R16, R20, R41, 0x96, !PT ;  /* 0x00000014102a7212 */ /* 0x000fc800078e9629 */
[----:B------:R-:W-:Y:S01]  /*0540*/  LOP3.LUT R40, R31, R40, R23, 0x96, !PT ;  /* 0x000000281f287212 */ /* 0x000fe200078e9617 */
[----:B------:R-:W-:-:S05]  /*0550*/  IMAD.WIDE.U32 R42, R42, -0x2daee0ad, RZ ;  /* 0xd2511f532a2a7825 */ /* 0x000fca00078e00ff */
        /* <DEDUP_REMOVED lines=15> */
[----:B------:R-:W-:Y:S02]  /*0650*/  @P0 IADD3 R21, PT, PT, -R36, R21, RZ ;  /* 0x0000001524150210 */ /* 0x000fe40007ffe1ff */
[----:B------:R-:W-:Y:S02]  /*0660*/  @P0 IADD3 R19, PT, PT, R19, 0x1, RZ ;  /* 0x0000000113130810 */ /* 0x000fe40007ffe0ff */
[----:B------:R-:W-:Y:S01]  /*0670*/  ISETP.GE.U32.AND P1, PT, R21, R36, PT ;  /* 0x000000241500720c */ /* 0x000fe20003f26070 */
[----:B------:R-:W-:-:S12]  /*0680*/  HFMA2 R21, -RZ, RZ, 0, 0 ;  /* 0x00000000ff157431 */ /* 0x000fd800000001ff */
[----:B------:R-:W-:Y:S01]  /*0690*/  @P1 VIADD R19, R19, 0x1 ;  /* 0x0000000113131836 */ /* 0x000fe20000000000 */
[----:B------:R-:W-:-:S04]  /*06a0*/  @!P2 LOP3.LUT R19, RZ, R36, RZ, 0x33, !PT ;  /* 0x00000024ff13a212 */ /* 0x000fc800078e33ff */
[----:B------:R-:W-:Y:S01]  /*06b0*/  MOV R20, R19 ;  /* 0x0000001300147202 */ /* 0x000fe20000000f00 */
[----:B------:R-:W-:Y:S06]  /*06c0*/  BRA `(.L_x_260) ;  /* 0x0000000000087947 */ /* 0x000fec0003800000 */
.L_x_259:
[----:B------:R-:W-:-:S07]  /*06d0*/  MOV R26, 0x6f0 ;  /* 0x000006f0001a7802 */ /* 0x000fce0000000f00 */
[----:B------:R-:W-:Y:S05]  /*06e0*/  CALL.REL.NOINC `($__internal_16_$__cuda_sm20_div_s64) ;  /* 0x0000002800d87944 */ /* 0x000fea0003c00000 */
.L_x_260:
[----:B------:R-:W-:-:S05]  /*06f0*/  IMAD.WIDE.U32 R24, R24, UR6, RZ ;  /* 0x0000000618187c25 */ /* 0x000fca000f8e00ff */
[C---:B------:R-:W-:Y:S01]  /*0700*/  SHF.L.U64.HI R25, R24.reuse, 0x1, R25 ;  /* 0x0000000118197819 */ /* 0x040fe20000010219 */
[----:B------:R-:W-:-:S04]  /*0710*/  IMAD.SHL.U32 R24, R24, 0x2, RZ ;  /* 0x0000000218187824 */ /* 0x000fc800078e00ff */
        /* <DEDUP_REMOVED lines=9> */
[----:B------:R-:W-:Y:S01]  /*07b0*/  IMAD.HI.U32 R23, R40, -0x2daee0ad, RZ ;  /* 0xd2511f5328177827 */ /* 0x000fe200078e00ff */
[----:B------:R-:W-:Y:S01]  /*07c0*/  IADD3 R39, PT, PT, R44, -0x700cb87f, RZ ;  /* 0x8ff347812c277810 */ /* 0x000fe20007ffe0ff */
[----:B------:R-:W2:Y:S01]  /*07d0*/  LDCU.64 UR74, c[0x0][0x548] ;  /* 0x0000a900ff4a77ac */ /* 0x000ea20008000a00 */
[----:B------:R-:W-:Y:S01]  /*07e0*/  LOP3.LUT R38, R38, 0x3, RZ, 0xc0, !PT ;  /* 0x0000000326267812 */ /* 0x000fe200078ec0ff */
[----:B------:R-:W-:Y:S01]  /*07f0*/  IMAD.HI.U32 R32, R34, -0x326172a9, RZ ;  /* 0xcd9e8d5722207827 */ /* 0x000fe200078e00ff */
[----:B------:R-:W-:Y:S01]  /*0800*/  LOP3.LUT R42, R42, R23, RZ, 0x3c, !PT ;  /* 0x000000172a2a7212 */ /* 0x000fe200078e3cff */
[----:B------:R-:W3:Y:S03]  /*0810*/  LDCU UR4, c[0x0][0x3a8] ;  /* 0x00007500ff0477ac */ /* 0x000ee60008000800 */
[----:B------:R-:W-:Y:S01]  /*0820*/  LOP3.LUT R32, R39, R22, R32, 0x96, !PT ;  /* 0x0000001627207212 */ /* 0x000fe200078e9620 */
[----:B------:R-:W4:Y:S01]  /*0830*/  LDCU UR70, c[0x0][0x3ac] ;  /* 0x00007580ff4677ac */ /* 0x000f220008000800 */
[----:B------:R-:W1:Y:S01]  /*0840*/  LDCU UR69, c[0x0][0x4d8] ;  /* 0x00009b00ff4577ac */ /* 0x000e620008000800 */
[----:B0-----:R-:W-:Y:S01]  /*0850*/  UIADD3 UR72, UPT, UPT, UR72, -0x1, URZ ;  /* 0xffffffff48487890 */ /* 0x001fe2000fffe0ff */
[----:B------:R-:W0:Y:S03]  /*0860*/  LDCU UR68, c[0x0][0x3c0] ;  /* 0x00007800ff4477ac */ /* 0x000e260008000800 */
[----:B------:R-:W-:Y:S01]  /*0870*/  UISETP.LT.U32.AND UP0, UPT, UR72, 0x18, UPT ;  /* 0x000000184800788c */ /* 0x000fe2000bf01070 */
[----:B------:R-:W0:Y:S03]  /*0880*/  LDCU UR67, c[0x0][0x4dc] ;  /* 0x00009b80ff4377ac */ /* 0x000e260008000800 */
        /* <DEDUP_REMOVED lines=55> */
.L_x_271:
[----:B------:R-:W-:Y:S01]  /*0c00*/  VIADD R0, R0, 0x1 ;  /* 0x0000000100007836 */ /* 0x000fe20000000000 */
[----:B------:R-:W-:Y:S03]  /*0c10*/  BSSY.RECONVERGENT B0, `(.L_x_261) ;  /* 0x000000c000007945 */ /* 0x000fe60003800200 */
[C---:B01----:R-:W-:Y:S01]  /*0c20*/  IMAD.WIDE.U32 R26, R0.reuse, -0x2daee0ad, RZ ;  /* 0xd2511f53001a7825 */ /* 0x043fe200078e00ff */
        /* <DEDUP_REMOVED lines=10> */
.L_x_262:
[----:B0-----:R-:W-:Y:S05]  /*0cd0*/  BSYNC.RECONVERGENT B0 ;  /* 0x0000000000007941 */ /* 0x001fea0003800200 */
.L_x_261:
[----:B------:R-:W-:Y:S01]  /*0ce0*/  LOP3.LUT R24, R35, R27, R45, 0x96, !PT ;  /* 0x0000001b23187212 */ /* 0x000fe200078e962d */
[----:B------:R-:W-:Y:S01]  /*0cf0*/  IMAD.WIDE.U32 R22, R30, -0x326172a9, RZ ;  /* 0xcd9e8d571e167825 */ /* 0x000fe200078e00ff */
[----:B------:R-:W-:Y:S02]  /*0d00*/  ISETP.GT.AND P0, PT, R38, 0x1, PT ;  /* 0x000000012600780c */ /* 0x000fe40003f04270 */
[----:B------:R-:W-:Y:S01]  /*0d10*/  IADD3 R43, PT, PT, R45, -0x695add53, RZ ;  /* 0x96a522ad2d2b7810 */ /* 0x000fe20007ffe0ff */
[----:B------:R-:W-:Y:S01]  /*0d20*/  IMAD.WIDE.U32 R24, R24, -0x326172a9, RZ ;  /* 0xcd9e8d5718187825 */ /* 0x000fe200078e00ff */
[----:B------:R-:W-:Y:S02]  /*0d30*/  LOP3.LUT R23, R2, R23, R44, 0x96, !PT ;  /* 0x0000001702177212 */ /* 0x000fe400078e962c */
[----:B------:R-:W-:Y:S01]  /*0d40*/  LOP3.LUT R42, R42, R43, RZ, 0x3c, !PT ;  /* 0x0000002b2a2a7212 */ /* 0x000fe200078e3cff */
        /* <DEDUP_REMOVED lines=27> */
[----:B------:R-:W-:-:S03]  /*0f00*/  MOV R25, R34 ;  /* 0x0000002200197202 */ /* 0x000fc60000000f00 */
[----:B------:R-:W-:Y:S01]  /*0f10*/  IMAD.WIDE.U32 R22, R22, -0x2daee0ad, RZ ;  /* 0xd2511f5316167825 */ /* 0x000fe200078e00ff */
[----:B------:R-:W-:-:S04]  /*0f20*/  LOP3.LUT R26, R15, R26, R47, 0x96, !PT ;  /* 0x0000001a0f1a7212 */ /* 0x000fc800078e962f */
[----:B------:R-:W-:Y:S01]  /*0f30*/  LOP3.LUT R34, R33, R46, R23, 0x96, !PT ;  /* 0x0000002e21227212 */ /* 0x000fe200078e9617 */
[----:B------:R-:W-:-:S04]  /*0f40*/  IMAD.WIDE.U32 R26, R26, -0x326172a9, RZ ;  /* 0xcd9e8d571a1a7825 */ /* 0x000fc800078e00ff */
[----:B------:R-:W-:Y:S01]  /*0f50*/  IMAD.HI.U32 R41, R34, -0x326172a9, RZ ;  /* 0xcd9e8d5722297827 */ /* 0x000fe200078e00ff */
[----:B------:R-:W-:-:S03]  /*0f60*/  LOP3.LUT R40, R31, R24, R27, 0x96, !PT ;  /* 0x000000181f287212 */ /* 0x000fc600078e961b */
[----:B------:R-:W-:Y:S01]  /*0f70*/  IMAD.MOV.U32 R24, RZ, RZ, R32 ;  /* 0x000000ffff187224 */ /* 0x000fe200078e0020 */
[----:B------:R-:W-:Y:S01]  /*0f80*/  LOP3.LUT R32, R39, R26, R41, 0x96, !PT ;  /* 0x0000001a27207212 */ /* 0x000fe200078e9629 */
[----:B------:R-:W-:Y:S06]  /*0f90*/  @P0 BRA `(.L_x_263) ;  /* 0x0000000000180947 */ /* 0x000fec0003800000 */
[----:B------:R-:W-:Y:S01]  /*0fa0*/  ISETP.NE.AND P0, PT, R38, RZ, PT ;  /* 0x000000ff2600720c */ /* 0x000fe20003f05270 */
[----:B------:R-:W-:-:S12]  /*0fb0*/  IMAD R25, R25, -0x326172a9, RZ ;  /* 0xcd9e8d5719197824 */ /* 0x000fd800078e02ff */
[----:B------:R-:W-:Y:S05]  /*0fc0*/  @!P0 BRA `(.L_x_264) ;  /* 0x0000000000208947 */ /* 0x000fea0003800000 */
[----:B------:R-:W-:Y:S02]  /*0fd0*/  MOV R24, R25 ;  /* 0x0000001900187202 */ /* 0x000fe40000000f00 */
[----:B------:R-:W-:Y:S01]  /*0fe0*/  MOV R25, R42 ;  /* 0x0000002a00197202 */ /* 0x000fe20000000f00 */
[----:B------:R-:W-:Y:S06]  /*0ff0*/  BRA `(.L_x_264) ;  /* 0x0000000000147947 */ /* 0x000fec0003800000 */
.L_x_263:
[----:B------:R-:W-:Y:S01]  /*1000*/  ISETP.NE.AND P0, PT, R38, 0x3, PT ;  /* 0x000000032600780c */ /* 0x000fe20003f05270 */
[----:B------:R-:W-:Y:S01]  /*1010*/  IMAD.MOV.U32 R24, RZ, RZ, R43 ;  /* 0x000000ffff187224 */ /* 0x000fe200078e002b */
[----:B------:R-:W-:-:S11]  /*1020*/  MOV R25, R32 ;  /* 0x0000002000197202 */ /* 0x000fd60000000f00 */
[----:B------:R-:W-:Y:S01]  /*1030*/  @P0 MOV R24, R42 ;  /* 0x0000002a00180202 */ /* 0x000fe20000000f00 */
[----:B------:R-:W-:-:S07]  /*1040*/  @P0 IMAD.MOV.U32 R25, RZ, RZ, R43 ;  /* 0x000000ffff190224 */ /* 0x000fce00078e002b */
.L_x_264:
[----:B------:R-:W-:Y:S01]  /*1050*/  UISETP.NE.AND UP0, UPT, UR4, URZ, UPT ;  /* 0x000000ff0400728c */ /* 0x000fe2000bf05270 */
[----:B------:R-:W-:Y:S01]  /*1060*/  I2FP.F32.U32 R26, R24 ;  /* 0x00000018001a7245 */ /* 0x000fe20000201000 */
[----:B------:R-:W-:Y:S01]  /*1070*/  HFMA2 R24, -RZ, RZ, 0.1171875, 0 ;  /* 0x2f800000ff187431 */ /* 0x000fe200000001ff */
[----:B------:R-:W-:-:S04]  /*1080*/  I2FP.F32.U32 R27, R25 ;  /* 0x00000019001b7245 */ /* 0x000fc80000201000 */
[-C--:B------:R-:W-:Y:S01]  /*1090*/  FFMA.FTZ R26, R26, R24.reuse, 1.1641532182693481445e-10 ;  /* 0x2f0000001a1a7423 */ /* 0x080fe20000010018 */
[----:B------:R-:W-:Y:S01]  /*10a0*/  FFMA.FTZ R27, R27, R24, 1.1641532182693481445e-10 ;  /* 0x2f0000001b1b7423 */ /* 0x000fe20000010018 */
[----:B------:R-:W-:Y:S06]  /*10b0*/  BRA.U UP0, `(.L_x_265) ;  /* 0x00000001007c7547 */ /* 0x000fec000b800000 */
[----:B------:R-:W-:-:S04]  /*10c0*/  ISETP.GE.U32.AND P0, PT, R29, UR34, PT ;  /* 0x000000221d007c0c */ /* 0x000fc8000bf06070 */
[----:B------:R-:W-:-:S13]  /*10d0*/  ISETP.GE.AND.EX P0, PT, R28, UR35, PT, P0 ;  /* 0x000000231c007c0c */ /* 0x000fda000bf06300 */
[----:B------:R-:W0:Y:S01]  /*10e0*/  @!P0 LDC.64 R24, c[0x0][0x548] ;  /* 0x00015200ff188b82 */ /* 0x000e220000000a00 */
[----:B------:R-:W-:-:S06]  /*10f0*/  @!P0 FMUL.FTZ R46, R26, 1 ;  /* 0x3f8000001a2e8820 */ /* 0x000fcc0000410000 */
[----:B------:R-:W0:Y:S01]  /*1100*/  @!P0 F2F.F64.F32 R46, R46 ;  /* 0x0000002e002e8310 */ /* 0x000e220000201800 */
[----:B------:R-:W1:-:S15]  /*1110*/  @!P0 LDC.64 R42, c[0x0][0x540] ;  /* 0x00015000ff2a8b82 */ /* 0x000e5e0000000a00 */
[----:B------:R-:W-:-:S15]  /*1120*/  NOP ;  /* 0x0000000000007918 */ /* 0x000fde0000000000 */
[----:B------:R-:W-:-:S15]  /*1130*/  NOP ;  /* 0x0000000000007918 */ /* 0x000fde0000000000 */
[----:B------:R-:W-:-:S15]  /*1140*/  NOP ;  /* 0x0000000000007918 */ /* 0x000fde0000000000 */
[----:B------:R-:W-:-:S03]  /*1150*/  NOP ;  /* 0x0000000000007918 */ /* 0x000fc60000000000 */
[----:B0-----:R-:W0:Y:S02]  /*1160*/  @!P0 DSETP.GEU.AND P1, PT, R46, R24, PT ;  /* 0x000000182e00822a */ /* 0x001e240003f2e000 */
[----:B0-----:R-:W-:Y:S02]  /*1170*/  @!P0 FSEL R25, RZ, 1.875, P1 ;  /* 0x3ff00000ff198808 */ /* 0x001fe40000800000 */
[----:B------:R-:W-:Y:S02]  /*1180*/  @!P0 MOV R24, RZ ;  /* 0x000000ff00188202 */ /* 0x000fe40000000f00 */
[----:B------:R-:W-:-:S03]  /*1190*/  IADD3 R26, P1, PT, R17, R29, RZ ;  /* 0x0000001d111a7210 */ /* 0x000fc60007f3e0ff */
[----:B-1----:R1:W-:Y:S01]  /*11a0*/  @!P0 STG.E.64 desc[UR76][R42.64], R24 ;  /* 0x000000182a008986 */ /* 0x0023e2000c101b4c */
[----:B------:R-:W-:Y:S01]  /*11b0*/  ISETP.GE.U32.AND P0, PT, R26, UR34, PT ;  /* 0x000000221a007c0c */ /* 0x000fe2000bf06070 */
[----:B------:R-:W-:-:S05]  /*11c0*/  IMAD.X R26, RZ, RZ, R28, P1 ;  /* 0x000000ffff1a7224 */ /* 0x000fca00008e061c */
[----:B------:R-:W-:-:S13]  /*11d0*/  ISETP.GE.AND.EX P0, PT, R26, UR35, PT, P0 ;  /* 0x000000231a007c0c */ /* 0x000fda000bf06300 */
[----:B-1----:R-:W-:Y:S05]  /*11e0*/  @P0 BRA `(.L_x_266) ;  /* 0x0000001c00f00947 */ /* 0x002fea0003800000 */
[----:B------:R-:W0:Y:S01]  /*11f0*/  LDC.64 R24, c[0x0][0x540] ;  /* 0x00015000ff187b82 */ /* 0x000e220000000a00 */
[----:B------:R-:W-:-:S04]  /*1200*/  FMUL.FTZ R41, R27, 1 ;  /* 0x3f8000001b297820 */ /* 0x000fc80000410000 */
[----:B------:R-:W1:-:S15]  /*1210*/  F2F.F64.F32 R26, R41 ;  /* 0x00000029001a7310 */ /* 0x000e5e0000201800 */
[----:B------:R-:W-:-:S15]  /*1220*/  NOP ;  /* 0x0000000000007918 */ /* 0x000fde0000000000 */
[----:B------:R-:W-:-:S15]  /*1230*/  NOP ;  /* 0x0000000000007918 */ /* 0x000fde0000000000 */
[----:B------:R-:W-:-:S15]  /*1240*/  NOP ;  /* 0x0000000000007918 */ /* 0x000fde0000000000 */
[----:B------:R-:W-:-:S04]  /*1250*/  NOP ;  /* 0x0000000000007918 */ /* 0x000fc80000000000 */
[----:B-1----:R-:W1:Y:S02]  /*1260*/  DSETP.GEU.AND P0, PT, R26, UR74, PT ;  /* 0x0000004a1a007e2a */ /* 0x002e64000bf0e000 */
[----:B-1----:R-:W-:Y:S02]  /*1270*/  FSEL R27, RZ, 1.875, P0 ;  /* 0x3ff00000ff1b7808 */ /* 0x002fe40000000000 */
[----:B------:R-:W-:-:S05]  /*1280*/  MOV R26, RZ ;  /* 0x000000ff001a7202 */ /* 0x000fca0000000f00 */
[----:B0-----:R1:W-:Y:S01]  /*1290*/  STG.E.64 desc[UR76][R24.64], R26 ;  /* 0x0000001a18007986 */ /* 0x0013e2000c101b4c */
[----:B------:R-:W-:Y:S05]  /*12a0*/  BRA `(.L_x_266) ;  /* 0x0000001c00c07947 */ /* 0x000fea0003800000 */
.L_x_265:
[----:B------:R-:W-:Y:S01]  /*12b0*/  ISETP.GE.U32.AND P0, PT, R29, R20, PT ;  /* 0x000000141d00720c */ /* 0x000fe20003f06070 */
[----:B------:R-:W-:Y:S03]  /*12c0*/  BSSY.RECONVERGENT B0, `(.L_x_267) ;  /* 0x00000f6000007945 */ /* 0x000fe60003800200 */
[----:B------:R-:W-:-:S13]  /*12d0*/  ISETP.GE.AND.EX P0, PT, R28, R21, PT, P0 ;  /* 0x000000151c00720c */ /* 0x000fda0003f06300 */
[----:B------:R-:W-:Y:S05]  /*12e0*/  @P0 BRA `(.L_x_268) ;  /* 0x0000000c00cc0947 */ /* 0x000fea0003800000 */
[----:B------:R-:W-:Y:S01]  /*12f0*/  MOV R24, RZ ;  /* 0x000000ff00187202 */ /* 0x000fe20000000f00 */
[----:B------:R-:W-:Y:S01]  /*1300*/  IMAD.MOV.U32 R25, RZ, RZ, R29 ;  /* 0x000000ffff197224 */ /* 0x000fe200078e001d */
[----:B------:R-:W-:-:S03]  /*1310*/  UISETP.NE.AND UP0, UPT, UR72, URZ, UPT ;  /* 0x000000ff4800728c */ /* 0x000fc6000bf05270 */
[----:B------:R-:W-:-:S05]  /*1320*/  IMAD.HI.U32 R43, R29, UR36, R24 ;  /* 0x000000241d2b7c27 */ /* 0x000fca000f8e0018 */
[----:B------:R-:W-:-:S04]  /*1330*/  SHF.R.U32.HI R43, RZ, UR37, R43 ;  /* 0x00000025ff2b7c19 */ /* 0x000fc8000801162b */
[----:B------:R-:W-:-:S05]  /*1340*/  IADD3 R24, PT, PT, -R43, RZ, RZ ;  /* 0x000000ff2b187210 */ /* 0x000fca0007ffe1ff */
[----:B------:R-:W-:-:S04]  /*1350*/  IMAD R41, R24, UR70, R29 ;  /* 0x0000004618297c24 */ /* 0x000fc8000f8e021d */
[----:B------:R-:W-:Y:S01]  /*1360*/  IMAD R41, R41, UR69, RZ ;  /* 0x0000004529297c24 */ /* 0x000fe2000f8e02ff */
        /* <DEDUP_REMOVED lines=222> */
.L_x_269:
[----:B------:R-:W0:Y:S01]  /*2150*/  LDCU.64 UR48, c[0x0][0x540] ;  /* 0x0000a800ff3077ac */ /* 0x000e220008000a00 */
[----:B------:R-:W-:-:S04]  /*2160*/  FMUL.FTZ R26, R26, 1 ;  /* 0x3f8000001a1a7820 */ /* 0x000fc80000410000 */
[----:B------:R-:W1:-:S15]  /*2170*/  F2F.F64.F32 R24, R26 ;  /* 0x0000001a00187310 */ /* 0x000e5e0000201800 */
[----:B------:R-:W-:-:S15]  /*2180*/  NOP ;  /* 0x0000000000007918 */ /* 0x000fde0000000000 */
[----:B------:R-:W-:-:S15]  /*2190*/  NOP ;  /* 0x0000000000007918 */ /* 0x000fde0000000000 */
[----:B------:R-:W-:-:S15]  /*21a0*/  NOP ;  /* 0x0000000000007918 */ /* 0x000fde0000000000 */
[----:B------:R-:W-:-:S04]  /*21b0*/  NOP ;  /* 0x0000000000007918 */ /* 0x000fc80000000000 */
[----:B-1----:R-:W1:Y:S02]  /*21c0*/  DSETP.GEU.AND P1, PT, R24, UR74, PT ;  /* 0x0000004a18007e2a */ /* 0x002e64000bf2e000 */
[----:B-1----:R-:W-:Y:S01]  /*21d0*/  FSEL R25, RZ, 1.875, P1 ;  /* 0x3ff00000ff197808 */ /* 0x002fe20000800000 */
[----:B------:R-:W-:Y:S01]  /*21e0*/  IMAD.MOV.U32 R24, RZ, RZ, RZ ;  /* 0x000000ffff187224 */ /* 0x000fe200078e00ff */
[----:B0-----:R-:W-:-:S04]  /*21f0*/  IADD3 R42, P0, PT, R41, UR48, RZ ;  /* 0x00000030292a7c10 */ /* 0x001fc8000ff1e0ff */
[----:B------:R-:W-:-:S05]  /*2200*/  IADD3.X R43, PT, PT, RZ, UR49, RZ, P0, !PT ;  /* 0x00000031ff2b7c10 */ /* 0x000fca00087fe4ff */
[----:B------:R0:W-:Y:S04]  /*2210*/  STG.E.64 desc[UR76][R42.64], R24 ;  /* 0x000000182a007986 */ /* 0x0001e8000c101b4c */
.L_x_268:
[----:B------:R-:W-:Y:S05]  /*2220*/  BSYNC.RECONVERGENT B0 ;  /* 0x0000000000007941 */ /* 0x000fea0003800200 */
.L_x_267:
[----:B------:R-:W-:-:S04]  /*2230*/  IADD3 R41, P1, PT, R17, R29, RZ ;  /* 0x0000001d11297210 */ /* 0x000fc80007f3e0ff */
[----:B------:R-:W-:Y:S02]  /*2240*/  ISETP.GE.U32.AND P0, PT, R41, R20, PT ;  /* 0x000000142900720c */ /* 0x000fe40003f06070 */
[----:B0-----:R-:W-:-:S04]  /*2250*/  IADD3.X R24, PT, PT, RZ, R28, RZ, P1, !PT ;  /* 0x0000001cff187210 */ /* 0x001fc80000ffe4ff */
        /* <DEDUP_REMOVED lines=232> */
.L_x_270:
        /* <DEDUP_REMOVED lines=13> */
.L_x_266:
[----:B------:R-:W-:Y:S01]  /*31b0*/  IADD3 R29, P0, PT, R36, R29, RZ ;  /* 0x0000001d241d7210 */ /* 0x000fe20007f1e0ff */
[----:B------:R-:W-:Y:S01]  /*31c0*/  IMAD.HI.U32 R23, R40, -0x2daee0ad, RZ ;  /* 0xd2511f5328177827 */ /* 0x000fe200078e00ff */
[----:B------:R-:W-:Y:S05]  /*31d0*/  WARPSYNC.ALL ;  /* 0x0000000000007948 */ /* 0x000fea0003800000 */
[----:B------:R-:W-:Y:S01]  /*31e0*/  IADD3.X R28, PT, PT, RZ, R28, RZ, P0, !PT ;  /* 0x0000001cff1c7210 */ /* 0x000fe200007fe4ff */
[----:B------:R-:W-:Y:S01]  /*31f0*/  BAR.SYNC.DEFER_BLOCKING 0x0 ;  /* 0x0000000000007b1d */ /* 0x000fe20000010000 */
[----:B------:R-:W-:Y:S02]  /*3200*/  ISETP.GE.U32.AND P0, PT, R29, R18, PT ;  /* 0x000000121d00720c */ /* 0x000fe40003f06070 */
[----:B------:R-:W-:-:S02]  /*3210*/  LOP3.LUT R42, R22, R23, RZ, 0x3c, !PT ;  /* 0x00000017162a7212 */ /* 0x000fc400078e3cff */
[----:B------:R-:W-:-:S13]  /*3220*/  ISETP.GE.AND.EX P0, PT, R28, R37, PT, P0 ;  /* 0x000000251c00720c */ /* 0x000fda0003f06300 */
[----:B------:R-:W-:Y:S05]  /*3230*/  @!P0 BRA `(.L_x_271) ;  /* 0xffffffd800708947 */ /* 0x000fea000383ffff */
[----:B------:R-:W-:Y:S05]  /*3240*/  EXIT ;  /* 0x000000000000794d */ /* 0x000fea0003800000 */
        .weak           $__internal_16_$__cuda_sm20_div_s64
        .type           $__internal_16_$__cuda_sm20_div_s64,@function
        .size           $__internal_16_$__cuda_sm20_div_s64,(.L_x_10508 - $__internal_16_$__cuda_sm20_div_s64)
$__internal_16_$__cuda_sm20_div_s64:
[----:B------:R-:W-:-:S04]  /*3250*/  MOV R37, RZ ;  /* 0x000000ff00257202 */ /* 0x000fc80000000f00 */
        /* <DEDUP_REMOVED lines=15> */
[----:B------:R-:W-:-:S04]  /*3350*/  IMAD.HI.U32 R18, P1, R21, R25, R18 ;  /* 0x0000001915127227 */ /* 0x000fc80007820012 */
[----:B------:R-:W-:Y:S01]  /*3360*/  IMAD.HI.U32 R25, R21, R39, RZ ;  /* 0x0000002715197227 */ /* 0x000fe200078e00ff */
[----:B------:R-:W-:-:S03]  /*3370*/  IADD3 R19, P2, PT, R37, R18, RZ ;  /* 0x0000001225137210 */ /* 0x000fc60007f5e0ff */
[----:B------:R-:W-:Y:S02]  /*3380*/  IMAD.X R25, R25, 0x1, R21, P0 ;  /* 0x0000000119197824 */ /* 0x000fe400000e0615 */
[----:B------:R-:W-:-:S03]  /*3390*/  IMAD.WIDE.U32 R20, R19, R36, RZ ;  /* 0x0000002413147225 */ /* 0x000fc600078e00ff */
[----:B------:R-:W-:Y:S02]  /*33a0*/  IADD3.X R25, PT, PT, RZ, RZ, R25, P2, P1 ;  /* 0x000000ffff197210 */ /* 0x000fe400017e2419 */
[----:B------:R-:W-:Y:S02]  /*33b0*/  IADD3 R27, P0, PT, RZ, -R20, RZ ;  /* 0x80000014ff1b7210 */ /* 0x000fe40007f1e0ff */
[----:B------:R-:W-:Y:S01]  /*33c0*/  ISETP.LE.AND P1, PT, RZ, UR5, PT ;  /* 0x00000005ff007c0c */ /* 0x000fe2000bf23270 */
[----:B------:R-:W-:Y:S01]  /*33d0*/  IMAD R20, R25, R36, R21 ;  /* 0x0000002419147224 */ /* 0x000fe200078e0215 */
[----:B------:R-:W-:Y:S01]  /*33e0*/  IADD3 R21, P4, PT, RZ, -UR4, RZ ;  /* 0x80000004ff157c10 */ /* 0x000fe2000ff9e0ff */
[----:B------:R-:W-:-:S03]  /*33f0*/  IMAD.HI.U32 R18, R19, R27, RZ ;  /* 0x0000001b13127227 */ /* 0x000fc600078e00ff */
[----:B------:R-:W-:Y:S02]  /*3400*/  IADD3.X R20, PT, PT, RZ, ~R20, RZ, P0, !PT ;  /* 0x80000014ff147210 */ /* 0x000fe400007fe4ff */
[----:B------:R-:W-:-:S03]  /*3410*/  SEL R21, R21, UR4, !P1 ;  /* 0x0000000415157c07 */ /* 0x000fc6000c800000 */
[----:B------:R-:W-:-:S04]  /*3420*/  IMAD.WIDE.U32 R18, P0, R19, R20, R18 ;  /* 0x0000001413127225 */ /* 0x000fc80007800012 */
[----:B------:R-:W-:-:S04]  /*3430*/  IMAD.HI.U32 R32, R25, R20, RZ ;  /* 0x0000001419207227 */ /* 0x000fc800078e00ff */
[----:B------:R-:W-:Y:S01]  /*3440*/  IMAD.HI.U32 R18, P2, R25, R27, R18 ;  /* 0x0000001b19127227 */ /* 0x000fe20007840012 */
[----:B------:R-:W-:-:S03]  /*3450*/  IADD3.X R27, PT, PT, RZ, ~UR5, RZ, P4, !PT ;  /* 0x80000005ff1b7c10 */ /* 0x000fc6000a7fe4ff */
        /* <DEDUP_REMOVED lines=9> */
[----:B------:R-:W-:-:S04]  /*34f0*/  IMAD.HI.U32 R37, R32, R25, RZ ;  /* 0x0000001920257227 */ /* 0x000fc800078e00ff */
[----:B------:R-:W-:-:S05]  /*3500*/  IMAD.HI.U32 R18, P0, R32, R21, R18 ;  /* 0x0000001520127227 */ /* 0x000fca0007800012 */
[----:B------:R-:W-:Y:S02]  /*3510*/  IADD3 R27, P2, PT, R27, R18, RZ ;  /* 0x000000121b1b7210 */ /* 0x000fe40007f5e0ff */
[----:B------:R-:W-:-:S03]  /*3520*/  IADD3.X R37, PT, PT, R37, RZ, RZ, P0, !PT ;  /* 0x000000ff25257210 */ /* 0x000fc600007fe4ff */
[----:B------:R-:W-:-:S04]  /*3530*/  IMAD.WIDE.U32 R18, R27, R36, RZ ;  /* 0x000000241b127225 */ /* 0x000fc800078e00ff */
[----:B------:R-:W-:Y:S01]  /*3540*/  IMAD.X R37, RZ, RZ, R37, P2 ;  /* 0x000000ffff257224 */ /* 0x000fe200010e0625 */
[----:B------:R-:W-:Y:S02]  /*3550*/  IADD3 R39, P0, PT, -R18, R21, RZ ;  /* 0x0000001512277210 */ /* 0x000fe40007f1e1ff */
[----:B------:R-:W-:Y:S01]  /*3560*/  IADD3 R18, P3, PT, R27, 0x1, RZ ;  /* 0x000000011b127810 */ /* 0x000fe20007f7e0ff */
[----:B------:R-:W-:Y:S01]  /*3570*/  IMAD R20, R37, R36, R19 ;  /* 0x0000002425147224 */ /* 0x000fe200078e0213 */
[----:B------:R-:W-:-:S04]  /*3580*/  IADD3 R19, P2, PT, -R36, R39, RZ ;  /* 0x0000002724137210 */ /* 0x000fc80007f5e1ff */
[----:B------:R-:W-:Y:S02]  /*3590*/  IADD3.X R32, PT, PT, ~R20, R25, RZ, P0, !PT ;  /* 0x0000001914207210 */ /* 0x000fe400007fe5ff */
[----:B------:R-:W-:Y:S02]  /*35a0*/  ISETP.GE.U32.AND P0, PT, R39, R36, PT ;  /* 0x000000242700720c */ /* 0x000fe40003f06070 */
[C---:B------:R-:W-:Y:S02]  /*35b0*/  IADD3.X R21, PT, PT, R32.reuse, -0x1, RZ, P2, !PT ;  /* 0xffffffff20157810 */ /* 0x040fe400017fe4ff */
[----:B------:R-:W-:Y:S02]  /*35c0*/  ISETP.GE.U32.AND.EX P0, PT, R32, RZ, PT, P0 ;  /* 0x000000ff2000720c */ /* 0x000fe40003f06100 */
[----:B------:R-:W-:Y:S02]  /*35d0*/  IADD3.X R20, PT, PT, RZ, R37, RZ, P3, !PT ;  /* 0x00000025ff147210 */ /* 0x000fe40001ffe4ff */
[----:B------:R-:W-:-:S02]  /*35e0*/  SEL R19, R19, R39, P0 ;  /* 0x0000002713137207 */ /* 0x000fc40000000000 */
[----:B------:R-:W-:Y:S02]  /*35f0*/  SEL R27, R18, R27, P0 ;  /* 0x0000001b121b7207 */ /* 0x000fe40000000000 */
[----:B------:R-:W-:Y:S02]  /*3600*/  SEL R21, R21, R32, P0 ;  /* 0x0000002015157207 */ /* 0x000fe40000000000 */
[----:B------:R-:W-:Y:S02]  /*3610*/  ISETP.GE.U32.AND P2, PT, R19, R36, PT ;  /* 0x000000241300720c */ /* 0x000fe40003f46070 */
        /* <DEDUP_REMOVED lines=15> */
[----:B------:R-:W-:Y:S06]  /*3710*/  RET.REL.NODEC R26 `(_ZN2at6native57_GLOBAL__N__cd6b329d_24_DistributionBernoulli_cu_7537a20d43distribution_elementwise_grid_stride_kernelIdLi2EZNS0_9templates4cuda21uniform_and_transformIddPNS_17CUDAGeneratorImplEZZZNS4_16bernoulli_kernelIS7_EEvRNS_18TensorIteratorBaseEdT_ENKUlvE_clEvENKUlvE4_clEvEUldE_EEvSA_T1_T2_EUlP24curandStatePhilox4_32_10E0_ZNS1_27distribution_nullary_kernelIdd6float4S7_SJ_SE_EEvSA_SG_RKT3_T4_EUlidE0_EEvlNS_15PhiloxCudaStateESF_SG_) ;  /* 0xffffffc81a387950 */ /* 0x000fec0003c3ffff */
.L_x_272:
        /* <DEDUP_REMOVED lines=14> */
.L_x_10508:


//--------------------- .text._ZN2at6native57_GLOBAL__N__cd6b329d_24_DistributionBernoulli_cu_7537a20d43distribution_elementwise_grid_stride_kernelIdLi2EZNS0_9templates4cuda21uniform_and_transformIddPNS_17CUDAGeneratorImplEZZZNS4_16bernoulli_kernelIS7_EEvRNS_18TensorIteratorBaseEdT_ENKUlvE_clEvENKUlvE4_clEvEUldE_EEvSA_T1_T2_EUlP24curandStatePhilox4_32_10E0_ZNS1_27distribution_nullary_kernelIdd6float4S7_SJ_SE_EEvSA_SG_RKT3_T4_EUlidE_EEvlNS_15PhiloxCudaStateESF_SG_ --------------------------
	.section	.text._ZN2at6native57_GLOBAL__N__cd6b329d_24_DistributionBernoulli_cu_7537a20d43distribution_elementwise_grid_stride_kernelIdLi2EZNS0_9templates4cuda21uniform_and_transformIddPNS_17CUDAGeneratorImplEZZZNS4_16bernoulli_kernelIS7_EEvRNS_18TensorIteratorBaseEdT_ENKUlvE_clEvENKUlvE4_clEvEUldE_EEvSA_T1_T2_EUlP24curandStatePhilox4_32_10E0_ZNS1_27distribution_nullary_kernelIdd6float4S7_SJ_SE_EEvSA_SG_RKT3_T4_EUlidE_EEvlNS_15PhiloxCudaStateESF_SG_,"ax",@progbits
	.align	128
.text._ZN2at6native57_GLOBAL__N__cd6b329d_24_DistributionBernoulli_cu_7537a20d43distribution_elementwise_grid_stride_kernelIdLi2EZNS0_9templates4cuda21uniform_and_transformIddPNS_17CUDAGeneratorImplEZZZNS4_16bernoulli_kernelIS7_EEvRNS_18TensorIteratorBaseEdT_ENKUlvE_clEvENKUlvE4_clEvEUldE_EEvSA_T1_T2_EUlP24curandStatePhilox4_32_10E0_ZNS1_27distribution_nullary_kernelIdd6float4S7_SJ_SE_EEvSA_SG_RKT3_T4_EUlidE_EEvlNS_15PhiloxCudaStateESF_SG_:
        .type           _ZN2at6native57_GLOBAL__N__cd6b329d_24_DistributionBernoulli_cu_7537a20d43distribution_elementwise_grid_stride_kernelIdLi2EZNS0_9templates4cuda21uniform_and_transformIddPNS_17CUDAGeneratorImplEZZZNS4_16bernoulli_kernelIS7_EEvRNS_18TensorIteratorBaseEdT_ENKUlvE_clEvENKUlvE4_clEvEUldE_EEvSA_T1_T2_EUlP24curandStatePhilox4_32_10E0_ZNS1_27distribution_nullary_kernelIdd6float4S7_SJ_SE_EEvSA_SG_RKT3_T4_EUlidE_EEvlNS_15PhiloxCudaStateESF_SG_,@function
        .size           _ZN2at6native57_GLOBAL__N__cd6b329d_24_DistributionBernoulli_cu_7537a20d43distribution_elementwise_grid_stride_kernelIdLi2EZNS0_9templates4cuda21uniform_and_transformIddPNS_17CUDAGeneratorImplEZZZNS4_16bernoulli_kernelIS7_EEvRNS_18TensorIteratorBaseEdT_ENKUlvE_clEvENKUlvE4_clEvEUldE_EEvSA_T1_T2_EUlP24curandStatePhilox4_32_10E0_ZNS1_27distribution_nullary_kernelIdd6float4S7_SJ_SE_EEvSA_SG_RKT3_T4_EUlidE_EEvlNS_15PhiloxCudaStateESF_SG_,(.L_x_10510 - _ZN2at6native57_GLOBAL__N__cd6b329d_24_DistributionBernoulli_cu_7537a20d43distribution_elementwise_grid_stride_kernelIdLi2EZNS0_9templates4cuda21uniform_and_transformIddPNS_17CUDAGeneratorImplEZZZNS4_16bernoulli_kernelIS7_EEvRNS_18TensorIteratorBaseEdT_ENKUlvE_clEvENKUlvE4_clEvEUldE_EEvSA_T1_T2_EUlP24curandStatePhilox4_32_10E0_ZNS1_27distribution_nullary_kernelIdd6float4S7_SJ_SE_EEvSA_SG_RKT3_T4_EUlidE_EEvlNS_15PhiloxCudaStateESF_SG_)
        .other          _ZN2at6native57_GLOBAL__N__cd6b329d_24_DistributionBernoulli_cu_7537a20d43distribution_elementwise_grid_stride_kernelIdLi2EZNS0_9templates4cuda21uniform_and_transformIddPNS_17CUDAGeneratorImplEZZZNS4_16bernoulli_kernelIS7_EEvRNS_18TensorIteratorBaseEdT_ENKUlvE_clEvENKUlvE4_clEvEUldE_EEvSA_T1_T2_EUlP24curandStatePhilox4_32_10E0_ZNS1_27distribution_nullary_kernelIdd6float4S7_SJ_SE_EEvSA_SG_RKT3_T4_EUlidE_EEvlNS_15PhiloxCudaStateESF_SG_,@"STO_CUDA_ENTRY STV_DEFAULT"
_ZN2at6native57_GLOBAL__N__cd6b329d_24_DistributionBernoulli_cu_7537a20d43distribution_elementwise_grid_stride_kernelIdLi2EZNS0_9templates4cuda21uniform_and_transformIddPNS_17CUDAGeneratorImplEZZZNS4_16bernoulli_kernelIS7_EEvRNS_18TensorIteratorBaseEdT_ENKUlvE_clEvENKUlvE4_clEvEUldE_EEvSA_T1_T2_EUlP24curandStatePhilox4_32_10E0_ZNS1_27distribution_nullary_kernelIdd6float4S7_SJ_SE_EEvSA_SG_RKT3_T4_EUlidE_EEvlNS_15PhiloxCudaStateESF_SG_:
        /* <DEDUP_REMOVED lines=21> */
[----:B------:R-:W0:Y:S02]  /*0150*/  LDCU.64 UR4, c[0x0][0x380] ;  /* 0x00007000ff0477ac */ /* 0x000e240008000a00 */
[----:B------:R-:W-:Y:S01]  /*0160*/  MOV R34, R38 ;  /* 0x0000002600227202 */ /* 0x000fe20000000f00 */
[----:B------:R-:W-:Y:S01]  /*0170*/  IMAD.WIDE.U32 R8, R38, -0x326172a9, RZ ;  /* 0xcd9e8d5726087825 */ /* 0x000fe200078e00ff */
        /* <DEDUP_REMOVED lines=14> */
[C---:B------:R-:W-:Y:S01]  /*0260*/  LOP3.LUT R12, R25.reuse, R7, R39, 0x96, !PT ;  /* 0x00000007190c7212 */ /* 0x040fe200078e9627 */
        /* <DEDUP_REMOVED lines=29> */
[----:B------:R-:W-:Y:S01]  /*0440*/  VIADD R14, R25, 0x646e171e ;  /* 0x646e171e190e7836 */ /* 0x000fe20000000000 */
[----:B------:R-:W-:Y:S01]  /*0450*/  LOP3.LUT R20, R13, R26, R19, 0x96, !PT ;  /* 0x0000001a0d147212 */ /* 0x000fe200078e9613 */
[----:B------:R-:W-:Y:S02]  /*0460*/  VIADD R15, R25, 0x1fd5c5a3 ;  /* 0x1fd5c5a3190f7836 */ /* 0x000fe40000000000 */
[----:B------:R-:W-:-:S04]  /*0470*/  IMAD.WIDE.U32 R22, R22, -0x2daee0ad, RZ ;  /* 0xd2511f5316167825 */ /* 0x000fc800078e00ff */
[----:B------:R-:W-:Y:S01]  /*0480*/  IMAD.WIDE.U32 R20, R20, -0x2daee0ad, RZ ;  /* 0xd2511f5314147825 */ /* 0x000fe200078e00ff */
[----:B------:R-:W-:Y:S02]  /*0490*/  LOP3.LUT R36, R14, R16, R23, 0x96, !PT ;  /* 0x000000100e247212 */ /* 0x000fe400078e9617 */
[----:B------:R-:W-:Y:S01]  /*04a0*/  IADD3 R16, PT, PT, R24, 0x5384540f, RZ ;  /* 0x5384540f18107810 */ /* 0x000fe20007ffe0ff */
[----:B---3--:R-:W-:Y:S01]  /*04b0*/  IMAD R17, R33, UR8, RZ ;  /* 0x0000000821117c24 */ /* 0x008fe2000f8e02ff */
[----:B------:R-:W-:Y:S01]  /*04c0*/  LOP3.LUT R26, R15, R22, R21, 0x96, !PT ;  /* 0x000000160f1a7212 */ /* 0x000fe200078e9615 */
[----:B------:R-:W-:-:S04]  /*04d0*/  IMAD.WIDE.U32 R36, R36, -0x326172a9, RZ ;  /* 0xcd9e8d5724247825 */ /* 0x000fc800078e00ff */
[----:B------:R-:W-:Y:S01]  /*04e0*/  IMAD.WIDE.U32 R26, R26, -0x326172a9, RZ ;  /* 0xcd9e8d571a1a7825 */ /* 0x000fe200078e00ff */
[----:B------:R-:W-:-:S03]  /*04f0*/  LOP3.LUT R28, R16, R18, R37, 0x96, !PT ;  /* 0x00000012101c7212 */ /* 0x000fc600078e9625 */
[----:B------:R-:W-:Y:S01]  /*0500*/  VIADD R37, R25, 0xdb3d7428 ;  /* 0xdb3d742819257836 */ /* 0x000fe20000000000 */
[----:B------:R-:W-:Y:S01]  /*0510*/  LOP3.LUT R36, R35, R36, R27, 0x96, !PT ;  /* 0x0000002423247212 */ /* 0x000fe200078e961b */
[----:B------:R-:W-:-:S04]  /*0520*/  IMAD.WIDE.U32 R28, R28, -0x2daee0ad, RZ ;  /* 0xd2511f531c1c7825 */ /* 0x000fc800078e00ff */
[----:B------:R-:W-:Y:S01]  /*0530*/  IMAD.MOV.U32 R18, RZ, RZ, R38 ;  /* 0x000000ffff127224 */ /* 0x000fe200078e0026 */
[----:B------:R-:W-:Y:S01]  /*0540*/  LOP3.LUT R45, R37, R20, R29, 0x96, !PT ;  /* 0x00000014252d7212 */ /* 0x000fe200078e961d */
[----:B------:R-:W-:Y:S01]  /*0550*/  IMAD.MOV.U32 R19, RZ, RZ, R39 ;  /* 0x000000ffff137224 */ /* 0x000fe200078e0027 */
[----:B------:R-:W-:Y:S01]  /*0560*/  SHF.L.U32 R38, R17, 0x1, RZ ;  /* 0x0000000111267819 */ /* 0x000fe200000006ff */
[----:B------:R-:W-:Y:S06]  /*0570*/  BRA.U UP0, `(.L_x_273) ;  /* 0x0000000100507547 */ /* 0x000fec000b800000 */
[----:B------:R-:W0:Y:S01]  /*0580*/  I2F.U32.RP R22, R38 ;  /* 0x0000002600167306 */ /* 0x000e220000209000 */
[----:B------:R-:W-:Y:S01]  /*0590*/  IADD3 R23, PT, PT, RZ, -R38, RZ ;  /* 0x80000026ff177210 */ /* 0x000fe20007ffe0ff */
[----:B------:R-:W-:Y:S01]  /*05a0*/  HFMA2 R31, -RZ, RZ, 0, 0 ;  /* 0x00000000ff1f7431 */ /* 0x000fe200000001ff */
[----:B------:R-:W-:-:S05]  /*05b0*/  ISETP.NE.U32.AND P2, PT, R38, RZ, PT ;  /* 0x000000ff2600720c */ /* 0x000fca0003f45070 */
[----:B0-----:R-:W0:Y:S02]  /*05c0*/  MUFU.RCP R22, R22 ;  /* 0x0000001600167308 */ /* 0x001e240000001000 */
[----:B0-----:R-:W-:-:S06]  /*05d0*/  VIADD R20, R22, 0xffffffe ;  /* 0x0ffffffe16147836 */ /* 0x001fcc0000000000 */
        /* <DEDUP_REMOVED lines=14> */
.L_x_273:
[----:B------:R-:W-:-:S07]  /*06c0*/  MOV R42, 0x6e0 ;  /* 0x000006e0002a7802 */ /* 0x000fce0000000f00 */
[----:B------:R-:W-:Y:S05]  /*06d0*/  CALL.REL.NOINC `($__internal_17_$__cuda_sm20_div_s64) ;  /* 0x00000008002c7944 */ /* 0x000fea0003c00000 */
.L_x_274:
        /* <DEDUP_REMOVED lines=10> */
[----:B------:R-:W0:Y:S01]  /*0780*/  LDC.64 R20, c[0x0][0x380] ;  /* 0x0000e000ff147b82 */ /* 0x000e220000000a00 */
[----:B------:R-:W-:Y:S01]  /*0790*/  IMAD.HI.U32 R47, R36, -0x2daee0ad, RZ ;  /* 0xd2511f53242f7827 */ /* 0x000fe200078e00ff */
[----:B------:R-:W-:Y:S01]  /*07a0*/  LOP3.LUT R43, R32, 0x3, RZ, 0xc0, !PT ;  /* 0x00000003202b7812 */ /* 0x000fe200078ec0ff */
[----:B------:R-:W1:Y:S01]  /*07b0*/  LDCU UR4, c[0x0][0x3b0] ;  /* 0x00007600ff0477ac */ /* 0x000e620008000800 */
[----:B------:R-:W-:Y:S01]  /*07c0*/  IADD3 R44, PT, PT, R25, -0x695add53, RZ ;  /* 0x96a522ad192c7810 */ /* 0x000fe20007ffe0ff */
[----:B------:R-:W-:Y:S01]  /*07d0*/  IMAD.HI.U32 R41, R45, -0x326172a9, RZ ;  /* 0xcd9e8d572d297827 */ /* 0x000fe200078e00ff */
[----:B------:R-:W-:Y:S01]  /*07e0*/  LOP3.LUT R47, R28, R47, RZ, 0x3c, !PT ;  /* 0x0000002f1c2f7212 */ /* 0x000fe200078e3cff */
[----:B------:R-:W2:Y:S03]  /*07f0*/  LDCU.64 UR10, c[0x0][0x3b8] ;  /* 0x00007700ff0a77ac */ /* 0x000ea60008000a00 */
[----:B------:R-:W-:Y:S01]  /*0800*/  LOP3.LUT R41, R40, R26, R41, 0x96, !PT ;  /* 0x0000001a28297212 */ /* 0x000fe200078e9629 */
[----:B------:R-:W3:Y:S06]  /*0810*/  LDCU.64 UR8, c[0x0][0x3a8] ;  /* 0x00007500ff0877ac */ /* 0x000eec0008000a00 */
.L_x_282:
[----:B------:R-:W-:Y:S01]  /*0820*/  VIADD R0, R0, 0x1 ;  /* 0x0000000100007836 */ /* 0x000fe20000000000 */
[----:B------:R-:W-:Y:S03]  /*0830*/  BSSY.RECONVERGENT B0, `(.L_x_275) ;  /* 0x000000c000007945 */ /* 0x000fe60003800200 */
[C---:B01----:R-:W-:Y:S01]  /*0840*/  IMAD.WIDE.U32 R28, R0.reuse, -0x2daee0ad, RZ ;  /* 0xd2511f53001c7825 */ /* 0x043fe200078e00ff */
        /* <DEDUP_REMOVED lines=10> */
.L_x_276:
[----:B-123--:R-:W-:Y:S05]  /*08f0*/  BSYNC.RECONVERGENT B0 ;  /* 0x0000000000007941 */ /* 0x00efea0003800200 */
.L_x_275:
[----:B------:R-:W-:Y:S01]  /*0900*/  LOP3.LUT R32, R39, R29, R25, 0x96, !PT ;  /* 0x0000001d27207212 */ /* 0x000fe200078e9619 */
[----:B------:R-:W-:Y:S01]  /*0910*/  IMAD.WIDE.U32 R26, R34, -0x326172a9, RZ ;  /* 0xcd9e8d57221a7825 */ /* 0x000fe200078e00ff */
[----:B------:R-:W-:Y:S02]  /*0920*/  ISETP.GT.AND P0, PT, R43, 0x1, PT ;  /* 0x000000012b00780c */ /* 0x000fe40003f04270 */
[----:B------:R-:W-:Y:S01]  /*0930*/  LOP3.LUT R47, R47, R44, RZ, 0x3c, !PT ;  /* 0x0000002c2f2f7212 */ /* 0x000fe200078e3cff */
[----:B------:R-:W-:Y:S01]  /*0940*/  IMAD.WIDE.U32 R32, R32, -0x326172a9, RZ ;  /* 0xcd9e8d5720207825 */ /* 0x000fe200078e00ff */
[----:B------:R-:W-:-:S03]  /*0950*/  LOP3.LUT R27, R2, R27, R24, 0x96, !PT ;  /* 0x0000001b021b7212 */ /* 0x000fc600078e9618 */
        /* <DEDUP_REMOVED lines=29> */
[----:B------:R-:W-:Y:S01]  /*0b30*/  IMAD.MOV.U32 R29, RZ, RZ, R45 ;  /* 0x000000ffff1d7224 */ /* 0x000fe200078e002d */
[----:B------:R-:W-:Y:S01]  /*0b40*/  LOP3.LUT R45, R37, R32, R31, 0x96, !PT ;  /* 0x00000020252d7212 */ /* 0x000fe200078e961f */
[----:B------:R-:W-:-:S04]  /*0b50*/  IMAD.WIDE.U32 R26, R26, -0x326172a9, RZ ;  /* 0xcd9e8d571a1a7825 */ /* 0x000fc800078e00ff */
[----:B------:R-:W-:Y:S01]  /*0b60*/  IMAD.HI.U32 R33, R45, -0x326172a9, RZ ;  /* 0xcd9e8d572d217827 */ /* 0x000fe200078e00ff */
[----:B------:R-:W-:-:S04]  /*0b70*/  LOP3.LUT R36, R35, R28, R27, 0x96, !PT ;  /* 0x0000001c23247212 */ /* 0x000fc800078e961b */
[----:B------:R-:W-:Y:S01]  /*0b80*/  LOP3.LUT R32, R40, R26, R33, 0x96, !PT ;  /* 0x0000001a28207212 */ /* 0x000fe200078e9621 */
[----:B------:R-:W-:Y:S06]  /*0b90*/  @P0 BRA `(.L_x_277) ;  /* 0x0000000000180947 */ /* 0x000fec0003800000 */
[----:B------:R-:W-:Y:S01]  /*0ba0*/  ISETP.NE.AND P0, PT, R43, RZ, PT ;  /* 0x000000ff2b00720c */ /* 0x000fe20003f05270 */
[----:B------:R-:W-:-:S12]  /*0bb0*/  IMAD R26, R29, -0x326172a9, RZ ;  /* 0xcd9e8d571d1a7824 */ /* 0x000fd800078e02ff */
[----:B------:R-:W-:Y:S05]  /*0bc0*/  @!P0 BRA `(.L_x_278) ;  /* 0x0000000000208947 */ /* 0x000fea0003800000 */
[----:B------:R-:W-:Y:S01]  /*0bd0*/  MOV R41, R26 ;  /* 0x0000001a00297202 */ /* 0x000fe20000000f00 */
[----:B------:R-:W-:Y:S01]  /*0be0*/  IMAD.MOV.U32 R26, RZ, RZ, R47 ;  /* 0x000000ffff1a7224 */ /* 0x000fe200078e002f */
[----:B------:R-:W-:Y:S06]  /*0bf0*/  BRA `(.L_x_278) ;  /* 0x0000000000147947 */ /* 0x000fec0003800000 */
.L_x_277:
[----:B------:R-:W-:Y:S01]  /*0c00*/  ISETP.NE.AND P0, PT, R43, 0x3, PT ;  /* 0x000000032b00780c */ /* 0x000fe20003f05270 */
[----:B------:R-:W-:Y:S01]  /*0c10*/  IMAD.MOV.U32 R41, RZ, RZ, R46 ;  /* 0x000000ffff297224 */ /* 0x000fe200078e002e */
[----:B------:R-:W-:-:S11]  /*0c20*/  MOV R26, R32 ;  /* 0x00000020001a7202 */ /* 0x000fd60000000f00 */
[----:B------:R-:W-:Y:S02]  /*0c30*/  @P0 IMAD.MOV.U32 R41, RZ, RZ, R47 ;  /* 0x000000ffff290224 */ /* 0x000fe400078e002f */
[----:B------:R-:W-:-:S07]  /*0c40*/  @P0 IMAD.MOV.U32 R26, RZ, RZ, R46 ;  /* 0x000000ffff1a0224 */ /* 0x000fce00078e002e */
.L_x_278:
[----:B0-----:R-:W-:Y:S01]  /*0c50*/  ISETP.GE.U32.AND P0, PT, R18, R20, PT ;  /* 0x000000141200720c */ /* 0x001fe20003f06070 */
[----:B------:R-:W-:Y:S01]  /*0c60*/  BSSY.RECONVERGENT B0, `(.L_x_279) ;  /* 0x0000018000007945 */ /* 0x000fe20003800200 */
[----:B------:R-:W-:Y:S01]  /*0c70*/  IADD3 R33, P2, PT, R17, R18, RZ ;  /* 0x0000001211217210 */ /* 0x000fe20007f5e0ff */
[----:B------:R-:W-:Y:S01]  /*0c80*/  IMAD.MOV.U32 R47, RZ, RZ, 0x2f800000 ;  /* 0x2f800000ff2f7424 */ /* 0x000fe200078e00ff */
[----:B------:R-:W-:Y:S02]  /*0c90*/  ISETP.GE.AND.EX P0, PT, R19, R21, PT, P0 ;  /* 0x000000151300720c */ /* 0x000fe40003f06300 */
[----:B------:R-:W-:Y:S02]  /*0ca0*/  ISETP.GE.U32.AND P1, PT, R33, R20, PT ;  /* 0x000000142100720c */ /* 0x000fe40003f26070 */
[----:B------:R-:W-:Y:S02]  /*0cb0*/  IADD3.X R28, PT, PT, RZ, R19, RZ, P2, !PT ;  /* 0x00000013ff1c7210 */ /* 0x000fe400017fe4ff */
[----:B------:R-:W-:-:S02]  /*0cc0*/  I2FP.F32.U32 R46, R26 ;  /* 0x0000001a002e7245 */ /* 0x000fc40000201000 */
[----:B------:R-:W-:-:S05]  /*0cd0*/  ISETP.GE.AND.EX P1, PT, R28, R21, PT, P1 ;  /* 0x000000151c00720c */ /* 0x000fca0003f26310 */
[----:B------:R-:W-:Y:S08]  /*0ce0*/  @P0 BRA `(.L_x_280) ;  /* 0x00000000003c0947 */ /* 0x000ff00003800000 */
[----:B------:R-:W-:Y:S01]  /*0cf0*/  I2FP.F32.U32 R26, R41 ;  /* 0x00000029001a7245 */ /* 0x000fe20000201000 */
[----:B------:R-:W-:-:S04]  /*0d00*/  IMAD R27, R18, UR4, RZ ;  /* 0x00000004121b7c24 */ /* 0x000fc8000f8e02ff */
[----:B------:R-:W-:-:S04]  /*0d10*/  FFMA.FTZ R26, R26, R47, 1.1641532182693481445e-10 ;  /* 0x2f0000001a1a7423 */ /* 0x000fc8000001002f */
[----:B------:R-:W-:Y:S01]  /*0d20*/  FMUL.FTZ R41, R26, 1 ;  /* 0x3f8000001a297820 */ /* 0x000fe20000410000 */
[----:B------:R-:W-:-:S03]  /*0d30*/  IADD3 R26, P2, PT, R27, UR8, RZ ;  /* 0x000000081b1a7c10 */ /* 0x000fc6000ff5e0ff */
[----:B------:R-:W0:Y:S01]  /*0d40*/  F2F.F64.F32 R28, R41 ;  /* 0x00000029001c7310 */ /* 0x000e220000201800 */
[----:B------:R-:W-:-:S15]  /*0d50*/  LEA.HI.X.SX32 R27, R27, UR9, 0x1, P2 ;  /* 0x000000091b1b7c11 */ /* 0x000fde00090f0eff */
[----:B------:R-:W-:-:S15]  /*0d60*/  NOP ;  /* 0x0000000000007918 */ /* 0x000fde0000000000 */
[----:B------:R-:W-:-:S15]  /*0d70*/  NOP ;  /* 0x0000000000007918 */ /* 0x000fde0000000000 */
[----:B------:R-:W-:-:S15]  /*0d80*/  NOP ;  /* 0x0000000000007918 */ /* 0x000fde0000000000 */
[----:B------:R-:W-:-:S03]  /*0d90*/  NOP ;  /* 0x0000000000007918 */ /* 0x000fc60000000000 */
[----:B0-----:R-:W0:Y:S02]  /*0da0*/  DSETP.GEU.AND P0, PT, R28, UR10, PT ;  /* 0x0000000a1c007e2a */ /* 0x001e24000bf0e000 */
[----:B0-----:R-:W-:Y:S01]  /*0db0*/  FSEL R29, RZ, 1.875, P0 ;  /* 0x3ff00000ff1d7808 */ /* 0x001fe20000000000 */
[----:B------:R-:W-:-:S05]  /*0dc0*/  IMAD.MOV.U32 R28, RZ, RZ, RZ ;  /* 0x000000ffff1c7224 */ /* 0x000fca00078e00ff */
[----:B------:R0:W-:Y:S02]  /*0dd0*/  STG.E.64 desc[UR6][R26.64], R28 ;  /* 0x0000001c1a007986 */ /* 0x0001e4000c101b06 */
.L_x_280:
[----:B------:R-:W-:Y:S05]  /*0de0*/  BSYNC.RECONVERGENT B0 ;  /* 0x0000000000007941 */ /* 0x000fea0003800200 */
.L_x_279:
[----:B------:R-:W-:Y:S01]  /*0df0*/  FFMA.FTZ R46, R46, R47, 1.1641532182693481445e-10 ;  /* 0x2f0000002e2e7423 */ /* 0x000fe2000001002f */
[----:B------:R-:W-:Y:S06]  /*0e00*/  @P1 BRA `(.L_x_281) ;  /* 0x0000000000341947 */ /* 0x000fec0003800000 */
[----:B0-----:R-:W-:Y:S02]  /*0e10*/  IMAD R27, R33, UR4, RZ ;  /* 0x00000004211b7c24 */ /* 0x001fe4000f8e02ff */
[----:B------:R-:W-:-:S03]  /*0e20*/  FMUL.FTZ R33, R46, 1 ;  /* 0x3f8000002e217820 */ /* 0x000fc60000410000 */
[----:B------:R-:W-:Y:S01]  /*0e30*/  IADD3 R26, P1, PT, R27, UR8, RZ ;  /* 0x000000081b1a7c10 */ /* 0x000fe2000ff3e0ff */
[----:B------:R-:W0:-:S15]  /*0e40*/  F2F.F64.F32 R28, R33 ;  /* 0x00000021001c7310 */ /* 0x000e1e0000201800 */
[----:B------:R-:W-:-:S15]  /*0e50*/  NOP ;  /* 0x0000000000007918 */ /* 0x000fde0000000000 */
[----:B------:R-:W-:-:S15]  /*0e60*/  NOP ;  /* 0x0000000000007918 */ /* 0x000fde0000000000 */
[----:B------:R-:W-:-:S15]  /*0e70*/  NOP ;  /* 0x0000000000007918 */ /* 0x000fde0000000000 */
[----:B------:R-:W-:-:S04]  /*0e80*/  NOP ;  /* 0x0000000000007918 */ /* 0x000fc80000000000 */
[----:B0-----:R-:W0:Y:S01]  /*0e90*/  DSETP.GEU.AND P0, PT, R28, UR10, PT ;  /* 0x0000000a1c007e2a */ /* 0x001e22000bf0e000 */
[----:B------:R-:W-:Y:S02]  /*0ea0*/  LEA.HI.X.SX32 R27, R27, UR9, 0x1, P1 ;  /* 0x000000091b1b7c11 */ /* 0x000fe400088f0eff */
[----:B0-----:R-:W-:Y:S02]  /*0eb0*/  FSEL R29, RZ, 1.875, P0 ;  /* 0x3ff00000ff1d7808 */ /* 0x001fe40000000000 */
[----:B------:R-:W-:-:S05]  /*0ec0*/  MOV R28, RZ ;  /* 0x000000ff001c7202 */ /* 0x000fca0000000f00 */
[----:B------:R1:W-:Y:S02]  /*0ed0*/  STG.E.64 desc[UR6][R26.64], R28 ;  /* 0x0000001c1a007986 */ /* 0x0003e4000c101b06 */
.L_x_281:
[----:B------:R-:W-:Y:S01]  /*0ee0*/  IADD3 R18, P0, PT, R38, R18, RZ ;  /* 0x0000001226127210 */ /* 0x000fe20007f1e0ff */
[----:B------:R-:W-:Y:S01]  /*0ef0*/  IMAD.HI.U32 R47, R36, -0x2daee0ad, RZ ;  /* 0xd2511f53242f7827 */ /* 0x000fe200078e00ff */
[----:B------:R-:W-:Y:S05]  /*0f00*/  WARPSYNC.ALL ;  /* 0x0000000000007948 */ /* 0x000fea0003800000 */
[----:B------:R-:W-:Y:S01]  /*0f10*/  IMAD.X R19, RZ, RZ, R19, P0 ;  /* 0x000000ffff137224 */ /* 0x000fe200000e0613 */
[----:B------:R-:W-:Y:S01]  /*0f20*/  BAR.SYNC.DEFER_BLOCKING 0x0 ;  /* 0x0000000000007b1d */ /* 0x000fe20000010000 */
[----:B------:R-:W-:Y:S01]  /*0f30*/  ISETP.GE.U32.AND P0, PT, R18, R22, PT ;  /* 0x000000161200720c */ /* 0x000fe20003f06070 */
[----:B------:R-:W-:Y:S01]  /*0f40*/  IMAD.MOV.U32 R41, RZ, RZ, R32 ;  /* 0x000000ffff297224 */ /* 0x000fe200078e0020 */
[----:B------:R-:W-:-:S02]  /*0f50*/  LOP3.LUT R47, R30, R47, RZ, 0x3c, !PT ;  /* 0x0000002f1e2f7212 */ /* 0x000fc400078e3cff */
[----:B------:R-:W-:-:S13]  /*0f60*/  ISETP.GE.AND.EX P0, PT, R19, R42, PT, P0 ;  /* 0x0000002a1300720c */ /* 0x000fda0003f06300 */
[----:B------:R-:W-:Y:S05]  /*0f70*/  @!P0 BRA `(.L_x_282) ;  /* 0xfffffff800288947 */ /* 0x000fea000383ffff */
[----:B------:R-:W-:Y:S05]  /*0f80*/  EXIT ;  /* 0x000000000000794d */ /* 0x000fea0003800000 */
        .weak           $__internal_17_$__cuda_sm20_div_s64
        .type           $__internal_17_$__cuda_sm20_div_s64,@function
        .size           $__internal_17_$__cuda_sm20_div_s64,(.L_x_10510 - $__internal_17_$__cuda_sm20_div_s64)
$__internal_17_$__cuda_sm20_div_s64:
        /* <DEDUP_REMOVED lines=62> */
[----:B------:R-:W-:Y:S01]  /*1370*/  SEL R20, R22, R43, P0 ;  /* 0x0000002b16147207 */ /* 0x000fe20000000000 */
[----:B------:R-:W-:Y:S01]  /*1380*/  IMAD.MOV.U32 R43, RZ, RZ, 0x0 ;  /* 0x00000000ff2b7424 */ /* 0x000fe200078e00ff */
[----:B------:R-:W-:-:S02]  /*1390*/  IADD3 R30, P3, PT, R41, 0x1, RZ ;  /* 0x00000001291e7810 */ /* 0x000fc40007f7e0ff */
[----:B------:R-:W-:-:S03]  /*13a0*/  ISETP.GE.U32.AND.EX P0, PT, R23, RZ, PT, P2 ;  /* 0x000000ff1700720c */ /* 0x000fc60003f06120 */
[----:B------:R-:W-:Y:S01]  /*13b0*/  IMAD.X R31, RZ, RZ, R20, P3 ;  /* 0x000000ffff1f7224 */ /* 0x000fe200018e0614 */
[----:B------:R-:W-:-:S04]  /*13c0*/  SEL R30, R30, R41, P0 ;  /* 0x000000291e1e7207 */ /* 0x000fc80000000000 */
        /* <DEDUP_REMOVED lines=9> */
[----:B------:R-:W-:Y:S06]  /*1460*/  RET.REL.NODEC R42 `(_ZN2at6native57_GLOBAL__N__cd6b329d_24_DistributionBernoulli_cu_7537a20d43distribution_elementwise_grid_stride_kernelIdLi2EZNS0_9templates4cuda21uniform_and_transformIddPNS_17CUDAGeneratorImplEZZZNS4_16bernoulli_kernelIS7_EEvRNS_18TensorIteratorBaseEdT_ENKUlvE_clEvENKUlvE4_clEvEUldE_EEvSA_T1_T2_EUlP24curandStatePhilox4_32_10E0_ZNS1_27distribution_nullary_kernelIdd6float4S7_SJ_SE_EEvSA_SG_RKT3_T4_EUlidE_EEvlNS_15PhiloxCudaStateESF_SG_) ;  /* 0xffffffe82ae47950 */ /* 0x000fec0003c3ffff */
.L_x_283:
        /* <DEDUP_REMOVED lines=9> */
.L_x_10510:


//--------------------- .text._ZN2at6native57_GLOBAL__N__cd6b329d_24_DistributionBernoulli_cu_7537a20d43distribution_elementwise_grid_stride_kernelIdLi2EZNS0_9templates4cuda21uniform_and_transformIddPNS_17CUDAGeneratorImplEZZZNS4_16bernoulli_kernelIS7_EEvRNS_18TensorIteratorBaseEdT_ENKUlvE_clEvENKUlvE4_clEvEUldE_EEvSA_T1_T2_EUlP24curandStatePhilox4_32_10E_ZNS1_27distribution_nullary_kernelIdd7double2S7_SJ_SE_EEvSA_SG_RKT3_T4_EUlidE0_EEvlNS_15PhiloxCudaStateESF_SG_ --------------------------
	.section	.text._ZN2at6native57_GLOBAL__N__cd6b329d_24_DistributionBernoulli_cu_7537a20d43distribution_elementwise_grid_stride_kernelIdLi2EZNS0_9templates4cuda21uniform_and_transformIddPNS_17CUDAGeneratorImplEZZZNS4_16bernoulli_kernelIS7_EEvRNS_18TensorIteratorBaseEdT_ENKUlvE_clEvENKUlvE4_clEvEUldE_EEvSA_T1_T2_EUlP24curandStatePhilox4_32_10E_ZNS1_27distribution_nullary_kernelIdd7double2S7_SJ_SE_EEvSA_SG_RKT3_T4_EUlidE0_EEvlNS_15PhiloxCudaStateESF_SG_,"ax",@progbits
	.align	128
.text._ZN2at6native57_GLOBAL__N__cd6b329d_24_DistributionBernoulli_cu_7537a20d43distribution_elementwise_grid_stride_kernelIdLi2EZNS0_9templates4cuda21uniform_and_transformIddPNS_17CUDAGeneratorImplEZZZNS4_16bernoulli_kernelIS7_EEvRNS_18TensorIteratorBaseEdT_ENKUlvE_clEvENKUlvE4_clEvEUldE_EEvSA_T1_T2_EUlP24curandStatePhilox4_32_10E_ZNS1_27distribution_nullary_kernelIdd7double2S7_SJ_SE_EEvSA_SG_RKT3_T4_EUlidE0_EEvlNS_15PhiloxCudaStateESF_SG_:
        .type           _ZN2at6native57_GLOBAL__N__cd6b329d_24_DistributionBernoulli_cu_7537a20d43distribution_elementwise_grid_stride_kernelIdLi2EZNS0_9templates4cuda21uniform_and_transformIddPNS_17CUDAGeneratorImplEZZZNS4_16bernoulli_kernelIS7_EEvRNS_18TensorIteratorBaseEdT_ENKUlvE_clEvENKUlvE4_clEvEUldE_EEvSA_T1_T2_EUlP24curandStatePhilox4_32_10E_ZNS1_27distribution_nullary_kernelIdd7double2S7_SJ_SE_EEvSA_SG_RKT3_T4_EUlidE0_EEvlNS_15PhiloxCudaStateESF_SG_,@function
        .size           _ZN2at6native57_GLOBAL__N__cd6b329d_24_DistributionBernoulli_cu_7537a20d43distribution_elementwise_grid_stride_kernelIdLi2EZNS0_9templates4cuda21uniform_and_transformIddPNS_17CUDAGeneratorImplEZZZNS4_16bernoulli_kernelIS7_EEvRNS_18TensorIteratorBaseEdT_ENKUlvE_clEvENKUlvE4_clEvEUldE_EEvSA_T1_T2_EUlP24curandStatePhilox4_32_10E_ZNS1_27distribution_nullary_kernelIdd7double2S7_SJ_SE_EEvSA_SG_RKT3_T4_EUlidE0_EEvlNS_15PhiloxCudaStateESF_SG_,(.L_x_10512 - _ZN2at6native57_GLOBAL__N__cd6b329d_24_DistributionBernoulli_cu_7537a20d43distribution_elementwise_grid_stride_kernelIdLi2EZNS0_9templates4cuda21uniform_and_transformIddPNS_17CUDAGeneratorImplEZZZNS4_16bernoulli_kernelIS7_EEvRNS_18TensorIteratorBaseEdT_ENKUlvE_clEvENKUlvE4_clEvEUldE_EEvSA_T1_T2_EUlP24curandStatePhilox4_32_10E_ZNS1_27distribution_nullary_kernelIdd7double2S7_SJ_SE_EEvSA_SG_RKT3_T4_EUlidE0_EEvlNS_15PhiloxCudaStateESF_SG_)
        .other          _ZN2at6native57_GLOBAL__N__cd6b329d_24_DistributionBernoulli_cu_7537a20d43distribution_elementwise_grid_stride_kernelIdLi2EZNS0_9templates4cuda21uniform_and_transformIddPNS_17CUDAGeneratorImplEZZZNS4_16bernoulli_kernelIS7_EEvRNS_18TensorIteratorBaseEdT_ENKUlvE_clEvENKUlvE4_clEvEUldE_EEvSA_T1_T2_EUlP24curandStatePhilox4_32_10E_ZNS1_27distribution_nullary_kernelIdd7double2S7_SJ_SE_EEvSA_SG_RKT3_T4_EUlidE0_EEvlNS_15PhiloxCudaStateESF_SG_,@"STO_CUDA_ENTRY STV_DEFAULT"
_ZN2at6native57_GLOBAL__N__cd6b329d_24_DistributionBernoulli_cu_7537a20d43distribution_elementwise_grid_stride_kernelIdLi2EZNS0_9templates4cuda21uniform_and_transformIddPNS_17CUDAGeneratorImplEZZZNS4_16bernoulli_kernelIS7_EEvRNS_18TensorIteratorBaseEdT_ENKUlvE_clEvENKUlvE4_clEvEUldE_EEvSA_T1_T2_EUlP24curandStatePhilox4_32_10E_ZNS1_27distribution_nullary_kernelIdd7double2S7_SJ_SE_EEvSA_SG_RKT3_T4_EUlidE0_EEvlNS_15PhiloxCudaStateESF_SG_:
        /* <DEDUP_REMOVED lines=83> */
[----:B------:R-:W-:Y:S01]  /*0530*/  IMAD.HI.U32 R25, R19, -0x2daee0ad, RZ ;  /* 0xd2511f5313197827 */ /* 0x000fe200078e00ff */
[----:B------:R-:W-:-:S03]  /*0540*/  LOP3.LUT R42, R18, R42, R45, 0x96, !PT ;  /* 0x0000002a122a7212 */ /* 0x000fc600078e962d */
[----:B0-----:R-:W-:Y:S01]  /*0550*/  IMAD R20, R31, UR6, RZ ;  /* 0x000000061f147c24 */ /* 0x001fe2000f8e02ff */
[----:B------:R-:W-:Y:S01]  /*0560*/  LOP3.LUT R44, R44, R25, RZ, 0x3c, !PT ;  /* 0x000000192c2c7212 */ /* 0x000fe200078e3cff */
[----:B------:R-:W-:-:S04]  /*0570*/  IMAD.HI.U32 R24, R42, -0x326172a9, RZ ;  /* 0xcd9e8d572a187827 */ /* 0x000fc800078e00ff */
        /* <DEDUP_REMOVED lines=23> */
.L_x_284:
[----:B------:R-:W-:-:S07]  /*06f0*/  MOV R28, 0x710 ;  /* 0x00000710001c7802 */ /* 0x000fce0000000f00 */
[----:B------:R-:W-:Y:S05]  /*0700*/  CALL.REL.NOINC `($__internal_18_$__cuda_sm20_div_s64) ;  /* 0x0000002c00047944 */ /* 0x000fea0003c00000 */
[----:B------:R-:W-:Y:S01]  /*0710*/  MOV R28, R26 ;  /* 0x0000001a001c7202 */ /* 0x000fe20000000f00 */
[----:B------:R-:W-:-:S07]  /*0720*/  IMAD.MOV.U32 R29, RZ, RZ, R27 ;  /* 0x000000ffff1d7224 */ /* 0x000fce00078e001b */
.L_x_285:
        /* <DEDUP_REMOVED lines=12> */
[----:B------:R-:W-:Y:S01]  /*07f0*/  IADD3 R41, PT, PT, R23, -0x695add53, RZ ;  /* 0x96a522ad17297810 */ /* 0x000fe20007ffe0ff */
[----:B------:R-:W-:Y:S01]  /*0800*/  IMAD R42, R42, -0x326172a9, RZ ;  /* 0xcd9e8d572a2a7824 */ /* 0x000fe200078e02ff */
[----:B------:R-:W-:Y:S01]  /*0810*/  LOP3.LUT R43, R30, 0x3, RZ, 0xc0, !PT ;  /* 0x000000031e2b7812 */ /* 0x000fe200078ec0ff */
[----:B------:R-:W2:Y:S01]  /*0820*/  LDCU.64 UR74, c[0x0][0x548] ;  /* 0x0000a900ff4a77ac */ /* 0x000ea20008000a00 */
[----:B------:R-:W-:Y:S01]  /*0830*/  LOP3.LUT R44, R44, R41, RZ, 0x3c, !PT ;  /* 0x000000292c2c7212 */ /* 0x000fe200078e3cff */
[----:B------:R-:W3:Y:S01]  /*0840*/  LDCU UR4, c[0x0][0x3a8] ;  /* 0x00007500ff0477ac */ /* 0x000ee20008000800 */
        /* <DEDUP_REMOVED lines=61> */
.L_x_296:
[----:B------:R-:W-:Y:S01]  /*0c20*/  VIADD R0, R0, 0x1 ;  /* 0x0000000100007836 */ /* 0x000fe20000000000 */
[----:B------:R-:W-:Y:S03]  /*0c30*/  BSSY.RECONVERGENT B0, `(.L_x_286) ;  /* 0x000000c000007945 */ /* 0x000fe60003800200 */
[C---:B-1----:R-:W-:Y:S01]  /*0c40*/  IMAD.WIDE.U32 R30, R0.reuse, -0x2daee0ad, RZ ;  /* 0xd2511f53001e7825 */ /* 0x042fe200078e00ff */
        /* <DEDUP_REMOVED lines=10> */
.L_x_287:
[----:B0-----:R-:W-:Y:S05]  /*0cf0*/  BSYNC.RECONVERGENT B0 ;  /* 0x0000000000007941 */ /* 0x001fea0003800200 */
.L_x_286:
        /* <DEDUP_REMOVED lines=40> */
[----:B------:R-:W-:Y:S02]  /*0f80*/  LOP3.LUT R38, R35, R28, R33, 0x96, !PT ;  /* 0x0000001c23267212 */ /* 0x000fe400078e9621 */
        /* <DEDUP_REMOVED lines=14> */
.L_x_288:
        /* <DEDUP_REMOVED lines=9> */
.L_x_289:
[----:B------:R-:W-:-:S04]  /*1100*/  IMAD.WIDE.U32 R32, R32, 0x200000, RZ ;  /* 0x0020000020207825 */ /* 0x000fc800078e00ff */
[----:B------:R-:W-:Y:S01]  /*1110*/  HFMA2 R30, -RZ, RZ, 0, 0 ;  /* 0x00000000ff1e7431 */ /* 0x000fe200000001ff */
[----:B------:R-:W-:Y:S01]  /*1120*/  UISETP.NE.AND UP0, UPT, UR4, URZ, UPT ;  /* 0x000000ff0400728c */ /* 0x000fe2000bf05270 */
[----:B------:R-:W-:Y:S01]  /*1130*/  MOV R31, 0x3ca00000 ;  /* 0x3ca00000001f7802 */ /* 0x000fe20000000f00 */
[----:B------:R-:W-:Y:S01]  /*1140*/  IMAD.WIDE.U32 R46, R28, 0x200000, RZ ;  /* 0x002000001c2e7825 */ /* 0x000fe200078e00ff */
[----:B------:R-:W-:Y:S02]  /*1150*/  LOP3.LUT R32, R32, R45, RZ, 0x3c, !PT ;  /* 0x0000002d20207212 */ /* 0x000fe400078e3cff */
[----:B------:R-:W-:-:S04]  /*1160*/  LOP3.LUT R46, R46, R29, RZ, 0x3c, !PT ;  /* 0x0000001d2e2e7212 */ /* 0x000fc800078e3cff */
        /* <DEDUP_REMOVED lines=17> */
[----:B------:R-:W-:-:S04]  /*1280*/  ISETP.GE.U32.AND P0, PT, R21, UR34, PT ;  /* 0x0000002215007c0c */ /* 0x000fc8000bf06070 */
[----:B------:R-:W-:-:S13]  /*1290*/  ISETP.GE.AND.EX P0, PT, R34, UR35, PT, P0 ;  /* 0x0000002322007c0c */ /* 0x000fda000bf06300 */
[----:B------:R-:W0:Y:S08]  /*12a0*/  @!P0 LDC.64 R32, c[0x0][0x548] ;  /* 0x00015200ff208b82 */ /* 0x000e300000000a00 */
[----:B------:R-:W1:Y:S01]  /*12b0*/  @!P0 LDC.64 R46, c[0x0][0x540] ;  /* 0x00015000ff2e8b82 */ /* 0x000e620000000a00 */
[----:B0-----:R-:W0:Y:S02]  /*12c0*/  @!P0 DSETP.GEU.AND P1, PT, R28, R32, PT ;  /* 0x000000201c00822a */ /* 0x001e240003f2e000 */
[----:B0-----:R-:W-:Y:S01]  /*12d0*/  @!P0 FSEL R29, RZ, 1.875, P1 ;  /* 0x3ff00000ff1d8808 */ /* 0x001fe20000800000 */
[----:B------:R-:W-:Y:S01]  /*12e0*/  @!P0 IMAD.MOV.U32 R28, RZ, RZ, RZ ;  /* 0x000000ffff1c8224 */ /* 0x000fe200078e00ff */
[----:B------:R-:W-:-:S04]  /*12f0*/  IADD3 R32, P1, PT, R20, R21, RZ ;  /* 0x0000001514207210 */ /* 0x000fc80007f3e0ff */
[----:B-1----:R1:W-:Y:S01]  /*1300*/  @!P0 STG.E.64 desc[UR76][R46.64], R28 ;  /* 0x0000001c2e008986 */ /* 0x0023e2000c101b4c */
[----:B------:R-:W-:Y:S02]  /*1310*/  ISETP.GE.U32.AND P0, PT, R32, UR34, PT ;  /* 0x0000002220007c0c */ /* 0x000fe4000bf06070 */
[----:B------:R-:W-:-:S04]  /*1320*/  IADD3.X R32, PT, PT, RZ, R34, RZ, P1, !PT ;  /* 0x00000022ff207210 */ /* 0x000fc80000ffe4ff */
[----:B------:R-:W-:-:S13]  /*1330*/  ISETP.GE.AND.EX P0, PT, R32, UR35, PT, P0 ;  /* 0x0000002320007c0c */ /* 0x000fda000bf06300 */
[----:B-1----:R-:W-:Y:S05]  /*1340*/  @P0 BRA `(.L_x_291) ;  /* 0x0000001c00d40947 */ /* 0x002fea0003800000 */
[----:B------:R-:W0:Y:S01]  /*1350*/  LDC.64 R28, c[0x0][0x540] ;  /* 0x00015000ff1c7b82 */ /* 0x000e220000000a00 */
[----:B------:R-:W1:Y:S02]  /*1360*/  DSETP.GEU.AND P0, PT, R30, UR74, PT ;  /* 0x0000004a1e007e2a */ /* 0x000e64000bf0e000 */
[----:B-1----:R-:W-:Y:S02]  /*1370*/  FSEL R31, RZ, 1.875, P0 ;  /* 0x3ff00000ff1f7808 */ /* 0x002fe40000000000 */
[----:B------:R-:W-:-:S05]  /*1380*/  MOV R30, RZ ;  /* 0x000000ff001e7202 */ /* 0x000fca0000000f00 */
[----:B0-----:R1:W-:Y:S01]  /*1390*/  STG.E.64 desc[UR76][R28.64], R30 ;  /* 0x0000001e1c007986 */ /* 0x0013e2000c101b4c */
[----:B------:R-:W-:Y:S05]  /*13a0*/  BRA `(.L_x_291) ;  /* 0x0000001c00bc7947 */ /* 0x000fea0003800000 */
.L_x_290:
        /* <DEDUP_REMOVED lines=234> */
.L_x_294:
[----:B------:R-:W0:Y:S01]  /*2250*/  LDCU.64 UR48, c[0x0][0x540] ;  /* 0x0000a800ff3077ac */ /* 0x000e220008000a00 */
[----:B------:R-:W1:Y:S02]  /*2260*/  DSETP.GEU.AND P1, PT, R28, UR74, PT ;  /* 0x0000004a1c007e2a */ /* 0x000e64000bf2e000 */
[----:B-1----:R-:W-:Y:S02]  /*2270*/  FSEL R29, RZ, 1.875, P1 ;  /* 0x3ff00000ff1d7808 */ /* 0x002fe40000800000 */
[----:B------:R-:W-:Y:S02]  /*2280*/  MOV R28, RZ ;  /* 0x000000ff001c7202 */ /* 0x000fe40000000f00 */
[----:B0-----:R-:W-:-:S05]  /*2290*/  IADD3 R32, P0, PT, R45, UR48, RZ ;  /* 0x000000302d207c10 */ /* 0x001fca000ff1e0ff */
[----:B------:R-:W-:-:S05]  /*22a0*/  IMAD.X R33, RZ, RZ, UR49, P0 ;  /* 0x00000031ff217e24 */ /* 0x000fca00080e06ff */
[----:B------:R0:W-:Y:S03]  /*22b0*/  STG.E.64 desc[UR76][R32.64], R28 ;  /* 0x0000001c20007986 */ /* 0x0001e6000c101b4c */
.L_x_293:
[----:B------:R-:W-:Y:S05]  /*22c0*/  BSYNC.RECONVERGENT B0 ;  /* 0x0000000000007941 */ /* 0x000fea0003800200 */
.L_x_292:
[----:B0-----:R-:W-:-:S04]  /*22d0*/  IADD3 R29, P1, PT, R20, R21, RZ ;  /* 0x00000015141d7210 */ /* 0x001fc80007f3e0ff */
        /* <DEDUP_REMOVED lines=245> */
.L_x_295:
[----:B------:R-:W0:Y:S01]  /*3230*/  LDCU.64 UR48, c[0x0][0x540] ;  /* 0x0000a800ff3077ac */ /* 0x000e220008000a00 */
[----:B------:R-:W1:Y:S01]  /*3240*/  DSETP.GEU.AND P1, PT, R30, UR74, PT ;  /* 0x0000004a1e007e2a */ /* 0x000e62000bf2e000 */
[----:B------:R-:W-:Y:S01]  /*3250*/  IMAD.MOV.U32 R28, RZ, RZ, RZ ;  /* 0x000000ffff1c7224 */ /* 0x000fe200078e00ff */
[----:B-1----:R-:W-:Y:S02]  /*3260*/  FSEL R29, RZ, 1.875, P1 ;  /* 0x3ff00000ff1d7808 */ /* 0x002fe40000800000 */
[----:B0-----:R-:W-:-:S04]  /*3270*/  IADD3 R32, P0, PT, R32, UR48, RZ ;  /* 0x0000003020207c10 */ /* 0x001fc8000ff1e0ff */
[----:B------:R-:W-:-:S05]  /*3280*/  IADD3.X R33, PT, PT, RZ, UR49, RZ, P0, !PT ;  /* 0x00000031ff217c10 */ /* 0x000fca00087fe4ff */
[----:B------:R0:W-:Y:S04]  /*3290*/  STG.E.64 desc[UR76][R32.64], R28 ;  /* 0x0000001c20007986 */ /* 0x0001e8000c101b4c */
.L_x_291:
        /* <DEDUP_REMOVED lines=8> */
        .weak           $__internal_18_$__cuda_sm20_div_s64
        .type           $__internal_18_$__cuda_sm20_div_s64,@function
        .size           $__internal_18_$__cuda_sm20_div_s64,(.L_x_10512 - $__internal_18_$__cuda_sm20_div_s64)
$__internal_18_$__cuda_sm20_div_s64:
        /* <DEDUP_REMOVED lines=76> */
[----:B------:R-:W-:Y:S06]  /*37e0*/  RET.REL.NODEC R28 `(_ZN2at6native57_GLOBAL__N__cd6b329d_24_DistributionBernoulli_cu_7537a20d43distribution_elementwise_grid_stride_kernelIdLi2EZNS0_9templates4cuda21uniform_and_transformIddPNS_17CUDAGeneratorImplEZZZNS4_16bernoulli_kernelIS7_EEvRNS_18TensorIteratorBaseEdT_ENKUlvE_clEvENKUlvE4_clEvEUldE_EEvSA_T1_T2_EUlP24curandStatePhilox4_32_10E_ZNS1_27distribution_nullary_kernelIdd7double2S7_SJ_SE_EEvSA_SG_RKT3_T4_EUlidE0_EEvlNS_15PhiloxCudaStateESF_SG_) ;  /* 0xffffffc81c047950 */ /* 0x000fec0003c3ffff */
.L_x_297:
        /* <DEDUP_REMOVED lines=9> */
.L_x_10512:


//--------------------- .text._ZN2at6native57_GLOBAL__N__cd6b329d_24_DistributionBernoulli_cu_7537a20d43distribution_elementwise_grid_stride_kernelIdLi2EZNS0_9templates4cuda21uniform_and_transformIddPNS_17CUDAGeneratorImplEZZZNS4_16bernoulli_kernelIS7_EEvRNS_18TensorIteratorBaseEdT_ENKUlvE_clEvENKUlvE4_clEvEUldE_EEvSA_T1_T2_EUlP24curandStatePhilox4_32_10E_ZNS1_27distribution_nullary_kernelIdd7double2S7_SJ_SE_EEvSA_SG_RKT3_T4_EUlidE_EEvlNS_15PhiloxCudaStateESF_SG_ --------------------------
	.section	.text._ZN2at6native57_GLOBAL__N__cd6b329d_24_DistributionBernoulli_cu_7537a20d43distribution_elementwise_grid_stride_kernelIdLi2EZNS0_9templates4cuda21uniform_and_transformIddPNS_17CUDAGeneratorImplEZZZNS4_16bernoulli_kernelIS7_EEvRNS_18TensorIteratorBaseEdT_ENKUlvE_clEvENKUlvE4_clEvEUldE_EEvSA_T1_T2_EUlP24curandStatePhilox4_32_10E_ZNS1_27distribution_nullary_kernelIdd7double2S7_SJ_SE_EEvSA_SG_RKT3_T4_EUlidE_EEvlNS_15PhiloxCudaStateESF_SG_,"ax",@progbits
	.align	128
.text._ZN2at6native57_GLOBAL__N__cd6b329d_24_DistributionBernoulli_cu_7537a20d43distribution_elementwise_grid_stride_kernelIdLi2EZNS0_9templates4cuda21uniform_and_transformIddPNS_17CUDAGeneratorImplEZZZNS4_16bernoulli_kernelIS7_EEvRNS_18TensorIteratorBaseEdT_ENKUlvE_clEvENKUlvE4_clEvEUldE_EEvSA_T1_T2_EUlP24curandStatePhilox4_32_10E_ZNS1_27distribution_nullary_kernelIdd7double2S7_SJ_SE_EEvSA_SG_RKT3_T4_EUlidE_EEvlNS_15PhiloxCudaStateESF_SG_:
        .type           _ZN2at6native57_GLOBAL__N__cd6b329d_24_DistributionBernoulli_cu_7537a20d43distribution_elementwise_grid_stride_kernelIdLi2EZNS0_9templates4cuda21uniform_and_transformIddPNS_17CUDAGeneratorImplEZZZNS4_16bernoulli_kernelIS7_EEvRNS_18TensorIteratorBaseEdT_ENKUlvE_clEvENKUlvE4_clEvEUldE_EEvSA_T1_T2_EUlP24curandStatePhilox4_32_10E_ZNS1_27distribution_nullary_kernelIdd7double2S7_SJ_SE_EEvSA_SG_RKT3_T4_EUlidE_EEvlNS_15PhiloxCudaStateESF_SG_,@function
        .size           _ZN2at6native57_GLOBAL__N__cd6b329d_24_DistributionBernoulli_cu_7537a20d43distribution_elementwise_grid_stride_kernelIdLi2EZNS0_9templates4cuda21uniform_and_transformIddPNS_17CUDAGeneratorImplEZZZNS4_16bernoulli_kernelIS7_EEvRNS_18TensorIteratorBaseEdT_ENKUlvE_clEvENKUlvE4_clEvEUldE_EEvSA_T1_T2_EUlP24curandStatePhilox4_32_10E_ZNS1_27distribution_nullary_kernelIdd7double2S7_SJ_SE_EEvSA_SG_RKT3_T4_EUlidE_EEvlNS_15PhiloxCudaStateESF_SG_,(.L_x_10514 - _ZN2at6native57_GLOBAL__N__cd6b329d_24_DistributionBernoulli_cu_7537a20d43distribution_elementwise_grid_stride_kernelIdLi2EZNS0_9templates4cuda21uniform_and_transformIddPNS_17CUDAGeneratorImplEZZZNS4_16bernoulli_kernelIS7_EEvRNS_18TensorIteratorBaseEdT_ENKUlvE_clEvENKUlvE4_clEvEUldE_EEvSA_T1_T2_EUlP24curandStatePhilox4_32_10E_ZNS1_27distribution_nullary_kernelIdd7double2S7_SJ_SE_EEvSA_SG_RKT3_T4_EUlidE_EEvlNS_15PhiloxCudaStateESF_SG_)
        .other          _ZN2at6native57_GLOBAL__N__cd6b329d_24_DistributionBernoulli_cu_7537a20d43distribution_elementwise_grid_stride_kernelIdLi2EZNS0_9templates4cuda21uniform_and_transformIddPNS_17CUDAGeneratorImplEZZZNS4_16bernoulli_kernelIS7_EEvRNS_18TensorIteratorBaseEdT_ENKUlvE_clEvENKUlvE4_clEvEUldE_EEvSA_T1_T2_EUlP24curandStatePhilox4_32_10E_ZNS1_27distribution_nullary_kernelIdd7double2S7_SJ_SE_EEvSA_SG_RKT3_T4_EUlidE_EEvlNS_15PhiloxCudaStateESF_SG_,@"STO_CUDA_ENTRY STV_DEFAULT"
_ZN2at6native57_GLOBAL__N__cd6b329d_24_DistributionBernoulli_cu_7537a20d43distribution_elementwise_grid_stride_kernelIdLi2EZNS0_9templates4cuda21uniform_and_transformIddPNS_17CUDAGeneratorImplEZZZNS4_16bernoulli_kernelIS7_EEvRNS_18TensorIteratorBaseEdT_ENKUlvE_clEvENKUlvE4_clEvEUldE_EEvSA_T1_T2_EUlP24curandStatePhilox4_32_10E_ZNS1_27distribution_nullary_kernelIdd7double2S7_SJ_SE_EEvSA_SG_RKT3_T4_EUlidE_EEvlNS_15PhiloxCudaStateESF_SG_:
        /* <DEDUP_REMOVED lines=112> */
.L_x_298:
[----:B------:R-:W-:-:S07]  /*0700*/  MOV R30, 0x720 ;  /* 0x00000720001e7802 */ /* 0x000fce0000000f00 */
[----:B------:R-:W-:Y:S05]  /*0710*/  CALL.REL.NOINC `($__internal_19_$__cuda_sm20_div_s64) ;  /* 0x0000000800547944 */ /* 0x000fea0003c00000 */
.L_x_299:
        /* <DEDUP_REMOVED lines=10> */
[----:B------:R-:W0:Y:S01]  /*07c0*/  LDC.64 R24, c[0x0][0x380] ;  /* 0x0000e000ff187b82 */ /* 0x000e220000000a00 */
[----:B------:R-:W-:Y:S01]  /*07d0*/  IMAD R32, R32, -0x326172a9, RZ ;  /* 0xcd9e8d5720207824 */ /* 0x000fe200078e02ff */
[----:B------:R-:W-:Y:S01]  /*07e0*/  LOP3.LUT R34, R34, R45, RZ, 0x3c, !PT ;  /* 0x0000002d22227212 */ /* 0x000fe200078e3cff */
[----:B------:R-:W1:Y:S01]  /*07f0*/  LDCU UR4, c[0x0][0x3b0] ;  /* 0x00007600ff0477ac */ /* 0x000e620008000800 */
[----:B------:R-:W-:Y:S01]  /*0800*/  LOP3.LUT R46, R46, 0x3, RZ, 0xc0, !PT ;  /* 0x000000032e2e7812 */ /* 0x000fe200078ec0ff */
[----:B------:R-:W2:Y:S01]  /*0810*/  LDCU.64 UR10, c[0x0][0x3b8] ;  /* 0x00007700ff0a77ac */ /* 0x000ea20008000a00 */
[----:B------:R-:W3:Y:S05]  /*0820*/  LDCU.64 UR8, c[0x0][0x3a8] ;  /* 0x00007500ff0877ac */ /* 0x000eea0008000a00 */
.L_x_307:
[----:B------:R-:W-:Y:S01]  /*0830*/  VIADD R0, R0, 0x1 ;  /* 0x0000000100007836 */ /* 0x000fe20000000000 */
[----:B------:R-:W-:Y:S03]  /*0840*/  BSSY.RECONVERGENT B0, `(.L_x_300) ;  /* 0x000000c000007945 */ /* 0x000fe60003800200 */
[C---:B------:R-:W-:Y:S01]  /*0850*/  IMAD.WIDE.U32 R36, R0.reuse, -0x2daee0ad, RZ ;  /* 0xd2511f5300247825 */ /* 0x040fe200078e00ff */
[----:B------:R-:W-:-:S13]  /*0860*/  ISETP.NE.AND P0, PT, R0, RZ, PT ;  /* 0x000000ff0000720c */ /* 0x000fda0003f05270 */
[----:B-1----:R-:W-:Y:S05]  /*0870*/  @P0 BRA `(.L_x_301) ;  /* 0x0000000000200947 */ /* 0x002fea0003800000 */
        /* <DEDUP_REMOVED lines=8> */
.L_x_301:
[----:B-123--:R-:W-:Y:S05]  /*0900*/  BSYNC.RECONVERGENT B0 ;  /* 0x0000000000007941 */ /* 0x00efea0003800200 */
.L_x_300:
        /* <DEDUP_REMOVED lines=51> */
.L_x_302:
        /* <DEDUP_REMOVED lines=9> */
.L_x_303:
[-C--:B0-----:R-:W-:Y:S01]  /*0cd0*/  ISETP.GE.U32.AND P0, PT, R39, R24.reuse, PT ;  /* 0x000000182700720c */ /* 0x081fe20003f06070 */
        /* <DEDUP_REMOVED lines=11> */
[----:B------:R-:W-:-:S03]  /*0d90*/  IMAD.WIDE.U32 R36, R32, 0x200000, RZ ;  /* 0x0020000020247825 */ /* 0x000fc600078e00ff */
[----:B------:R-:W-:Y:S01]  /*0da0*/  LOP3.LUT R36, R36, R33, RZ, 0x3c, !PT ;  /* 0x0000002124247212 */ /* 0x000fe200078e3cff */
[----:B------:R-:W-:-:S03]  /*0db0*/  IMAD R33, R39, UR4, RZ ;  /* 0x0000000427217c24 */ /* 0x000fc6000f8e02ff */
[----:B------:R-:W0:Y:S02]  /*0dc0*/  I2F.F64.U64 R34, R36 ;  /* 0x0000002400227312 */ /* 0x000e240000301800 */
[----:B------:R-:W-:-:S15]  /*0dd0*/  IADD3 R32, P2, PT, R33, UR8, RZ ;  /* 0x0000000821207c10 */ /* 0x000fde000ff5e0ff */
[----:B------:R-:W-:-:S15]  /*0de0*/  NOP ;  /* 0x0000000000007918 */ /* 0x000fde0000000000 */
[----:B------:R-:W-:-:S15]  /*0df0*/  NOP ;  /* 0x0000000000007918 */ /* 0x000fde0000000000 */
[----:B------:R-:W-:-:S15]  /*0e00*/  NOP ;  /* 0x0000000000007918 */ /* 0x000fde0000000000 */
[----:B------:R-:W-:-:S02]  /*0e10*/  NOP ;  /* 0x0000000000007918 */ /* 0x000fc40000000000 */
[----:B0-----:R-:W0:Y:S01]  /*0e20*/  DFMA R34, R34, R30, 5.5511151231257827021e-17 ;  /* 0x3c9000002222742b */ /* 0x001e22000000001e */
        /* <DEDUP_REMOVED lines=9> */
.L_x_305:
[----:B------:R-:W-:Y:S05]  /*0ec0*/  BSYNC.RECONVERGENT B0 ;  /* 0x0000000000007941 */ /* 0x000fea0003800200 */
.L_x_304:
[----:B------:R-:W-:-:S06]  /*0ed0*/  IMAD.MOV.U32 R28, RZ, RZ, R50 ;  /* 0x000000ffff1c7224 */ /* 0x000fcc00078e0032 */
[----:B------:R-:W1:-:S15]  /*0ee0*/  I2F.F64.U64 R28, R28 ;  /* 0x0000001c001c7312 */ /* 0x000e5e0000301800 */
[----:B------:R-:W-:-:S15]  /*0ef0*/  NOP ;  /* 0x0000000000007918 */ /* 0x000fde0000000000 */
[----:B------:R-:W-:-:S15]  /*0f00*/  NOP ;  /* 0x0000000000007918 */ /* 0x000fde0000000000 */
[----:B------:R-:W-:-:S15]  /*0f10*/  NOP ;  /* 0x0000000000007918 */ /* 0x000fde0000000000 */
[----:B------:R-:W-:-:S04]  /*0f20*/  NOP ;  /* 0x0000000000007918 */ /* 0x000fc80000000000 */
[----:B-1----:R1:W2:Y:S02]  /*0f30*/  DFMA R30, R28, R30, 5.5511151231257827021e-17 ;  /* 0x3c9000001c1e742b */ /* 0x0022a4000000001e */
[----:B-12---:R-:W-:Y:S05]  /*0f40*/  @P1 BRA `(.L_x_306) ;  /* 0x00000000001c1947 */ /* 0x006fea0003800000 */
[----:B------:R-:W-:Y:S01]  /*0f50*/  IMAD R51, R51, UR4, RZ ;  /* 0x0000000433337c24 */ /* 0x000fe2000f8e02ff */
[----:B------:R-:W1:Y:S02]  /*0f60*/  DSETP.GEU.AND P0, PT, R30, UR10, PT ;  /* 0x0000000a1e007e2a */ /* 0x000e64000bf0e000 */
[----:B-1----:R-:W-:Y:S02]  /*0f70*/  FSEL R31, RZ, 1.875, P0 ;  /* 0x3ff00000ff1f7808 */ /* 0x002fe40000000000 */
[C---:B------:R-:W-:Y:S02]  /*0f80*/  IADD3 R28, P1, PT, R51.reuse, UR8, RZ ;  /* 0x00000008331c7c10 */ /* 0x040fe4000ff3e0ff */
[----:B------:R-:W-:Y:S02]  /*0f90*/  MOV R30, RZ ;  /* 0x000000ff001e7202 */ /* 0x000fe40000000f00 */
[----:B------:R-:W-:-:S05]  /*0fa0*/  LEA.HI.X.SX32 R29, R51, UR9, 0x1, P1 ;  /* 0x00000009331d7c11 */ /* 0x000fca00088f0eff */
[----:B------:R1:W-:Y:S04]  /*0fb0*/  STG.E.64 desc[UR6][R28.64], R30 ;  /* 0x0000001e1c007986 */ /* 0x0003e8000c101b06 */
.L_x_306:
[----:B------:R-:W-:Y:S01]  /*0fc0*/  IADD3 R39, P0, PT, R44, R39, RZ ;  /* 0x000000272c277210 */ /* 0x000fe20007f1e0ff */
[----:B------:R-:W-:Y:S05]  /*0fd0*/  WARPSYNC.ALL ;  /* 0x0000000000007948 */ /* 0x000fea0003800000 */
[----:B------:R-:W-:Y:S01]  /*0fe0*/  IMAD.X R40, RZ, RZ, R40, P0 ;  /* 0x000000ffff287224 */ /* 0x000fe200000e0628 */
[----:B------:R-:W-:Y:S01]  /*0ff0*/  BAR.SYNC.DEFER_BLOCKING 0x0 ;  /* 0x0000000000007b1d */ /* 0x000fe20000010000 */
[----:B------:R-:W-:Y:S01]  /*1000*/  ISETP.GE.U32.AND P0, PT, R39, R22, PT ;  /* 0x000000162700720c */ /* 0x000fe20003f06070 */
[----:B0-----:R-:W-:Y:S01]  /*1010*/  IMAD.MOV.U32 R32, RZ, RZ, R26 ;  /* 0x000000ffff207224 */ /* 0x001fe200078e001a */
[----:B------:R-:W-:Y:S01]  /*1020*/  MOV R33, R48 ;  /* 0x0000003000217202 */ /* 0x000fe20000000f00 */
[----:B------:R-:W-:Y:S01]  /*1030*/  IMAD.MOV.U32 R34, RZ, RZ, R49 ;  /* 0x000000ffff227224 */ /* 0x000fe200078e0031 */
[----:B------:R-:W-:-:S13]  /*1040*/  ISETP.GE.AND.EX P0, PT, R40, R47, PT, P0 ;  /* 0x0000002f2800720c */ /* 0x000fda0003f06300 */
[----:B------:R-:W-:Y:S05]  /*1050*/  @!P0 BRA `(.L_x_307) ;  /* 0xfffffff400f48947 */ /* 0x000fea000383ffff */
[----:B------:R-:W-:Y:S05]  /*1060*/  EXIT ;  /* 0x000000000000794d */ /* 0x000fea0003800000 */
        .weak           $__internal_19_$__cuda_sm20_div_s64
        .type           $__internal_19_$__cuda_sm20_div_s64,@function
        .size           $__internal_19_$__cuda_sm20_div_s64,(.L_x_10514 - $__internal_19_$__cuda_sm20_div_s64)
$__internal_19_$__cuda_sm20_div_s64:
        /* <DEDUP_REMOVED lines=62> */
[----:B------:R-:W-:Y:S01]  /*1450*/  SEL R22, R24, R31, P0 ;  /* 0x0000001f18167207 */ /* 0x000fe20000000000 */
[----:B------:R-:W-:Y:S01]  /*1460*/  HFMA2 R31, -RZ, RZ, 0, 0 ;  /* 0x00000000ff1f7431 */ /* 0x000fe200000001ff */
[----:B------:R-:W-:-:S02]  /*1470*/  IADD3 R26, P3, PT, R29, 0x1, RZ ;  /* 0x000000011d1a7810 */ /* 0x000fc40007f7e0ff */
        /* <DEDUP_REMOVED lines=12> */
[----:B------:R-:W-:Y:S06]  /*1540*/  RET.REL.NODEC R30 `(_ZN2at6native57_GLOBAL__N__cd6b329d_24_DistributionBernoulli_cu_7537a20d43distribution_elementwise_grid_stride_kernelIdLi2EZNS0_9templates4cuda21uniform_and_transformIddPNS_17CUDAGeneratorImplEZZZNS4_16bernoulli_kernelIS7_EEvRNS_18TensorIteratorBaseEdT_ENKUlvE_clEvENKUlvE4_clEvEUldE_EEvSA_T1_T2_EUlP24curandStatePhilox4_32_10E_ZNS1_27distribution_nullary_kernelIdd7double2S7_SJ_SE_EEvSA_SG_RKT3_T4_EUlidE_EEvlNS_15PhiloxCudaStateESF_SG_) ;  /* 0xffffffe81eac7950 */ /* 0x000fec0003c3ffff */
.L_x_308:
        /* <DEDUP_REMOVED lines=11> */
.L_x_10514:


//--------------------- .text._ZN2at6native57_GLOBAL__N__cd6b329d_24_DistributionBernoulli_cu_7537a20d43distribution_elementwise_grid_stride_kernelIfLi4EZNS0_9templates4cuda21uniform_and_transformIsfPNS_17CUDAGeneratorImplEZZZNS4_16bernoulli_kernelIS7_EEvRNS_18TensorIteratorBaseEdT_ENKUlvE_clEvENKUlvE3_clEvEUlfE_EEvSA_T1_T2_EUlP24curandStatePhilox4_32_10E0_ZNS1_27distribution_nullary_kernelIsf6float4S7_SJ_SE_EEvSA_SG_RKT3_T4_EUlifE0_EEvlNS_15PhiloxCudaStateESF_SG_ --------------------------
	.section	.text._ZN2at6native57_GLOBAL__N__cd6b329d_24_DistributionBernoulli_cu_7537a20d43distribution_elementwise_grid_stride_kernelIfLi4EZNS0_9templates4cuda21uniform_and_transformIsfPNS_17CUDAGeneratorImplEZZZNS4_16bernoulli_kernelIS7_EEvRNS_18TensorIteratorBaseEdT_ENKUlvE_clEvENKUlvE3_clEvEUlfE_EEvSA_T1_T2_EUlP24curandStatePhilox4_32_10E0_ZNS1_27distribution_nullary_kernelIsf6float4S7_SJ_SE_EEvSA_SG_RKT3_T4_EUlifE0_EEvlNS_15PhiloxCudaStateESF_SG_,"ax",@progbits
	.align	128
.text._ZN2at6native57_GLOBAL__N__cd6b329d_24_DistributionBernoulli_cu_7537a20d43distribution_elementwise_grid_stride_kernelIfLi4EZNS0_9templates4cuda21uniform_and_transformIsfPNS_17CUDAGeneratorImplEZZZNS4_16bernoulli_kernelIS7_EEvRNS_18TensorIteratorBaseEdT_ENKUlvE_clEvENKUlvE3_clEvEUlfE_EEvSA_T1_T2_EUlP24curandStatePhilox4_32_10E0_ZNS1_27distribution_nullary_kernelIsf6float4S7_SJ_SE_EEvSA_SG_RKT3_T4_EUlifE0_EEvlNS_15PhiloxCudaStateESF_SG_:
        .type           _ZN2at6native57_GLOBAL__N__cd6b329d_24_DistributionBernoulli_cu_7537a20d43distribution_elementwise_grid_stride_kernelIfLi4EZNS0_9templates4cuda21uniform_and_transformIsfPNS_17CUDAGeneratorImplEZZZNS4_16bernoulli_kernelIS7_EEvRNS_18TensorIteratorBaseEdT_ENKUlvE_clEvENKUlvE3_clEvEUlfE_EEvSA_T1_T2_EUlP24curandStatePhilox4_32_10E0_ZNS1_27distribution_nullary_kernelIsf6float4S7_SJ_SE_EEvSA_SG_RKT3_T4_EUlifE0_EEvlNS_15PhiloxCudaStateESF_SG_,@function
        .size           _ZN2at6native57_GLOBAL__N__cd6b329d_24_DistributionBernoulli_cu_7537a20d43distribution_elementwise_grid_stride_kernelIfLi4EZNS0_9templates4cuda21uniform_and_transformIsfPNS_17CUDAGeneratorImplEZZZNS4_16bernoulli_kernelIS7_EEvRNS_18TensorIteratorBaseEdT_ENKUlvE_clEvENKUlvE3_clEvEUlfE_EEvSA_T1_T2_EUlP24curandStatePhilox4_32_10E0_ZNS1_27distribution_nullary_kernelIsf6float4S7_SJ_SE_EEvSA_SG_RKT3_T4_EUlifE0_EEvlNS_15PhiloxCudaStateESF_SG_,(.L_x_10516 - _ZN2at6native57_GLOBAL__N__cd6b329d_24_DistributionBernoulli_cu_7537a20d43distribution_elementwise_grid_stride_kernelIfLi4EZNS0_9templates4cuda21uniform_and_transformIsfPNS_17CUDAGeneratorImplEZZZNS4_16bernoulli_kernelIS7_EEvRNS_18TensorIteratorBaseEdT_ENKUlvE_clEvENKUlvE3_clEvEUlfE_EEvSA_T1_T2_EUlP24curandStatePhilox4_32_10E0_ZNS1_27distribution_nullary_kernelIsf6float4S7_SJ_SE_EEvSA_SG_RKT3_T4_EUlifE0_EEvlNS_15PhiloxCudaStateESF_SG_)
        .other          _ZN2at6native57_GLOBAL__N__cd6b329d_24_DistributionBernoulli_cu_7537a20d43distribution_elementwise_grid_stride_kernelIfLi4EZNS0_9templates4cuda21uniform_and_transformIsfPNS_17CUDAGeneratorImplEZZZNS4_16bernoulli_kernelIS7_EEvRNS_18TensorIteratorBaseEdT_ENKUlvE_clEvENKUlvE3_clEvEUlfE_EEvSA_T1_T2_EUlP24curandStatePhilox4_32_10E0_ZNS1_27distribution_nullary_kernelIsf6float4S7_SJ_SE_EEvSA_SG_RKT3_T4_EUlifE0_EEvlNS_15PhiloxCudaStateESF_SG_,@"STO_CUDA_ENTRY STV_DEFAULT"
_ZN2at6native57_GLOBAL__N__cd6b329d_24_DistributionBernoulli_cu_7537a20d43distribution_elementwise_grid_stride_kernelIfLi4EZNS0_9templates4cuda21uniform_and_transformIsfPNS_17CUDAGeneratorImplEZZZNS4_16bernoulli_kernelIS7_EEvRNS_18TensorIteratorBaseEdT_ENKUlvE_clEvENKUlvE3_clEvEUlfE_EEvSA_T1_T2_EUlP24curandStatePhilox4_32_10E0_ZNS1_27distribution_nullary_kernelIsf6float4S7_SJ_SE_EEvSA_SG_RKT3_T4_EUlifE0_EEvlNS_15PhiloxCudaStateESF_SG_:
        /* <DEDUP_REMOVED lines=28> */
[--C-:B------:R-:W-:Y:S01]  /*01c0*/  SHF.R.U64 R0, R34, 0x2, R35.reuse ;  /* 0x0000000222007819 */ /* 0x100fe20000001223 */
[----:B--2---:R-:W-:Y:S01]  /*01d0*/  VIADD R5, R20, 0x3c6ef372 ;  /* 0x3c6ef37214057836 */ /* 0x004fe20000000000 */
[----:B------:R-:W-:Y:S02]  /*01e0*/  SHF.R.U32.HI R2, RZ, 0x2, R35 ;  /* 0x00000002ff027819 */ /* 0x000fe40000011623 */
        /* <DEDUP_REMOVED lines=46> */
[----:B------:R-:W-:Y:S02]  /*04d0*/  VIADD R15, R20, 0xf1bbcdc8 ;  /* 0xf1bbcdc8140f7836 */ /* 0x000fe40000000000 */
        /* <DEDUP_REMOVED lines=34> */
.L_x_309:
[----:B------:R-:W-:-:S07]  /*0700*/  MOV R36, 0x720 ;  /* 0x0000072000247802 */ /* 0x000fce0000000f00 */
[----:B------:R-:W-:Y:S05]  /*0710*/  CALL.REL.NOINC `($__internal_20_$__cuda_sm20_div_s64) ;  /* 0x0000004800f07944 */ /* 0x000fea0003c00000 */
.L_x_310:
        /* <DEDUP_REMOVED lines=91> */
.L_x_327:
        /* <DEDUP_REMOVED lines=13> */
.L_x_312:
[----:B0-----:R-:W-:Y:S05]  /*0da0*/  BSYNC.RECONVERGENT B0 ;  /* 0x0000000000007941 */ /* 0x001fea0003800200 */
.L_x_311:
        /* <DEDUP_REMOVED lines=62> */
.L_x_313:
        /* <DEDUP_REMOVED lines=9> */
.L_x_314:
        /* <DEDUP_REMOVED lines=22> */
[-C--:B------:R-:W-:Y:S02]  /*1380*/  @!P1 FSET.BF.LT.FTZ.AND R40, R39, R34.reuse, PT ;  /* 0x000000222728920a */ /* 0x080fe40003811000 */
[-C--:B------:R-:W-:Y:S01]  /*1390*/  @!P0 FSET.BF.LT.FTZ.AND R45, R37, R34.reuse, PT ;  /* 0x00000022252d820a */ /* 0x080fe20003811000 */
[----:B------:R-:W0:Y:S03]  /*13a0*/  @!P0 LDC.64 R38, c[0x0][0x540] ;  /* 0x00015000ff268b82 */ /* 0x000e260000000a00 */
[----:B------:R-:W-:Y:S02]  /*13b0*/  @!P1 F2I.FTZ.TRUNC.NTZ R40, R40 ;  /* 0x0000002800289305 */ /* 0x000fe4000021f100 */
[----:B------:R-:W-:-:S03]  /*13c0*/  @!P2 FSET.BF.LT.FTZ.AND R41, R41, R34, PT ;  /* 0x000000222929a20a */ /* 0x000fc60003811000 */
[----:B------:R-:W1:Y:S03]  /*13d0*/  @!P1 LDC.64 R36, c[0x0][0x540] ;  /* 0x00015000ff249b82 */ /* 0x000e660000000a00 */
[----:B------:R-:W0:Y:S05]  /*13e0*/  @!P0 F2I.FTZ.TRUNC.NTZ R45, R45 ;  /* 0x0000002d002d8305 */ /* 0x000e2a000021f100 */
[----:B------:R-:W2:Y:S03]  /*13f0*/  @!P2 LDC.64 R26, c[0x0][0x540] ;  /* 0x00015000ff1aab82 */ /* 0x000ea60000000a00 */
[----:B------:R-:W2:Y:S01]  /*1400*/  @!P2 F2I.FTZ.TRUNC.NTZ R41, R41 ;  /* 0x000000290029a305 */ /* 0x000ea2000021f100 */
[----:B0-----:R3:W-:Y:S04]  /*1410*/  @!P0 STG.E.U16 desc[UR76][R38.64], R45 ;  /* 0x0000002d26008986 */ /* 0x0017e8000c10154c */
[----:B-1----:R3:W-:Y:S01]  /*1420*/  @!P1 STG.E.U16 desc[UR76][R36.64], R40 ;  /* 0x0000002824009986 */ /* 0x0027e2000c10154c */
[----:B------:R-:W-:-:S04]  /*1430*/  IADD3 R42, P1, PT, R35, R16, RZ ;  /* 0x00000010232a7210 */ /* 0x000fc80007f3e0ff */
[----:B------:R-:W-:Y:S02]  /*1440*/  ISETP.GE.U32.AND P0, PT, R42, UR48, PT ;  /* 0x000000302a007c0c */ /* 0x000fe4000bf06070 */
[----:B------:R-:W-:Y:S01]  /*1450*/  IADD3.X R42, PT, PT, RZ, R17, RZ, P1, !PT ;  /* 0x00000011ff2a7210 */ /* 0x000fe20000ffe4ff */
[----:B--2---:R3:W-:Y:S03]  /*1460*/  @!P2 STG.E.U16 desc[UR76][R26.64], R41 ;  /* 0x000000291a00a986 */ /* 0x0047e6000c10154c */
[----:B------:R-:W-:-:S13]  /*1470*/  ISETP.GE.AND.EX P0, PT, R42, UR49, PT, P0 ;  /* 0x000000312a007c0c */ /* 0x000fda000bf06300 */
[----:B---3--:R-:W-:Y:S05]  /*1480*/  @P0 BRA `(.L_x_316) ;  /* 0x0000003c00680947 */ /* 0x008fea0003800000 */
[----:B------:R-:W0:Y:S01]  /*1490*/  LDC.64 R26, c[0x0][0x540] ;  /* 0x00015000ff1a7b82 */ /* 0x000e220000000a00 */
[----:B------:R-:W-:-:S06]  /*14a0*/  FSET.BF.LT.FTZ.AND R43, R43, R34, PT ;  /* 0x000000222b2b720a */ /* 0x000fcc0003811000 */
[----:B------:R-:W0:Y:S02]  /*14b0*/  F2I.FTZ.TRUNC.NTZ R43, R43 ;  /* 0x0000002b002b7305 */ /* 0x000e24000021f100 */
[----:B0-----:R3:W-:Y:S01]  /*14c0*/  STG.E.U16 desc[UR76][R26.64], R43 ;  /* 0x0000002b1a007986 */ /* 0x0017e2000c10154c */
[----:B------:R-:W-:Y:S05]  /*14d0*/  BRA `(.L_x_316) ;  /* 0x0000003c00547947 */ /* 0x000fea0003800000 */
.L_x_315:
        /* <DEDUP_REMOVED lines=232> */
.L_x_319:
[----:B------:R-:W0:Y:S01]  /*2360*/  LDCU.64 UR48, c[0x0][0x540] ;  /* 0x0000a800ff3077ac */ /* 0x000e220008000a00 */
[----:B------:R-:W-:-:S04]  /*2370*/  FSET.BF.LT.FTZ.AND R26, R37, R34, PT ;  /* 0x00000022251a720a */ /* 0x000fc80003811000 */
[----:B------:R-:W1:Y:S01]  /*2380*/  F2I.FTZ.TRUNC.NTZ R27, R26 ;  /* 0x0000001a001b7305 */ /* 0x000e62000021f100 */
[----:B0-----:R-:W-:-:S05]  /*2390*/  IADD3 R36, P0, PT, R36, UR48, RZ ;  /* 0x0000003024247c10 */ /* 0x001fca000ff1e0ff */
[----:B------:R-:W-:-:S05]  /*23a0*/  IMAD.X R37, RZ, RZ, UR49, P0 ;  /* 0x00000031ff257e24 */ /* 0x000fca00080e06ff */
[----:B-1----:R0:W-:Y:S03]  /*23b0*/  STG.E.U16 desc[UR76][R36.64], R27 ;  /* 0x0000001b24007986 */ /* 0x0021e6000c10154c */
.L_x_318:
[----:B------:R-:W-:Y:S05]  /*23c0*/  BSYNC.RECONVERGENT B0 ;  /* 0x0000000000007941 */ /* 0x000fea0003800200 */
.L_x_317:
        /* <DEDUP_REMOVED lines=233> */
.L_x_322:
[----:B------:R-:W0:Y:S01]  /*3260*/  LDCU.64 UR48, c[0x0][0x540] ;  /* 0x0000a800ff3077ac */ /* 0x000e220008000a00 */
[----:B------:R-:W-:-:S06]  /*3270*/  FSET.BF.LT.FTZ.AND R39, R39, R34, PT ;  /* 0x000000222727720a */ /* 0x000fcc0003811000 */
[----:B------:R-:W1:Y:S01]  /*3280*/  F2I.FTZ.TRUNC.NTZ R39, R39 ;  /* 0x0000002700277305 */ /* 0x000e62000021f100 */
[----:B0-----:R-:W-:-:S04]  /*3290*/  IADD3 R36, P0, PT, R36, UR48, RZ ;  /* 0x0000003024247c10 */ /* 0x001fc8000ff1e0ff */
[----:B------:R-:W-:-:S05]  /*32a0*/  IADD3.X R37, PT, PT, RZ, UR49, RZ, P0, !PT ;  /* 0x00000031ff257c10 */ /* 0x000fca00087fe4ff */
[----:B-1----:R0:W-:Y:S04]  /*32b0*/  STG.E.U16 desc[UR76][R36.64], R39 ;  /* 0x0000002724007986 */ /* 0x0021e8000c10154c */
.L_x_321:
[----:B------:R-:W-:Y:S05]  /*32c0*/  BSYNC.RECONVERGENT B0 ;  /* 0x0000000000007941 */ /* 0x000fea0003800200 */
.L_x_320:
        /* <DEDUP_REMOVED lines=9> */
[----:B0-----:R-:W-:-:S04]  /*3360*/  SHF.R.U32.HI R37, RZ, UR33, R26 ;  /* 0x00000021ff257c19 */ /* 0x001fc8000801161a */
        /* <DEDUP_REMOVED lines=235> */
.L_x_325:
[----:B------:R-:W0:Y:S01]  /*4220*/  LDCU.64 UR48, c[0x0][0x540] ;  /* 0x0000a800ff3077ac */ /* 0x000e220008000a00 */
[----:B------:R-:W-:-:S06]  /*4230*/  FSET.BF.LT.FTZ.AND R41, R41, R34, PT ;  /* 0x000000222929720a */ /* 0x000fcc0003811000 */
[----:B------:R-:W1:Y:S01]  /*4240*/  F2I.FTZ.TRUNC.NTZ R41, R41 ;  /* 0x0000002900297305 */ /* 0x000e62000021f100 */
[----:B0-----:R-:W-:-:S04]  /*4250*/  IADD3 R36, P0, PT, R36, UR48, RZ ;  /* 0x0000003024247c10 */ /* 0x001fc8000ff1e0ff */
[----:B------:R-:W-:-:S05]  /*4260*/  IADD3.X R37, PT, PT, RZ, UR49, RZ, P0, !PT ;  /* 0x00000031ff257c10 */ /* 0x000fca00087fe4ff */
[----:B-1----:R1:W-:Y:S04]  /*4270*/  STG.E.U16 desc[UR76][R36.64], R41 ;  /* 0x0000002924007986 */ /* 0x0023e8000c10154c */
.L_x_324:
[----:B------:R-:W-:Y:S05]  /*4280*/  BSYNC.RECONVERGENT B0 ;  /* 0x0000000000007941 */ /* 0x000fea0003800200 */
.L_x_323:
        /* <DEDUP_REMOVED lines=8> */
[----:B01----:R-:W-:-:S05]  /*4310*/  SHF.R.U32.HI R37, RZ, UR33, R26 ;  /* 0x00000021ff257c19 */ /* 0x003fca000801161a */
        /* <DEDUP_REMOVED lines=235> */
.L_x_326:
[----:B------:R-:W0:Y:S01]  /*51d0*/  LDCU.64 UR48, c[0x0][0x540] ;  /* 0x0000a800ff3077ac */ /* 0x000e220008000a00 */
[----:B------:R-:W-:-:S06]  /*51e0*/  FSET.BF.LT.FTZ.AND R43, R43, R34, PT ;  /* 0x000000222b2b720a */ /* 0x000fcc0003811000 */
[----:B------:R-:W1:Y:S01]  /*51f0*/  F2I.FTZ.TRUNC.NTZ R43, R43 ;  /* 0x0000002b002b7305 */ /* 0x000e62000021f100 */
[----:B0-----:R-:W-:-:S04]  /*5200*/  IADD3 R36, P0, PT, R36, UR48, RZ ;  /* 0x0000003024247c10 */ /* 0x001fc8000ff1e0ff */
[----:B------:R-:W-:-:S05]  /*5210*/  IADD3.X R37, PT, PT, RZ, UR49, RZ, P0, !PT ;  /* 0x00000031ff257c10 */ /* 0x000fca00087fe4ff */
[----:B-1----:R2:W-:Y:S04]  /*5220*/  STG.E.U16 desc[UR76][R36.64], R43 ;  /* 0x0000002b24007986 */ /* 0x0025e8000c10154c */
.L_x_316:
[----:B------:R-:W-:Y:S05]  /*5230*/  WARPSYNC.ALL ;  /* 0x0000000000007948 */ /* 0x000fea0003800000 */
[----:B------:R-:W4:Y:S01]  /*5240*/  LDCU UR48, c[0x0][0x360] ;  /* 0x00006c00ff3077ac */ /* 0x000f220008000800 */
[----:B---3--:R-:W4:Y:S08]  /*5250*/  LDC R27, c[0x0][0x370] ;  /* 0x0000dc00ff1b7b82 */ /* 0x008f300000000800 */
        /* <DEDUP_REMOVED lines=8> */
        .weak           $__internal_20_$__cuda_sm20_div_s64
        .type           $__internal_20_$__cuda_sm20_div_s64,@function
        .size           $__internal_20_$__cuda_sm20_div_s64,(.L_x_10516 - $__internal_20_$__cuda_sm20_div_s64)
$__internal_20_$__cuda_sm20_div_s64:
[----:B------:R-:W-:Y:S01]  /*52e0*/  MOV R26, R31 ;  /* 0x0000001f001a7202 */ /* 0x000fe20000000f00 */
[----:B------:R-:W-:Y:S02]  /*52f0*/  IMAD.MOV.U32 R27, RZ, RZ, RZ ;  /* 0x000000ffff1b7224 */ /* 0x000fe400078e00ff */
[----:B------:R-:W-:-:S03]  /*5300*/  HFMA2 R37, -RZ, RZ, 0, 0 ;  /* 0x00000000ff257431 */ /* 0x000fc600000001ff */
        /* <DEDUP_REMOVED lines=74> */
[----:B------:R-:W-:Y:S06]  /*57b0*/  RET.REL.NODEC R36 `(_ZN2at6native57_GLOBAL__N__cd6b329d_24_DistributionBernoulli_cu_7537a20d43distribution_elementwise_grid_stride_kernelIfLi4EZNS0_9templates4cuda21uniform_and_transformIsfPNS_17CUDAGeneratorImplEZZZNS4_16bernoulli_kernelIS7_EEvRNS_18TensorIteratorBaseEdT_ENKUlvE_clEvENKUlvE3_clEvEUlfE_EEvSA_T1_T2_EUlP24curandStatePhilox4_32_10E0_ZNS1_27distribution_nullary_kernelIsf6float4S7_SJ_SE_EEvSA_SG_RKT3_T4_EUlifE0_EEvlNS_15PhiloxCudaStateESF_SG_) ;  /* 0xffffffa824107950 */ /* 0x000fec0003c3ffff */
.L_x_328:
        /* <DEDUP_REMOVED lines=12> */
.L_x_10516:


//--------------------- .text._ZN2at6native57_GLOBAL__N__cd6b329d_24_DistributionBernoulli_cu_7537a20d43distribution_elementwise_grid_stride_kernelIfLi4EZNS0_9templates4cuda21uniform_and_transformIsfPNS_17CUDAGeneratorImplEZZZNS4_16bernoulli_kernelIS7_EEvRNS_18TensorIteratorBaseEdT_ENKUlvE_clEvENKUlvE3_clEvEUlfE_EEvSA_T1_T2_EUlP24curandStatePhilox4_32_10E0_ZNS1_27distribution_nullary_kernelIsf6float4S7_SJ_SE_EEvSA_SG_RKT3_T4_EUlifE_EEvlNS_15PhiloxCudaStateESF_SG_ --------------------------
	.section	.text._ZN2at6native57_GLOBAL__N__cd6b329d_24_DistributionBernoulli_cu_7537a20d43distribution_elementwise_grid_stride_kernelIfLi4EZNS0_9templates4cuda21uniform_and_transformIsfPNS_17CUDAGeneratorImplEZZZNS4_16bernoulli_kernelIS7_EEvRNS_18TensorIteratorBaseEdT_ENKUlvE_clEvENKUlvE3_clEvEUlfE_EEvSA_T1_T2_EUlP24curandStatePhilox4_32_10E0_ZNS1_27distribution_nullary_kernelIsf6float4S7_SJ_SE_EEvSA_SG_RKT3_T4_EUlifE_EEvlNS_15PhiloxCudaStateESF_SG_,"ax",@progbits
	.align	128
.text._ZN2at6native57_GLOBAL__N__cd6b329d_24_DistributionBernoulli_cu_7537a20d43distribution_elementwise_grid_stride_kernelIfLi4EZNS0_9templates4cuda21uniform_and_transformIsfPNS_17CUDAGeneratorImplEZZZNS4_16bernoulli_kernelIS7_EEvRNS_18TensorIteratorBaseEdT_ENKUlvE_clEvENKUlvE3_clEvEUlfE_EEvSA_T1_T2_EUlP24curandStatePhilox4_32_10E0_ZNS1_27distribution_nullary_kernelIsf6float4S7_SJ_SE_EEvSA_SG_RKT3_T4_EUlifE_EEvlNS_15PhiloxCudaStateESF_SG_:
        .type           _ZN2at6native57_GLOBAL__N__cd6b329d_24_DistributionBernoulli_cu_7537a20d43distribution_elementwise_grid_stride_kernelIfLi4EZNS0_9templates4cuda21uniform_and_transformIsfPNS_17CUDAGeneratorImplEZZZNS4_16bernoulli_kernelIS7_EEvRNS_18TensorIteratorBaseEdT_ENKUlvE_clEvENKUlvE3_clEvEUlfE_EEvSA_T1_T2_EUlP24curandStatePhilox4_32_10E0_ZNS1_27distribution_nullary_kernelIsf6float4S7_SJ_SE_EEvSA_SG_RKT3_T4_EUlifE_EEvlNS_15PhiloxCudaStateESF_SG_,@function
        .size           _ZN2at6native57_GLOBAL__N__cd6b329d_24_DistributionBernoulli_cu_7537a20d43distribution_elementwise_grid_stride_kernelIfLi4EZNS0_9templates4cuda21uniform_and_transformIsfPNS_17CUDAGeneratorImplEZZZNS4_16bernoulli_kernelIS7_EEvRNS_18TensorIteratorBaseEdT_ENKUlvE_clEvENKUlvE3_clEvEUlfE_EEvSA_T1_T2_EUlP24curandStatePhilox4_32_10E0_ZNS1_27distribution_nullary_kernelIsf6float4S7_SJ_SE_EEvSA_SG_RKT3_T4_EUlifE_EEvlNS_15PhiloxCudaStateESF_SG_,(.L_x_10518 - _ZN2at6native57_GLOBAL__N__cd6b329d_24_DistributionBernoulli_cu_7537a20d43distribution_elementwise_grid_stride_kernelIfLi4EZNS0_9templates4cuda21uniform_and_transformIsfPNS_17CUDAGeneratorImplEZZZNS4_16bernoulli_kernelIS7_EEvRNS_18TensorIteratorBaseEdT_ENKUlvE_clEvENKUlvE3_clEvEUlfE_EEvSA_T1_T2_EUlP24curandStatePhilox4_32_10E0_ZNS1_27distribution_nullary_kernelIsf6float4S7_SJ_SE_EEvSA_SG_RKT3_T4_EUlifE_EEvlNS_15PhiloxCudaStateESF_SG_)
        .other          _ZN2at6native57_GLOBAL__N__cd6b329d_24_DistributionBernoulli_cu_7537a20d43distribution_elementwise_grid_stride_kernelIfLi4EZNS0_9templates4cuda21uniform_and_transformIsfPNS_17CUDAGeneratorImplEZZZNS4_16bernoulli_kernelIS7_EEvRNS_18TensorIteratorBaseEdT_ENKUlvE_clEvENKUlvE3_clEvEUlfE_EEvSA_T1_T2_EUlP24curandStatePhilox4_32_10E0_ZNS1_27distribution_nullary_kernelIsf6float4S7_SJ_SE_EEvSA_SG_RKT3_T4_EUlifE_EEvlNS_15PhiloxCudaStateESF_SG_,@"STO_CUDA_ENTRY STV_DEFAULT"
_ZN2at6native57_GLOBAL__N__cd6b329d_24_DistributionBernoulli_cu_7537a20d43distribution_elementwise_grid_stride_kernelIfLi4EZNS0_9templates4cuda21uniform_and_transformIsfPNS_17CUDAGeneratorImplEZZZNS4_16bernoulli_kernelIS7_EEvRNS_18TensorIteratorBaseEdT_ENKUlvE_clEvENKUlvE3_clEvEUlfE_EEvSA_T1_T2_EUlP24curandStatePhilox4_32_10E0_ZNS1_27distribution_nullary_kernelIsf6float4S7_SJ_SE_EEvSA_SG_RKT3_T4_EUlifE_EEvlNS_15PhiloxCudaStateESF_SG_:
        /* <DEDUP_REMOVED lines=114> */
.L_x_329:
[----:B------:R-:W-:-:S07]  /*0720*/  MOV R30, 0x740 ;  /* 0x00000740001e7802 */ /* 0x000fce0000000f00 */
[----:B------:R-:W-:Y:S05]  /*0730*/  CALL.REL.NOINC `($__internal_21_$__cuda_sm20_div_s64) ;  /* 0x0000000800a47944 */ /* 0x000fea0003c00000 */
.L_x_330:
        /* <DEDUP_REMOVED lines=26> */
.L_x_342:
        /* <DEDUP_REMOVED lines=13> */
.L_x_332:
[----:B------:R-:W-:Y:S05]  /*09b0*/  BSYNC.RECONVERGENT B0 ;  /* 0x0000000000007941 */ /* 0x000fea0003800200 */
.L_x_331:
        /* <DEDUP_REMOVED lines=51> */
.L_x_333:
        /* <DEDUP_REMOVED lines=9> */
.L_x_334:
[----:B------:R-:W-:Y:S01]  /*0d80*/  ISETP.GE.U32.AND P2, PT, R34, R26, PT ;  /* 0x0000001a2200720c */ /* 0x000fe20003f46070 */
[C---:B------:R-:W-:Y:S01]  /*0d90*/  IMAD R33, R19.reuse, 0x3, RZ ;  /* 0x0000000313217824 */ /* 0x040fe200078e02ff */
[-C--:B------:R-:W-:Y:S01]  /*0da0*/  IADD3 R51, P1, PT, R19, R34.reuse, RZ ;  /* 0x0000002213337210 */ /* 0x080fe20007f3e0ff */
[----:B------:R-:W-:Y:S01]  /*0db0*/  BSSY.RECONVERGENT B0, `(.L_x_335) ;  /* 0x0000018000007945 */ /* 0x000fe20003800200 */
[----:B------:R-:W-:Y:S01]  /*0dc0*/  ISETP.GE.AND.EX P2, PT, R35, R27, PT, P2 ;  /* 0x0000001b2300720c */ /* 0x000fe20003f46320 */
[----:B------:R-:W-:Y:S01]  /*0dd0*/  IMAD.MOV.U32 R43, RZ, RZ, 0x2f800000 ;  /* 0x2f800000ff2b7424 */ /* 0x000fe200078e00ff */
[-C--:B------:R-:W-:Y:S01]  /*0de0*/  LEA R49, P5, R19, R34.reuse, 0x1 ;  /* 0x0000002213317211 */ /* 0x080fe200078a08ff */
[--C-:B------:R-:W-:Y:S01]  /*0df0*/  IMAD.X R52, RZ, RZ, R35.reuse, P1 ;  /* 0x000000ffff347224 */ /* 0x100fe200008e0623 */
[----:B------:R-:W-:Y:S02]  /*0e00*/  IADD3 R33, P4, PT, R33, R34, RZ ;  /* 0x0000002221217210 */ /* 0x000fe40007f9e0ff */
[-C--:B------:R-:W-:Y:S01]  /*0e10*/  ISETP.GE.U32.AND P0, PT, R51, R26.reuse, PT ;  /* 0x0000001a3300720c */ /* 0x080fe20003f06070 */
[----:B------:R-:W-:Y:S01]  /*0e20*/  IMAD.X R50, RZ, RZ, R35, P5 ;  /* 0x000000ffff327224 */ /* 0x000fe200028e0623 */
[----:B------:R-:W-:-:S02]  /*0e30*/  ISETP.GE.U32.AND P3, PT, R49, R26, PT ;  /* 0x0000001a3100720c */ /* 0x000fc40003f66070 */
[----:B------:R-:W-:Y:S02]  /*0e40*/  ISETP.GE.U32.AND P1, PT, R33, R26, PT ;  /* 0x0000001a2100720c */ /* 0x000fe40003f26070 */
[----:B------:R-:W-:Y:S02]  /*0e50*/  IADD3.X R28, PT, PT, RZ, R35, RZ, P4, !PT ;  /* 0x00000023ff1c7210 */ /* 0x000fe400027fe4ff */
        /* <DEDUP_REMOVED lines=10> */
[----:B------:R-:W0:Y:S02]  /*0f00*/  F2I.FTZ.TRUNC.NTZ R53, R38 ;  /* 0x0000002600357305 */ /* 0x000e24000021f100 */
[----:B------:R-:W-:-:S05]  /*0f10*/  LEA.HI.X.SX32 R29, R29, UR11, 0x1, P2 ;  /* 0x0000000b1d1d7c11 */ /* 0x000fca00090f0eff */
[----:B0-----:R0:W-:Y:S04]  /*0f20*/  STG.E.U16 desc[UR6][R28.64], R53 ;  /* 0x000000351c007986 */ /* 0x0011e8000c101506 */
.L_x_336:
[----:B------:R-:W-:Y:S05]  /*0f30*/  BSYNC.RECONVERGENT B0 ;  /* 0x0000000000007941 */ /* 0x000fea0003800200 */
.L_x_335:
[----:B------:R-:W-:Y:S01]  /*0f40*/  BSSY.RECONVERGENT B0, `(.L_x_337) ;  /* 0x000000a000007945 */ /* 0x000fe20003800200 */
[----:B------:R-:W-:Y:S01]  /*0f50*/  I2FP.F32.U32 R38, R48 ;  /* 0x0000003000267245 */ /* 0x000fe20000201000 */
[----:B------:R-:W-:Y:S02]  /*0f60*/  FFMA.FTZ R44, R44, R43, 1.1641532182693481445e-10 ;  /* 0x2f0000002c2c7423 */ /* 0x000fe4000001002b */
[----:B------:R-:W-:Y:S05]  /*0f70*/  @P0 BRA `(.L_x_338) ;  /* 0x0000000000180947 */ /* 0x000fea0003800000 */
[----:B------:R-:W-:Y:S01]  /*0f80*/  FSET.BF.LT.FTZ.AND R44, R44, R45, PT ;  /* 0x0000002d2c2c720a */ /* 0x000fe20003811000 */
[----:B------:R-:W-:-:S03]  /*0f90*/  IMAD R51, R51, UR8, RZ ;  /* 0x0000000833337c24 */ /* 0x000fc6000f8e02ff */
[----:B0-----:R-:W0:Y:S02]  /*0fa0*/  F2I.FTZ.TRUNC.NTZ R53, R44 ;  /* 0x0000002c00357305 */ /* 0x001e24000021f100 */
[----:B------:R-:W-:-:S04]  /*0fb0*/  IADD3 R28, P0, PT, R51, UR10, RZ ;  /* 0x0000000a331c7c10 */ /* 0x000fc8000ff1e0ff */
[----:B------:R-:W-:-:S05]  /*0fc0*/  LEA.HI.X.SX32 R29, R51, UR11, 0x1, P0 ;  /* 0x0000000b331d7c11 */ /* 0x000fca00080f0eff */
[----:B0-----:R1:W-:Y:S04]  /*0fd0*/  STG.E.U16 desc[UR6][R28.64], R53 ;  /* 0x000000351c007986 */ /* 0x0013e8000c101506 */
.L_x_338:
[----:B------:R-:W-:Y:S05]  /*0fe0*/  BSYNC.RECONVERGENT B0 ;  /* 0x0000000000007941 */ /* 0x000fea0003800200 */
.L_x_337:
[----:B------:R-:W-:Y:S01]  /*0ff0*/  BSSY.RECONVERGENT B0, `(.L_x_339) ;  /* 0x000000a000007945 */ /* 0x000fe20003800200 */
[----:B------:R-:W-:Y:S01]  /*1000*/  I2FP.F32.U32 R44, R31 ;  /* 0x0000001f002c7245 */ /* 0x000fe20000201000 */
[----:B------:R-:W-:Y:S02]  /*1010*/  FFMA.FTZ R38, R38, R43, 1.1641532182693481445e-10 ;  /* 0x2f00000026267423 */ /* 0x000fe4000001002b */
[----:B------:R-:W-:Y:S05]  /*1020*/  @P3 BRA `(.L_x_340) ;  /* 0x0000000000183947 */ /* 0x000fea0003800000 */
[----:B------:R-:W-:Y:S01]  /*1030*/  FSET.BF.LT.FTZ.AND R31, R38, R45, PT ;  /* 0x0000002d261f720a */ /* 0x000fe20003811000 */
[----:B------:R-:W-:-:S05]  /*1040*/  IMAD R49, R49, UR8, RZ ;  /* 0x0000000831317c24 */ /* 0x000fca000f8e02ff */
[----:B------:R-:W2:Y:S01]  /*1050*/  F2I.FTZ.TRUNC.NTZ R31, R31 ;  /* 0x0000001f001f7305 */ /* 0x000ea2000021f100 */
[----:B01----:R-:W-:-:S04]  /*1060*/  IADD3 R28, P0, PT, R49, UR10, RZ ;  /* 0x0000000a311c7c10 */ /* 0x003fc8000ff1e0ff */
[----:B------:R-:W-:-:S05]  /*1070*/  LEA.HI.X.SX32 R29, R49, UR11, 0x1, P0 ;  /* 0x0000000b311d7c11 */ /* 0x000fca00080f0eff */
[----:B--2---:R2:W-:Y:S04]  /*1080*/  STG.E.U16 desc[UR6][R28.64], R31 ;  /* 0x0000001f1c007986 */ /* 0x0045e8000c101506 */
.L_x_340:
[----:B------:R-:W-:Y:S05]  /*1090*/  BSYNC.RECONVERGENT B0 ;  /* 0x0000000000007941 */ /* 0x000fea0003800200 */
.L_x_339:
[----:B------:R-:W-:Y:S01]  /*10a0*/  FFMA.FTZ R44, R44, R43, 1.1641532182693481445e-10 ;  /* 0x2f0000002c2c7423 */ /* 0x000fe2000001002b */
[----:B------:R-:W-:Y:S06]  /*10b0*/  @P1 BRA `(.L_x_341) ;  /* 0x0000000000181947 */ /* 0x000fec0003800000 */
[----:B--2---:R-:W-:Y:S01]  /*10c0*/  FSET.BF.LT.FTZ.AND R31, R44, R45, PT ;  /* 0x0000002d2c1f720a */ /* 0x004fe20003811000 */
[----:B------:R-:W-:-:S05]  /*10d0*/  IMAD R33, R33, UR8, RZ ;  /* 0x0000000821217c24 */ /* 0x000fca000f8e02ff */
[----:B------:R-:W2:Y:S01]  /*10e0*/  F2I.FTZ.TRUNC.NTZ R31, R31 ;  /* 0x0000001f001f7305 */ /* 0x000ea2000021f100 */
[----:B01----:R-:W-:-:S04]  /*10f0*/  IADD3 R28, P0, PT, R33, UR10, RZ ;  /* 0x0000000a211c7c10 */ /* 0x003fc8000ff1e0ff */
[----:B------:R-:W-:-:S05]  /*1100*/  LEA.HI.X.SX32 R29, R33, UR11, 0x1, P0 ;  /* 0x0000000b211d7c11 */ /* 0x000fca00080f0eff */
[----:B--2---:R3:W-:Y:S04]  /*1110*/  STG.E.U16 desc[UR6][R28.64], R31 ;  /* 0x0000001f1c007986 */ /* 0x0047e8000c101506 */
.L_x_341:
        /* <DEDUP_REMOVED lines=11> */
        .weak           $__internal_21_$__cuda_sm20_div_s64
        .type           $__internal_21_$__cuda_sm20_div_s64,@function
        .size           $__internal_21_$__cuda_sm20_div_s64,(.L_x_10518 - $__internal_21_$__cuda_sm20_div_s64)
$__internal_21_$__cuda_sm20_div_s64:
        /* <DEDUP_REMOVED lines=77> */
[----:B------:R-:W-:Y:S06]  /*16a0*/  RET.REL.NODEC R30 `(_ZN2at6native57_GLOBAL__N__cd6b329d_24_DistributionBernoulli_cu_7537a20d43distribution_elementwise_grid_stride_kernelIfLi4EZNS0_9templates4cuda21uniform_and_transformIsfPNS_17CUDAGeneratorImplEZZZNS4_16bernoulli_kernelIS7_EEvRNS_18TensorIteratorBaseEdT_ENKUlvE_clEvENKUlvE3_clEvEUlfE_EEvSA_T1_T2_EUlP24curandStatePhilox4_32_10E0_ZNS1_27distribution_nullary_kernelIsf6float4S7_SJ_SE_EEvSA_SG_RKT3_T4_EUlifE_EEvlNS_15PhiloxCudaStateESF_SG_) ;  /* 0xffffffe81e547950 */ /* 0x000fec0003c3ffff */
.L_x_343:
        /* <DEDUP_REMOVED lines=13> */
.L_x_10518:


//--------------------- .text._ZN2at6native57_GLOBAL__N__cd6b329d_24_DistributionBernoulli_cu_7537a20d43distribution_elementwise_grid_stride_kernelIfLi4EZNS0_9templates4cuda21uniform_and_transformIsfPNS_17CUDAGeneratorImplEZZZNS4_16bernoulli_kernelIS7_EEvRNS_18TensorIteratorBaseEdT_ENKUlvE_clEvENKUlvE3_clEvEUlfE_EEvSA_T1_T2_EUlP24curandStatePhilox4_32_10E_ZNS1_27distribution_nullary_kernelIsf7double2S7_SJ_SE_EEvSA_SG_RKT3_T4_EUlifE0_EEvlNS_15PhiloxCudaStateESF_SG_ --------------------------
	.section	.text._ZN2at6native57_GLOBAL__N__cd6b329d_24_DistributionBernoulli_cu_7537a20d43distribution_elementwise_grid_stride_kernelIfLi4EZNS0_9templates4cuda21uniform_and_transformIsfPNS_17CUDAGeneratorImplEZZZNS4_16bernoulli_kernelIS7_EEvRNS_18TensorIteratorBaseEdT_ENKUlvE_clEvENKUlvE3_clEvEUlfE_EEvSA_T1_T2_EUlP24curandStatePhilox4_32_10E_ZNS1_27distribution_nullary_kernelIsf7double2S7_SJ_SE_EEvSA_SG_RKT3_T4_EUlifE0_EEvlNS_15PhiloxCudaStateESF_SG_,"ax",@progbits
	.align	128
.text._ZN2at6native57_GLOBAL__N__cd6b329d_24_DistributionBernoulli_cu_7537a20d43distribution_elementwise_grid_stride_kernelIfLi4EZNS0_9templates4cuda21uniform_and_transformIsfPNS_17CUDAGeneratorImplEZZZNS4_16bernoulli_kernelIS7_EEvRNS_18TensorIteratorBaseEdT_ENKUlvE_clEvENKUlvE3_clEvEUlfE_EEvSA_T1_T2_EUlP24curandStatePhilox4_32_10E_ZNS1_27distribution_nullary_kernelIsf7double2S7_SJ_SE_EEvSA_SG_RKT3_T4_EUlifE0_EEvlNS_15PhiloxCudaStateESF_SG_:
        .type           _ZN2at6native57_GLOBAL__N__cd6b329d_24_DistributionBernoulli_cu_7537a20d43distribution_elementwise_grid_stride_kernelIfLi4EZNS0_9templates4cuda21uniform_and_transformIsfPNS_17CUDAGeneratorImplEZZZNS4_16bernoulli_kernelIS7_EEvRNS_18TensorIteratorBaseEdT_ENKUlvE_clEvENKUlvE3_clEvEUlfE_EEvSA_T1_T2_EUlP24curandStatePhilox4_32_10E_ZNS1_27distribution_nullary_kernelIsf7double2S7_SJ_SE_EEvSA_SG_RKT3_T4_EUlifE0_EEvlNS_15PhiloxCudaStateESF_SG_,@function
        .size           _ZN2at6native57_GLOBAL__N__cd6b329d_24_DistributionBernoulli_cu_7537a20d43distribution_elementwise_grid_stride_kernelIfLi4EZNS0_9templates4cuda21uniform_and_transformIsfPNS_17CUDAGeneratorImplEZZZNS4_16bernoulli_kernelIS7_EEvRNS_18TensorIteratorBaseEdT_ENKUlvE_clEvENKUlvE3_clEvEUlfE_EEvSA_T1_T2_EUlP24curandStatePhilox4_32_10E_ZNS1_27distribution_nullary_kernelIsf7double2S7_SJ_SE_EEvSA_SG_RKT3_T4_EUlifE0_EEvlNS_15PhiloxCudaStateESF_SG_,(.L_x_10520 - _ZN2at6native57_GLOBAL__N__cd6b329d_24_DistributionBernoulli_cu_7537a20d43distribution_elementwise_grid_stride_kernelIfLi4EZNS0_9templates4cuda21uniform_and_transformIsfPNS_17CUDAGeneratorImplEZZZNS4_16bernoulli_kernelIS7_EEvRNS_18TensorIteratorBaseEdT_ENKUlvE_clEvENKUlvE3_clEvEUlfE_EEvSA_T1_T2_EUlP24curandStatePhilox4_32_10E_ZNS1_27distribution_nullary_kernelIsf7double2S7_SJ_SE_EEvSA_SG_RKT3_T4_EUlifE0_EEvlNS_15PhiloxCudaStateESF_SG_)
        .other          _ZN2at6native57_GLOBAL__N__cd6b329d_24_DistributionBernoulli_cu_7537a20d43distribution_elementwise_grid_stride_kernelIfLi4EZNS0_9templates4cuda21uniform_and_transformIsfPNS_17CUDAGeneratorImplEZZZNS4_16bernoulli_kernelIS7_EEvRNS_18TensorIteratorBaseEdT_ENKUlvE_clEvENKUlvE3_clEvEUlfE_EEvSA_T1_T2_EUlP24curandStatePhilox4_32_10E_ZNS1_27distribution_nullary_kernelIsf7double2S7_SJ_SE_EEvSA_SG_RKT3_T4_EUlifE0_EEvlNS_15PhiloxCudaStateESF_SG_,@"STO_CUDA_ENTRY STV_DEFAULT"
_ZN2at6native57_GLOBAL__N__cd6b329d_24_DistributionBernoulli_cu_7537a20d43distribution_elementwise_grid_stride_kernelIfLi4EZNS0_9templates4cuda21uniform_and_transformIsfPNS_17CUDAGeneratorImplEZZZNS4_16bernoulli_kernelIS7_EEvRNS_18TensorIteratorBaseEdT_ENKUlvE_clEvENKUlvE3_clEvEUlfE_EEvSA_T1_T2_EUlP24curandStatePhilox4_32_10E_ZNS1_27distribution_nullary_kernelIsf7double2S7_SJ_SE_EEvSA_SG_RKT3_T4_EUlifE0_EEvlNS_15PhiloxCudaStateESF_SG_:
        /* <DEDUP_REMOVED lines=113> */
.L_x_344:
[----:B------:R-:W-:-:S07]  /*0710*/  MOV R30, 0x730 ;  /* 0x00000730001e7802 */ /* 0x000fce0000000f00 */
[----:B------:R-:W-:Y:S05]  /*0720*/  CALL.REL.NOINC `($__internal_22_$__cuda_sm20_div_s64) ;  /* 0x0000004c00b07944 */ /* 0x000fea0003c00000 */
.L_x_345:
        /* <DEDUP_REMOVED lines=12> */
[----:B------:R-:W2:Y:S01]  /*07f0*/  F2I.FTZ.TRUNC.NTZ R30, R30 ;  /* 0x0000001e001e7305 */ /* 0x000ea2000021f100 */
[----:B------:R-:W-:Y:S01]  /*0800*/  IMAD.MOV.U32 R26, RZ, RZ, -0x10000000 ;  /* 0xf0000000ff1a7424 */ /* 0x000fe200078e00ff */
[----:B------:R-:W3:Y:S01]  /*0810*/  LDCU.64 UR48, c[0x0][0x548] ;  /* 0x0000a900ff3077ac */ /* 0x000ee20008000a00 */
[----:B------:R-:W-:Y:S01]  /*0820*/  MOV R27, 0x380fffff ;  /* 0x380fffff001b7802 */ /* 0x000fe20000000f00 */
[----:B------:R-:W-:Y:S01]  /*0830*/  IMAD R34, R34, -0x326172a9, RZ ;  /* 0xcd9e8d5722227824 */ /* 0x000fe200078e02ff */
[----:B------:R-:W-:Y:S01]  /*0840*/  IADD3 R29, PT, PT, R21, -0x695add53, RZ ;  /* 0x96a522ad151d7810 */ /* 0x000fe20007ffe0ff */
[----:B------:R-:W-:Y:S01]  /*0850*/  IMAD.SHL.U32 R36, R14, 0x2, RZ ;  /* 0x000000020e247824 */ /* 0x000fe200078e00ff */
[----:B------:R-:W-:Y:S01]  /*0860*/  LOP3.LUT R33, R28, 0x3, RZ, 0xc0, !PT ;  /* 0x000000031c217812 */ /* 0x000fe200078ec0ff */
[----:B------:R-:W-:Y:S01]  /*0870*/  IMAD R38, R14, 0x3, RZ ;  /* 0x000000030e267824 */ /* 0x000fe200078e02ff */
[----:B------:R-:W-:Y:S01]  /*0880*/  LOP3.LUT R32, R32, R29, RZ, 0x3c, !PT ;  /* 0x0000001d20207212 */ /* 0x000fe200078e3cff */
[----:B------:R-:W4:Y:S01]  /*0890*/  LDCU UR72, c[0x0][0x3ac] ;  /* 0x00007580ff4877ac */ /* 0x000f220008000800 */
[----:B------:R-:W1:Y:S01]  /*08a0*/  LDCU UR71, c[0x0][0x4d8] ;  /* 0x00009b00ff4777ac */ /* 0x000e620008000800 */
[----:B0-----:R-:W-:Y:S01]  /*08b0*/  UIADD3 UR74, UPT, UPT, UR74, -0x1, URZ ;  /* 0xffffffff4a4a7890 */ /* 0x001fe2000fffe0ff */
[----:B---3--:R-:W0:-:S15]  /*08c0*/  DSETP.LEU.AND P0, PT, R26, |UR48|, PT ;  /* 0x400000301a007e2a */ /* 0x008e1e000bf0b000 */
        /* <DEDUP_REMOVED lines=9> */
[----:B------:R-:W3:Y:S01]  /*0960*/  LDCU UR69, c[0x0][0x4dc] ;  /* 0x00009b80ff4577ac */ /* 0x000ee20008000800 */
        /* <DEDUP_REMOVED lines=56> */
.L_x_366:
[----:B------:R-:W-:Y:S01]  /*0cf0*/  IADD3 R0, PT, PT, R0, 0x1, RZ ;  /* 0x0000000100007810 */ /* 0x000fe20007ffe0ff */
[----:B------:R-:W-:Y:S03]  /*0d00*/  BSSY.RECONVERGENT B0, `(.L_x_346) ;  /* 0x000000c000007945 */ /* 0x000fe60003800200 */
[C---:B------:R-:W-:Y:S01]  /*0d10*/  ISETP.NE.AND P0, PT, R0.reuse, RZ, PT ;  /* 0x000000ff0000720c */ /* 0x040fe20003f05270 */
[----:B0-23--:R-:W-:-:S12]  /*0d20*/  IMAD.WIDE.U32 R28, R0, -0x2daee0ad, RZ ;  /* 0xd2511f53001c7825 */ /* 0x00dfd800078e00ff */
        /* <DEDUP_REMOVED lines=9> */
.L_x_347:
[----:B0-----:R-:W-:Y:S05]  /*0dc0*/  BSYNC.RECONVERGENT B0 ;  /* 0x0000000000007941 */ /* 0x001fea0003800200 */
.L_x_346:
[----:B------:R-:W-:Y:S01]  /*0dd0*/  LOP3.LUT R42, R17, R29, R21, 0x96, !PT ;  /* 0x0000001d112a7212 */ /* 0x000fe200078e9615 */
[----:B------:R-:W-:Y:S01]  /*0de0*/  IMAD.WIDE.U32 R26, R18, -0x326172a9, RZ ;  /* 0xcd9e8d57121a7825 */ /* 0x000fe200078e00ff */
[----:B------:R-:W-:Y:S02]  /*0df0*/  IADD3 R37, PT, PT, R21, 0x646e171e, RZ ;  /* 0x646e171e15257810 */ /* 0x000fe40007ffe0ff */
[----:B------:R-:W-:Y:S01]  /*0e00*/  ISETP.GT.AND P0, PT, R33, 0x1, PT ;  /* 0x000000012100780c */ /* 0x000fe20003f04270 */
        /* <DEDUP_REMOVED lines=32> */
[----:B------:R-:W-:-:S04]  /*1010*/  IMAD.WIDE.U32 R26, R27, -0x2daee0ad, RZ ;  /* 0xd2511f531b1a7825 */ /* 0x000fc800078e00ff */
        /* <DEDUP_REMOVED lines=26> */
.L_x_348:
        /* <DEDUP_REMOVED lines=9> */
.L_x_349:
        /* <DEDUP_REMOVED lines=25> */
[----:B------:R-:W-:Y:S01]  /*13e0*/  BSSY.RECONVERGENT B0, `(.L_x_351) ;  /* 0x000001f000007945 */ /* 0x000fe20003800200 */
[----:B------:R-:W-:-:S03]  /*13f0*/  IADD3 R37, P2, PT, R38, R15, RZ ;  /* 0x0000000f26257210 */ /* 0x000fc60007f5e0ff */
[----:B------:R-:W-:Y:S01]  /*1400*/  IMAD.X R39, RZ, RZ, R16, P1 ;  /* 0x000000ffff277224 */ /* 0x000fe200008e0610 */
[----:B------:R-:W-:Y:S02]  /*1410*/  ISETP.LT.U32.AND P0, PT, R42, R37, PT ;  /* 0x000000252a00720c */ /* 0x000fe40003f01070 */
[----:B------:R-:W-:Y:S02]  /*1420*/  IADD3.X R40, PT, PT, RZ, R16, RZ, P2, !PT ;  /* 0x00000010ff287210 */ /* 0x000fe400017fe4ff */
[----:B------:R-:W-:Y:S02]  /*1430*/  ISETP.GE.U32.AND P1, PT, R15, R24, PT ;  /* 0x000000180f00720c */ /* 0x000fe40003f26070 */
[----:B------:R-:W-:Y:S02]  /*1440*/  ISETP.LT.AND.EX P0, PT, R39, R40, PT, P0 ;  /* 0x000000282700720c */ /* 0x000fe40003f01300 */
[----:B------:R-:W-:Y:S02]  /*1450*/  ISETP.GE.AND.EX P1, PT, R16, R25, PT, P1 ;  /* 0x000000191000720c */ /* 0x000fe40003f26310 */
[----:B------:R-:W-:-:S02]  /*1460*/  SEL R37, R42, R37, P0 ;  /* 0x000000252a257207 */ /* 0x000fc40000000000 */
[----:B------:R-:W-:Y:S02]  /*1470*/  SEL R40, R39, R40, P0 ;  /* 0x0000002827287207 */ /* 0x000fe40000000000 */
[-C--:B------:R-:W-:Y:S02]  /*1480*/  ISETP.GE.U32.AND P0, PT, R37, R24.reuse, PT ;  /* 0x000000182500720c */ /* 0x080fe40003f06070 */
[----:B------:R-:W-:Y:S02]  /*1490*/  IADD3 R37, P3, PT, R14, R15, RZ ;  /* 0x0000000f0e257210 */ /* 0x000fe40007f7e0ff */
[----:B------:R-:W-:Y:S02]  /*14a0*/  ISETP.GE.AND.EX P0, PT, R40, R25, PT, P0 ;  /* 0x000000192800720c */ /* 0x000fe40003f06300 */
[----:B------:R-:W-:Y:S02]  /*14b0*/  ISETP.GE.U32.AND P2, PT, R37, R24, PT ;  /* 0x000000182500720c */ /* 0x000fe40003f46070 */
[----:B------:R-:W-:-:S04]  /*14c0*/  IADD3.X R42, PT, PT, RZ, R16, RZ, P3, !PT ;  /* 0x00000010ff2a7210 */ /* 0x000fc80001ffe4ff */
[----:B------:R-:W-:-:S05]  /*14d0*/  ISETP.GE.AND.EX P2, PT, R42, R25, PT, P2 ;  /* 0x000000192a00720c */ /* 0x000fca0003f46320 */
[----:B------:R-:W0:Y:S01]  /*14e0*/  @!P0 LDC.64 R40, c[0x0][0x540] ;  /* 0x00015000ff288b82 */ /* 0x000e220000000a00 */
[----:B------:R-:W-:Y:S07]  /*14f0*/  @P1 BRA `(.L_x_352) ;  /* 0x0000000000341947 */ /* 0x000fee0003800000 */
        /* <DEDUP_REMOVED lines=8> */
[----:B------:R-:W2:Y:S01]  /*1580*/  LDC.64 R42, c[0x0][0x540] ;  /* 0x00015000ff2a7b82 */ /* 0x000ea20000000a00 */
[----:B-1----:R-:W-:-:S05]  /*1590*/  @!P1 FMUL R44, R44, 1.175494350822287508e-38 ;  /* 0x008000002c2c9820 */ /* 0x002fca0000400000 */
[----:B------:R-:W-:-:S04]  /*15a0*/  FSET.BF.LT.FTZ.AND R44, R44, R35, PT ;  /* 0x000000232c2c720a */ /* 0x000fc80003811000 */
[----:B------:R-:W2:Y:S02]  /*15b0*/  F2I.FTZ.TRUNC.NTZ R37, R44 ;  /* 0x0000002c00257305 */ /* 0x000ea4000021f100 */
[----:B--2---:R1:W-:Y:S02]  /*15c0*/  STG.E.U16 desc[UR76][R42.64], R37 ;  /* 0x000000252a007986 */ /* 0x0043e4000c10154c */
.L_x_352:
[----:B------:R-:W-:Y:S05]  /*15d0*/  BSYNC.RECONVERGENT B0 ;  /* 0x0000000000007941 */ /* 0x000fea0003800200 */
.L_x_351:
[----:B------:R-:W-:Y:S04]  /*15e0*/  BSSY.RECONVERGENT B0, `(.L_x_353) ;  /* 0x000000f000007945 */ /* 0x000fe80003800200 */
[----:B------:R-:W-:Y:S05]  /*15f0*/  @P2 BRA `(.L_x_354) ;  /* 0x0000000000342947 */ /* 0x000fea0003800000 */
[----:B------:R-:W-:Y:S01]  /*1600*/  UMOV UR48, 0xf0000000 ;  /* 0xf000000000307882 */ /* 0x000fe20000000000 */
[----:B------:R-:W-:Y:S01]  /*1610*/  UMOV UR49, 0x380fffff ;  /* 0x380fffff00317882 */ /* 0x000fe20000000000 */
[----:B-1----:R-:W1:-:S15]  /*1620*/  F2F.F32.F64 R42, R26 ;  /* 0x0000001a002a7310 */ /* 0x002e5e0000301000 */
        /* <DEDUP_REMOVED lines=10> */
.L_x_354:
[----:B------:R-:W-:Y:S05]  /*16d0*/  BSYNC.RECONVERGENT B0 ;  /* 0x0000000000007941 */ /* 0x000fea0003800200 */
.L_x_353:
[----:B0-----:R0:W-:Y:S01]  /*16e0*/  @!P0 STG.E.U16 desc[UR76][R40.64], R30 ;  /* 0x0000001e28008986 */ /* 0x0011e2000c10154c */
[----:B------:R-:W-:Y:S05]  /*16f0*/  BRA `(.L_x_355) ;  /* 0x0000003c00907947 */ /* 0x000fea0003800000 */
.L_x_350:
        /* <DEDUP_REMOVED lines=241> */
.L_x_358:
[----:B------:R-:W0:Y:S01]  /*2610*/  LDCU.64 UR48, c[0x0][0x540] ;  /* 0x0000a800ff3077ac */ /* 0x000e220008000a00 */
[----:B------:R-:W-:-:S04]  /*2620*/  FSET.BF.LT.FTZ.AND R40, R40, R35, PT ;  /* 0x000000232828720a */ /* 0x000fc80003811000 */
[----:B------:R-:W1:Y:S01]  /*2630*/  F2I.FTZ.TRUNC.NTZ R39, R40 ;  /* 0x0000002800277305 */ /* 0x000e62000021f100 */
[----:B0-----:R-:W-:-:S05]  /*2640*/  IADD3 R28, P0, PT, R37, UR48, RZ ;  /* 0x00000030251c7c10 */ /* 0x001fca000ff1e0ff */
[----:B------:R-:W-:-:S05]  /*2650*/  IMAD.X R29, RZ, RZ, UR49, P0 ;  /* 0x00000031ff1d7e24 */ /* 0x000fca00080e06ff */
[----:B-1----:R0:W-:Y:S03]  /*2660*/  STG.E.U16 desc[UR76][R28.64], R39 ;  /* 0x000000271c007986 */ /* 0x0021e6000c10154c */
.L_x_357:
[----:B------:R-:W-:Y:S05]  /*2670*/  BSYNC.RECONVERGENT B0 ;  /* 0x0000000000007941 */ /* 0x000fea0003800200 */
.L_x_356:
[----:B0-----:R-:W-:Y:S01]  /*2680*/  IADD3 R39, P1, PT, R14, R15, RZ ;  /* 0x0000000f0e277210 */ /* 0x001fe20007f3e0ff */
[----:B------:R-:W-:Y:S03]  /*2690*/  BSSY.RECONVERGENT B0, `(.L_x_359) ;  /* 0x00000f8000007945 */ /* 0x000fe60003800200 */
[----:B------:R-:W-:Y:S02]  /*26a0*/  ISETP.GE.U32.AND P0, PT, R39, R24, PT ;  /* 0x000000182700720c */ /* 0x000fe40003f06070 */
[----:B------:R-:W-:-:S04]  /*26b0*/  IADD3.X R28, PT, PT, RZ, R16, RZ, P1, !PT ;  /* 0x00000010ff1c7210 */ /* 0x000fc80000ffe4ff */
        /* <DEDUP_REMOVED lines=239> */
.L_x_361:
[----:B------:R-:W0:Y:S01]  /*35b0*/  LDCU.64 UR48, c[0x0][0x540] ;  /* 0x0000a800ff3077ac */ /* 0x000e220008000a00 */
[----:B------:R-:W-:-:S04]  /*35c0*/  FSET.BF.LT.FTZ.AND R28, R28, R35, PT ;  /* 0x000000231c1c720a */ /* 0x000fc80003811000 */
[----:B------:R-:W1:Y:S01]  /*35d0*/  F2I.FTZ.TRUNC.NTZ R37, R28 ;  /* 0x0000001c00257305 */ /* 0x000e62000021f100 */
[----:B0-----:R-:W-:-:S04]  /*35e0*/  IADD3 R26, P0, PT, R29, UR48, RZ ;  /* 0x000000301d1a7c10 */ /* 0x001fc8000ff1e0ff */
[----:B------:R-:W-:-:S05]  /*35f0*/  IADD3.X R27, PT, PT, RZ, UR49, RZ, P0, !PT ;  /* 0x00000031ff1b7c10 */ /* 0x000fca00087fe4ff */
[----:B-1----:R0:W-:Y:S04]  /*3600*/  STG.E.U16 desc[UR76][R26.64], R37 ;  /* 0x000000251a007986 */ /* 0x0021e8000c10154c */
.L_x_360:
[----:B------:R-:W-:Y:S05]  /*3610*/  BSYNC.RECONVERGENT B0 ;  /* 0x0000000000007941 */ /* 0x000fea0003800200 */
.L_x_359:
        /* <DEDUP_REMOVED lines=245> */
.L_x_364:
[----:B------:R-:W0:Y:S02]  /*4570*/  LDCU.64 UR48, c[0x0][0x540] ;  /* 0x0000a800ff3077ac */ /* 0x000e240008000a00 */
[----:B0-----:R-:W-:-:S04]  /*4580*/  IADD3 R28, P0, PT, R28, UR48, RZ ;  /* 0x000000301c1c7c10 */ /* 0x001fc8000ff1e0ff */
[----:B------:R-:W-:-:S05]  /*4590*/  IADD3.X R29, PT, PT, RZ, UR49, RZ, P0, !PT ;  /* 0x00000031ff1d7c10 */ /* 0x000fca00087fe4ff */
[----:B------:R0:W-:Y:S04]  /*45a0*/  STG.E.U16 desc[UR76][R28.64], R30 ;  /* 0x0000001e1c007986 */ /* 0x0001e8000c10154c */
.L_x_363:
[----:B------:R-:W-:Y:S05]  /*45b0*/  BSYNC.RECONVERGENT B0 ;  /* 0x0000000000007941 */ /* 0x000fea0003800200 */
.L_x_362:
        /* <DEDUP_REMOVED lines=8> */
[----:B0-----:R-:W-:-:S05]  /*4640*/  SHF.R.U32.HI R29, RZ, UR33, R26 ;  /* 0x00000021ff1d7c19 */ /* 0x001fca000801161a */
        /* <DEDUP_REMOVED lines=235> */
.L_x_365:
[----:B------:R-:W0:Y:S02]  /*5500*/  LDCU.64 UR48, c[0x0][0x540] ;  /* 0x0000a800ff3077ac */ /* 0x000e240008000a00 */
[----:B0-----:R-:W-:-:S04]  /*5510*/  IADD3 R28, P0, PT, R28, UR48, RZ ;  /* 0x000000301c1c7c10 */ /* 0x001fc8000ff1e0ff */
[----:B------:R-:W-:-:S05]  /*5520*/  IADD3.X R29, PT, PT, RZ, UR49, RZ, P0, !PT ;  /* 0x00000031ff1d7c10 */ /* 0x000fca00087fe4ff */
[----:B------:R3:W-:Y:S04]  /*5530*/  STG.E.U16 desc[UR76][R28.64], R30 ;  /* 0x0000001e1c007986 */ /* 0x0007e8000c10154c */
.L_x_355:
[----:B------:R-:W-:Y:S05]  /*5540*/  WARPSYNC.ALL ;  /* 0x0000000000007948 */ /* 0x000fea0003800000 */
[----:B------:R-:W4:Y:S01]  /*5550*/  LDCU UR48, c[0x0][0x360] ;  /* 0x00006c00ff3077ac */ /* 0x000f220008000800 */
[----:B------:R-:W4:Y:S08]  /*5560*/  LDC R26, c[0x0][0x370] ;  /* 0x0000dc00ff1a7b82 */ /* 0x000f300000000800 */
        /* <DEDUP_REMOVED lines=8> */
        .weak           $__internal_22_$__cuda_sm20_div_s64
        .type           $__internal_22_$__cuda_sm20_div_s64,@function
        .size           $__internal_22_$__cuda_sm20_div_s64,(.L_x_10520 - $__internal_22_$__cuda_sm20_div_s64)
$__internal_22_$__cuda_sm20_div_s64:
        /* <DEDUP_REMOVED lines=77> */
[----:B------:R-:W-:Y:S06]  /*5ac0*/  RET.REL.NODEC R30 `(_ZN2at6native57_GLOBAL__N__cd6b329d_24_DistributionBernoulli_cu_7537a20d43distribution_elementwise_grid_stride_kernelIfLi4EZNS0_9templates4cuda21uniform_and_transformIsfPNS_17CUDAGeneratorImplEZZZNS4_16bernoulli_kernelIS7_EEvRNS_18TensorIteratorBaseEdT_ENKUlvE_clEvENKUlvE3_clEvEUlfE_EEvSA_T1_T2_EUlP24curandStatePhilox4_32_10E_ZNS1_27distribution_nullary_kernelIsf7double2S7_SJ_SE_EEvSA_SG_RKT3_T4_EUlifE0_EEvlNS_15PhiloxCudaStateESF_SG_) ;  /* 0xffffffa41e4c7950 */ /* 0x000fec0003c3ffff */
.L_x_367:
        /* <DEDUP_REMOVED lines=11> */
.L_x_10520:


//--------------------- .text._ZN2at6native57_GLOBAL__N__cd6b329d_24_DistributionBernoulli_cu_7537a20d43distribution_elementwise_grid_stride_kernelIfLi4EZNS0_9templates4cuda21uniform_and_transformIsfPNS_17CUDAGeneratorImplEZZZNS4_16bernoulli_kernelIS7_EEvRNS_18TensorIteratorBaseEdT_ENKUlvE_clEvENKUlvE3_clEvEUlfE_EEvSA_T1_T2_EUlP24curandStatePhilox4_32_10E_ZNS1_27distribution_nullary_kernelIsf7double2S7_SJ_SE_EEvSA_SG_RKT3_T4_EUlifE_EEvlNS_15PhiloxCudaStateESF_SG_ --------------------------
	.section	.text._ZN2at6native57_GLOBAL__N__cd6b329d_24_DistributionBernoulli_cu_7537a20d43distribution_elementwise_grid_stride_kernelIfLi4EZNS0_9templates4cuda21uniform_and_transformIsfPNS_17CUDAGeneratorImplEZZZNS4_16bernoulli_kernelIS7_EEvRNS_18TensorIteratorBaseEdT_ENKUlvE_clEvENKUlvE3_clEvEUlfE_EEvSA_T1_T2_EUlP24curandStatePhilox4_32_10E_ZNS1_27distribution_nullary_kernelIsf7double2S7_SJ_SE_EEvSA_SG_RKT3_T4_EUlifE_EEvlNS_15PhiloxCudaStateESF_SG_,"ax",@progbits
	.align	128
.text._ZN2at6native57_GLOBAL__N__cd6b329d_24_DistributionBernoulli_cu_7537a20d43distribution_elementwise_grid_stride_kernelIfLi4EZNS0_9templates4cuda21uniform_and_transformIsfPNS_17CUDAGeneratorImplEZZZNS4_16bernoulli_kernelIS7_EEvRNS_18TensorIteratorBaseEdT_ENKUlvE_clEvENKUlvE3_clEvEUlfE_EEvSA_T1_T2_EUlP24curandStatePhilox4_32_10E_ZNS1_27distribution_nullary_kernelIsf7double2S7_SJ_SE_EEvSA_SG_RKT3_T4_EUlifE_EEvlNS_15PhiloxCudaStateESF_SG_:
        .type           _ZN2at6native57_GLOBAL__N__cd6b329d_24_DistributionBernoulli_cu_7537a20d43distribution_elementwise_grid_stride_kernelIfLi4EZNS0_9templates4cuda21uniform_and_transformIsfPNS_17CUDAGeneratorImplEZZZNS4_16bernoulli_kernelIS7_EEvRNS_18TensorIteratorBaseEdT_ENKUlvE_clEvENKUlvE3_clEvEUlfE_EEvSA_T1_T2_EUlP24curandStatePhilox4_32_10E_ZNS1_27distribution_nullary_kernelIsf7double2S7_SJ_SE_EEvSA_SG_RKT3_T4_EUlifE_EEvlNS_15PhiloxCudaStateESF_SG_,@function
        .size           _ZN2at6native57_GLOBAL__N__cd6b329d_24_DistributionBernoulli_cu_7537a20d43distribution_elementwise_grid_stride_kernelIfLi4EZNS0_9templates4cuda21uniform_and_transformIsfPNS_17CUDAGeneratorImplEZZZNS4_16bernoulli_kernelIS7_EEvRNS_18TensorIteratorBaseEdT_ENKUlvE_clEvENKUlvE3_clEvEUlfE_EEvSA_T1_T2_EUlP24curandStatePhilox4_32_10E_ZNS1_27distribution_nullary_kernelIsf7double2S7_SJ_SE_EEvSA_SG_RKT3_T4_EUlifE_EEvlNS_15PhiloxCudaStateESF_SG_,(.L_x_10522 - _ZN2at6native57_GLOBAL__N__cd6b329d_24_DistributionBernoulli_cu_7537a20d43distribution_elementwise_grid_stride_kernelIfLi4EZNS0_9templates4cuda21uniform_and_transformIsfPNS_17CUDAGeneratorImplEZZZNS4_16bernoulli_kernelIS7_EEvRNS_18TensorIteratorBaseEdT_ENKUlvE_clEvENKUlvE3_clEvEUlfE_EEvSA_T1_T2_EUlP24curandStatePhilox4_32_10E_ZNS1_27distribution_nullary_kernelIsf7double2S7_SJ_SE_EEvSA_SG_RKT3_T4_EUlifE_EEvlNS_15PhiloxCudaStateESF_SG_)
        .other          _ZN2at6native57_GLOBAL__N__cd6b329d_24_DistributionBernoulli_cu_7537a20d43distribution_elementwise_grid_stride_kernelIfLi4EZNS0_9templates4cuda21uniform_and_transformIsfPNS_17CUDAGeneratorImplEZZZNS4_16bernoulli_kernelIS7_EEvRNS_18TensorIteratorBaseEdT_ENKUlvE_clEvENKUlvE3_clEvEUlfE_EEvSA_T1_T2_EUlP24curandStatePhilox4_32_10E_ZNS1_27distribution_nullary_kernelIsf7double2S7_SJ_SE_EEvSA_SG_RKT3_T4_EUlifE_EEvlNS_15PhiloxCudaStateESF_SG_,@"STO_CUDA_ENTRY STV_DEFAULT"
_ZN2at6native57_GLOBAL__N__cd6b329d_24_DistributionBernoulli_cu_7537a20d43distribution_elementwise_grid_stride_kernelIfLi4EZNS0_9templates4cuda21uniform_and_transformIsfPNS_17CUDAGeneratorImplEZZZNS4_16bernoulli_kernelIS7_EEvRNS_18TensorIteratorBaseEdT_ENKUlvE_clEvENKUlvE3_clEvEUlfE_EEvSA_T1_T2_EUlP24curandStatePhilox4_32_10E_ZNS1_27distribution_nullary_kernelIsf7double2S7_SJ_SE_EEvSA_SG_RKT3_T4_EUlifE_EEvlNS_15PhiloxCudaStateESF_SG_:
        /* <DEDUP_REMOVED lines=112> */
.L_x_368:
[----:B------:R-:W-:-:S07]  /*0700*/  MOV R34, 0x720 ;  /* 0x0000072000227802 */ /* 0x000fce0000000f00 */
[----:B------:R-:W-:Y:S05]  /*0710*/  CALL.REL.NOINC `($__internal_23_$__cuda_sm20_div_s64) ;  /* 0x0000000c00187944 */ /* 0x000fea0003c00000 */
.L_x_369:
        /* <DEDUP_REMOVED lines=12> */
[----:B------:R-:W2:Y:S01]  /*07e0*/  F2I.FTZ.TRUNC.NTZ R44, R44 ;  /* 0x0000002c002c7305 */ /* 0x000ea2000021f100 */
[----:B------:R-:W-:Y:S01]  /*07f0*/  IMAD.MOV.U32 R26, RZ, RZ, -0x10000000 ;  /* 0xf0000000ff1a7424 */ /* 0x000fe200078e00ff */
[----:B------:R-:W-:Y:S01]  /*0800*/  MOV R27, 0x380fffff ;  /* 0x380fffff001b7802 */ /* 0x000fe20000000f00 */
[----:B------:R-:W-:Y:S01]  /*0810*/  IMAD R32, R32, -0x326172a9, RZ ;  /* 0xcd9e8d5720207824 */ /* 0x000fe200078e02ff */
[----:B------:R-:W-:Y:S01]  /*0820*/  LOP3.LUT R33, R30, R43, RZ, 0x3c, !PT ;  /* 0x0000002b1e217212 */ /* 0x000fe200078e3cff */
[----:B------:R-:W3:Y:S01]  /*0830*/  LDCU UR8, c[0x0][0x3b0] ;  /* 0x00007600ff0877ac */ /* 0x000ee20008000800 */
[----:B------:R-:W-:Y:S01]  /*0840*/  LOP3.LUT R47, R28, 0x3, RZ, 0xc0, !PT ;  /* 0x000000031c2f7812 */ /* 0x000fe200078ec0ff */
[----:B------:R-:W4:Y:S01]  /*0850*/  LDCU.64 UR10, c[0x0][0x3a8] ;  /* 0x00007500ff0a77ac */ /* 0x000f220008000a00 */
[----:B0-----:R-:W0:-:S15]  /*0860*/  DSETP.LEU.AND P0, PT, R26, |UR4|, PT ;  /* 0x400000041a007e2a */ /* 0x001e1e000bf0b000 */
[----:B------:R-:W-:-:S15]  /*0870*/  NOP ;  /* 0x0000000000007918 */ /* 0x000fde0000000000 */
[----:B------:R-:W-:-:S15]  /*0880*/  NOP ;  /* 0x0000000000007918 */ /* 0x000fde0000000000 */
[----:B------:R-:W-:-:S15]  /*0890*/  NOP ;  /* 0x0000000000007918 */ /* 0x000fde0000000000 */
[----:B------:R-:W-:-:S04]  /*08a0*/  NOP ;  /* 0x0000000000007918 */ /* 0x000fc80000000000 */
[----:B------:R-:W0:Y:S02]  /*08b0*/  F2F.F32.F64 R46, UR4 ;  /* 0x00000004002e7d10 */ /* 0x000e240008301000 */
[----:B01234-:R-:W-:-:S07]  /*08c0*/  @!P0 FMUL R46, R46, 1.175494350822287508e-38 ;  /* 0x008000002e2e8820 */ /* 0x01ffce0000400000 */
.L_x_378:
        /* <DEDUP_REMOVED lines=13> */
.L_x_371:
[----:B------:R-:W-:Y:S05]  /*09a0*/  BSYNC.RECONVERGENT B0 ;  /* 0x0000000000007941 */ /* 0x000fea0003800200 */
.L_x_370:
        /* <DEDUP_REMOVED lines=51> */
.L_x_372:
        /* <DEDUP_REMOVED lines=9> */
.L_x_373:
        /* <DEDUP_REMOVED lines=14> */
[----:B------:R-:W-:Y:S01]  /*0e50*/  UMOV UR5, 0x380fffff ;  /* 0x380fffff00057882 */ /* 0x000fe20000000000 */
        /* <DEDUP_REMOVED lines=18> */
[----:B------:R-:W-:Y:S01]  /*0f80*/  FSET.BF.LT.FTZ.AND R32, R35, R46, PT ;  /* 0x0000002e2320720a */ /* 0x000fe20003811000 */
[----:B------:R-:W-:-:S05]  /*0f90*/  IMAD R35, R37, UR8, RZ ;  /* 0x0000000825237c24 */ /* 0x000fca000f8e02ff */
[----:B------:R-:W-:-:S04]  /*0fa0*/  IADD3 R34, P0, PT, R35, UR10, RZ ;  /* 0x0000000a23227c10 */ /* 0x000fc8000ff1e0ff */
[----:B------:R-:W-:Y:S01]  /*0fb0*/  LEA.HI.X.SX32 R35, R35, UR11, 0x1, P0 ;  /* 0x0000000b23237c11 */ /* 0x000fe200080f0eff */
[----:B------:R-:W0:Y:S04]  /*0fc0*/  F2I.FTZ.TRUNC.NTZ R33, R32 ;  /* 0x0000002000217305 */ /* 0x000e28000021f100 */
[----:B0-----:R0:W-:Y:S04]  /*0fd0*/  STG.E.U16 desc[UR6][R34.64], R33 ;  /* 0x0000002122007986 */ /* 0x0011e8000c101506 */
.L_x_375:
[----:B------:R-:W-:Y:S05]  /*0fe0*/  BSYNC.RECONVERGENT B0 ;  /* 0x0000000000007941 */ /* 0x000fea0003800200 */
.L_x_374:
        /* <DEDUP_REMOVED lines=20> */
[----:B------:R-:W-:Y:S02]  /*1130*/  FSET.BF.LT.FTZ.AND R32, R29, R46, PT ;  /* 0x0000002e1d20720a */ /* 0x000fe40003811000 */
[----:B------:R-:W-:Y:S02]  /*1140*/  LEA.HI.X.SX32 R29, R53, UR11, 0x1, P0 ;  /* 0x0000000b351d7c11 */ /* 0x000fe400080f0eff */
[----:B0-----:R-:W0:Y:S03]  /*1150*/  F2I.FTZ.TRUNC.NTZ R33, R32 ;  /* 0x0000002000217305 */ /* 0x001e26000021f100 */
[----:B0-----:R1:W-:Y:S04]  /*1160*/  STG.E.U16 desc[UR6][R28.64], R33 ;  /* 0x000000211c007986 */ /* 0x0013e8000c101506 */
.L_x_377:
[----:B------:R-:W-:Y:S05]  /*1170*/  BSYNC.RECONVERGENT B0 ;  /* 0x0000000000007941 */ /* 0x000fea0003800200 */
.L_x_376:
[CC--:B------:R-:W-:Y:S01]  /*1180*/  LEA R27, P1, R36.reuse, R37.reuse, 0x1 ;  /* 0x00000025241b7211 */ /* 0x0c0fe200078208ff */
[----:B-1----:R-:W-:Y:S01]  /*1190*/  IMAD R28, R36, 0x3, RZ ;  /* 0x00000003241c7824 */ /* 0x002fe200078e02ff */
[----:B------:R-:W-:Y:S05]  /*11a0*/  WARPSYNC.ALL ;  /* 0x0000000000007948 */ /* 0x000fea0003800000 */
[----:B------:R-:W-:Y:S01]  /*11b0*/  IMAD.X R30, RZ, RZ, R38, P1 ;  /* 0x000000ffff1e7224 */ /* 0x000fe200008e0626 */
[----:B------:R-:W-:Y:S02]  /*11c0*/  ISETP.GE.U32.AND P0, PT, R27, R24, PT ;  /* 0x000000181b00720c */ /* 0x000fe40003f06070 */
[----:B0-----:R-:W-:-:S02]  /*11d0*/  IADD3 R33, P2, PT, R28, R37, RZ ;  /* 0x000000251c217210 */ /* 0x001fc40007f5e0ff */
[-C--:B------:R-:W-:Y:S02]  /*11e0*/  ISETP.GE.AND.EX P0, PT, R30, R25.reuse, PT, P0 ;  /* 0x000000191e00720c */ /* 0x080fe40003f06300 */
[----:B------:R-:W-:Y:S02]  /*11f0*/  IADD3.X R28, PT, PT, RZ, R38, RZ, P2, !PT ;  /* 0x00000026ff1c7210 */ /* 0x000fe400017fe4ff */
[----:B------:R-:W-:Y:S02]  /*1200*/  ISETP.GE.U32.AND P1, PT, R33, R24, PT ;  /* 0x000000182100720c */ /* 0x000fe40003f26070 */
[----:B------:R-:W-:Y:S02]  /*1210*/  MOV R35, R48 ;  /* 0x0000003000237202 */ /* 0x000fe40000000f00 */
[----:B------:R-:W-:-:S05]  /*1220*/  ISETP.GE.AND.EX P1, PT, R28, R25, PT, P1 ;  /* 0x000000191c00720c */ /* 0x000fca0003f26310 */
[----:B------:R-:W0:Y:S08]  /*1230*/  @!P0 LDC R32, c[0x0][0x3b0] ;  /* 0x0000ec00ff208b82 */ /* 0x000e300000000800 */
[----:B------:R-:W1:Y:S08]  /*1240*/  @!P0 LDC.64 R28, c[0x0][0x3a8] ;  /* 0x0000ea00ff1c8b82 */ /* 0x000e700000000a00 */
[----:B------:R-:W2:Y:S01]  /*1250*/  @!P1 LDC R34, c[0x0][0x3b0] ;  /* 0x0000ec00ff229b82 */ /* 0x000ea20000000800 */
[----:B0-----:R-:W-:-:S07]  /*1260*/  @!P0 IMAD R27, R27, R32, RZ ;  /* 0x000000201b1b8224 */ /* 0x001fce00078e02ff */
[----:B------:R-:W0:Y:S01]  /*1270*/  @!P1 LDC.64 R30, c[0x0][0x3a8] ;  /* 0x0000ea00ff1e9b82 */ /* 0x000e220000000a00 */
[----:B-1----:R-:W-:-:S04]  /*1280*/  @!P0 IADD3 R28, P2, PT, R27, R28, RZ ;  /* 0x0000001c1b1c8210 */ /* 0x002fc80007f5e0ff */
[----:B------:R-:W-:Y:S01]  /*1290*/  @!P0 LEA.HI.X.SX32 R29, R27, R29, 0x1, P2 ;  /* 0x0000001d1b1d8211 */ /* 0x000fe200010f0eff */
[----:B--2---:R-:W-:-:S04]  /*12a0*/  @!P1 IMAD R32, R33, R34, RZ ;  /* 0x0000002221209224 */ /* 0x004fc800078e02ff */
[----:B------:R1:W-:Y:S01]  /*12b0*/  @!P0 STG.E.U16 desc[UR6][R28.64], R44 ;  /* 0x0000002c1c008986 */ /* 0x0003e2000c101506 */
[----:B------:R-:W-:Y:S01]  /*12c0*/  IADD3 R37, P0, PT, R42, R37, RZ ;  /* 0x000000252a257210 */ /* 0x000fe20007f1e0ff */
[----:B------:R-:W-:-:S04]  /*12d0*/  IMAD.MOV.U32 R33, RZ, RZ, R49 ;  /* 0x000000ffff217224 */ /* 0x000fc800078e0031 */
[----:B------:R-:W-:Y:S01]  /*12e0*/  IMAD.X R38, RZ, RZ, R38, P0 ;  /* 0x000000ffff267224 */ /* 0x000fe200000e0626 */
[----:B------:R-:W-:Y:S02]  /*12f0*/  ISETP.GE.U32.AND P0, PT, R37, R22, PT ;  /* 0x000000162500720c */ /* 0x000fe40003f06070 */
[----:B0-----:R-:W-:Y:S02]  /*1300*/  @!P1 IADD3 R30, P3, PT, R32, R30, RZ ;  /* 0x0000001e201e9210 */ /* 0x001fe40007f7e0ff */
[----:B------:R-:W-:Y:S02]  /*1310*/  ISETP.GE.AND.EX P0, PT, R38, R45, PT, P0 ;  /* 0x0000002d2600720c */ /* 0x000fe40003f06300 */
[----:B------:R-:W-:Y:S01]  /*1320*/  @!P1 LEA.HI.X.SX32 R31, R32, R31, 0x1, P3 ;  /* 0x0000001f201f9211 */ /* 0x000fe200018f0eff */
[----:B------:R-:W-:-:S04]  /*1330*/  IMAD.MOV.U32 R32, RZ, RZ, R26 ;  /* 0x000000ffff207224 */ /* 0x000fc800078e001a */
[----:B------:R1:W-:Y:S01]  /*1340*/  @!P1 STG.E.U16 desc[UR6][R30.64], R44 ;  /* 0x0000002c1e009986 */ /* 0x0003e2000c101506 */
[----:B------:R-:W-:Y:S06]  /*1350*/  BAR.SYNC.DEFER_BLOCKING 0x0 ;  /* 0x0000000000007b1d */ /* 0x000fec0000010000 */
[----:B------:R-:W-:Y:S05]  /*1360*/  @!P0 BRA `(.L_x_378) ;  /* 0xfffffff400588947 */ /* 0x000fea000383ffff */
[----:B------:R-:W-:Y:S05]  /*1370*/  EXIT ;  /* 0x000000000000794d */ /* 0x000fea0003800000 */
        .weak           $__internal_23_$__cuda_sm20_div_s64
        .type           $__internal_23_$__cuda_sm20_div_s64,@function
        .size           $__internal_23_$__cuda_sm20_div_s64,(.L_x_10522 - $__internal_23_$__cuda_sm20_div_s64)
$__internal_23_$__cuda_sm20_div_s64:
        /* <DEDUP_REMOVED lines=78> */
[----:B------:R-:W-:Y:S06]  /*1860*/  RET.REL.NODEC R22 `(_ZN2at6native57_GLOBAL__N__cd6b329d_24_DistributionBernoulli_cu_7537a20d43distribution_elementwise_grid_stride_kernelIfLi4EZNS0_9templates4cuda21uniform_and_transformIsfPNS_17CUDAGeneratorImplEZZZNS4_16bernoulli_kernelIS7_EEvRNS_18TensorIteratorBaseEdT_ENKUlvE_clEvENKUlvE3_clEvEUlfE_EEvSA_T1_T2_EUlP24curandStatePhilox4_32_10E_ZNS1_27distribution_nullary_kernelIsf7double2S7_SJ_SE_EEvSA_SG_RKT3_T4_EUlifE_EEvlNS_15PhiloxCudaStateESF_SG_) ;  /* 0xffffffe416e47950 */ /* 0x000fec0003c3ffff */
.L_x_379:
        /* <DEDUP_REMOVED lines=9> */
.L_x_10522:


//--------------------- .text._ZN2at6native57_GLOBAL__N__cd6b329d_24_DistributionBernoulli_cu_7537a20d43distribution_elementwise_grid_stride_kernelIfLi4EZNS0_9templates4cuda21uniform_and_transformIlfPNS_17CUDAGeneratorImplEZZZNS4_16bernoulli_kernelIS7_EEvRNS_18TensorIteratorBaseEdT_ENKUlvE_clEvENKUlvE2_clEvEUlfE_EEvSA_T1_T2_EUlP24curandStatePhilox4_32_10E0_ZNS1_27distribution_nullary_kernelIlf6float4S7_SJ_SE_EEvSA_SG_RKT3_T4_EUlifE0_EEvlNS_15PhiloxCudaStateESF_SG_ --------------------------
	.section	.text._ZN2at6native57_GLOBAL__N__cd6b329d_24_DistributionBernoulli_cu_7537a20d43distribution_elementwise_grid_stride_kernelIfLi4EZNS0_9templates4cuda21uniform_and_transformIlfPNS_17CUDAGeneratorImplEZZZNS4_16bernoulli_kernelIS7_EEvRNS_18TensorIteratorBaseEdT_ENKUlvE_clEvENKUlvE2_clEvEUlfE_EEvSA_T1_T2_EUlP24curandStatePhilox4_32_10E0_ZNS1_27distribution_nullary_kernelIlf6float4S7_SJ_SE_EEvSA_SG_RKT3_T4_EUlifE0_EEvlNS_15PhiloxCudaStateESF_SG_,"ax",@progbits
	.align	128
.text._ZN2at6native57_GLOBAL__N__cd6b329d_24_DistributionBernoulli_cu_7537a20d43distribution_elementwise_grid_stride_kernelIfLi4EZNS0_9templates4cuda21uniform_and_transformIlfPNS_17CUDAGeneratorImplEZZZNS4_16bernoulli_kernelIS7_EEvRNS_18TensorIteratorBaseEdT_ENKUlvE_clEvENKUlvE2_clEvEUlfE_EEvSA_T1_T2_EUlP24curandStatePhilox4_32_10E0_ZNS1_27distribution_nullary_kernelIlf6float4S7_SJ_SE_EEvSA_SG_RKT3_T4_EUlifE0_EEvlNS_15PhiloxCudaStateESF_SG_:
        .type           _ZN2at6native57_GLOBAL__N__cd6b329d_24_DistributionBernoulli_cu_7537a20d43distribution_elementwise_grid_stride_kernelIfLi4EZNS0_9templates4cuda21uniform_and_transformIlfPNS_17CUDAGeneratorImplEZZZNS4_16bernoulli_kernelIS7_EEvRNS_18TensorIteratorBaseEdT_ENKUlvE_clEvENKUlvE2_clEvEUlfE_EEvSA_T1_T2_EUlP24curandStatePhilox4_32_10E0_ZNS1_27distribution_nullary_kernelIlf6float4S7_SJ_SE_EEvSA_SG_RKT3_T4_EUlifE0_EEvlNS_15PhiloxCudaStateESF_SG_,@function
        .size           _ZN2at6native57_GLOBAL__N__cd6b329d_24_DistributionBernoulli_cu_7537a20d43distribution_elementwise_grid_stride_kernelIfLi4EZNS0_9templates4cuda21uniform_and_transformIlfPNS_17CUDAGeneratorImplEZZZNS4_16bernoulli_kernelIS7_EEvRNS_18TensorIteratorBaseEdT_ENKUlvE_clEvENKUlvE2_clEvEUlfE_EEvSA_T1_T2_EUlP24curandStatePhilox4_32_10E0_ZNS1_27distribution_nullary_kernelIlf6float4S7_SJ_SE_EEvSA_SG_RKT3_T4_EUlifE0_EEvlNS_15PhiloxCudaStateESF_SG_,(.L_x_10524 - _ZN2at6native57_GLOBAL__N__cd6b329d_24_DistributionBernoulli_cu_7537a20d43distribution_elementwise_grid_stride_kernelIfLi4EZNS0_9templates4cuda21uniform_and_transformIlfPNS_17CUDAGeneratorImplEZZZNS4_16bernoulli_kernelIS7_EEvRNS_18TensorIteratorBaseEdT_ENKUlvE_clEvENKUlvE2_clEvEUlfE_EEvSA_T1_T2_EUlP24curandStatePhilox4_32_10E0_ZNS1_27distribution_nullary_kernelIlf6float4S7_SJ_SE_EEvSA_SG_RKT3_T4_EUlifE0_EEvlNS_15PhiloxCudaStateESF_SG_)
        .other          _ZN2at6native57_GLOBAL__N__cd6b329d_24_DistributionBernoulli_cu_7537a20d43distribution_elementwise_grid_stride_kernelIfLi4EZNS0_9templates4cuda21uniform_and_transformIlfPNS_17CUDAGeneratorImplEZZZNS4_16bernoulli_kernelIS7_EEvRNS_18TensorIteratorBaseEdT_ENKUlvE_clEvENKUlvE2_clEvEUlfE_EEvSA_T1_T2_EUlP24curandStatePhilox4_32_10E0_ZNS1_27distribution_nullary_kernelIlf6float4S7_SJ_SE_EEvSA_SG_RKT3_T4_EUlifE0_EEvlNS_15PhiloxCudaStateESF_SG_,@"STO_CUDA_ENTRY STV_DEFAULT"
_ZN2at6native57_GLOBAL__N__cd6b329d_24_DistributionBernoulli_cu_7537a20d43distribution_elementwise_grid_stride_kernelIfLi4EZNS0_9templates4cuda21uniform_and_transformIlfPNS_17CUDAGeneratorImplEZZZNS4_16bernoulli_kernelIS7_EEvRNS_18TensorIteratorBaseEdT_ENKUlvE_clEvENKUlvE2_clEvEUlfE_EEvSA_T1_T2_EUlP24curandStatePhilox4_32_10E0_ZNS1_27distribution_nullary_kernelIlf6float4S7_SJ_SE_EEvSA_SG_RKT3_T4_EUlifE0_EEvlNS_15PhiloxCudaStateESF_SG_:
        /* <DEDUP_REMOVED lines=77> */
[----:B------:R-:W-:Y:S02]  /*04d0*/  VIADD R15, R16, 0xf1bbcdc8 ;  /* 0xf1bbcdc8100f7836 */ /* 0x000fe40000000000 */
[----:B------:R-:W-:-:S04]  /*04e0*/  IMAD.WIDE.U32 R36, R21, -0x326172a9, RZ ;  /* 0xcd9e8d5715247825 */ /* 0x000fc800078e00ff */
[----:B------:R-:W-:Y:S01]  /*04f0*/  IMAD.WIDE.U32 R38, R19, -0x2daee0ad, RZ ;  /* 0xd2511f5313267825 */ /* 0x000fe200078e00ff */
[----:B------:R-:W-:Y:S02]  /*0500*/  IADD3 R19, PT, PT, R17, -0x24c28bd8, RZ ;  /* 0xdb3d742811137810 */ /* 0x000fe40007ffe0ff */
[----:B------:R-:W-:Y:S01]  /*0510*/  LOP3.LUT R14, R15, R14, R37, 0x96, !PT ;  /* 0x0000000e0f0e7212 */ /* 0x000fe200078e9625 */
[----:B0-----:R-:W-:Y:S01]  /*0520*/  IMAD R15, R25, UR6, RZ ;  /* 0x00000006190f7c24 */ /* 0x001fe2000f8e02ff */
[----:B------:R-:W-:Y:S02]  /*0530*/  LOP3.LUT R40, R19, R40, R39, 0x96, !PT ;  /* 0x0000002813287212 */ /* 0x000fe400078e9627 */
        /* <DEDUP_REMOVED lines=28> */
.L_x_380:
[----:B------:R-:W-:-:S07]  /*0700*/  MOV R26, 0x720 ;  /* 0x00000720001a7802 */ /* 0x000fce0000000f00 */
[----:B------:R-:W-:Y:S05]  /*0710*/  CALL.REL.NOINC `($__internal_24_$__cuda_sm20_div_s64) ;  /* 0x0000004c00087944 */ /* 0x000fea0003c00000 */
.L_x_381:
        /* <DEDUP_REMOVED lines=18> */
[C---:B------:R-:W-:Y:S01]  /*0840*/  IMAD R44, R15.reuse, 0x3, RZ ;  /* 0x000000030f2c7824 */ /* 0x040fe200078e02ff */
        /* <DEDUP_REMOVED lines=72> */
.L_x_398:
        /* <DEDUP_REMOVED lines=13> */
.L_x_383:
[----:B0-----:R-:W-:Y:S05]  /*0da0*/  BSYNC.RECONVERGENT B0 ;  /* 0x0000000000007941 */ /* 0x001fea0003800200 */
.L_x_382:
        /* <DEDUP_REMOVED lines=62> */
.L_x_384:
        /* <DEDUP_REMOVED lines=9> */
.L_x_385:
        /* <DEDUP_REMOVED lines=12> */
[----:B------:R-:W-:Y:S02]  /*12e0*/  IADD3 R25, P2, PT, R15, R33, RZ ;  /* 0x000000210f197210 */ /* 0x000fe40007f5e0ff */
[----:B0-----:R-:W-:Y:S02]  /*12f0*/  ISETP.GE.U32.AND P0, PT, R33, UR48, PT ;  /* 0x0000003021007c0c */ /* 0x001fe4000bf06070 */
[----:B------:R-:W-:Y:S01]  /*1300*/  ISETP.GE.U32.AND P1, PT, R25, UR48, PT ;  /* 0x0000003019007c0c */ /* 0x000fe2000bf26070 */
[----:B------:R-:W-:Y:S01]  /*1310*/  IMAD.X R25, RZ, RZ, R32, P2 ;  /* 0x000000ffff197224 */ /* 0x000fe200010e0620 */
[----:B------:R-:W-:-:S04]  /*1320*/  ISETP.GE.AND.EX P0, PT, R32, UR49, PT, P0 ;  /* 0x0000003120007c0c */ /* 0x000fc8000bf06300 */
[----:B------:R-:W-:-:S09]  /*1330*/  ISETP.GE.AND.EX P1, PT, R25, UR49, PT, P1 ;  /* 0x0000003119007c0c */ /* 0x000fd2000bf26310 */
[----:B------:R-:W-:Y:S02]  /*1340*/  @!P0 FSET.BF.LT.FTZ.AND R22, R26, R41, PT ;  /* 0x000000291a16820a */ /* 0x000fe40003811000 */
[----:B------:R-:W-:Y:S02]  /*1350*/  IADD3 R26, P3, PT, R42, R33, RZ ;  /* 0x000000212a1a7210 */ /* 0x000fe40007f7e0ff */
[----:B------:R-:W0:Y:S01]  /*1360*/  @!P1 LDC.64 R28, c[0x0][0x540] ;  /* 0x00015000ff1c9b82 */ /* 0x000e220000000a00 */
[----:B------:R-:W-:Y:S01]  /*1370*/  @!P1 FSET.BF.LT.FTZ.AND R24, R24, R41, PT ;  /* 0x000000291818920a */ /* 0x000fe20003811000 */
[----:B------:R-:W1:Y:S01]  /*1380*/  @!P0 F2I.S64.TRUNC R22, R22 ;  /* 0x0000001600168311 */ /* 0x000e62000020d900 */
[----:B------:R-:W-:Y:S02]  /*1390*/  ISETP.GE.U32.AND P2, PT, R26, UR48, PT ;  /* 0x000000301a007c0c */ /* 0x000fe4000bf46070 */
[----:B------:R-:W-:-:S04]  /*13a0*/  IADD3.X R26, PT, PT, RZ, R32, RZ, P3, !PT ;  /* 0x00000020ff1a7210 */ /* 0x000fc80001ffe4ff */
[----:B------:R-:W-:Y:S02]  /*13b0*/  ISETP.GE.AND.EX P2, PT, R26, UR49, PT, P2 ;  /* 0x000000311a007c0c */ /* 0x000fe4000bf46320 */
[----:B------:R-:W1:Y:S11]  /*13c0*/  @!P0 LDC.64 R26, c[0x0][0x540] ;  /* 0x00015000ff1a8b82 */ /* 0x000e760000000a00 */
[----:B------:R-:W2:Y:S01]  /*13d0*/  @!P2 LDC.64 R30, c[0x0][0x540] ;  /* 0x00015000ff1eab82 */ /* 0x000ea20000000a00 */
[----:B------:R-:W-:Y:S01]  /*13e0*/  @!P2 FSET.BF.LT.FTZ.AND R43, R43, R41, PT ;  /* 0x000000292b2ba20a */ /* 0x000fe20003811000 */
[----:B-1----:R1:W-:-:S15]  /*13f0*/  @!P0 STG.E.64 desc[UR76][R26.64], R22 ;  /* 0x000000161a008986 */ /* 0x0023de000c101b4c */
[----:B------:R-:W-:-:S15]  /*1400*/  NOP ;  /* 0x0000000000007918 */ /* 0x000fde0000000000 */
[----:B------:R-:W-:-:S12]  /*1410*/  NOP ;  /* 0x0000000000007918 */ /* 0x000fd80000000000 */
[----:B------:R-:W0:Y:S02]  /*1420*/  @!P1 F2I.S64.TRUNC R24, R24 ;  /* 0x0000001800189311 */ /* 0x000e24000020d900 */
[----:B0-----:R3:W-:-:S15]  /*1430*/  @!P1 STG.E.64 desc[UR76][R28.64], R24 ;  /* 0x000000181c009986 */ /* 0x0017de000c101b4c */
[----:B------:R-:W-:-:S15]  /*1440*/  NOP ;  /* 0x0000000000007918 */ /* 0x000fde0000000000 */
[----:B------:R-:W-:-:S15]  /*1450*/  NOP ;  /* 0x0000000000007918 */ /* 0x000fde0000000000 */
[----:B------:R-:W-:-:S15]  /*1460*/  NOP ;  /* 0x0000000000007918 */ /* 0x000fde0000000000 */
[----:B------:R-:W-:-:S02]  /*1470*/  NOP ;  /* 0x0000000000007918 */ /* 0x000fc40000000000 */
[----:B-1----:R0:W2:Y:S02]  /*1480*/  @!P2 F2I.S64.TRUNC R22, R43 ;  /* 0x0000002b0016a311 */ /* 0x0020a4000020d900 */
[----:B0-----:R-:W-:Y:S01]  /*1490*/  IADD3 R43, P1, PT, R44, R33, RZ ;  /* 0x000000212c2b7210 */ /* 0x001fe20007f3e0ff */
[----:B--2---:R3:W-:Y:S03]  /*14a0*/  @!P2 STG.E.64 desc[UR76][R30.64], R22 ;  /* 0x000000161e00a986 */ /* 0x0047e6000c101b4c */
[----:B------:R-:W-:Y:S02]  /*14b0*/  ISETP.GE.U32.AND P0, PT, R43, UR48, PT ;  /* 0x000000302b007c0c */ /* 0x000fe4000bf06070 */
[----:B------:R-:W-:-:S04]  /*14c0*/  IADD3.X R43, PT, PT, RZ, R32, RZ, P1, !PT ;  /* 0x00000020ff2b7210 */ /* 0x000fc80000ffe4ff */
[----:B------:R-:W-:-:S13]  /*14d0*/  ISETP.GE.AND.EX P0, PT, R43, UR49, PT, P0 ;  /* 0x000000312b007c0c */ /* 0x000fda000bf06300 */
[----:B---3--:R-:W-:Y:S05]  /*14e0*/  @P0 BRA `(.L_x_387) ;  /* 0x0000003c00680947 */ /* 0x008fea0003800000 */
[----:B------:R-:W0:Y:S01]  /*14f0*/  LDC.64 R22, c[0x0][0x540] ;  /* 0x00015000ff167b82 */ /* 0x000e220000000a00 */
[----:B------:R-:W-:-:S06]  /*1500*/  FSET.BF.LT.FTZ.AND R24, R45, R41, PT ;  /* 0x000000292d18720a */ /* 0x000fcc0003811000 */
[----:B------:R-:W0:Y:S02]  /*1510*/  F2I.S64.TRUNC R24, R24 ;  /* 0x0000001800187311 */ /* 0x000e24000020d900 */
[----:B0-----:R1:W-:Y:S01]  /*1520*/  STG.E.64 desc[UR76][R22.64], R24 ;  /* 0x0000001816007986 */ /* 0x0013e2000c101b4c */
[----:B------:R-:W-:Y:S05]  /*1530*/  BRA `(.L_x_387) ;  /* 0x0000003c00547947 */ /* 0x000fea0003800000 */
.L_x_386:
        /* <DEDUP_REMOVED lines=232> */
.L_x_390:
[----:B------:R-:W0:Y:S01]  /*23c0*/  LDCU.64 UR48, c[0x0][0x540] ;  /* 0x0000a800ff3077ac */ /* 0x000e220008000a00 */
[----:B------:R-:W-:-:S06]  /*23d0*/  FSET.BF.LT.FTZ.AND R26, R26, R41, PT ;  /* 0x000000291a1a720a */ /* 0x000fcc0003811000 */
[----:B------:R-:W1:Y:S01]  /*23e0*/  F2I.S64.TRUNC R26, R26 ;  /* 0x0000001a001a7311 */ /* 0x000e62000020d900 */
[----:B0-----:R-:W-:-:S05]  /*23f0*/  IADD3 R22, P0, PT, R25, UR48, RZ ;  /* 0x0000003019167c10 */ /* 0x001fca000ff1e0ff */
[----:B------:R-:W-:-:S05]  /*2400*/  IMAD.X R23, RZ, RZ, UR49, P0 ;  /* 0x00000031ff177e24 */ /* 0x000fca00080e06ff */
[----:B-1----:R0:W-:Y:S03]  /*2410*/  STG.E.64 desc[UR76][R22.64], R26 ;  /* 0x0000001a16007986 */ /* 0x0021e6000c101b4c */
.L_x_389:
[----:B------:R-:W-:Y:S05]  /*2420*/  BSYNC.RECONVERGENT B0 ;  /* 0x0000000000007941 */ /* 0x000fea0003800200 */
.L_x_388:
        /* <DEDUP_REMOVED lines=233> */
.L_x_393:
[----:B------:R-:W0:Y:S01]  /*32c0*/  LDCU.64 UR48, c[0x0][0x540] ;  /* 0x0000a800ff3077ac */ /* 0x000e220008000a00 */
[----:B------:R-:W-:Y:S02]  /*32d0*/  FSET.BF.LT.FTZ.AND R24, R24, R41, PT ;  /* 0x000000291818720a */ /* 0x000fe40003811000 */
[----:B0-----:R-:W-:-:S04]  /*32e0*/  IADD3 R22, P0, PT, R25, UR48, RZ ;  /* 0x0000003019167c10 */ /* 0x001fc8000ff1e0ff */
[----:B------:R-:W0:Y:S01]  /*32f0*/  F2I.S64.TRUNC R24, R24 ;  /* 0x0000001800187311 */ /* 0x000e22000020d900 */
[----:B------:R-:W-:-:S05]  /*3300*/  IADD3.X R23, PT, PT, RZ, UR49, RZ, P0, !PT ;  /* 0x00000031ff177c10 */ /* 0x000fca00087fe4ff */
[----:B0-----:R0:W-:Y:S03]  /*3310*/  STG.E.64 desc[UR76][R22.64], R24 ;  /* 0x0000001816007986 */ /* 0x0011e6000c101b4c */
.L_x_392:
[----:B------:R-:W-:Y:S05]  /*3320*/  BSYNC.RECONVERGENT B0 ;  /* 0x0000000000007941 */ /* 0x000fea0003800200 */
.L_x_391:
        /* <DEDUP_REMOVED lines=245> */
.L_x_396:
[----:B------:R-:W0:Y:S01]  /*4280*/  LDCU.64 UR48, c[0x0][0x540] ;  /* 0x0000a800ff3077ac */ /* 0x000e220008000a00 */
[----:B------:R-:W-:-:S06]  /*4290*/  FSET.BF.LT.FTZ.AND R22, R43, R41, PT ;  /* 0x000000292b16720a */ /* 0x000fcc0003811000 */
[----:B------:R-:W1:Y:S01]  /*42a0*/  F2I.S64.TRUNC R22, R22 ;  /* 0x0000001600167311 */ /* 0x000e62000020d900 */
[----:B0-----:R-:W-:-:S04]  /*42b0*/  IADD3 R24, P0, PT, R24, UR48, RZ ;  /* 0x0000003018187c10 */ /* 0x001fc8000ff1e0ff */
[----:B------:R-:W-:-:S05]  /*42c0*/  IADD3.X R25, PT, PT, RZ, UR49, RZ, P0, !PT ;  /* 0x00000031ff197c10 */ /* 0x000fca00087fe4ff */
[----:B-1----:R0:W-:Y:S04]  /*42d0*/  STG.E.64 desc[UR76][R24.64], R22 ;  /* 0x0000001618007986 */ /* 0x0021e8000c101b4c */
.L_x_395:
[----:B------:R-:W-:Y:S05]  /*42e0*/  BSYNC.RECONVERGENT B0 ;  /* 0x0000000000007941 */ /* 0x000fea0003800200 */
.L_x_394:
[----:B0-----:R-:W-:-:S04]  /*42f0*/  IADD3 R23, P1, PT, R44, R33, RZ ;  /* 0x000000212c177210 */ /* 0x001fc80007f3e0ff */
[----:B------:R-:W-:Y:S02]  /*4300*/  ISETP.GE.U32.AND P0, PT, R23, R20, PT ;  /* 0x000000141700720c */ /* 0x000fe40003f06070 */
[----:B------:R-:W-:-:S04]  /*4310*/  IADD3.X R22, PT, PT, RZ, R32, RZ, P1, !PT ;  /* 0x00000020ff167210 */ /* 0x000fc80000ffe4ff */
        /* <DEDUP_REMOVED lines=241> */
.L_x_397:
[----:B------:R-:W0:Y:S01]  /*5230*/  LDCU.64 UR48, c[0x0][0x540] ;  /* 0x0000a800ff3077ac */ /* 0x000e220008000a00 */
[----:B------:R-:W-:-:S06]  /*5240*/  FSET.BF.LT.FTZ.AND R22, R45, R41, PT ;  /* 0x000000292d16720a */ /* 0x000fcc0003811000 */
[----:B------:R-:W1:Y:S01]  /*5250*/  F2I.S64.TRUNC R22, R22 ;  /* 0x0000001600167311 */ /* 0x000e62000020d900 */
[----:B0-----:R-:W-:-:S04]  /*5260*/  IADD3 R24, P0, PT, R24, UR48, RZ ;  /* 0x0000003018187c10 */ /* 0x001fc8000ff1e0ff */
[----:B------:R-:W-:-:S05]  /*5270*/  IADD3.X R25, PT, PT, RZ, UR49, RZ, P0, !PT ;  /* 0x00000031ff197c10 */ /* 0x000fca00087fe4ff */
[----:B-1----:R0:W-:Y:S04]  /*5280*/  STG.E.64 desc[UR76][R24.64], R22 ;  /* 0x0000001618007986 */ /* 0x0021e8000c101b4c */
.L_x_387:
        /* <DEDUP_REMOVED lines=11> */
        .weak           $__internal_24_$__cuda_sm20_div_s64
        .type           $__internal_24_$__cuda_sm20_div_s64,@function
        .size           $__internal_24_$__cuda_sm20_div_s64,(.L_x_10524 - $__internal_24_$__cuda_sm20_div_s64)
$__internal_24_$__cuda_sm20_div_s64:
        /* <DEDUP_REMOVED lines=77> */
[----:B------:R-:W-:Y:S06]  /*5810*/  RET.REL.NODEC R26 `(_ZN2at6native57_GLOBAL__N__cd6b329d_24_DistributionBernoulli_cu_7537a20d43distribution_elementwise_grid_stride_kernelIfLi4EZNS0_9templates4cuda21uniform_and_transformIlfPNS_17CUDAGeneratorImplEZZZNS4_16bernoulli_kernelIS7_EEvRNS_18TensorIteratorBaseEdT_ENKUlvE_clEvENKUlvE2_clEvEUlfE_EEvSA_T1_T2_EUlP24curandStatePhilox4_32_10E0_ZNS1_27distribution_nullary_kernelIlf6float4S7_SJ_SE_EEvSA_SG_RKT3_T4_EUlifE0_EEvlNS_15PhiloxCudaStateESF_SG_) ;  /* 0xffffffa41af87950 */ /* 0x000fec0003c3ffff */
.L_x_399:
        /* <DEDUP_REMOVED lines=14> */
.L_x_10524:


//--------------------- .text._ZN2at6native57_GLOBAL__N__cd6b329d_24_DistributionBernoulli_cu_7537a20d43distribution_elementwise_grid_stride_kernelIfLi4EZNS0_9templates4cuda21uniform_and_transformIlfPNS_17CUDAGeneratorImplEZZZNS4_16bernoulli_kernelIS7_EEvRNS_18TensorIteratorBaseEdT_ENKUlvE_clEvENKUlvE2_clEvEUlfE_EEvSA_T1_T2_EUlP24curandStatePhilox4_32_10E0_ZNS1_27distribution_nullary_kernelIlf6float4S7_SJ_SE_EEvSA_SG_RKT3_T4_EUlifE_EEvlNS_15PhiloxCudaStateESF_SG_ --------------------------
	.section	.text._ZN2at6native57_GLOBAL__N__cd6b329d_24_DistributionBernoulli_cu_7537a20d43distribution_elementwise_grid_stride_kernelIfLi4EZNS0_9templates4cuda21uniform_and_transformIlfPNS_17CUDAGeneratorImplEZZZNS4_16bernoulli_kernelIS7_EEvRNS_18TensorIteratorBaseEdT_ENKUlvE_clEvENKUlvE2_clEvEUlfE_EEvSA_T1_T2_EUlP24curandStatePhilox4_32_10E0_ZNS1_27distribution_nullary_kernelIlf6float4S7_SJ_SE_EEvSA_SG_RKT3_T4_EUlifE_EEvlNS_15PhiloxCudaStateESF_SG_,"ax",@progbits
	.align	128
.text._ZN2at6native57_GLOBAL__N__cd6b329d_24_DistributionBernoulli_cu_7537a20d43distribution_elementwise_grid_stride_kernelIfLi4EZNS0_9templates4cuda21uniform_and_transformIlfPNS_17CUDAGeneratorImplEZZZNS4_16bernoulli_kernelIS7_EEvRNS_18TensorIteratorBaseEdT_ENKUlvE_clEvENKUlvE2_clEvEUlfE_EEvSA_T1_T2_EUlP24curandStatePhilox4_32_10E0_ZNS1_27distribution_nullary_kernelIlf6float4S7_SJ_SE_EEvSA_SG_RKT3_T4_EUlifE_EEvlNS_15PhiloxCudaStateESF_SG_:
        .type           _ZN2at6native57_GLOBAL__N__cd6b329d_24_DistributionBernoulli_cu_7537a20d43distribution_elementwise_grid_stride_kernelIfLi4EZNS0_9templates4cuda21uniform_and_transformIlfPNS_17CUDAGeneratorImplEZZZNS4_16bernoulli_kernelIS7_EEvRNS_18TensorIteratorBaseEdT_ENKUlvE_clEvENKUlvE2_clEvEUlfE_EEvSA_T1_T2_EUlP24curandStatePhilox4_32_10E0_ZNS1_27distribution_nullary_kernelIlf6float4S7_SJ_SE_EEvSA_SG_RKT3_T4_EUlifE_EEvlNS_15PhiloxCudaStateESF_SG_,@function
        .size           _ZN2at6native57_GLOBAL__N__cd6b329d_24_DistributionBernoulli_cu_7537a20d43distribution_elementwise_grid_stride_kernelIfLi4EZNS0_9templates4cuda21uniform_and_transformIlfPNS_17CUDAGeneratorImplEZZZNS4_16bernoulli_kernelIS7_EEvRNS_18TensorIteratorBaseEdT_ENKUlvE_clEvENKUlvE2_clEvEUlfE_EEvSA_T1_T2_EUlP24curandStatePhilox4_32_10E0_ZNS1_27distribution_nullary_kernelIlf6float4S7_SJ_SE_EEvSA_SG_RKT3_T4_EUlifE_EEvlNS_15PhiloxCudaStateESF_SG_,(.L_x_10526 - _ZN2at6native57_GLOBAL__N__cd6b329d_24_DistributionBernoulli_cu_7537a20d43distribution_elementwise_grid_stride_kernelIfLi4EZNS0_9templates4cuda21uniform_and_transformIlfPNS_17CUDAGeneratorImplEZZZNS4_16bernoulli_kernelIS7_EEvRNS_18TensorIteratorBaseEdT_ENKUlvE_clEvENKUlvE2_clEvEUlfE_EEvSA_T1_T2_EUlP24curandStatePhilox4_32_10E0_ZNS1_27distribution_nullary_kernelIlf6float4S7_SJ_SE_EEvSA_SG_RKT3_T4_EUlifE_EEvlNS_15PhiloxCudaStateESF_SG_)
        .other          _ZN2at6native57_GLOBAL__N__cd6b329d_24_DistributionBernoulli_cu_7537a20d43distribution_elementwise_grid_stride_kernelIfLi4EZNS0_9templates4cuda21uniform_and_transformIlfPNS_17CUDAGeneratorImplEZZZNS4_16bernoulli_kernelIS7_EEvRNS_18TensorIteratorBaseEdT_ENKUlvE_clEvENKUlvE2_clEvEUlfE_EEvSA_T1_T2_EUlP24curandStatePhilox4_32_10E0_ZNS1_27distribution_nullary_kernelIlf6float4S7_SJ_SE_EEvSA_SG_RKT3_T4_EUlifE_EEvlNS_15PhiloxCudaStateESF_SG_,@"STO_CUDA_ENTRY STV_DEFAULT"
_ZN2at6native57_GLOBAL__N__cd6b329d_24_DistributionBernoulli_cu_7537a20d43distribution_elementwise_grid_stride_kernelIfLi4EZNS0_9templates4cuda21uniform_and_transformIlfPNS_17CUDAGeneratorImplEZZZNS4_16bernoulli_kernelIS7_EEvRNS_18TensorIteratorBaseEdT_ENKUlvE_clEvENKUlvE2_clEvEUlfE_EEvSA_T1_T2_EUlP24curandStatePhilox4_32_10E0_ZNS1_27distribution_nullary_kernelIlf6float4S7_SJ_SE_EEvSA_SG_RKT3_T4_EUlifE_EEvlNS_15PhiloxCudaStateESF_SG_:
        /* <DEDUP_REMOVED lines=114> */
.L_x_400:
[----:B------:R-:W-:-:S07]  /*0720*/  MOV R30, 0x740 ;  /* 0x00000740001e7802 */ /* 0x000fce0000000f00 */
[----:B------:R-:W-:Y:S05]  /*0730*/  CALL.REL.NOINC `($__internal_25_$__cuda_sm20_div_s64) ;  /* 0x0000000800a47944 */ /* 0x000fea0003c00000 */
.L_x_401:
        /* <DEDUP_REMOVED lines=26> */
.L_x_413:
[----:B------:R-:W-:Y:S01]  /*08e0*/  VIADD R0, R0, 0x1 ;  /* 0x0000000100007836 */ /* 0x000fe20000000000 */
[----:B------:R-:W-:Y:S03]  /*08f0*/  BSSY.RECONVERGENT B0, `(.L_x_402) ;  /* 0x000000c000007945 */ /* 0x000fe60003800200 */
[C---:B------:R-:W-:Y:S01]  /*0900*/  IMAD.WIDE.U32 R32, R0.reuse, -0x2daee0ad, RZ ;  /* 0xd2511f5300207825 */ /* 0x040fe200078e00ff */
[----:B------:R-:W-:-:S13]  /*0910*/  ISETP.NE.AND P0, PT, R0, RZ, PT ;  /* 0x000000ff0000720c */ /* 0x000fda0003f05270 */
[----:B0-----:R-:W-:Y:S05]  /*0920*/  @P0 BRA `(.L_x_403) ;  /* 0x0000000000200947 */ /* 0x001fea0003800000 */
        /* <DEDUP_REMOVED lines=8> */
.L_x_403:
[----:B------:R-:W-:Y:S05]  /*09b0*/  BSYNC.RECONVERGENT B0 ;  /* 0x0000000000007941 */ /* 0x000fea0003800200 */
.L_x_402:
        /* <DEDUP_REMOVED lines=51> */
.L_x_404:
        /* <DEDUP_REMOVED lines=9> */
.L_x_405:
[----:B------:R-:W-:Y:S01]  /*0d80*/  ISETP.GE.U32.AND P2, PT, R34, R26, PT ;  /* 0x0000001a2200720c */ /* 0x000fe20003f46070 */
[C---:B------:R-:W-:Y:S01]  /*0d90*/  IMAD R43, R19.reuse, 0x3, RZ ;  /* 0x00000003132b7824 */ /* 0x040fe200078e02ff */
[-C--:B------:R-:W-:Y:S01]  /*0da0*/  IADD3 R51, P1, PT, R19, R34.reuse, RZ ;  /* 0x0000002213337210 */ /* 0x080fe20007f3e0ff */
[----:B------:R-:W-:Y:S01]  /*0db0*/  BSSY.RECONVERGENT B0, `(.L_x_406) ;  /* 0x0000018000007945 */ /* 0x000fe20003800200 */
[----:B------:R-:W-:Y:S02]  /*0dc0*/  ISETP.GE.AND.EX P2, PT, R35, R27, PT, P2 ;  /* 0x0000001b2300720c */ /* 0x000fe40003f46320 */
        /* <DEDUP_REMOVED lines=8> */
[----:B------:R-:W-:Y:S01]  /*0e50*/  I2FP.F32.U32 R53, R44 ;  /* 0x0000002c00357245 */ /* 0x000fe20000201000 */
[----:B------:R-:W-:Y:S01]  /*0e60*/  IMAD.MOV.U32 R44, RZ, RZ, 0x2f800000 ;  /* 0x2f800000ff2c7424 */ /* 0x000fe200078e00ff */
[-C--:B------:R-:W-:Y:S02]  /*0e70*/  ISETP.GE.AND.EX P0, PT, R52, R27.reuse, PT, P0 ;  /* 0x0000001b3400720c */ /* 0x080fe40003f06300 */
[-C--:B------:R-:W-:Y:S02]  /*0e80*/  ISETP.GE.AND.EX P3, PT, R30, R27.reuse, PT, P3 ;  /* 0x0000001b1e00720c */ /* 0x080fe40003f66330 */
[----:B------:R-:W-:Y:S01]  /*0e90*/  ISETP.GE.AND.EX P1, PT, R28, R27, PT, P1 ;  /* 0x0000001b1c00720c */ /* 0x000fe20003f26310 */
[----:B------:R-:W-:-:S12]  /*0ea0*/  @P2 BRA `(.L_x_407) ;  /* 0x0000000000202947 */ /* 0x000fd80003800000 */
[----:B------:R-:W-:Y:S01]  /*0eb0*/  I2FP.F32.U32 R29, R38 ;  /* 0x00000026001d7245 */ /* 0x000fe20000201000 */
[----:B------:R-:W-:-:S04]  /*0ec0*/  IMAD R31, R34, UR8, RZ ;  /* 0x00000008221f7c24 */ /* 0x000fc8000f8e02ff */
[----:B------:R-:W-:Y:S01]  /*0ed0*/  FFMA.FTZ R30, R29, R44, 1.1641532182693481445e-10 ;  /* 0x2f0000001d1e7423 */ /* 0x000fe2000001002c */
[----:B------:R-:W-:-:S04]  /*0ee0*/  IADD3 R28, P2, PT, R31, UR10, RZ ;  /* 0x0000000a1f1c7c10 */ /* 0x000fc8000ff5e0ff */
[----:B------:R-:W-:Y:S02]  /*0ef0*/  FSET.BF.LT.FTZ.AND R30, R30, R45, PT ;  /* 0x0000002d1e1e720a */ /* 0x000fe40003811000 */
[----:B------:R-:W-:-:S04]  /*0f00*/  LEA.HI.X.SX32 R29, R31, UR11, 0x1, P2 ;  /* 0x0000000b1f1d7c11 */ /* 0x000fc800090f0eff */
[----:B------:R-:W0:Y:S02]  /*0f10*/  F2I.S64.TRUNC R30, R30 ;  /* 0x0000001e001e7311 */ /* 0x000e24000020d900 */
[----:B0-----:R0:W-:Y:S02]  /*0f20*/  STG.E.64 desc[UR6][R28.64], R30 ;  /* 0x0000001e1c007986 */ /* 0x0011e4000c101b06 */
.L_x_407:
[----:B------:R-:W-:Y:S05]  /*0f30*/  BSYNC.RECONVERGENT B0 ;  /* 0x0000000000007941 */ /* 0x000fea0003800200 */
.L_x_406:
[----:B------:R-:W-:Y:S01]  /*0f40*/  BSSY.RECONVERGENT B0, `(.L_x_408) ;  /* 0x000000a000007945 */ /* 0x000fe20003800200 */
[----:B------:R-:W-:Y:S01]  /*0f50*/  I2FP.F32.U32 R38, R50 ;  /* 0x0000003200267245 */ /* 0x000fe20000201000 */
[----:B0-----:R-:W-:Y:S02]  /*0f60*/  FFMA.FTZ R30, R53, R44, 1.1641532182693481445e-10 ;  /* 0x2f000000351e7423 */ /* 0x001fe4000001002c */
[----:B------:R-:W-:Y:S05]  /*0f70*/  @P0 BRA `(.L_x_409) ;  /* 0x0000000000180947 */ /* 0x000fea0003800000 */
[----:B------:R-:W-:Y:S01]  /*0f80*/  IMAD R51, R51, UR8, RZ ;  /* 0x0000000833337c24 */ /* 0x000fe2000f8e02ff */
[----:B------:R-:W-:-:S04]  /*0f90*/  FSET.BF.LT.FTZ.AND R30, R30, R45, PT ;  /* 0x0000002d1e1e720a */ /* 0x000fc80003811000 */
[C---:B------:R-:W-:Y:S02]  /*0fa0*/  IADD3 R28, P0, PT, R51.reuse, UR10, RZ ;  /* 0x0000000a331c7c10 */ /* 0x040fe4000ff1e0ff */
[----:B------:R-:W0:Y:S02]  /*0fb0*/  F2I.S64.TRUNC R30, R30 ;  /* 0x0000001e001e7311 */ /* 0x000e24000020d900 */
[----:B------:R-:W-:-:S05]  /*0fc0*/  LEA.HI.X.SX32 R29, R51, UR11, 0x1, P0 ;  /* 0x0000000b331d7c11 */ /* 0x000fca00080f0eff */
[----:B0-----:R0:W-:Y:S04]  /*0fd0*/  STG.E.64 desc[UR6][R28.64], R30 ;  /* 0x0000001e1c007986 */ /* 0x0011e8000c101b06 */
.L_x_409:
[----:B------:R-:W-:Y:S05]  /*0fe0*/  BSYNC.RECONVERGENT B0 ;  /* 0x0000000000007941 */ /* 0x000fea0003800200 */
.L_x_408:
        /* <DEDUP_REMOVED lines=10> */
.L_x_411:
[----:B------:R-:W-:Y:S05]  /*1090*/  BSYNC.RECONVERGENT B0 ;  /* 0x0000000000007941 */ /* 0x000fea0003800200 */
.L_x_410:
[----:B0-----:R-:W-:Y:S01]  /*10a0*/  FFMA.FTZ R30, R33, R44, 1.1641532182693481445e-10 ;  /* 0x2f000000211e7423 */ /* 0x001fe2000001002c */
[----:B------:R-:W-:Y:S06]  /*10b0*/  @P1 BRA `(.L_x_412) ;  /* 0x0000000000181947 */ /* 0x000fec0003800000 */
[----:B------:R-:W-:Y:S01]  /*10c0*/  IMAD R43, R43, UR8, RZ ;  /* 0x000000082b2b7c24 */ /* 0x000fe2000f8e02ff */
[----:B------:R-:W-:-:S04]  /*10d0*/  FSET.BF.LT.FTZ.AND R30, R30, R45, PT ;  /* 0x0000002d1e1e720a */ /* 0x000fc80003811000 */
[C---:B------:R-:W-:Y:S02]  /*10e0*/  IADD3 R28, P0, PT, R43.reuse, UR10, RZ ;  /* 0x0000000a2b1c7c10 */ /* 0x040fe4000ff1e0ff */
[----:B------:R-:W0:Y:S02]  /*10f0*/  F2I.S64.TRUNC R30, R30 ;  /* 0x0000001e001e7311 */ /* 0x000e24000020d900 */
[----:B------:R-:W-:-:S05]  /*1100*/  LEA.HI.X.SX32 R29, R43, UR11, 0x1, P0 ;  /* 0x0000000b2b1d7c11 */ /* 0x000fca00080f0eff */
[----:B0-----:R0:W-:Y:S04]  /*1110*/  STG.E.64 desc[UR6][R28.64], R30 ;  /* 0x0000001e1c007986 */ /* 0x0011e8000c101b06 */
.L_x_412:
        /* <DEDUP_REMOVED lines=11> */
        .weak           $__internal_25_$__cuda_sm20_div_s64
        .type           $__internal_25_$__cuda_sm20_div_s64,@function
        .size           $__internal_25_$__cuda_sm20_div_s64,(.L_x_10526 - $__internal_25_$__cuda_sm20_div_s64)
$__internal_25_$__cuda_sm20_div_s64:
        /* <DEDUP_REMOVED lines=77> */
[----:B------:R-:W-:Y:S06]  /*16a0*/  RET.REL.NODEC R30 `(_ZN2at6native57_GLOBAL__N__cd6b329d_24_DistributionBernoulli_cu_7537a20d43distribution_elementwise_grid_stride_kernelIfLi4EZNS0_9templates4cuda21uniform_and_transformIlfPNS_17CUDAGeneratorImplEZZZNS4_16bernoulli_kernelIS7_EEvRNS_18TensorIteratorBaseEdT_ENKUlvE_clEvENKUlvE2_clEvEUlfE_EEvSA_T1_T2_EUlP24curandStatePhilox4_32_10E0_ZNS1_27distribution_nullary_kernelIlf6float4S7_SJ_SE_EEvSA_SG_RKT3_T4_EUlifE_EEvlNS_15PhiloxCudaStateESF_SG_) ;  /* 0xffffffe81e547950 */ /* 0x000fec0003c3ffff */
.L_x_414:
        /* <DEDUP_REMOVED lines=13> */
.L_x_10526:


//--------------------- .text._ZN2at6native57_GLOBAL__N__cd6b329d_24_DistributionBernoulli_cu_7537a20d43distribution_elementwise_grid_stride_kernelIfLi4EZNS0_9templates4cuda21uniform_and_transformIlfPNS_17CUDAGeneratorImplEZZZNS4_16bernoulli_kernelIS7_EEvRNS_18TensorIteratorBaseEdT_ENKUlvE_clEvENKUlvE2_clEvEUlfE_EEvSA_T1_T2_EUlP24curandStatePhilox4_32_10E_ZNS1_27distribution_nullary_kernelIlf7double2S7_SJ_SE_EEvSA_SG_RKT3_T4_EUlifE0_EEvlNS_15PhiloxCudaStateESF_SG_ --------------------------
	.section	.text._ZN2at6native57_GLOBAL__N__cd6b329d_24_DistributionBernoulli_cu_7537a20d43distribution_elementwise_grid_stride_kernelIfLi4EZNS0_9templates4cuda21uniform_and_transformIlfPNS_17CUDAGeneratorImplEZZZNS4_16bernoulli_kernelIS7_EEvRNS_18TensorIteratorBaseEdT_ENKUlvE_clEvENKUlvE2_clEvEUlfE_EEvSA_T1_T2_EUlP24curandStatePhilox4_32_10E_ZNS1_27distribution_nullary_kernelIlf7double2S7_SJ_SE_EEvSA_SG_RKT3_T4_EUlifE0_EEvlNS_15PhiloxCudaStateESF_SG_,"ax",@progbits
	.align	128
.text._ZN2at6native57_GLOBAL__N__cd6b329d_24_DistributionBernoulli_cu_7537a20d43distribution_elementwise_grid_stride_kernelIfLi4EZNS0_9templates4cuda21uniform_and_transformIlfPNS_17CUDAGeneratorImplEZZZNS4_16bernoulli_kernelIS7_EEvRNS_18TensorIteratorBaseEdT_ENKUlvE_clEvENKUlvE2_clEvEUlfE_EEvSA_T1_T2_EUlP24curandStatePhilox4_32_10E_ZNS1_27distribution_nullary_kernelIlf7double2S7_SJ_SE_EEvSA_SG_RKT3_T4_EUlifE0_EEvlNS_15PhiloxCudaStateESF_SG_:
        .type           _ZN2at6native57_GLOBAL__N__cd6b329d_24_DistributionBernoulli_cu_7537a20d43distribution_elementwise_grid_stride_kernelIfLi4EZNS0_9templates4cuda21uniform_and_transformIlfPNS_17CUDAGeneratorImplEZZZNS4_16bernoulli_kernelIS7_EEvRNS_18TensorIteratorBaseEdT_ENKUlvE_clEvENKUlvE2_clEvEUlfE_EEvSA_T1_T2_EUlP24curandStatePhilox4_32_10E_ZNS1_27distribution_nullary_kernelIlf7double2S7_SJ_SE_EEvSA_SG_RKT3_T4_EUlifE0_EEvlNS_15PhiloxCudaStateESF_SG_,@function
        .size           _ZN2at6native57_GLOBAL__N__cd6b329d_24_DistributionBernoulli_cu_7537a20d43distribution_elementwise_grid_stride_kernelIfLi4EZNS0_9templates4cuda21uniform_and_transformIlfPNS_17CUDAGeneratorImplEZZZNS4_16bernoulli_kernelIS7_EEvRNS_18TensorIteratorBaseEdT_ENKUlvE_clEvENKUlvE2_clEvEUlfE_EEvSA_T1_T2_EUlP24curandStatePhilox4_32_10E_ZNS1_27distribution_nullary_kernelIlf7double2S7_SJ_SE_EEvSA_SG_RKT3_T4_EUlifE0_EEvlNS_15PhiloxCudaStateESF_SG_,(.L_x_10528 - _ZN2at6native57_GLOBAL__N__cd6b329d_24_DistributionBernoulli_cu_7537a20d43distribution_elementwise_grid_stride_kernelIfLi4EZNS0_9templates4cuda21uniform_and_transformIlfPNS_17CUDAGeneratorImplEZZZNS4_16bernoulli_kernelIS7_EEvRNS_18TensorIteratorBaseEdT_ENKUlvE_clEvENKUlvE2_clEvEUlfE_EEvSA_T1_T2_EUlP24curandStatePhilox4_32_10E_ZNS1_27distribution_nullary_kernelIlf7double2S7_SJ_SE_EEvSA_SG_RKT3_T4_EUlifE0_EEvlNS_15PhiloxCudaStateESF_SG_)
        .other          _ZN2at6native57_GLOBAL__N__cd6b329d_24_DistributionBernoulli_cu_7537a20d43distribution_elementwise_grid_stride_kernelIfLi4EZNS0_9templates4cuda21uniform_and_transformIlfPNS_17CUDAGeneratorImplEZZZNS4_16bernoulli_kernelIS7_EEvRNS_18TensorIteratorBaseEdT_ENKUlvE_clEvENKUlvE2_clEvEUlfE_EEvSA_T1_T2_EUlP24curandStatePhilox4_32_10E_ZNS1_27distribution_nullary_kernelIlf7double2S7_SJ_SE_EEvSA_SG_RKT3_T4_EUlifE0_EEvlNS_15PhiloxCudaStateESF_SG_,@"STO_CUDA_ENTRY STV_DEFAULT"
_ZN2at6native57_GLOBAL__N__cd6b329d_24_DistributionBernoulli_cu_7537a20d43distribution_elementwise_grid_stride_kernelIfLi4EZNS0_9templates4cuda21uniform_and_transformIlfPNS_17CUDAGeneratorImplEZZZNS4_16bernoulli_kernelIS7_EEvRNS_18TensorIteratorBaseEdT_ENKUlvE_clEvENKUlvE2_clEvEUlfE_EEvSA_T1_T2_EUlP24curandStatePhilox4_32_10E_ZNS1_27distribution_nullary_kernelIlf7double2S7_SJ_SE_EEvSA_SG_RKT3_T4_EUlifE0_EEvlNS_15PhiloxCudaStateESF_SG_:
        /* <DEDUP_REMOVED lines=113> */
.L_x_415:
[----:B------:R-:W-:-:S07]  /*0710*/  MOV R28, 0x730 ;  /* 0x00000730001c7802 */ /* 0x000fce0000000f00 */
[----:B------:R-:W-:Y:S05]  /*0720*/  CALL.REL.NOINC `($__internal_26_$__cuda_sm20_div_s64) ;  /* 0x0000004c00fc7944 */ /* 0x000fea0003c00000 */
.L_x_416:
        /* <DEDUP_REMOVED lines=13> */
[----:B------:R-:W-:Y:S01]  /*0800*/  MOV R25, 0x380fffff ;  /* 0x380fffff00197802 */ /* 0x000fe20000000f00 */
[----:B------:R-:W2:Y:S01]  /*0810*/  LDCU UR74, c[0x0][0x3a8] ;  /* 0x00007500ff4a77ac */ /* 0x000ea20008000800 */
        /* <DEDUP_REMOVED lines=8> */
[----:B0-----:R-:W0:-:S15]  /*08a0*/  DSETP.LEU.AND P0, PT, R24, |UR48|, PT ;  /* 0x4000003018007e2a */ /* 0x001e1e000bf0b000 */
[----:B------:R-:W-:-:S15]  /*08b0*/  NOP ;  /* 0x0000000000007918 */ /* 0x000fde0000000000 */
[----:B------:R-:W-:-:S15]  /*08c0*/  NOP ;  /* 0x0000000000007918 */ /* 0x000fde0000000000 */
[----:B------:R-:W-:-:S15]  /*08d0*/  NOP ;  /* 0x0000000000007918 */ /* 0x000fde0000000000 */
[----:B------:R-:W-:-:S04]  /*08e0*/  NOP ;  /* 0x0000000000007918 */ /* 0x000fc80000000000 */
[----:B------:R-:W0:Y:S01]  /*08f0*/  F2F.F32.F64 R32, UR48 ;  /* 0x0000003000207d10 */ /* 0x000e220008301000 */
[----:B------:R-:W1:Y:S01]  /*0900*/  LDCU UR70, c[0x0][0x3c0] ;  /* 0x00007800ff4677ac */ /* 0x000e620008000800 */
[----:B0-----:R-:W-:Y:S01]  /*0910*/  @!P0 FMUL R32, R32, 1.175494350822287508e-38 ;  /* 0x0080000020208820 */ /* 0x001fe20000400000 */
[----:B--2---:R-:W-:Y:S01]  /*0920*/  UIADD3 UR74, UPT, UPT, UR74, -0x1, URZ ;  /* 0xffffffff4a4a7890 */ /* 0x004fe2000fffe0ff */
[----:B------:R-:W0:Y:S03]  /*0930*/  LDCU UR69, c[0x0][0x4dc] ;  /* 0x00009b80ff4577ac */ /* 0x000e260008000800 */
[----:B------:R-:W-:Y:S01]  /*0940*/  UISETP.LT.U32.AND UP0, UPT, UR74, 0x18, UPT ;  /* 0x000000184a00788c */ /* 0x000fe2000bf01070 */
[----:B------:R-:W2:Y:S03]  /*0950*/  LDCU UR68, c[0x0][0x3c4] ;  /* 0x00007880ff4477ac */ /* 0x000ea60008000800 */
        /* <DEDUP_REMOVED lines=12> */
[----:B------:R-:W0:-:S15]  /*0a20*/  LDCU UR56, c[0x0][0x40c] ;  /* 0x00008180ff3877ac */ /* 0x000e1e0008000800 */
[----:B------:R-:W-:-:S15]  /*0a30*/  NOP ;  /* 0x0000000000007918 */ /* 0x000fde0000000000 */
[----:B------:R-:W-:-:S11]  /*0a40*/  NOP ;  /* 0x0000000000007918 */ /* 0x000fd60000000000 */
[----:B------:R0:W0:Y:S01]  /*0a50*/  F2I.S64.TRUNC R24, R0 ;  /* 0x0000000000187311 */ /* 0x000022000020d900 */
        /* <DEDUP_REMOVED lines=43> */
.L_x_437:
[----:B0-----:R-:W-:Y:S01]  /*0d10*/  IADD3 R0, PT, PT, R0, 0x1, RZ ;  /* 0x0000000100007810 */ /* 0x001fe20007ffe0ff */
[----:B------:R-:W-:Y:S03]  /*0d20*/  BSSY.RECONVERGENT B0, `(.L_x_417) ;  /* 0x000000c000007945 */ /* 0x000fe60003800200 */
[C---:B------:R-:W-:Y:S01]  /*0d30*/  ISETP.NE.AND P0, PT, R0.reuse, RZ, PT ;  /* 0x000000ff0000720c */ /* 0x040fe20003f05270 */
[----:B-123--:R-:W-:-:S12]  /*0d40*/  IMAD.WIDE.U32 R28, R0, -0x2daee0ad, RZ ;  /* 0xd2511f53001c7825 */ /* 0x00efd800078e00ff */
[----:B------:R-:W-:Y:S05]  /*0d50*/  @P0 BRA `(.L_x_418) ;  /* 0x0000000000200947 */ /* 0x000fea0003800000 */
        /* <DEDUP_REMOVED lines=8> */
.L_x_418:
[----:B------:R-:W-:Y:S05]  /*0de0*/  BSYNC.RECONVERGENT B0 ;  /* 0x0000000000007941 */ /* 0x000fea0003800200 */
.L_x_417:
        /* <DEDUP_REMOVED lines=8> */
[----:B------:R-:W-:Y:S01]  /*0e70*/  IMAD.WIDE.U32 R26, R27, -0x2daee0ad, RZ ;  /* 0xd2511f531b1a7825 */ /* 0x000fe200078e00ff */
[----:B------:R-:W-:-:S03]  /*0e80*/  IADD3 R39, PT, PT, R18, -0x700cb87f, RZ ;  /* 0x8ff3478112277810 */ /* 0x000fc60007ffe0ff */
        /* <DEDUP_REMOVED lines=29> */
[----:B------:R-:W-:-:S03]  /*1060*/  LOP3.LUT R28, R37, R28, R27, 0x96, !PT ;  /* 0x0000001c251c7212 */ /* 0x000fc600078e961b */
[----:B------:R-:W-:Y:S01]  /*1070*/  IMAD R37, R13, -0x2daee0ad, RZ ;  /* 0xd2511f530d257824 */ /* 0x000fe200078e02ff */
[----:B------:R-:W-:Y:S01]  /*1080*/  LOP3.LUT R26, R29, R26, R43, 0x96, !PT ;  /* 0x0000001a1d1a7212 */ /* 0x000fe200078e962b */
[----:B------:R-:W-:-:S04]  /*1090*/  IMAD.WIDE.U32 R28, R28, -0x326172a9, RZ ;  /* 0xcd9e8d571c1c7825 */ /* 0x000fc800078e00ff */
[----:B------:R-:W-:Y:S01]  /*10a0*/  IMAD.WIDE.U32 R26, R26, -0x326172a9, RZ ;  /* 0xcd9e8d571a1a7825 */ /* 0x000fe200078e00ff */
[----:B------:R-:W-:-:S03]  /*10b0*/  LOP3.LUT R13, R41, R44, R29, 0x96, !PT ;  /* 0x0000002c290d7212 */ /* 0x000fc600078e961d */
        /* <DEDUP_REMOVED lines=18> */
.L_x_419:
        /* <DEDUP_REMOVED lines=9> */
.L_x_420:
[----:B------:R-:W-:Y:S01]  /*1270*/  IMAD.WIDE.U32 R26, R27, 0x200000, RZ ;  /* 0x002000001b1a7825 */ /* 0x000fe200078e00ff */
[----:B------:R-:W-:-:S03]  /*1280*/  UISETP.NE.AND UP0, UPT, UR31, URZ, UPT ;  /* 0x000000ff1f00728c */ /* 0x000fc6000bf05270 */
[----:B------:R-:W-:Y:S01]  /*1290*/  IMAD.WIDE.U32 R42, R41, 0x200000, RZ ;  /* 0x00200000292a7825 */ /* 0x000fe200078e00ff */
[----:B------:R-:W-:-:S03]  /*12a0*/  LOP3.LUT R44, R26, R29, RZ, 0x3c, !PT ;  /* 0x0000001d1a2c7212 */ /* 0x000fc600078e3cff */
[----:B------:R-:W-:Y:S01]  /*12b0*/  HFMA2 R26, -RZ, RZ, 0, 0 ;  /* 0x00000000ff1a7431 */ /* 0x000fe200000001ff */
[----:B------:R-:W-:Y:S01]  /*12c0*/  MOV R45, R27 ;  /* 0x0000001b002d7202 */ /* 0x000fe20000000f00 */
[----:B------:R-:W-:Y:S01]  /*12d0*/  IMAD.MOV.U32 R27, RZ, RZ, 0x3ca00000 ;  /* 0x3ca00000ff1b7424 */ /* 0x000fe200078e00ff */
[----:B------:R-:W-:Y:S02]  /*12e0*/  LOP3.LUT R42, R42, R39, RZ, 0x3c, !PT ;  /* 0x000000272a2a7212 */ /* 0x000fe400078e3cff */
        /* <DEDUP_REMOVED lines=17> */
[-C--:B------:R-:W-:Y:S01]  /*1400*/  IADD3 R44, P1, PT, R38, R15.reuse, RZ ;  /* 0x0000000f262c7210 */ /* 0x080fe20007f3e0ff */
[----:B------:R-:W-:Y:S01]  /*1410*/  BSSY.RECONVERGENT B0, `(.L_x_422) ;  /* 0x0000022000007945 */ /* 0x000fe20003800200 */
[----:B------:R-:W-:Y:S02]  /*1420*/  IADD3 R37, P2, PT, R40, R15, RZ ;  /* 0x0000000f28257210 */ /* 0x000fe40007f5e0ff */
[-C--:B------:R-:W-:Y:S02]  /*1430*/  IADD3.X R39, PT, PT, RZ, R16.reuse, RZ, P1, !PT ;  /* 0x00000010ff277210 */ /* 0x080fe40000ffe4ff */
[----:B------:R-:W-:Y:S02]  /*1440*/  ISETP.LT.U32.AND P0, PT, R44, R37, PT ;  /* 0x000000252c00720c */ /* 0x000fe40003f01070 */
[----:B------:R-:W-:Y:S02]  /*1450*/  IADD3.X R42, PT, PT, RZ, R16, RZ, P2, !PT ;  /* 0x00000010ff2a7210 */ /* 0x000fe400017fe4ff */
[----:B------:R-:W-:-:S02]  /*1460*/  ISETP.GE.U32.AND P1, PT, R15, R22, PT ;  /* 0x000000160f00720c */ /* 0x000fc40003f26070 */
[CC--:B------:R-:W-:Y:S02]  /*1470*/  ISETP.LT.AND.EX P0, PT, R39.reuse, R42.reuse, PT, P0 ;  /* 0x0000002a2700720c */ /* 0x0c0fe40003f01300 */
[----:B------:R-:W-:Y:S02]  /*1480*/  ISETP.GE.AND.EX P1, PT, R16, R23, PT, P1 ;  /* 0x000000171000720c */ /* 0x000fe40003f26310 */
[----:B------:R-:W-:Y:S02]  /*1490*/  SEL R37, R44, R37, P0 ;  /* 0x000000252c257207 */ /* 0x000fe40000000000 */
[----:B------:R-:W-:Y:S02]  /*14a0*/  SEL R42, R39, R42, P0 ;  /* 0x0000002a272a7207 */ /* 0x000fe40000000000 */
[----:B------:R-:W-:Y:S02]  /*14b0*/  ISETP.GE.U32.AND P0, PT, R37, R22, PT ;  /* 0x000000162500720c */ /* 0x000fe40003f06070 */
[----:B------:R-:W-:-:S02]  /*14c0*/  IADD3 R37, P3, PT, R14, R15, RZ ;  /* 0x0000000f0e257210 */ /* 0x000fc40007f7e0ff */
[----:B------:R-:W-:Y:S02]  /*14d0*/  ISETP.GE.AND.EX P0, PT, R42, R23, PT, P0 ;  /* 0x000000172a00720c */ /* 0x000fe40003f06300 */
[----:B------:R-:W-:Y:S01]  /*14e0*/  ISETP.GE.U32.AND P2, PT, R37, R22, PT ;  /* 0x000000162500720c */ /* 0x000fe20003f46070 */
[----:B------:R-:W-:-:S05]  /*14f0*/  IMAD.X R44, RZ, RZ, R16, P3 ;  /* 0x000000ffff2c7224 */ /* 0x000fca00018e0610 */
[----:B------:R-:W-:-:S05]  /*1500*/  ISETP.GE.AND.EX P2, PT, R44, R23, PT, P2 ;  /* 0x000000172c00720c */ /* 0x000fca0003f46320 */
[----:B------:R-:W0:Y:S01]  /*1510*/  @!P0 LDC.64 R42, c[0x0][0x540] ;  /* 0x00015000ff2a8b82 */ /* 0x000e220000000a00 */
[----:B------:R-:W-:Y:S07]  /*1520*/  @P1 BRA `(.L_x_423) ;  /* 0x0000000000401947 */ /* 0x000fee0003800000 */
        /* <DEDUP_REMOVED lines=10> */
[----:B------:R-:W-:-:S15]  /*15d0*/  FSET.BF.LT.FTZ.AND R37, R37, R32, PT ;  /* 0x000000202525720a */ /* 0x000fde0003811000 */
[----:B------:R-:W-:-:S15]  /*15e0*/  NOP ;  /* 0x0000000000007918 */ /* 0x000fde0000000000 */
[----:B------:R-:W-:-:S15]  /*15f0*/  NOP ;  /* 0x0000000000007918 */ /* 0x000fde0000000000 */
[----:B------:R-:W-:-:S12]  /*1600*/  NOP ;  /* 0x0000000000007918 */ /* 0x000fd80000000000 */
[----:B------:R-:W1:Y:S02]  /*1610*/  F2I.S64.TRUNC R28, R37 ;  /* 0x00000025001c7311 */ /* 0x000e64000020d900 */
[----:B-1----:R1:W-:Y:S02]  /*1620*/  STG.E.64 desc[UR76][R44.64], R28 ;  /* 0x0000001c2c007986 */ /* 0x0023e4000c101b4c */
.L_x_423:
[----:B------:R-:W-:Y:S05]  /*1630*/  BSYNC.RECONVERGENT B0 ;  /* 0x0000000000007941 */ /* 0x000fea0003800200 */
.L_x_422:
[----:B------:R-:W-:Y:S04]  /*1640*/  BSSY.RECONVERGENT B0, `(.L_x_424) ;  /* 0x0000012000007945 */ /* 0x000fe80003800200 */
[----:B------:R-:W-:Y:S05]  /*1650*/  @P2 BRA `(.L_x_425) ;  /* 0x0000000000402947 */ /* 0x000fea0003800000 */
[----:B-1----:R-:W1:Y:S01]  /*1660*/  LDC.64 R28, c[0x0][0x540] ;  /* 0x00015000ff1c7b82 */ /* 0x002e620000000a00 */
        /* <DEDUP_REMOVED lines=15> */
.L_x_425:
[----:B------:R-:W-:Y:S05]  /*1760*/  BSYNC.RECONVERGENT B0 ;  /* 0x0000000000007941 */ /* 0x000fea0003800200 */
.L_x_424:
[----:B0-----:R0:W-:Y:S01]  /*1770*/  @!P0 STG.E.64 desc[UR76][R42.64], R24 ;  /* 0x000000182a008986 */ /* 0x0011e2000c101b4c */
[----:B------:R-:W-:Y:S05]  /*1780*/  BRA `(.L_x_426) ;  /* 0x0000003c00b87947 */ /* 0x000fea0003800000 */
.L_x_421:
[----:B------:R-:W-:Y:S01]  /*1790*/  ISETP.GE.U32.AND P0, PT, R15, R22, PT ;  /* 0x000000160f00720c */ /* 0x000fe20003f06070 */
[----:B------:R-:W-:Y:S03]  /*17a0*/  BSSY.RECONVERGENT B0, `(.L_x_427) ;  /* 0x00000f6000007945 */ /* 0x000fe60003800200 */
[----:B------:R-:W-:-:S13]  /*17b0*/  ISETP.GE.AND.EX P0, PT, R16, R23, PT, P0 ;  /* 0x000000171000720c */ /* 0x000fda0003f06300 */
[----:B------:R-:W-:Y:S05]  /*17c0*/  @P0 BRA `(.L_x_428) ;  /* 0x0000000c00cc0947 */ /* 0x000fea0003800000 */
[----:B------:R-:W-:Y:S01]  /*17d0*/  MOV R42, RZ ;  /* 0x000000ff002a7202 */ /* 0x000fe20000000f00 */
[----:B------:R-:W-:Y:S01]  /*17e0*/  UISETP.NE.AND UP0, UPT, UR74, URZ, UPT ;  /* 0x000000ff4a00728c */ /* 0x000fe2000bf05270 */
[----:B------:R-:W-:Y:S01]  /*17f0*/  MOV R43, R15 ;  /* 0x0000000f002b7202 */ /* 0x000fe20000000f00 */
        /* <DEDUP_REMOVED lines=8> */
[----:B------:R-:W-:-:S04]  /*1880*/  IMAD.HI.U32 R41, R15, UR32, R42 ;  /* 0x000000200f297c27 */ /* 0x000fc8000f8e002a */
[----:B0-----:R-:W-:Y:S01]  /*1890*/  @!P0 FMUL R37, R37, 1.175494350822287508e-38 ;  /* 0x0080000025258820 */ /* 0x001fe20000400000 */
        /* <DEDUP_REMOVED lines=224> */
.L_x_429:
[----:B------:R-:W0:Y:S01]  /*26a0*/  LDCU.64 UR48, c[0x0][0x540] ;  /* 0x0000a800ff3077ac */ /* 0x000e220008000a00 */
[----:B------:R-:W-:-:S06]  /*26b0*/  FSET.BF.LT.FTZ.AND R42, R37, R32, PT ;  /* 0x00000020252a720a */ /* 0x000fcc0003811000 */
[----:B------:R-:W1:Y:S01]  /*26c0*/  F2I.S64.TRUNC R42, R42 ;  /* 0x0000002a002a7311 */ /* 0x000e62000020d900 */
[----:B0-----:R-:W-:-:S04]  /*26d0*/  IADD3 R28, P0, PT, R39, UR48, RZ ;  /* 0x00000030271c7c10 */ /* 0x001fc8000ff1e0ff */
[----:B------:R-:W-:-:S05]  /*26e0*/  IADD3.X R29, PT, PT, RZ, UR49, RZ, P0, !PT ;  /* 0x00000031ff1d7c10 */ /* 0x000fca00087fe4ff */
[----:B-1----:R0:W-:Y:S04]  /*26f0*/  STG.E.64 desc[UR76][R28.64], R42 ;  /* 0x0000002a1c007986 */ /* 0x0021e8000c101b4c */
.L_x_428:
[----:B------:R-:W-:Y:S05]  /*2700*/  BSYNC.RECONVERGENT B0 ;  /* 0x0000000000007941 */ /* 0x000fea0003800200 */
.L_x_427:
[----:B0-----:R-:W-:Y:S01]  /*2710*/  IADD3 R29, P1, PT, R14, R15, RZ ;  /* 0x0000000f0e1d7210 */ /* 0x001fe20007f3e0ff */
[----:B------:R-:W-:Y:S03]  /*2720*/  BSSY.RECONVERGENT B0, `(.L_x_430) ;  /* 0x0000102000007945 */ /* 0x000fe60003800200 */
[----:B------:R-:W-:Y:S02]  /*2730*/  ISETP.GE.U32.AND P0, PT, R29, R22, PT ;  /* 0x000000161d00720c */ /* 0x000fe40003f06070 */
[----:B------:R-:W-:-:S04]  /*2740*/  IADD3.X R28, PT, PT, RZ, R16, RZ, P1, !PT ;  /* 0x00000010ff1c7210 */ /* 0x000fc80000ffe4ff */
[----:B------:R-:W-:-:S13]  /*2750*/  ISETP.GE.AND.EX P0, PT, R28, R23, PT, P0 ;  /* 0x000000171c00720c */ /* 0x000fda0003f06300 */
[----:B------:R-:W-:Y:S05]  /*2760*/  @P0 BRA `(.L_x_431) ;  /* 0x0000000c00f40947 */ /* 0x000fea0003800000 */
[----:B------:R-:W-:Y:S01]  /*2770*/  IMAD.MOV.U32 R28, RZ, RZ, RZ ;  /* 0x000000ffff1c7224 */ /* 0x000fe200078e00ff */
[----:B------:R-:W-:Y:S01]  /*2780*/  UISETP.NE.AND UP0, UPT, UR74, URZ, UPT ;  /* 0x000000ff4a00728c */ /* 0x000fe2000bf05270 */
[----:B------:R-:W-:Y:S02]  /*2790*/  UMOV UR48, 0xf0000000 ;  /* 0xf000000000307882 */ /* 0x000fe40000000000 */
[----:B------:R-:W-:Y:S01]  /*27a0*/  IMAD.HI.U32 R37, R29, UR32, R28 ;  /* 0x000000201d257c27 */ /* 0x000fe2000f8e001c */
[----:B------:R-:W-:Y:S02]  /*27b0*/  UMOV UR49, 0x380fffff ;  /* 0x380fffff00317882 */ /* 0x000fe40000000000 */
[----:B------:R-:W0:Y:S02]  /*27c0*/  DSETP.GEU.AND P0, PT, |R26|, UR48, PT ;  /* 0x000000301a007e2a */ /* 0x000e24000bf0e200 */
[----:B------:R-:W-:-:S04]  /*27d0*/  SHF.R.U32.HI R37, RZ, UR33, R37 ;  /* 0x00000021ff257c19 */ /* 0x000fc80008011625 */
[----:B------:R-:W-:-:S05]  /*27e0*/  IADD3 R28, PT, PT, -R37, RZ, RZ ;  /* 0x000000ff251c7210 */ /* 0x000fca0007ffe1ff */
[----:B------:R-:W-:-:S15]  /*27f0*/  IMAD R28, R28, UR72, R29 ;  /* 0x000000481c1c7c24 */ /* 0x000fde000f8e021d */
[----:B------:R-:W-:-:S15]  /*2800*/  NOP ;  /* 0x0000000000007918 */ /* 0x000fde0000000000 */
[----:B------:R-:W-:-:S15]  /*2810*/  NOP ;  /* 0x0000000000007918 */ /* 0x000fde0000000000 */
[----:B------:R-:W-:-:S08]  /*2820*/  NOP ;  /* 0x0000000000007918 */ /* 0x000fd00000000000 */
[----:B------:R-:W0:Y:S02]  /*2830*/  F2F.F32.F64 R29, R26 ;  /* 0x0000001a001d7310 */ /* 0x000e240000301000 */
[----:B0-----:R-:W-:Y:S01]  /*2840*/  @!P0 FMUL R29, R29, 1.175494350822287508e-38 ;  /* 0x008000001d1d8820 */ /* 0x001fe20000400000 */
        /* <DEDUP_REMOVED lines=233> */
.L_x_432:
[----:B------:R-:W0:Y:S01]  /*36e0*/  LDCU.64 UR48, c[0x0][0x540] ;  /* 0x0000a800ff3077ac */ /* 0x000e220008000a00 */
[----:B------:R-:W-:-:S06]  /*36f0*/  FSET.BF.LT.FTZ.AND R26, R29, R32, PT ;  /* 0x000000201d1a720a */ /* 0x000fcc0003811000 */
[----:B------:R-:W1:Y:S01]  /*3700*/  F2I.S64.TRUNC R26, R26 ;  /* 0x0000001a001a7311 */ /* 0x000e62000020d900 */
[----:B0-----:R-:W-:-:S04]  /*3710*/  IADD3 R28, P0, PT, R28, UR48, RZ ;  /* 0x000000301c1c7c10 */ /* 0x001fc8000ff1e0ff */
[----:B------:R-:W-:-:S05]  /*3720*/  IADD3.X R29, PT, PT, RZ, UR49, RZ, P0, !PT ;  /* 0x00000031ff1d7c10 */ /* 0x000fca00087fe4ff */
[----:B-1----:R0:W-:Y:S04]  /*3730*/  STG.E.64 desc[UR76][R28.64], R26 ;  /* 0x0000001a1c007986 */ /* 0x0021e8000c101b4c */
.L_x_431:
[----:B------:R-:W-:Y:S05]  /*3740*/  BSYNC.RECONVERGENT B0 ;  /* 0x0000000000007941 */ /* 0x000fea0003800200 */
.L_x_430:
        /* <DEDUP_REMOVED lines=245> */
.L_x_435:
[----:B------:R-:W0:Y:S02]  /*46a0*/  LDCU.64 UR48, c[0x0][0x540] ;  /* 0x0000a800ff3077ac */ /* 0x000e240008000a00 */
[----:B0-----:R-:W-:-:S04]  /*46b0*/  IADD3 R28, P0, PT, R28, UR48, RZ ;  /* 0x000000301c1c7c10 */ /* 0x001fc8000ff1e0ff */
[----:B------:R-:W-:-:S05]  /*46c0*/  IADD3.X R29, PT, PT, RZ, UR49, RZ, P0, !PT ;  /* 0x00000031ff1d7c10 */ /* 0x000fca00087fe4ff */
[----:B------:R0:W-:Y:S04]  /*46d0*/  STG.E.64 desc[UR76][R28.64], R24 ;  /* 0x000000181c007986 */ /* 0x0001e8000c101b4c */
.L_x_434:
[----:B------:R-:W-:Y:S05]  /*46e0*/  BSYNC.RECONVERGENT B0 ;  /* 0x0000000000007941 */ /* 0x000fea0003800200 */
.L_x_433:
        /* <DEDUP_REMOVED lines=244> */
.L_x_436:
[----:B------:R-:W0:Y:S02]  /*5630*/  LDCU.64 UR48, c[0x0][0x540] ;  /* 0x0000a800ff3077ac */ /* 0x000e240008000a00 */
[----:B0-----:R-:W-:-:S04]  /*5640*/  IADD3 R28, P0, PT, R28, UR48, RZ ;  /* 0x000000301c1c7c10 */ /* 0x001fc8000ff1e0ff */
[----:B------:R-:W-:-:S05]  /*5650*/  IADD3.X R29, PT, PT, RZ, UR49, RZ, P0, !PT ;  /* 0x00000031ff1d7c10 */ /* 0x000fca00087fe4ff */
[----:B------:R3:W-:Y:S04]  /*5660*/  STG.E.64 desc[UR76][R28.64], R24 ;  /* 0x000000181c007986 */ /* 0x0007e8000c101b4c */
.L_x_426:
        /* <DEDUP_REMOVED lines=11> */
        .weak           $__internal_26_$__cuda_sm20_div_s64
        .type           $__internal_26_$__cuda_sm20_div_s64,@function
        .size           $__internal_26_$__cuda_sm20_div_s64,(.L_x_10528 - $__internal_26_$__cuda_sm20_div_s64)
$__internal_26_$__cuda_sm20_div_s64:
        /* <DEDUP_REMOVED lines=77> */
[----:B------:R-:W-:Y:S06]  /*5bf0*/  RET.REL.NODEC R28 `(_ZN2at6native57_GLOBAL__N__cd6b329d_24_DistributionBernoulli_cu_7537a20d43distribution_elementwise_grid_stride_kernelIfLi4EZNS0_9templates4cuda21uniform_and_transformIlfPNS_17CUDAGeneratorImplEZZZNS4_16bernoulli_kernelIS7_EEvRNS_18TensorIteratorBaseEdT_ENKUlvE_clEvENKUlvE2_clEvEUlfE_EEvSA_T1_T2_EUlP24curandStatePhilox4_32_10E_ZNS1_27distribution_nullary_kernelIlf7double2S7_SJ_SE_EEvSA_SG_RKT3_T4_EUlifE0_EEvlNS_15PhiloxCudaStateESF_SG_) ;  /* 0xffffffa41c007950 */ /* 0x000fec0003c3ffff */
.L_x_438:
        /* <DEDUP_REMOVED lines=16> */
.L_x_10528:


//--------------------- .text._ZN2at6native57_GLOBAL__N__cd6b329d_24_DistributionBernoulli_cu_7537a20d43distribution_elementwise_grid_stride_kernelIfLi4EZNS0_9templates4cuda21uniform_and_transformIlfPNS_17CUDAGeneratorImplEZZZNS4_16bernoulli_kernelIS7_EEvRNS_18TensorIteratorBaseEdT_ENKUlvE_clEvENKUlvE2_clEvEUlfE_EEvSA_T1_T2_EUlP24curandStatePhilox4_32_10E_ZNS1_27distribution_nullary_kernelIlf7double2S7_SJ_SE_EEvSA_SG_RKT3_T4_EUlifE_EEvlNS_15PhiloxCudaStateESF_SG_ --------------------------
	.section	.text._ZN2at6native57_GLOBAL__N__cd6b329d_24_DistributionBernoulli_cu_7537a20d43distribution_elementwise_grid_stride_kernelIfLi4EZNS0_9templates4cuda21uniform_and_transformIlfPNS_17CUDAGeneratorImplEZZZNS4_16bernoulli_kernelIS7_EEvRNS_18TensorIteratorBaseEdT_ENKUlvE_clEvENKUlvE2_clEvEUlfE_EEvSA_T1_T2_EUlP24curandStatePhilox4_32_10E_ZNS1_27distribution_nullary_kernelIlf7double2S7_SJ_SE_EEvSA_SG_RKT3_T4_EUlifE_EEvlNS_15PhiloxCudaStateESF_SG_,"ax",@progbits
	.align	128
.text._ZN2at6native57_GLOBAL__N__cd6b329d_24_DistributionBernoulli_cu_7537a20d43distribution_elementwise_grid_stride_kernelIfLi4EZNS0_9templates4cuda21uniform_and_transformIlfPNS_17CUDAGeneratorImplEZZZNS4_16bernoulli_kernelIS7_EEvRNS_18TensorIteratorBaseEdT_ENKUlvE_clEvENKUlvE2_clEvEUlfE_EEvSA_T1_T2_EUlP24curandStatePhilox4_32_10E_ZNS1_27distribution_nullary_kernelIlf7double2S7_SJ_SE_EEvSA_SG_RKT3_T4_EUlifE_EEvlNS_15PhiloxCudaStateESF_SG_:
        .type           _ZN2at6native57_GLOBAL__N__cd6b329d_24_DistributionBernoulli_cu_7537a20d43distribution_elementwise_grid_stride_kernelIfLi4EZNS0_9templates4cuda21uniform_and_transformIlfPNS_17CUDAGeneratorImplEZZZNS4_16bernoulli_kernelIS7_EEvRNS_18TensorIteratorBaseEdT_ENKUlvE_clEvENKUlvE2_clEvEUlfE_EEvSA_T1_T2_EUlP24curandStatePhilox4_32_10E_ZNS1_27distribution_nullary_kernelIlf7double2S7_SJ_SE_EEvSA_SG_RKT3_T4_EUlifE_EEvlNS_15PhiloxCudaStateESF_SG_,@function
        .size           _ZN2at6native57_GLOBAL__N__cd6b329d_24_DistributionBernoulli_cu_7537a20d43distribution_elementwise_grid_stride_kernelIfLi4EZNS0_9templates4cuda21uniform_and_transformIlfPNS_17CUDAGeneratorImplEZZZNS4_16bernoulli_kernelIS7_EEvRNS_18TensorIteratorBaseEdT_ENKUlvE_clEvENKUlvE2_clEvEUlfE_EEvSA_T1_T2_EUlP24curandStatePhilox4_32_10E_ZNS1_27distribution_nullary_kernelIlf7double2S7_SJ_SE_EEvSA_SG_RKT3_T4_EUlifE_EEvlNS_15PhiloxCudaStateESF_SG_,(.L_x_10530 - _ZN2at6native57_GLOBAL__N__cd6b329d_24_DistributionBernoulli_cu_7537a20d43distribution_elementwise_grid_stride_kernelIfLi4EZNS0_9templates4cuda21uniform_and_transformIlfPNS_17CUDAGeneratorImplEZZZNS4_16bernoulli_kernelIS7_EEvRNS_18TensorIteratorBaseEdT_ENKUlvE_clEvENKUlvE2_clEvEUlfE_EEvSA_T1_T2_EUlP24curandStatePhilox4_32_10E_ZNS1_27distribution_nullary_kernelIlf7double2S7_SJ_SE_EEvSA_SG_RKT3_T4_EUlifE_EEvlNS_15PhiloxCudaStateESF_SG_)
        .other          _ZN2at6native57_GLOBAL__N__cd6b329d_24_DistributionBernoulli_cu_7537a20d43distribution_elementwise_grid_stride_kernelIfLi4EZNS0_9templates4cuda21uniform_and_transformIlfPNS_17CUDAGeneratorImplEZZZNS4_16bernoulli_kernelIS7_EEvRNS_18TensorIteratorBaseEdT_ENKUlvE_clEvENKUlvE2_clEvEUlfE_EEvSA_T1_T2_EUlP24curandStatePhilox4_32_10E_ZNS1_27distribution_nullary_kernelIlf7double2S7_SJ_SE_EEvSA_SG_RKT3_T4_EUlifE_EEvlNS_15PhiloxCudaStateESF_SG_,@"STO_CUDA_ENTRY STV_DEFAULT"
_ZN2at6native57_GLOBAL__N__cd6b329d_24_DistributionBernoulli_cu_7537a20d43distribution_elementwise_grid_stride_kernelIfLi4EZNS0_9templates4cuda21uniform_and_transformIlfPNS_17CUDAGeneratorImplEZZZNS4_16bernoulli_kernelIS7_EEvRNS_18TensorIteratorBaseEdT_ENKUlvE_clEvENKUlvE2_clEvEUlfE_EEvSA_T1_T2_EUlP24curandStatePhilox4_32_10E_ZNS1_27distribution_nullary_kernelIlf7double2S7_SJ_SE_EEvSA_SG_RKT3_T4_EUlifE_EEvlNS_15PhiloxCudaStateESF_SG_:
        /* <DEDUP_REMOVED lines=22> */
[----:B------:R-:W0:Y:S02]  /*0160*/  LDCU.64 UR4, c[0x0][0x380] ;  /* 0x00007000ff0477ac */ /* 0x000e240008000a00 */
[----:B0-----:R-:W-:-:S04]  /*0170*/  UIADD3 UR4, UP0, UPT, UR4, -0x1, URZ ;  /* 0xffffffff04047890 */ /* 0x001fc8000ff1e0ff */
[----:B------:R-:W-:-:S04]  /*0180*/  UIADD3.X UR5, UPT, UPT, UR5, -0x1, URZ, UP0, !UPT ;  /* 0xffffffff05057890 */ /* 0x000fc800087fe4ff */
[----:B------:R-:W-:Y:S01]  /*0190*/  UISETP.NE.U32.AND UP0, UPT, UR5, URZ, UPT ;  /* 0x000000ff0500728c */ /* 0x000fe2000bf05070 */
[----:B-1----:R-:W-:Y:S01]  /*01a0*/  @P0 IADD3 R0, P1, PT, R2, R5, RZ ;  /* 0x0000000502000210 */ /* 0x002fe20007f3e0ff */
[----:B------:R-:W-:-:S04]  /*01b0*/  IMAD.WIDE.U32 R4, R6, -0x326172a9, RZ ;  /* 0xcd9e8d5706047825 */ /* 0x000fc800078e00ff */
[----:B------:R-:W-:Y:S02]  /*01c0*/  @P0 IMAD.X R47, RZ, RZ, R3, P1 ;  /* 0x000000ffff2f0224 */ /* 0x000fe400008e0603 */
[----:B--2---:R-:W-:-:S03]  /*01d0*/  VIADD R46, R21, 0xbb67ae85 ;  /* 0xbb67ae85152e7836 */ /* 0x004fc60000000000 */
[--C-:B------:R-:W-:Y:S01]  /*01e0*/  SHF.R.U64 R48, R0, 0x2, R47.reuse ;  /* 0x0000000200307819 */ /* 0x100fe2000000122f */
[C---:B------:R-:W-:Y:S01]  /*01f0*/  VIADD R44, R20.reuse, 0x3c6ef372 ;  /* 0x3c6ef372142c7836 */ /* 0x040fe20000000000 */
[----:B------:R-:W-:Y:S01]  /*0200*/  SHF.R.U32.HI R47, RZ, 0x2, R47 ;  /* 0x00000002ff2f7819 */ /* 0x000fe2000001162f */
[----:B------:R-:W-:Y:S01]  /*0210*/  VIADD R43, R21, 0x76cf5d0a ;  /* 0x76cf5d0a152b7836 */ /* 0x000fe20000000000 */
[----:B------:R-:W-:Y:S01]  /*0220*/  IADD3 R45, PT, PT, R20, -0x61c88647, RZ ;  /* 0x9e3779b9142d7810 */ /* 0x000fe20007ffe0ff */
[----:B------:R-:W-:Y:S01]  /*0230*/  IMAD.WIDE.U32 R2, R48, -0x2daee0ad, RZ ;  /* 0xd2511f5330027825 */ /* 0x000fe200078e00ff */
[----:B------:R-:W-:Y:S02]  /*0240*/  LOP3.LUT R8, R47, R5, R20, 0x96, !PT ;  /* 0x000000052f087212 */ /* 0x000fe400078e9614 */
[----:B------:R-:W-:Y:S01]  /*0250*/  IADD3 R41, PT, PT, R20, -0x255992d5, RZ ;  /* 0xdaa66d2b14297810 */ /* 0x000fe20007ffe0ff */
[C---:B------:R-:W-:Y:S01]  /*0260*/  VIADD R42, R21.reuse, 0x32370b8f ;  /* 0x32370b8f152a7836 */ /* 0x040fe20000000000 */
[----:B------:R-:W-:Y:S01]  /*0270*/  LOP3.LUT R10, R21, R3, R7, 0x96, !PT ;  /* 0x00000003150a7212 */ /* 0x000fe200078e9607 */
[----:B------:R-:W-:Y:S01]  /*0280*/  IMAD.WIDE.U32 R8, R8, -0x2daee0ad, RZ ;  /* 0xd2511f5308087825 */ /* 0x000fe200078e00ff */
[----:B------:R-:W-:-:S02]  /*0290*/  IADD3 R37, PT, PT, R20, 0x1715609d, RZ ;  /* 0x1715609d14257810 */ /* 0x000fc40007ffe0ff */
[C---:B------:R-:W-:Y:S01]  /*02a0*/  IADD3 R18, PT, PT, R21.reuse, 0x1fd5c5a3, RZ ;  /* 0x1fd5c5a315127810 */ /* 0x040fe20007ffe0ff */
        /* <DEDUP_REMOVED lines=44> */
[----:B------:R-:W-:Y:S01]  /*0570*/  IMAD.MOV.U32 R11, RZ, RZ, R6 ;  /* 0x000000ffff0b7224 */ /* 0x000fe200078e0006 */
[----:B------:R-:W-:Y:S01]  /*0580*/  LOP3.LUT R35, R9, R2, R35, 0x96, !PT ;  /* 0x0000000209237212 */ /* 0x000fe200078e9623 */
[----:B------:R-:W-:Y:S01]  /*0590*/  IMAD.MOV.U32 R12, RZ, RZ, R7 ;  /* 0x000000ffff0c7224 */ /* 0x000fe200078e0007 */
[----:B------:R-:W-:Y:S01]  /*05a0*/  IADD3 R6, PT, PT, R21, -0x695add53, RZ ;  /* 0x96a522ad15067810 */ /* 0x000fe20007ffe0ff */
[----:B------:R-:W-:Y:S01]  /*05b0*/  IMAD.SHL.U32 R8, R14, 0x4, RZ ;  /* 0x000000040e087824 */ /* 0x000fe200078e00ff */
[----:B------:R-:W-:Y:S06]  /*05c0*/  BRA.U UP0, `(.L_x_439) ;  /* 0x0000000100547547 */ /* 0x000fec000b800000 */
[----:B------:R-:W0:Y:S01]  /*05d0*/  I2F.U32.RP R4, R8 ;  /* 0x0000000800047306 */ /* 0x000e220000209000 */
[----:B------:R-:W-:Y:S01]  /*05e0*/  IMAD.MOV R5, RZ, RZ, -R8 ;  /* 0x000000ffff057224 */ /* 0x000fe200078e0a08 */
[----:B------:R-:W-:-:S06]  /*05f0*/  ISETP.NE.U32.AND P2, PT, R8, RZ, PT ;  /* 0x000000ff0800720c */ /* 0x000fcc0003f45070 */
        /* <DEDUP_REMOVED lines=12> */
[----:B------:R-:W-:Y:S02]  /*06c0*/  ISETP.GE.U32.AND P1, PT, R5, R8, PT ;  /* 0x000000080500720c */ /* 0x000fe40003f26070 */
[----:B------:R-:W-:-:S11]  /*06d0*/  MOV R5, RZ ;  /* 0x000000ff00057202 */ /* 0x000fd60000000f00 */
[----:B------:R-:W-:Y:S01]  /*06e0*/  @P1 VIADD R3, R3, 0x1 ;  /* 0x0000000103031836 */ /* 0x000fe20000000000 */
[----:B------:R-:W-:-:S05]  /*06f0*/  @!P2 LOP3.LUT R3, RZ, R8, RZ, 0x33, !PT ;  /* 0x00000008ff03a212 */ /* 0x000fca00078e33ff */
[----:B------:R-:W-:Y:S01]  /*0700*/  IMAD.MOV.U32 R4, RZ, RZ, R3 ;  /* 0x000000ffff047224 */ /* 0x000fe200078e0003 */
[----:B------:R-:W-:Y:S06]  /*0710*/  BRA `(.L_x_440) ;  /* 0x0000000000087947 */ /* 0x000fec0003800000 */
.L_x_439:
[----:B------:R-:W-:-:S07]  /*0720*/  MOV R26, 0x740 ;  /* 0x00000740001a7802 */ /* 0x000fce0000000f00 */
[----:B------:R-:W-:Y:S05]  /*0730*/  CALL.REL.NOINC `($__internal_27_$__cuda_sm20_div_s64) ;  /* 0x0000000c003c7944 */ /* 0x000fea0003c00000 */
.L_x_440:
[----:B------:R-:W-:-:S04]  /*0740*/  IMAD.WIDE.U32 R24, R24, UR8, RZ ;  /* 0x0000000818187c25 */ /* 0x000fc8000f8e00ff */
[C---:B------:R-:W-:Y:S01]  /*0750*/  IMAD.SHL.U32 R2, R24.reuse, 0x4, RZ ;  /* 0x0000000418027824 */ /* 0x040fe200078e00ff */
[----:B------:R-:W-:-:S05]  /*0760*/  SHF.L.U64.HI R3, R24, 0x2, R25 ;  /* 0x0000000218037819 */ /* 0x000fca0000010219 */
        /* <DEDUP_REMOVED lines=8> */
[----:B------:R-:W-:Y:S01]  /*07f0*/  F2I.S64.TRUNC R24, R24 ;  /* 0x0000001800187311 */ /* 0x000fe2000020d900 */
[----:B------:R-:W-:Y:S02]  /*0800*/  HFMA2 R2, -RZ, RZ, -8192, 0 ;  /* 0xf0000000ff027431 */ /* 0x000fe400000001ff */
[----:B------:R-:W-:Y:S01]  /*0810*/  IMAD.MOV.U32 R3, RZ, RZ, 0x380fffff ;  /* 0x380fffffff037424 */ /* 0x000fe200078e00ff */
[----:B------:R-:W-:Y:S01]  /*0820*/  LOP3.LUT R49, R49, R6, RZ, 0x3c, !PT ;  /* 0x0000000631317212 */ /* 0x000fe200078e3cff */
[----:B------:R-:W-:Y:S01]  /*0830*/  IMAD R34, R34, -0x326172a9, RZ ;  /* 0xcd9e8d5722227824 */ /* 0x000fe200078e02ff */
[----:B------:R-:W1:Y:S01]  /*0840*/  LDCU UR8, c[0x0][0x3b0] ;  /* 0x00007600ff0877ac */ /* 0x000e620008000800 */
[----:B------:R-:W2:-:S15]  /*0850*/  LDCU.64 UR10, c[0x0][0x3a8] ;  /* 0x00007500ff0a77ac */ /* 0x000e9e0008000a00 */
[----:B------:R-:W-:-:S15]  /*0860*/  NOP ;  /* 0x0000000000007918 */ /* 0x000fde0000000000 */
[----:B------:R-:W-:-:S15]  /*0870*/  NOP ;  /* 0x0000000000007918 */ /* 0x000fde0000000000 */
[----:B------:R-:W-:-:S12]  /*0880*/  NOP ;  /* 0x0000000000007918 */ /* 0x000fd80000000000 */
[----:B0-----:R0:W3:Y:S02]  /*0890*/  DSETP.LEU.AND P0, PT, R2, |UR4|, PT ;  /* 0x4000000402007e2a */ /* 0x0010e4000bf0b000 */
[----:B0-----:R-:W-:-:S15]  /*08a0*/  LOP3.LUT R3, R0, 0x3, RZ, 0xc0, !PT ;  /* 0x0000000300037812 */ /* 0x001fde00078ec0ff */
[----:B------:R-:W-:-:S15]  /*08b0*/  NOP ;  /* 0x0000000000007918 */ /* 0x000fde0000000000 */
[----:B------:R-:W-:-:S15]  /*08c0*/  NOP ;  /* 0x0000000000007918 */ /* 0x000fde0000000000 */
[----:B------:R-:W-:-:S15]  /*08d0*/  NOP ;  /* 0x0000000000007918 */ /* 0x000fde0000000000 */
[----:B------:R-:W-:-:S02]  /*08e0*/  NOP ;  /* 0x0000000000007918 */ /* 0x000fc40000000000 */
[----:B------:R-:W3:Y:S02]  /*08f0*/  F2F.F32.F64 R4, UR4 ;  /* 0x0000000400047d10 */ /* 0x000ee40008301000 */
[----:B-123--:R-:W-:-:S07]  /*0900*/  @!P0 FMUL R4, R4, 1.175494350822287508e-38 ;  /* 0x0080000004048820 */ /* 0x00efce0000400000 */
.L_x_449:
[----:B------:R-:W-:Y:S01]  /*0910*/  VIADD R48, R48, 0x1 ;  /* 0x0000000130307836 */ /* 0x000fe20000000000 */
[----:B------:R-:W-:Y:S03]  /*0920*/  BSSY.RECONVERGENT B0, `(.L_x_441) ;  /* 0x000000c000007945 */ /* 0x000fe60003800200 */
[C---:B-1----:R-:W-:Y:S01]  /*0930*/  IMAD.WIDE.U32 R30, R48.reuse, -0x2daee0ad, RZ ;  /* 0xd2511f53301e7825 */ /* 0x042fe200078e00ff */
[----:B------:R-:W-:-:S13]  /*0940*/  ISETP.NE.AND P0, PT, R48, RZ, PT ;  /* 0x000000ff3000720c */ /* 0x000fda0003f05270 */
[----:B------:R-:W-:Y:S05]  /*0950*/  @P0 BRA `(.L_x_442) ;  /* 0x0000000000200947 */ /* 0x000fea0003800000 */
[----:B------:R-:W-:-:S04]  /*0960*/  IADD3 R47, PT, PT, R47, 0x1, RZ ;  /* 0x000000012f2f7810 */ /* 0x000fc80007ffe0ff */
[----:B------:R-:W-:-:S13]  /*0970*/  ISETP.NE.AND P0, PT, R47, RZ, PT ;  /* 0x000000ff2f00720c */ /* 0x000fda0003f05270 */
[----:B------:R-:W-:Y:S02]  /*0980*/  @!P0 VIADD R10, R10, 0x1 ;  /* 0x000000010a0a8836 */ /* 0x000fe40000000000 */
[----:B------:R-:W-:Y:S02]  /*0990*/  @!P0 VIADD R0, R7, 0x1 ;  /* 0x0000000107008836 */ /* 0x000fe40000000000 */
[----:B------:R-:W-:Y:S01]  /*09a0*/  @!P0 IMAD.MOV.U32 R47, RZ, RZ, RZ ;  /* 0x000000ffff2f8224 */ /* 0x000fe200078e00ff */
[----:B------:R-:W-:-:S13]  /*09b0*/  ISETP.NE.AND P1, PT, R10, RZ, !P0 ;  /* 0x000000ff0a00720c */ /* 0x000fda0004725270 */
[----:B------:R-:W-:-:S05]  /*09c0*/  @P1 IADD3 R0, PT, PT, R7, RZ, RZ ;  /* 0x000000ff07001210 */ /* 0x000fca0007ffe0ff */
[----:B------:R-:W-:-:S07]  /*09d0*/  @!P0 IMAD.MOV.U32 R7, RZ, RZ, R0 ;  /* 0x000000ffff078224 */ /* 0x000fce00078e0000 */
.L_x_442:
[----:B------:R-:W-:Y:S05]  /*09e0*/  BSYNC.RECONVERGENT B0 ;  /* 0x0000000000007941 */ /* 0x000fea0003800200 */
.L_x_441:
        /* <DEDUP_REMOVED lines=51> */
.L_x_443:
[----:B------:R-:W-:Y:S01]  /*0d20*/  ISETP.NE.AND P0, PT, R3, 0x3, PT ;  /* 0x000000030300780c */ /* 0x000fe20003f05270 */
[----:B------:R-:W-:Y:S01]  /*0d30*/  IMAD.MOV.U32 R34, RZ, RZ, R2 ;  /* 0x000000ffff227224 */ /* 0x000fe200078e0002 */
[----:B------:R-:W-:Y:S01]  /*0d40*/  MOV R35, R33 ;  /* 0x0000002100237202 */ /* 0x000fe20000000f00 */
[----:B------:R-:W-:Y:S01]  /*0d50*/  IMAD.MOV.U32 R51, RZ, RZ, R26 ;  /* 0x000000ffff337224 */ /* 0x000fe200078e001a */
[----:B------:R-:W-:-:S09]  /*0d60*/  MOV R30, R0 ;  /* 0x00000000001e7202 */ /* 0x000fd20000000f00 */
[----:B------:R-:W-:Y:S01]  /*0d70*/  @P0 IMAD.MOV.U32 R35, RZ, RZ, R49 ;  /* 0x000000ffff230224 */ /* 0x000fe200078e0031 */
[----:B------:R-:W-:Y:S01]  /*0d80*/  @P0 MOV R51, R2 ;  /* 0x0000000200330202 */ /* 0x000fe20000000f00 */
[----:B------:R-:W-:Y:S02]  /*0d90*/  @P0 IMAD.MOV.U32 R34, RZ, RZ, R33 ;  /* 0x000000ffff220224 */ /* 0x000fe400078e0021 */
[----:B------:R-:W-:-:S07]  /*0da0*/  @P0 IMAD.MOV.U32 R30, RZ, RZ, R26 ;  /* 0x000000ffff1e0224 */ /* 0x000fce00078e001a */
.L_x_444:
[----:B------:R-:W0:Y:S01]  /*0db0*/  LDC.64 R28, c[0x0][0x380] ;  /* 0x0000e000ff1c7b82 */ /* 0x000e220000000a00 */
[----:B------:R-:W-:Y:S01]  /*0dc0*/  IADD3 R49, P0, PT, R14, R11, RZ ;  /* 0x0000000b0e317210 */ /* 0x000fe20007f1e0ff */
[----:B------:R-:W-:Y:S01]  /*0dd0*/  IMAD.WIDE.U32 R30, R30, 0x200000, RZ ;  /* 0x002000001e1e7825 */ /* 0x000fe200078e00ff */
[----:B------:R-:W-:Y:S03]  /*0de0*/  BSSY.RECONVERGENT B0, `(.L_x_445) ;  /* 0x0000028000007945 */ /* 0x000fe60003800200 */
[----:B------:R-:W-:Y:S01]  /*0df0*/  IMAD.X R32, RZ, RZ, R12, P0 ;  /* 0x000000ffff207224 */ /* 0x000fe200000e060c */
[----:B------:R-:W-:Y:S01]  /*0e00*/  LOP3.LUT R50, R30, R51, RZ, 0x3c, !PT ;  /* 0x000000331e327212 */ /* 0x000fe200078e3cff */
[----:B------:R-:W-:Y:S01]  /*0e10*/  IMAD.MOV.U32 R33, RZ, RZ, 0x3ca00000 ;  /* 0x3ca00000ff217424 */ /* 0x000fe200078e00ff */
[-C--:B0-----:R-:W-:Y:S02]  /*0e20*/  ISETP.GE.U32.AND P0, PT, R11, R28.reuse, PT ;  /* 0x0000001c0b00720c */ /* 0x081fe40003f06070 */
[----:B------:R-:W-:-:S02]  /*0e30*/  ISETP.GE.U32.AND P1, PT, R49, R28, PT ;  /* 0x0000001c3100720c */ /* 0x000fc40003f26070 */
[-C--:B------:R-:W-:Y:S02]  /*0e40*/  ISETP.GE.AND.EX P0, PT, R12, R29.reuse, PT, P0 ;  /* 0x0000001d0c00720c */ /* 0x080fe40003f06300 */
[----:B------:R-:W-:Y:S01]  /*0e50*/  ISETP.GE.AND.EX P1, PT, R32, R29, PT, P1 ;  /* 0x0000001d2000720c */ /* 0x000fe20003f26310 */
[----:B------:R-:W-:-:S10]  /*0e60*/  HFMA2 R32, -RZ, RZ, 0, 0 ;  /* 0x00000000ff207431 */ /* 0x000fd400000001ff */
[----:B------:R-:W-:Y:S05]  /*0e70*/  @P0 BRA `(.L_x_446) ;  /* 0x0000000000780947 */ /* 0x000fea0003800000 */
[----:B------:R-:W-:Y:S01]  /*0e80*/  IMAD.WIDE.U32 R52, R34, 0x200000, RZ ;  /* 0x0020000022347825 */ /* 0x000fe200078e00ff */
[----:B------:R-:W-:Y:S01]  /*0e90*/  UMOV UR4, 0xf0000000 ;  /* 0xf000000000047882 */ /* 0x000fe20000000000 */
[----:B------:R-:W-:Y:S01]  /*0ea0*/  UMOV UR5, 0x380fffff ;  /* 0x380fffff00057882 */ /* 0x000fe20000000000 */
[----:B------:R-:W-:Y:S01]  /*0eb0*/  LOP3.LUT R52, R52, R35, RZ, 0x3c, !PT ;  /* 0x0000002334347212 */ /* 0x000fe200078e3cff */
[----:B------:R-:W-:-:S05]  /*0ec0*/  IMAD R35, R11, UR8, RZ ;  /* 0x000000080b237c24 */ /* 0x000fca000f8e02ff */
        /* <DEDUP_REMOVED lines=19> */
[----:B------:R-:W-:-:S15]  /*1000*/  FSET.BF.LT.FTZ.AND R51, R51, R4, PT ;  /* 0x000000043333720a */ /* 0x000fde0003811000 */
[----:B------:R-:W-:-:S15]  /*1010*/  NOP ;  /* 0x0000000000007918 */ /* 0x000fde0000000000 */
[----:B------:R-:W-:-:S15]  /*1020*/  NOP ;  /* 0x0000000000007918 */ /* 0x000fde0000000000 */
[----:B------:R-:W-:-:S12]  /*1030*/  NOP ;  /* 0x0000000000007918 */ /* 0x000fd80000000000 */
[----:B------:R-:W0:Y:S02]  /*1040*/  F2I.S64.TRUNC R52, R51 ;  /* 0x0000003300347311 */ /* 0x000e24000020d900 */
[----:B0-----:R0:W-:Y:S02]  /*1050*/  STG.E.64 desc[UR6][R34.64], R52 ;  /* 0x0000003422007986 */ /* 0x0011e4000c101b06 */
.L_x_446:
[----:B------:R-:W-:Y:S05]  /*1060*/  BSYNC.RECONVERGENT B0 ;  /* 0x0000000000007941 */ /* 0x000fea0003800200 */
.L_x_445:
        /* <DEDUP_REMOVED lines=11> */
[----:B0-----:R-:W0:-:S15]  /*1120*/  F2F.F32.F64 R35, R32 ;  /* 0x0000002000237310 */ /* 0x001e1e0000301000 */
        /* <DEDUP_REMOVED lines=8> */
[----:B------:R-:W-:Y:S02]  /*11b0*/  FSET.BF.LT.FTZ.AND R35, R35, R4, PT ;  /* 0x000000042323720a */ /* 0x000fe40003811000 */
[----:B------:R-:W-:-:S15]  /*11c0*/  LEA.HI.X.SX32 R31, R49, UR11, 0x1, P1 ;  /* 0x0000000b311f7c11 */ /* 0x000fde00088f0eff */
[----:B------:R-:W-:-:S15]  /*11d0*/  NOP ;  /* 0x0000000000007918 */ /* 0x000fde0000000000 */
[----:B------:R-:W-:-:S15]  /*11e0*/  NOP ;  /* 0x0000000000007918 */ /* 0x000fde0000000000 */
[----:B------:R-:W-:-:S09]  /*11f0*/  NOP ;  /* 0x0000000000007918 */ /* 0x000fd20000000000 */
[----:B------:R-:W0:Y:S02]  /*1200*/  F2I.S64.TRUNC R34, R35 ;  /* 0x0000002300227311 */ /* 0x000e24000020d900 */
[----:B0-----:R1:W-:Y:S02]  /*1210*/  STG.E.64 desc[UR6][R30.64], R34 ;  /* 0x000000221e007986 */ /* 0x0013e4000c101b06 */
.L_x_448:
[----:B------:R-:W-:Y:S05]  /*1220*/  BSYNC.RECONVERGENT B0 ;  /* 0x0000000000007941 */ /* 0x000fea0003800200 */
.L_x_447:
[C---:B-1----:R-:W-:Y:S01]  /*1230*/  IMAD R30, R14.reuse, 0x3, RZ ;  /* 0x000000030e1e7824 */ /* 0x042fe200078e02ff */
[-C--:B------:R-:W-:Y:S01]  /*1240*/  LEA R27, P1, R14, R11.reuse, 0x1 ;  /* 0x0000000b0e1b7211 */ /* 0x080fe200078208ff */
[----:B------:R-:W-:Y:S05]  /*1250*/  WARPSYNC.ALL ;  /* 0x0000000000007948 */ /* 0x000fea0003800000 */
[----:B------:R-:W-:Y:S01]  /*1260*/  IADD3 R33, P2, PT, R30, R11, RZ ;  /* 0x0000000b1e217210 */ /* 0x000fe20007f5e0ff */
[----:B0-----:R-:W-:Y:S01]  /*1270*/  IMAD.MOV.U32 R35, RZ, RZ, R2 ;  /* 0x000000ffff237224 */ /* 0x001fe200078e0002 */
[----:B------:R-:W-:Y:S01]  /*1280*/  ISETP.GE.U32.AND P0, PT, R27, R28, PT ;  /* 0x0000001c1b00720c */ /* 0x000fe20003f06070 */
[----:B------:R-:W-:Y:S01]  /*1290*/  IMAD.MOV.U32 R49, RZ, RZ, R0 ;  /* 0x000000ffff317224 */ /* 0x000fe200078e0000 */
[----:B------:R-:W-:-:S02]  /*12a0*/  IADD3.X R30, PT, PT, RZ, R12, RZ, P1, !PT ;  /* 0x0000000cff1e7210 */ /* 0x000fc40000ffe4ff */
[----:B------:R-:W-:Y:S01]  /*12b0*/  ISETP.GE.U32.AND P1, PT, R33, R28, PT ;  /* 0x0000001c2100720c */ /* 0x000fe20003f26070 */
[----:B------:R-:W-:Y:S01]  /*12c0*/  IMAD.X R28, RZ, RZ, R12, P2 ;  /* 0x000000ffff1c7224 */ /* 0x000fe200010e060c */
[----:B------:R-:W-:-:S04]  /*12d0*/  ISETP.GE.AND.EX P0, PT, R30, R29, PT, P0 ;  /* 0x0000001d1e00720c */ /* 0x000fc80003f06300 */
[----:B------:R-:W-:-:S09]  /*12e0*/  ISETP.GE.AND.EX P1, PT, R28, R29, PT, P1 ;  /* 0x0000001d1c00720c */ /* 0x000fd20003f26310 */
        /* <DEDUP_REMOVED lines=8> */
[----:B------:R1:W-:Y:S01]  /*1370*/  @!P0 STG.E.64 desc[UR6][R28.64], R24 ;  /* 0x000000181c008986 */ /* 0x0003e2000c101b06 */
[----:B------:R-:W-:Y:S02]  /*1380*/  IADD3 R11, P0, PT, R8, R11, RZ ;  /* 0x0000000b080b7210 */ /* 0x000fe40007f1e0ff */
[----:B------:R-:W-:-:S03]  /*1390*/  MOV R34, R26 ;  /* 0x0000001a00227202 */ /* 0x000fc60000000f00 */
[----:B------:R-:W-:Y:S01]  /*13a0*/  IMAD.X R12, RZ, RZ, R12, P0 ;  /* 0x000000ffff0c7224 */ /* 0x000fe200000e060c */
[----:B------:R-:W-:Y:S02]  /*13b0*/  ISETP.GE.U32.AND P0, PT, R11, R22, PT ;  /* 0x000000160b00720c */ /* 0x000fe40003f06070 */
[----:B0-----:R-:W-:Y:S02]  /*13c0*/  @!P1 IADD3 R30, P3, PT, R32, R30, RZ ;  /* 0x0000001e201e9210 */ /* 0x001fe40007f7e0ff */
[----:B------:R-:W-:Y:S02]  /*13d0*/  ISETP.GE.AND.EX P0, PT, R12, R5, PT, P0 ;  /* 0x000000050c00720c */ /* 0x000fe40003f06300 */
[----:B------:R-:W-:-:S05]  /*13e0*/  @!P1 LEA.HI.X.SX32 R31, R32, R31, 0x1, P3 ;  /* 0x0000001f201f9211 */ /* 0x000fca00018f0eff */
[----:B------:R1:W-:Y:S01]  /*13f0*/  @!P1 STG.E.64 desc[UR6][R30.64], R24 ;  /* 0x000000181e009986 */ /* 0x0003e2000c101b06 */
[----:B------:R-:W-:Y:S06]  /*1400*/  BAR.SYNC.DEFER_BLOCKING 0x0 ;  /* 0x0000000000007b1d */ /* 0x000fec0000010000 */
[----:B------:R-:W-:Y:S05]  /*1410*/  @!P0 BRA `(.L_x_449) ;  /* 0xfffffff4003c8947 */ /* 0x000fea000383ffff */
[----:B------:R-:W-:Y:S05]  /*1420*/  EXIT ;  /* 0x000000000000794d */ /* 0x000fea0003800000 */
        .weak           $__internal_27_$__cuda_sm20_div_s64
        .type           $__internal_27_$__cuda_sm20_div_s64,@function
        .size           $__internal_27_$__cuda_sm20_div_s64,(.L_x_10530 - $__internal_27_$__cuda_sm20_div_s64)
$__internal_27_$__cuda_sm20_div_s64:
        /* <DEDUP_REMOVED lines=77> */
[----:B------:R-:W-:Y:S06]  /*1900*/  RET.REL.NODEC R26 `(_ZN2at6native57_GLOBAL__N__cd6b329d_24_DistributionBernoulli_cu_7537a20d43distribution_elementwise_grid_stride_kernelIfLi4EZNS0_9templates4cuda21uniform_and_transformIlfPNS_17CUDAGeneratorImplEZZZNS4_16bernoulli_kernelIS7_EEvRNS_18TensorIteratorBaseEdT_ENKUlvE_clEvENKUlvE2_clEvEUlfE_EEvSA_T1_T2_EUlP24curandStatePhilox4_32_10E_ZNS1_27distribution_nullary_kernelIlf7double2S7_SJ_SE_EEvSA_SG_RKT3_T4_EUlifE_EEvlNS_15PhiloxCudaStateESF_SG_) ;  /* 0xffffffe41abc7950 */ /* 0x000fec0003c3ffff */
.L_x_450:
        /* <DEDUP_REMOVED lines=15> */
.L_x_10530:


//--------------------- .text._ZN2at6native57_GLOBAL__N__cd6b329d_24_DistributionBernoulli_cu_7537a20d43distribution_elementwise_grid_stride_kernelIfLi4EZNS0_9templates4cuda21uniform_and_transformIifPNS_17CUDAGeneratorImplEZZZNS4_16bernoulli_kernelIS7_EEvRNS_18TensorIteratorBaseEdT_ENKUlvE_clEvENKUlvE1_clEvEUlfE_EEvSA_T1_T2_EUlP24curandStatePhilox4_32_10E0_ZNS1_27distribution_nullary_kernelIif6float4S7_SJ_SE_EEvSA_SG_RKT3_T4_EUlifE0_EEvlNS_15PhiloxCudaStateESF_SG_ --------------------------
	.section	.text._ZN2at6native57_GLOBAL__N__cd6b329d_24_DistributionBernoulli_cu_7537a20d43distribution_elementwise_grid_stride_kernelIfLi4EZNS0_9templates4cuda21uniform_and_transformIifPNS_17CUDAGeneratorImplEZZZNS4_16bernoulli_kernelIS7_EEvRNS_18TensorIteratorBaseEdT_ENKUlvE_clEvENKUlvE1_clEvEUlfE_EEvSA_T1_T2_EUlP24curandStatePhilox4_32_10E0_ZNS1_27distribution_nullary_kernelIif6float4S7_SJ_SE_EEvSA_SG_RKT3_T4_EUlifE0_EEvlNS_15PhiloxCudaStateESF_SG_,"ax",@progbits
	.align	128
.text._ZN2at6native57_GLOBAL__N__cd6b329d_24_DistributionBernoulli_cu_7537a20d43distribution_elementwise_grid_stride_kernelIfLi4EZNS0_9templates4cuda21uniform_and_transformIifPNS_17CUDAGeneratorImplEZZZNS4_16bernoulli_kernelIS7_EEvRNS_18TensorIteratorBaseEdT_ENKUlvE_clEvENKUlvE1_clEvEUlfE_EEvSA_T1_T2_EUlP24curandStatePhilox4_32_10E0_ZNS1_27distribution_nullary_kernelIif6float4S7_SJ_SE_EEvSA_SG_RKT3_T4_EUlifE0_EEvlNS_15PhiloxCudaStateESF_SG_:
        .type           _ZN2at6native57_GLOBAL__N__cd6b329d_24_DistributionBernoulli_cu_7537a20d43distribution_elementwise_grid_stride_kernelIfLi4EZNS0_9templates4cuda21uniform_and_transformIifPNS_17CUDAGeneratorImplEZZZNS4_16bernoulli_kernelIS7_EEvRNS_18TensorIteratorBaseEdT_ENKUlvE_clEvENKUlvE1_clEvEUlfE_EEvSA_T1_T2_EUlP24curandStatePhilox4_32_10E0_ZNS1_27distribution_nullary_kernelIif6float4S7_SJ_SE_EEvSA_SG_RKT3_T4_EUlifE0_EEvlNS_15PhiloxCudaStateESF_SG_,@function
        .size           _ZN2at6native57_GLOBAL__N__cd6b329d_24_DistributionBernoulli_cu_7537a20d43distribution_elementwise_grid_stride_kernelIfLi4EZNS0_9templates4cuda21uniform_and_transformIifPNS_17CUDAGeneratorImplEZZZNS4_16bernoulli_kernelIS7_EEvRNS_18TensorIteratorBaseEdT_ENKUlvE_clEvENKUlvE1_clEvEUlfE_EEvSA_T1_T2_EUlP24curandStatePhilox4_32_10E0_ZNS1_27distribution_nullary_kernelIif6float4S7_SJ_SE_EEvSA_SG_RKT3_T4_EUlifE0_EEvlNS_15PhiloxCudaStateESF_SG_,(.L_x_10532 - _ZN2at6native57_GLOBAL__N__cd6b329d_24_DistributionBernoulli_cu_7537a20d43distribution_elementwise_grid_stride_kernelIfLi4EZNS0_9templates4cuda21uniform_and_transformIifPNS_17CUDAGeneratorImplEZZZNS4_16bernoulli_kernelIS7_EEvRNS_18TensorIteratorBaseEdT_ENKUlvE_clEvENKUlvE1_clEvEUlfE_EEvSA_T1_T2_EUlP24curandStatePhilox4_32_10E0_ZNS1_27distribution_nullary_kernelIif6float4S7_SJ_SE_EEvSA_SG_RKT3_T4_EUlifE0_EEvlNS_15PhiloxCudaStateESF_SG_)
        .other          _ZN2at6native57_GLOBAL__N__cd6b329d_24_DistributionBernoulli_cu_7537a20d43distribution_elementwise_grid_stride_kernelIfLi4EZNS0_9templates4cuda21uniform_and_transformIifPNS_17CUDAGeneratorImplEZZZNS4_16bernoulli_kernelIS7_EEvRNS_18TensorIteratorBaseEdT_ENKUlvE_clEvENKUlvE1_clEvEUlfE_EEvSA_T1_T2_EUlP24curandStatePhilox4_32_10E0_ZNS1_27distribution_nullary_kernelIif6float4S7_SJ_SE_EEvSA_SG_RKT3_T4_EUlifE0_EEvlNS_15PhiloxCudaStateESF_SG_,@"STO_CUDA_ENTRY STV_DEFAULT"
_ZN2at6native57_GLOBAL__N__cd6b329d_24_DistributionBernoulli_cu_7537a20d43distribution_elementwise_grid_stride_kernelIfLi4EZNS0_9templates4cuda21uniform_and_transformIifPNS_17CUDAGeneratorImplEZZZNS4_16bernoulli_kernelIS7_EEvRNS_18TensorIteratorBaseEdT_ENKUlvE_clEvENKUlvE1_clEvEUlfE_EEvSA_T1_T2_EUlP24curandStatePhilox4_32_10E0_ZNS1_27distribution_nullary_kernelIif6float4S7_SJ_SE_EEvSA_SG_RKT3_T4_EUlifE0_EEvlNS_15PhiloxCudaStateESF_SG_:
        /* <DEDUP_REMOVED lines=112> */
.L_x_451:
[----:B------:R-:W-:-:S07]  /*0700*/  MOV R36, 0x720 ;  /* 0x0000072000247802 */ /* 0x000fce0000000f00 */
[----:B------:R-:W-:Y:S05]  /*0710*/  CALL.REL.NOINC `($__internal_28_$__cuda_sm20_div_s64) ;  /* 0x0000004800f07944 */ /* 0x000fea0003c00000 */
.L_x_452:
        /* <DEDUP_REMOVED lines=91> */
.L_x_469:
        /* <DEDUP_REMOVED lines=13> */
.L_x_454:
[----:B0-----:R-:W-:Y:S05]  /*0da0*/  BSYNC.RECONVERGENT B0 ;  /* 0x0000000000007941 */ /* 0x001fea0003800200 */
.L_x_453:
        /* <DEDUP_REMOVED lines=62> */
.L_x_455:
        /* <DEDUP_REMOVED lines=9> */
.L_x_456:
        /* <DEDUP_REMOVED lines=31> */
[----:B0-----:R3:W-:Y:S04]  /*1410*/  @!P0 STG.E desc[UR76][R38.64], R45 ;  /* 0x0000002d26008986 */ /* 0x0017e8000c10194c */
[----:B-1----:R3:W-:Y:S01]  /*1420*/  @!P1 STG.E desc[UR76][R36.64], R40 ;  /* 0x0000002824009986 */ /* 0x0027e2000c10194c */
[----:B------:R-:W-:-:S04]  /*1430*/  IADD3 R42, P1, PT, R35, R16, RZ ;  /* 0x00000010232a7210 */ /* 0x000fc80007f3e0ff */
[----:B------:R-:W-:Y:S02]  /*1440*/  ISETP.GE.U32.AND P0, PT, R42, UR48, PT ;  /* 0x000000302a007c0c */ /* 0x000fe4000bf06070 */
[----:B------:R-:W-:Y:S01]  /*1450*/  IADD3.X R42, PT, PT, RZ, R17, RZ, P1, !PT ;  /* 0x00000011ff2a7210 */ /* 0x000fe20000ffe4ff */
[----:B--2---:R3:W-:Y:S03]  /*1460*/  @!P2 STG.E desc[UR76][R26.64], R41 ;  /* 0x000000291a00a986 */ /* 0x0047e6000c10194c */
[----:B------:R-:W-:-:S13]  /*1470*/  ISETP.GE.AND.EX P0, PT, R42, UR49, PT, P0 ;  /* 0x000000312a007c0c */ /* 0x000fda000bf06300 */
[----:B---3--:R-:W-:Y:S05]  /*1480*/  @P0 BRA `(.L_x_458) ;  /* 0x0000003c00680947 */ /* 0x008fea0003800000 */
[----:B------:R-:W0:Y:S01]  /*1490*/  LDC.64 R26, c[0x0][0x540] ;  /* 0x00015000ff1a7b82 */ /* 0x000e220000000a00 */
[----:B------:R-:W-:-:S06]  /*14a0*/  FSET.BF.LT.FTZ.AND R43, R43, R34, PT ;  /* 0x000000222b2b720a */ /* 0x000fcc0003811000 */
[----:B------:R-:W0:Y:S02]  /*14b0*/  F2I.FTZ.TRUNC.NTZ R43, R43 ;  /* 0x0000002b002b7305 */ /* 0x000e24000021f100 */
[----:B0-----:R3:W-:Y:S01]  /*14c0*/  STG.E desc[UR76][R26.64], R43 ;  /* 0x0000002b1a007986 */ /* 0x0017e2000c10194c */
[----:B------:R-:W-:Y:S05]  /*14d0*/  BRA `(.L_x_458) ;  /* 0x0000003c00547947 */ /* 0x000fea0003800000 */
.L_x_457:
        /* <DEDUP_REMOVED lines=232> */
.L_x_461:
[----:B------:R-:W0:Y:S01]  /*2360*/  LDCU.64 UR48, c[0x0][0x540] ;  /* 0x0000a800ff3077ac */ /* 0x000e220008000a00 */
[----:B------:R-:W-:-:S04]  /*2370*/  FSET.BF.LT.FTZ.AND R26, R37, R34, PT ;  /* 0x00000022251a720a */ /* 0x000fc80003811000 */
[----:B------:R-:W1:Y:S01]  /*2380*/  F2I.FTZ.TRUNC.NTZ R27, R26 ;  /* 0x0000001a001b7305 */ /* 0x000e62000021f100 */
[----:B0-----:R-:W-:-:S05]  /*2390*/  IADD3 R36, P0, PT, R36, UR48, RZ ;  /* 0x0000003024247c10 */ /* 0x001fca000ff1e0ff */
[----:B------:R-:W-:-:S05]  /*23a0*/  IMAD.X R37, RZ, RZ, UR49, P0 ;  /* 0x00000031ff257e24 */ /* 0x000fca00080e06ff */
[----:B-1----:R0:W-:Y:S03]  /*23b0*/  STG.E desc[UR76][R36.64], R27 ;  /* 0x0000001b24007986 */ /* 0x0021e6000c10194c */
.L_x_460:
[----:B------:R-:W-:Y:S05]  /*23c0*/  BSYNC.RECONVERGENT B0 ;  /* 0x0000000000007941 */ /* 0x000fea0003800200 */
.L_x_459:
        /* <DEDUP_REMOVED lines=233> */
.L_x_464:
[----:B------:R-:W0:Y:S01]  /*3260*/  LDCU.64 UR48, c[0x0][0x540] ;  /* 0x0000a800ff3077ac */ /* 0x000e220008000a00 */
[----:B------:R-:W-:-:S06]  /*3270*/  FSET.BF.LT.FTZ.AND R39, R39, R34, PT ;  /* 0x000000222727720a */ /* 0x000fcc0003811000 */
[----:B------:R-:W1:Y:S01]  /*3280*/  F2I.FTZ.TRUNC.NTZ R39, R39 ;  /* 0x0000002700277305 */ /* 0x000e62000021f100 */
[----:B0-----:R-:W-:-:S04]  /*3290*/  IADD3 R36, P0, PT, R36, UR48, RZ ;  /* 0x0000003024247c10 */ /* 0x001fc8000ff1e0ff */
[----:B------:R-:W-:-:S05]  /*32a0*/  IADD3.X R37, PT, PT, RZ, UR49, RZ, P0, !PT ;  /* 0x00000031ff257c10 */ /* 0x000fca00087fe4ff */
[----:B-1----:R0:W-:Y:S04]  /*32b0*/  STG.E desc[UR76][R36.64], R39 ;  /* 0x0000002724007986 */ /* 0x0021e8000c10194c */
.L_x_463:
[----:B------:R-:W-:Y:S05]  /*32c0*/  BSYNC.RECONVERGENT B0 ;  /* 0x0000000000007941 */ /* 0x000fea0003800200 */
.L_x_462:
        /* <DEDUP_REMOVED lines=245> */
.L_x_467:
[----:B------:R-:W0:Y:S01]  /*4220*/  LDCU.64 UR48, c[0x0][0x540] ;  /* 0x0000a800ff3077ac */ /* 0x000e220008000a00 */
[----:B------:R-:W-:-:S06]  /*4230*/  FSET.BF.LT.FTZ.AND R41, R41, R34, PT ;  /* 0x000000222929720a */ /* 0x000fcc0003811000 */
[----:B------:R-:W1:Y:S01]  /*4240*/  F2I.FTZ.TRUNC.NTZ R41, R41 ;  /* 0x0000002900297305 */ /* 0x000e62000021f100 */
[----:B0-----:R-:W-:-:S04]  /*4250*/  IADD3 R36, P0, PT, R36, UR48, RZ ;  /* 0x0000003024247c10 */ /* 0x001fc8000ff1e0ff */
[----:B------:R-:W-:-:S05]  /*4260*/  IADD3.X R37, PT, PT, RZ, UR49, RZ, P0, !PT ;  /* 0x00000031ff257c10 */ /* 0x000fca00087fe4ff */
[----:B-1----:R1:W-:Y:S04]  /*4270*/  STG.E desc[UR76][R36.64], R41 ;  /* 0x0000002924007986 */ /* 0x0023e8000c10194c */
.L_x_466:
[----:B------:R-:W-:Y:S05]  /*4280*/  BSYNC.RECONVERGENT B0 ;  /* 0x0000000000007941 */ /* 0x000fea0003800200 */
.L_x_465:
        /* <DEDUP_REMOVED lines=244> */
.L_x_468:
[----:B------:R-:W0:Y:S01]  /*51d0*/  LDCU.64 UR48, c[0x0][0x540] ;  /* 0x0000a800ff3077ac */ /* 0x000e220008000a00 */
[----:B------:R-:W-:-:S06]  /*51e0*/  FSET.BF.LT.FTZ.AND R43, R43, R34, PT ;  /* 0x000000222b2b720a */ /* 0x000fcc0003811000 */
[----:B------:R-:W1:Y:S01]  /*51f0*/  F2I.FTZ.TRUNC.NTZ R43, R43 ;  /* 0x0000002b002b7305 */ /* 0x000e62000021f100 */
[----:B0-----:R-:W-:-:S04]  /*5200*/  IADD3 R36, P0, PT, R36, UR48, RZ ;  /* 0x0000003024247c10 */ /* 0x001fc8000ff1e0ff */
[----:B------:R-:W-:-:S05]  /*5210*/  IADD3.X R37, PT, PT, RZ, UR49, RZ, P0, !PT ;  /* 0x00000031ff257c10 */ /* 0x000fca00087fe4ff */
[----:B-1----:R2:W-:Y:S04]  /*5220*/  STG.E desc[UR76][R36.64], R43 ;  /* 0x0000002b24007986 */ /* 0x0025e8000c10194c */
.L_x_458:
        /* <DEDUP_REMOVED lines=11> */
        .weak           $__internal_28_$__cuda_sm20_div_s64
        .type           $__internal_28_$__cuda_sm20_div_s64,@function
        .size           $__internal_28_$__cuda_sm20_div_s64,(.L_x_10532 - $__internal_28_$__cuda_sm20_div_s64)
$__internal_28_$__cuda_sm20_div_s64:
        /* <DEDUP_REMOVED lines=77> */
[----:B------:R-:W-:Y:S06]  /*57b0*/  RET.REL.NODEC R36 `(_ZN2at6native57_GLOBAL__N__cd6b329d_24_DistributionBernoulli_cu_7537a20d43distribution_elementwise_grid_stride_kernelIfLi4EZNS0_9templates4cuda21uniform_and_transformIifPNS_17CUDAGeneratorImplEZZZNS4_16bernoulli_kernelIS7_EEvRNS_18TensorIteratorBaseEdT_ENKUlvE_clEvENKUlvE1_clEvEUlfE_EEvSA_T1_T2_EUlP24curandStatePhilox4_32_10E0_ZNS1_27distribution_nullary_kernelIif6float4S7_SJ_SE_EEvSA_SG_RKT3_T4_EUlifE0_EEvlNS_15PhiloxCudaStateESF_SG_) ;  /* 0xffffffa824107950 */ /* 0x000fec0003c3ffff */
.L_x_470:
        /* <DEDUP_REMOVED lines=12> */
.L_x_10532:


//--------------------- .text._ZN2at6native57_GLOBAL__N__cd6b329d_24_DistributionBernoulli_cu_7537a20d43distribution_elementwise_grid_stride_kernelIfLi4EZNS0_9templates4cuda21uniform_and_transformIifPNS_17CUDAGeneratorImplEZZZNS4_16bernoulli_kernelIS7_EEvRNS_18TensorIteratorBaseEdT_ENKUlvE_clEvENKUlvE1_clEvEUlfE_EEvSA_T1_T2_EUlP24curandStatePhilox4_32_10E0_ZNS1_27distribution_nullary_kernelIif6float4S7_SJ_SE_EEvSA_SG_RKT3_T4_EUlifE_EEvlNS_15PhiloxCudaStateESF_SG_ --------------------------
	.section	.text._ZN2at6native57_GLOBAL__N__cd6b329d_24_DistributionBernoulli_cu_7537a20d43distribution_elementwise_grid_stride_kernelIfLi4EZNS0_9templates4cuda21uniform_and_transformIifPNS_17CUDAGeneratorImplEZZZNS4_16bernoulli_kernelIS7_EEvRNS_18TensorIteratorBaseEdT_ENKUlvE_clEvENKUlvE1_clEvEUlfE_EEvSA_T1_T2_EUlP24curandStatePhilox4_32_10E0_ZNS1_27distribution_nullary_kernelIif6float4S7_SJ_SE_EEvSA_SG_RKT3_T4_EUlifE_EEvlNS_15PhiloxCudaStateESF_SG_,"ax",@progbits
	.align	128
.text._ZN2at6native57_GLOBAL__N__cd6b329d_24_DistributionBernoulli_cu_7537a20d43distribution_elementwise_grid_stride_kernelIfLi4EZNS0_9templates4cuda21uniform_and_transformIifPNS_17CUDAGeneratorImplEZZZNS4_16bernoulli_kernelIS7_EEvRNS_18TensorIteratorBaseEdT_ENKUlvE_clEvENKUlvE1_clEvEUlfE_EEvSA_T1_T2_EUlP24curandStatePhilox4_32_10E0_ZNS1_27distribution_nullary_kernelIif6float4S7_SJ_SE_EEvSA_SG_RKT3_T4_EUlifE_EEvlNS_15PhiloxCudaStateESF_SG_:
        .type           _ZN2at6native57_GLOBAL__N__cd6b329d_24_DistributionBernoulli_cu_7537a20d43distribution_elementwise_grid_stride_kernelIfLi4EZNS0_9templates4cuda21uniform_and_transformIifPNS_17CUDAGeneratorImplEZZZNS4_16bernoulli_kernelIS7_EEvRNS_18TensorIteratorBaseEdT_ENKUlvE_clEvENKUlvE1_clEvEUlfE_EEvSA_T1_T2_EUlP24curandStatePhilox4_32_10E0_ZNS1_27distribution_nullary_kernelIif6float4S7_SJ_SE_EEvSA_SG_RKT3_T4_EUlifE_EEvlNS_15PhiloxCudaStateESF_SG_,@function
        .size           _ZN2at6native57_GLOBAL__N__cd6b329d_24_DistributionBernoulli_cu_7537a20d43distribution_elementwise_grid_stride_kernelIfLi4EZNS0_9templates4cuda21uniform_and_transformIifPNS_17CUDAGeneratorImplEZZZNS4_16bernoulli_kernelIS7_EEvRNS_18TensorIteratorBaseEdT_ENKUlvE_clEvENKUlvE1_clEvEUlfE_EEvSA_T1_T2_EUlP24curandStatePhilox4_32_10E0_ZNS1_27distribution_nullary_kernelIif6float4S7_SJ_SE_EEvSA_SG_RKT3_T4_EUlifE_EEvlNS_15PhiloxCudaStateESF_SG_,(.L_x_10534 - _ZN2at6native57_GLOBAL__N__cd6b329d_24_DistributionBernoulli_cu_7537a20d43distribution_elementwise_grid_stride_kernelIfLi4EZNS0_9templates4cuda21uniform_and_transformIifPNS_17CUDAGeneratorImplEZZZNS4_16bernoulli_kernelIS7_EEvRNS_18TensorIteratorBaseEdT_ENKUlvE_clEvENKUlvE1_clEvEUlfE_EEvSA_T1_T2_EUlP24curandStatePhilox4_32_10E0_ZNS1_27distribution_nullary_kernelIif6float4S7_SJ_SE_EEvSA_SG_RKT3_T4_EUlifE_EEvlNS_15PhiloxCudaStateESF_SG_)
        .other          _ZN2at6native57_GLOBAL__N__cd6b329d_24_DistributionBernoulli_cu_7537a20d43distribution_elementwise_grid_stride_kernelIfLi4EZNS0_9templates4cuda21uniform_and_transformIifPNS_17CUDAGeneratorImplEZZZNS4_16bernoulli_kernelIS7_EEvRNS_18TensorIteratorBaseEdT_ENKUlvE_clEvENKUlvE1_clEvEUlfE_EEvSA_T1_T2_EUlP24curandStatePhilox4_32_10E0_ZNS1_27distribution_nullary_kernelIif6float4S7_SJ_SE_EEvSA_SG_RKT3_T4_EUlifE_EEvlNS_15PhiloxCudaStateESF_SG_,@"STO_CUDA_ENTRY STV_DEFAULT"
_ZN2at6native57_GLOBAL__N__cd6b329d_24_DistributionBernoulli_cu_7537a20d43distribution_elementwise_grid_stride_kernelIfLi4EZNS0_9templates4cuda21uniform_and_transformIifPNS_17CUDAGeneratorImplEZZZNS4_16bernoulli_kernelIS7_EEvRNS_18TensorIteratorBaseEdT_ENKUlvE_clEvENKUlvE1_clEvEUlfE_EEvSA_T1_T2_EUlP24curandStatePhilox4_32_10E0_ZNS1_27distribution_nullary_kernelIif6float4S7_SJ_SE_EEvSA_SG_RKT3_T4_EUlifE_EEvlNS_15PhiloxCudaStateESF_SG_:
        /* <DEDUP_REMOVED lines=114> */
.L_x_471:
[----:B------:R-:W-:-:S07]  /*0720*/  MOV R30, 0x740 ;  /* 0x00000740001e7802 */ /* 0x000fce0000000f00 */
[----:B------:R-:W-:Y:S05]  /*0730*/  CALL.REL.NOINC `($__internal_29_$__cuda_sm20_div_s64) ;  /* 0x0000000800a47944 */ /* 0x000fea0003c00000 */
.L_x_472:
        /* <DEDUP_REMOVED lines=26> */
.L_x_484:
        /* <DEDUP_REMOVED lines=13> */
.L_x_474:
[----:B------:R-:W-:Y:S05]  /*09b0*/  BSYNC.RECONVERGENT B0 ;  /* 0x0000000000007941 */ /* 0x000fea0003800200 */
.L_x_473:
        /* <DEDUP_REMOVED lines=51> */
.L_x_475:
        /* <DEDUP_REMOVED lines=9> */
.L_x_476:
        /* <DEDUP_REMOVED lines=26> */
[----:B0-----:R0:W-:Y:S04]  /*0f20*/  STG.E desc[UR6][R28.64], R53 ;  /* 0x000000351c007986 */ /* 0x0011e8000c101906 */
.L_x_478:
[----:B------:R-:W-:Y:S05]  /*0f30*/  BSYNC.RECONVERGENT B0 ;  /* 0x0000000000007941 */ /* 0x000fea0003800200 */
.L_x_477:
        /* <DEDUP_REMOVED lines=9> */
[----:B0-----:R1:W-:Y:S04]  /*0fd0*/  STG.E desc[UR6][R28.64], R53 ;  /* 0x000000351c007986 */ /* 0x0013e8000c101906 */
.L_x_480:
[----:B------:R-:W-:Y:S05]  /*0fe0*/  BSYNC.RECONVERGENT B0 ;  /* 0x0000000000007941 */ /* 0x000fea0003800200 */
.L_x_479:
        /* <DEDUP_REMOVED lines=9> */
[----:B--2---:R2:W-:Y:S04]  /*1080*/  STG.E desc[UR6][R28.64], R31 ;  /* 0x0000001f1c007986 */ /* 0x0045e8000c101906 */
.L_x_482:
[----:B------:R-:W-:Y:S05]  /*1090*/  BSYNC.RECONVERGENT B0 ;  /* 0x0000000000007941 */ /* 0x000fea0003800200 */
.L_x_481:
[----:B------:R-:W-:Y:S01]  /*10a0*/  FFMA.FTZ R44, R44, R43, 1.1641532182693481445e-10 ;  /* 0x2f0000002c2c7423 */ /* 0x000fe2000001002b */
[----:B------:R-:W-:Y:S06]  /*10b0*/  @P1 BRA `(.L_x_483) ;  /* 0x0000000000181947 */ /* 0x000fec0003800000 */
[----:B--2---:R-:W-:Y:S01]  /*10c0*/  FSET.BF.LT.FTZ.AND R31, R44, R45, PT ;  /* 0x0000002d2c1f720a */ /* 0x004fe20003811000 */
[----:B------:R-:W-:-:S05]  /*10d0*/  IMAD R33, R33, UR8, RZ ;  /* 0x0000000821217c24 */ /* 0x000fca000f8e02ff */
[----:B------:R-:W2:Y:S01]  /*10e0*/  F2I.FTZ.TRUNC.NTZ R31, R31 ;  /* 0x0000001f001f7305 */ /* 0x000ea2000021f100 */
[----:B01----:R-:W-:-:S04]  /*10f0*/  IADD3 R28, P0, PT, R33, UR10, RZ ;  /* 0x0000000a211c7c10 */ /* 0x003fc8000ff1e0ff */
[----:B------:R-:W-:-:S05]  /*1100*/  LEA.HI.X.SX32 R29, R33, UR11, 0x1, P0 ;  /* 0x0000000b211d7c11 */ /* 0x000fca00080f0eff */
[----:B--2---:R3:W-:Y:S04]  /*1110*/  STG.E desc[UR6][R28.64], R31 ;  /* 0x0000001f1c007986 */ /* 0x0047e8000c101906 */
.L_x_483:
        /* <DEDUP_REMOVED lines=11> */
        .weak           $__internal_29_$__cuda_sm20_div_s64
        .type           $__internal_29_$__cuda_sm20_div_s64,@function
        .size           $__internal_29_$__cuda_sm20_div_s64,(.L_x_10534 - $__internal_29_$__cuda_sm20_div_s64)
$__internal_29_$__cuda_sm20_div_s64:
        /* <DEDUP_REMOVED lines=77> */
[----:B------:R-:W-:Y:S06]  /*16a0*/  RET.REL.NODEC R30 `(_ZN2at6native57_GLOBAL__N__cd6b329d_24_DistributionBernoulli_cu_7537a20d43distribution_elementwise_grid_stride_kernelIfLi4EZNS0_9templates4cuda21uniform_and_transformIifPNS_17CUDAGeneratorImplEZZZNS4_16bernoulli_kernelIS7_EEvRNS_18TensorIteratorBaseEdT_ENKUlvE_clEvENKUlvE1_clEvEUlfE_EEvSA_T1_T2_EUlP24curandStatePhilox4_32_10E0_ZNS1_27distribution_nullary_kernelIif6float4S7_SJ_SE_EEvSA_SG_RKT3_T4_EUlifE_EEvlNS_15PhiloxCudaStateESF_SG_) ;  /* 0xffffffe81e547950 */ /* 0x000fec0003c3ffff */
.L_x_485:
        /* <DEDUP_REMOVED lines=13> */
.L_x_10534:


//--------------------- .text._ZN2at6native57_GLOBAL__N__cd6b329d_24_DistributionBernoulli_cu_7537a20d43distribution_elementwise_grid_stride_kernelIfLi4EZNS0_9templates4cuda21uniform_and_transformIifPNS_17CUDAGeneratorImplEZZZNS4_16bernoulli_kernelIS7_EEvRNS_18TensorIteratorBaseEdT_ENKUlvE_clEvENKUlvE1_clEvEUlfE_EEvSA_T1_T2_EUlP24curandStatePhilox4_32_10E_ZNS1_27distribution_nullary_kernelIif7double2S7_SJ_SE_EEvSA_SG_RKT3_T4_EUlifE0_EEvlNS_15PhiloxCudaStateESF_SG_ --------------------------
	.section	.text._ZN2at6native57_GLOBAL__N__cd6b329d_24_DistributionBernoulli_cu_7537a20d43distribution_elementwise_grid_stride_kernelIfLi4EZNS0_9templates4cuda21uniform_and_transformIifPNS_17CUDAGeneratorImplEZZZNS4_16bernoulli_kernelIS7_EEvRNS_18TensorIteratorBaseEdT_ENKUlvE_clEvENKUlvE1_clEvEUlfE_EEvSA_T1_T2_EUlP24curandStatePhilox4_32_10E_ZNS1_27distribution_nullary_kernelIif7double2S7_SJ_SE_EEvSA_SG_RKT3_T4_EUlifE0_EEvlNS_15PhiloxCudaStateESF_SG_,"ax",@progbits
	.align	128
.text._ZN2at6native57_GLOBAL__N__cd6b329d_24_DistributionBernoulli_cu_7537a20d43distribution_elementwise_grid_stride_kernelIfLi4EZNS0_9templates4cuda21uniform_and_transformIifPNS_17CUDAGeneratorImplEZZZNS4_16bernoulli_kernelIS7_EEvRNS_18TensorIteratorBaseEdT_ENKUlvE_clEvENKUlvE1_clEvEUlfE_EEvSA_T1_T2_EUlP24curandStatePhilox4_32_10E_ZNS1_27distribution_nullary_kernelIif7double2S7_SJ_SE_EEvSA_SG_RKT3_T4_EUlifE0_EEvlNS_15PhiloxCudaStateESF_SG_:
        .type           _ZN2at6native57_GLOBAL__N__cd6b329d_24_DistributionBernoulli_cu_7537a20d43distribution_elementwise_grid_stride_kernelIfLi4EZNS0_9templates4cuda21uniform_and_transformIifPNS_17CUDAGeneratorImplEZZZNS4_16bernoulli_kernelIS7_EEvRNS_18TensorIteratorBaseEdT_ENKUlvE_clEvENKUlvE1_clEvEUlfE_EEvSA_T1_T2_EUlP24curandStatePhilox4_32_10E_ZNS1_27distribution_nullary_kernelIif7double2S7_SJ_SE_EEvSA_SG_RKT3_T4_EUlifE0_EEvlNS_15PhiloxCudaStateESF_SG_,@function
        .size           _ZN2at6native57_GLOBAL__N__cd6b329d_24_DistributionBernoulli_cu_7537a20d43distribution_elementwise_grid_stride_kernelIfLi4EZNS0_9templates4cuda21uniform_and_transformIifPNS_17CUDAGeneratorImplEZZZNS4_16bernoulli_kernelIS7_EEvRNS_18TensorIteratorBaseEdT_ENKUlvE_clEvENKUlvE1_clEvEUlfE_EEvSA_T1_T2_EUlP24curandStatePhilox4_32_10E_ZNS1_27distribution_nullary_kernelIif7double2S7_SJ_SE_EEvSA_SG_RKT3_T4_EUlifE0_EEvlNS_15PhiloxCudaStateESF_SG_,(.L_x_10536 - _ZN2at6native57_GLOBAL__N__cd6b329d_24_DistributionBernoulli_cu_7537a20d43distribution_elementwise_grid_stride_kernelIfLi4EZNS0_9templates4cuda21uniform_and_transformIifPNS_17CUDAGeneratorImplEZZZNS4_16bernoulli_kernelIS7_EEvRNS_18TensorIteratorBaseEdT_ENKUlvE_clEvENKUlvE1_clEvEUlfE_EEvSA_T1_T2_EUlP24curandStatePhilox4_32_10E_ZNS1_27distribution_nullary_kernelIif7double2S7_SJ_SE_EEvSA_SG_RKT3_T4_EUlifE0_EEvlNS_15PhiloxCudaStateESF_SG_)
        .other          _ZN2at6native57_GLOBAL__N__cd6b329d_24_DistributionBernoulli_cu_7537a20d43distribution_elementwise_grid_stride_kernelIfLi4EZNS0_9templates4cuda21uniform_and_transformIifPNS_17CUDAGeneratorImplEZZZNS4_16bernoulli_kernelIS7_EEvRNS_18TensorIteratorBaseEdT_ENKUlvE_clEvENKUlvE1_clEvEUlfE_EEvSA_T1_T2_EUlP24curandStatePhilox4_32_10E_ZNS1_27distribution_nullary_kernelIif7double2S7_SJ_SE_EEvSA_SG_RKT3_T4_EUlifE0_EEvlNS_15PhiloxCudaStateESF_SG_,@"STO_CUDA_ENTRY STV_DEFAULT"
_ZN2at6native57_GLOBAL__N__cd6b329d_24_DistributionBernoulli_cu_7537a20d43distribution_elementwise_grid_stride_kernelIfLi4EZNS0_9templates4cuda21uniform_and_transformIifPNS_17CUDAGeneratorImplEZZZNS4_16bernoulli_kernelIS7_EEvRNS_18TensorIteratorBaseEdT_ENKUlvE_clEvENKUlvE1_clEvEUlfE_EEvSA_T1_T2_EUlP24curandStatePhilox4_32_10E_ZNS1_27distribution_nullary_kernelIif7double2S7_SJ_SE_EEvSA_SG_RKT3_T4_EUlifE0_EEvlNS_15PhiloxCudaStateESF_SG_:
        /* <DEDUP_REMOVED lines=113> */
.L_x_486:
[----:B------:R-:W-:-:S07]  /*0710*/  MOV R30, 0x730 ;  /* 0x00000730001e7802 */ /* 0x000fce0000000f00 */
[----:B------:R-:W-:Y:S05]  /*0720*/  CALL.REL.NOINC `($__internal_30_$__cuda_sm20_div_s64) ;  /* 0x0000004c00b07944 */ /* 0x000fea0003c00000 */
.L_x_487:
        /* <DEDUP_REMOVED lines=92> */
.L_x_508:
        /* <DEDUP_REMOVED lines=13> */
.L_x_489:
[----:B0-----:R-:W-:Y:S05]  /*0dc0*/  BSYNC.RECONVERGENT B0 ;  /* 0x0000000000007941 */ /* 0x001fea0003800200 */
.L_x_488:
        /* <DEDUP_REMOVED lines=63> */
.L_x_490:
        /* <DEDUP_REMOVED lines=9> */
.L_x_491:
        /* <DEDUP_REMOVED lines=55> */
[----:B--2---:R1:W-:Y:S02]  /*15c0*/  STG.E desc[UR76][R42.64], R37 ;  /* 0x000000252a007986 */ /* 0x0043e4000c10194c */
.L_x_494:
[----:B------:R-:W-:Y:S05]  /*15d0*/  BSYNC.RECONVERGENT B0 ;  /* 0x0000000000007941 */ /* 0x000fea0003800200 */
.L_x_493:
        /* <DEDUP_REMOVED lines=15> */
.L_x_496:
[----:B------:R-:W-:Y:S05]  /*16d0*/  BSYNC.RECONVERGENT B0 ;  /* 0x0000000000007941 */ /* 0x000fea0003800200 */
.L_x_495:
[----:B0-----:R0:W-:Y:S01]  /*16e0*/  @!P0 STG.E desc[UR76][R40.64], R30 ;  /* 0x0000001e28008986 */ /* 0x0011e2000c10194c */
[----:B------:R-:W-:Y:S05]  /*16f0*/  BRA `(.L_x_497) ;  /* 0x0000003c00907947 */ /* 0x000fea0003800000 */
.L_x_492:
        /* <DEDUP_REMOVED lines=241> */
.L_x_500:
[----:B------:R-:W0:Y:S01]  /*2610*/  LDCU.64 UR48, c[0x0][0x540] ;  /* 0x0000a800ff3077ac */ /* 0x000e220008000a00 */
[----:B------:R-:W-:-:S04]  /*2620*/  FSET.BF.LT.FTZ.AND R40, R40, R35, PT ;  /* 0x000000232828720a */ /* 0x000fc80003811000 */
[----:B------:R-:W1:Y:S01]  /*2630*/  F2I.FTZ.TRUNC.NTZ R39, R40 ;  /* 0x0000002800277305 */ /* 0x000e62000021f100 */
[----:B0-----:R-:W-:-:S05]  /*2640*/  IADD3 R28, P0, PT, R37, UR48, RZ ;  /* 0x00000030251c7c10 */ /* 0x001fca000ff1e0ff */
[----:B------:R-:W-:-:S05]  /*2650*/  IMAD.X R29, RZ, RZ, UR49, P0 ;  /* 0x00000031ff1d7e24 */ /* 0x000fca00080e06ff */
[----:B-1----:R0:W-:Y:S03]  /*2660*/  STG.E desc[UR76][R28.64], R39 ;  /* 0x000000271c007986 */ /* 0x0021e6000c10194c */
.L_x_499:
[----:B------:R-:W-:Y:S05]  /*2670*/  BSYNC.RECONVERGENT B0 ;  /* 0x0000000000007941 */ /* 0x000fea0003800200 */
.L_x_498:
        /* <DEDUP_REMOVED lines=243> */
.L_x_503:
[----:B------:R-:W0:Y:S01]  /*35b0*/  LDCU.64 UR48, c[0x0][0x540] ;  /* 0x0000a800ff3077ac */ /* 0x000e220008000a00 */
[----:B------:R-:W-:-:S04]  /*35c0*/  FSET.BF.LT.FTZ.AND R28, R28, R35, PT ;  /* 0x000000231c1c720a */ /* 0x000fc80003811000 */
[----:B------:R-:W1:Y:S01]  /*35d0*/  F2I.FTZ.TRUNC.NTZ R37, R28 ;  /* 0x0000001c00257305 */ /* 0x000e62000021f100 */
[----:B0-----:R-:W-:-:S04]  /*35e0*/  IADD3 R26, P0, PT, R29, UR48, RZ ;  /* 0x000000301d1a7c10 */ /* 0x001fc8000ff1e0ff */
[----:B------:R-:W-:-:S05]  /*35f0*/  IADD3.X R27, PT, PT, RZ, UR49, RZ, P0, !PT ;  /* 0x00000031ff1b7c10 */ /* 0x000fca00087fe4ff */
[----:B-1----:R0:W-:Y:S04]  /*3600*/  STG.E desc[UR76][R26.64], R37 ;  /* 0x000000251a007986 */ /* 0x0021e8000c10194c */
.L_x_502:
[----:B------:R-:W-:Y:S05]  /*3610*/  BSYNC.RECONVERGENT B0 ;  /* 0x0000000000007941 */ /* 0x000fea0003800200 */
.L_x_501:
        /* <DEDUP_REMOVED lines=245> */
.L_x_506:
[----:B------:R-:W0:Y:S02]  /*4570*/  LDCU.64 UR48, c[0x0][0x540] ;  /* 0x0000a800ff3077ac */ /* 0x000e240008000a00 */
[----:B0-----:R-:W-:-:S04]  /*4580*/  IADD3 R28, P0, PT, R28, UR48, RZ ;  /* 0x000000301c1c7c10 */ /* 0x001fc8000ff1e0ff */
[----:B------:R-:W-:-:S05]  /*4590*/  IADD3.X R29, PT, PT, RZ, UR49, RZ, P0, !PT ;  /* 0x00000031ff1d7c10 */ /* 0x000fca00087fe4ff */
[----:B------:R0:W-:Y:S04]  /*45a0*/  STG.E desc[UR76][R28.64], R30 ;  /* 0x0000001e1c007986 */ /* 0x0001e8000c10194c */
.L_x_505:
[----:B------:R-:W-:Y:S05]  /*45b0*/  BSYNC.RECONVERGENT B0 ;  /* 0x0000000000007941 */ /* 0x000fea0003800200 */
.L_x_504:
        /* <DEDUP_REMOVED lines=244> */
.L_x_507:
[----:B------:R-:W0:Y:S02]  /*5500*/  LDCU.64 UR48, c[0x0][0x540] ;  /* 0x0000a800ff3077ac */ /* 0x000e240008000a00 */
[----:B0-----:R-:W-:-:S04]  /*5510*/  IADD3 R28, P0, PT, R28, UR48, RZ ;  /* 0x000000301c1c7c10 */ /* 0x001fc8000ff1e0ff */
[----:B------:R-:W-:-:S05]  /*5520*/  IADD3.X R29, PT, PT, RZ, UR49, RZ, P0, !PT ;  /* 0x00000031ff1d7c10 */ /* 0x000fca00087fe4ff */
[----:B------:R3:W-:Y:S04]  /*5530*/  STG.E desc[UR76][R28.64], R30 ;  /* 0x0000001e1c007986 */ /* 0x0007e8000c10194c */
.L_x_497:
        /* <DEDUP_REMOVED lines=11> */
        .weak           $__internal_30_$__cuda_sm20_div_s64
        .type           $__internal_30_$__cuda_sm20_div_s64,@function
        .size           $__internal_30_$__cuda_sm20_div_s64,(.L_x_10536 - $__internal_30_$__cuda_sm20_div_s64)
$__internal_30_$__cuda_sm20_div_s64:
        /* <DEDUP_REMOVED lines=77> */
[----:B------:R-:W-:Y:S06]  /*5ac0*/  RET.REL.NODEC R30 `(_ZN2at6native57_GLOBAL__N__cd6b329d_24_DistributionBernoulli_cu_7537a20d43distribution_elementwise_grid_stride_kernelIfLi4EZNS0_9templates4cuda21uniform_and_transformIifPNS_17CUDAGeneratorImplEZZZNS4_16bernoulli_kernelIS7_EEvRNS_18TensorIteratorBaseEdT_ENKUlvE_clEvENKUlvE1_clEvEUlfE_EEvSA_T1_T2_EUlP24curandStatePhilox4_32_10E_ZNS1_27distribution_nullary_kernelIif7double2S7_SJ_SE_EEvSA_SG_RKT3_T4_EUlifE0_EEvlNS_15PhiloxCudaStateESF_SG_) ;  /* 0xffffffa41e4c7950 */ /* 0x000fec0003c3ffff */
.L_x_509:
        /* <DEDUP_REMOVED lines=11> */
.L_x_10536:


//--------------------- .text._ZN2at6native57_GLOBAL__N__cd6b329d_24_DistributionBernoulli_cu_7537a20d43distribution_elementwise_grid_stride_kernelIfLi4EZNS0_9templates4cuda21uniform_and_transformIifPNS_17CUDAGeneratorImplEZZZNS4_16bernoulli_kernelIS7_EEvRNS_18TensorIteratorBaseEdT_ENKUlvE_clEvENKUlvE1_clEvEUlfE_EEvSA_T1_T2_EUlP24curandStatePhilox4_32_10E_ZNS1_27distribution_nullary_kernelIif7double2S7_SJ_SE_EEvSA_SG_RKT3_T4_EUlifE_EEvlNS_15PhiloxCudaStateESF_SG_ --------------------------
	.section	.text._ZN2at6native57_GLOBAL__N__cd6b329d_24_DistributionBernoulli_cu_7537a20d43distribution_elementwise_grid_stride_kernelIfLi4EZNS0_9templates4cuda21uniform_and_transformIifPNS_17CUDAGeneratorImplEZZZNS4_16bernoulli_kernelIS7_EEvRNS_18TensorIteratorBaseEdT_ENKUlvE_clEvENKUlvE1_clEvEUlfE_EEvSA_T1_T2_EUlP24curandStatePhilox4_32_10E_ZNS1_27distribution_nullary_kernelIif7double2S7_SJ_SE_EEvSA_SG_RKT3_T4_EUlifE_EEvlNS_15PhiloxCudaStateESF_SG_,"ax",@progbits
	.align	128
.text._ZN2at6native57_GLOBAL__N__cd6b329d_24_DistributionBernoulli_cu_7537a20d43distribution_elementwise_grid_stride_kernelIfLi4EZNS0_9templates4cuda21uniform_and_transformIifPNS_17CUDAGeneratorImplEZZZNS4_16bernoulli_kernelIS7_EEvRNS_18TensorIteratorBaseEdT_ENKUlvE_clEvENKUlvE1_clEvEUlfE_EEvSA_T1_T2_EUlP24curandStatePhilox4_32_10E_ZNS1_27distribution_nullary_kernelIif7double2S7_SJ_SE_EEvSA_SG_RKT3_T4_EUlifE_EEvlNS_15PhiloxCudaStateESF_SG_:
        .type           _ZN2at6native57_GLOBAL__N__cd6b329d_24_DistributionBernoulli_cu_7537a20d43distribution_elementwise_grid_stride_kernelIfLi4EZNS0_9templates4cuda21uniform_and_transformIifPNS_17CUDAGeneratorImplEZZZNS4_16bernoulli_kernelIS7_EEvRNS_18TensorIteratorBaseEdT_ENKUlvE_clEvENKUlvE1_clEvEUlfE_EEvSA_T1_T2_EUlP24curandStatePhilox4_32_10E_ZNS1_27distribution_nullary_kernelIif7double2S7_SJ_SE_EEvSA_SG_RKT3_T4_EUlifE_EEvlNS_15PhiloxCudaStateESF_SG_,@function
        .size           _ZN2at6native57_GLOBAL__N__cd6b329d_24_DistributionBernoulli_cu_7537a20d43distribution_elementwise_grid_stride_kernelIfLi4EZNS0_9templates4cuda21uniform_and_transformIifPNS_17CUDAGeneratorImplEZZZNS4_16bernoulli_kernelIS7_EEvRNS_18TensorIteratorBaseEdT_ENKUlvE_clEvENKUlvE1_clEvEUlfE_EEvSA_T1_T2_EUlP24curandStatePhilox4_32_10E_ZNS1_27distribution_nullary_kernelIif7double2S7_SJ_SE_EEvSA_SG_RKT3_T4_EUlifE_EEvlNS_15PhiloxCudaStateESF_SG_,(.L_x_10538 - _ZN2at6native57_GLOBAL__N__cd6b329d_24_DistributionBernoulli_cu_7537a20d43distribution_elementwise_grid_stride_kernelIfLi4EZNS0_9templates4cuda21uniform_and_transformIifPNS_17CUDAGeneratorImplEZZZNS4_16bernoulli_kernelIS7_EEvRNS_18TensorIteratorBaseEdT_ENKUlvE_clEvENKUlvE1_clEvEUlfE_EEvSA_T1_T2_EUlP24curandStatePhilox4_32_10E_ZNS1_27distribution_nullary_kernelIif7double2S7_SJ_SE_EEvSA_SG_RKT3_T4_EUlifE_EEvlNS_15PhiloxCudaStateESF_SG_)
        .other          _ZN2at6native57_GLOBAL__N__cd6b329d_24_DistributionBernoulli_cu_7537a20d43distribution_elementwise_grid_stride_kernelIfLi4EZNS0_9templates4cuda21uniform_and_transformIifPNS_17CUDAGeneratorImplEZZZNS4_16bernoulli_kernelIS7_EEvRNS_18TensorIteratorBaseEdT_ENKUlvE_clEvENKUlvE1_clEvEUlfE_EEvSA_T1_T2_EUlP24curandStatePhilox4_32_10E_ZNS1_27distribution_nullary_kernelIif7double2S7_SJ_SE_EEvSA_SG_RKT3_T4_EUlifE_EEvlNS_15PhiloxCudaStateESF_SG_,@"STO_CUDA_ENTRY STV_DEFAULT"
_ZN2at6native57_GLOBAL__N__cd6b329d_24_DistributionBernoulli_cu_7537a20d43distribution_elementwise_grid_stride_kernelIfLi4EZNS0_9templates4cuda21uniform_and_transformIifPNS_17CUDAGeneratorImplEZZZNS4_16bernoulli_kernelIS7_EEvRNS_18TensorIteratorBaseEdT_ENKUlvE_clEvENKUlvE1_clEvEUlfE_EEvSA_T1_T2_EUlP24curandStatePhilox4_32_10E_ZNS1_27distribution_nullary_kernelIif7double2S7_SJ_SE_EEvSA_SG_RKT3_T4_EUlifE_EEvlNS_15PhiloxCudaStateESF_SG_:
        /* <DEDUP_REMOVED lines=112> */
.L_x_510:
[----:B------:R-:W-:-:S07]  /*0700*/  MOV R34, 0x720 ;  /* 0x0000072000227802 */ /* 0x000fce0000000f00 */
[----:B------:R-:W-:Y:S05]  /*0710*/  CALL.REL.NOINC `($__internal_31_$__cuda_sm20_div_s64) ;  /* 0x0000000c00187944 */ /* 0x000fea0003c00000 */
.L_x_511:
        /* <DEDUP_REMOVED lines=27> */
.L_x_520:
        /* <DEDUP_REMOVED lines=13> */
.L_x_513:
[----:B------:R-:W-:Y:S05]  /*09a0*/  BSYNC.RECONVERGENT B0 ;  /* 0x0000000000007941 */ /* 0x000fea0003800200 */
.L_x_512:
        /* <DEDUP_REMOVED lines=51> */
.L_x_514:
        /* <DEDUP_REMOVED lines=9> */
.L_x_515:
        /* <DEDUP_REMOVED lines=38> */
[----:B0-----:R0:W-:Y:S04]  /*0fd0*/  STG.E desc[UR6][R34.64], R33 ;  /* 0x0000002122007986 */ /* 0x0011e8000c101906 */
.L_x_517:
[----:B------:R-:W-:Y:S05]  /*0fe0*/  BSYNC.RECONVERGENT B0 ;  /* 0x0000000000007941 */ /* 0x000fea0003800200 */
.L_x_516:
        /* <DEDUP_REMOVED lines=23> */
[----:B0-----:R1:W-:Y:S04]  /*1160*/  STG.E desc[UR6][R28.64], R33 ;  /* 0x000000211c007986 */ /* 0x0013e8000c101906 */
.L_x_519:
[----:B------:R-:W-:Y:S05]  /*1170*/  BSYNC.RECONVERGENT B0 ;  /* 0x0000000000007941 */ /* 0x000fea0003800200 */
.L_x_518:
        /* <DEDUP_REMOVED lines=19> */
[----:B------:R1:W-:Y:S01]  /*12b0*/  @!P0 STG.E desc[UR6][R28.64], R44 ;  /* 0x0000002c1c008986 */ /* 0x0003e2000c101906 */
        /* <DEDUP_REMOVED lines=8> */
[----:B------:R1:W-:Y:S01]  /*1340*/  @!P1 STG.E desc[UR6][R30.64], R44 ;  /* 0x0000002c1e009986 */ /* 0x0003e2000c101906 */
[----:B------:R-:W-:Y:S06]  /*1350*/  BAR.SYNC.DEFER_BLOCKING 0x0 ;  /* 0x0000000000007b1d */ /* 0x000fec0000010000 */
[----:B------:R-:W-:Y:S05]  /*1360*/  @!P0 BRA `(.L_x_520) ;  /* 0xfffffff400588947 */ /* 0x000fea000383ffff */
[----:B------:R-:W-:Y:S05]  /*1370*/  EXIT ;  /* 0x000000000000794d */ /* 0x000fea0003800000 */
        .weak           $__internal_31_$__cuda_sm20_div_s64
        .type           $__internal_31_$__cuda_sm20_div_s64,@function
        .size           $__internal_31_$__cuda_sm20_div_s64,(.L_x_10538 - $__internal_31_$__cuda_sm20_div_s64)
$__internal_31_$__cuda_sm20_div_s64:
        /* <DEDUP_REMOVED lines=78> */
[----:B------:R-:W-:Y:S06]  /*1860*/  RET.REL.NODEC R22 `(_ZN2at6native57_GLOBAL__N__cd6b329d_24_DistributionBernoulli_cu_7537a20d43distribution_elementwise_grid_stride_kernelIfLi4EZNS0_9templates4cuda21uniform_and_transformIifPNS_17CUDAGeneratorImplEZZZNS4_16bernoulli_kernelIS7_EEvRNS_18TensorIteratorBaseEdT_ENKUlvE_clEvENKUlvE1_clEvEUlfE_EEvSA_T1_T2_EUlP24curandStatePhilox4_32_10E_ZNS1_27distribution_nullary_kernelIif7double2S7_SJ_SE_EEvSA_SG_RKT3_T4_EUlifE_EEvlNS_15PhiloxCudaStateESF_SG_) ;  /* 0xffffffe416e47950 */ /* 0x000fec0003c3ffff */
.L_x_521:
        /* <DEDUP_REMOVED lines=9> */
.L_x_10538:


//--------------------- .text._ZN2at6native57_GLOBAL__N__cd6b329d_24_DistributionBernoulli_cu_7537a20d43distribution_elementwise_grid_stride_kernelIfLi4EZNS0_9templates4cuda21uniform_and_transformIafPNS_17CUDAGeneratorImplEZZZNS4_16bernoulli_kernelIS7_EEvRNS_18TensorIteratorBaseEdT_ENKUlvE_clEvENKUlvE0_clEvEUlfE_EEvSA_T1_T2_EUlP24curandStatePhilox4_32_10E0_ZNS1_27distribution_nullary_kernelIaf6float4S7_SJ_SE_EEvSA_SG_RKT3_T4_EUlifE0_EEvlNS_15PhiloxCudaStateESF_SG_ --------------------------
	.section	.text._ZN2at6native57_GLOBAL__N__cd6b329d_24_DistributionBernoulli_cu_7537a20d43distribution_elementwise_grid_stride_kernelIfLi4EZNS0_9templates4cuda21uniform_and_transformIafPNS_17CUDAGeneratorImplEZZZNS4_16bernoulli_kernelIS7_EEvRNS_18TensorIteratorBaseEdT_ENKUlvE_clEvENKUlvE0_clEvEUlfE_EEvSA_T1_T2_EUlP24curandStatePhilox4_32_10E0_ZNS1_27distribution_nullary_kernelIaf6float4S7_SJ_SE_EEvSA_SG_RKT3_T4_EUlifE0_EEvlNS_15PhiloxCudaStateESF_SG_,"ax",@progbits
	.align	128
.text._ZN2at6native57_GLOBAL__N__cd6b329d_24_DistributionBernoulli_cu_7537a20d43distribution_elementwise_grid_stride_kernelIfLi4EZNS0_9templates4cuda21uniform_and_transformIafPNS_17CUDAGeneratorImplEZZZNS4_16bernoulli_kernelIS7_EEvRNS_18TensorIteratorBaseEdT_ENKUlvE_clEvENKUlvE0_clEvEUlfE_EEvSA_T1_T2_EUlP24curandStatePhilox4_32_10E0_ZNS1_27distribution_nullary_kernelIaf6float4S7_SJ_SE_EEvSA_SG_RKT3_T4_EUlifE0_EEvlNS_15PhiloxCudaStateESF_SG_:
        .type           _ZN2at6native57_GLOBAL__N__cd6b329d_24_DistributionBernoulli_cu_7537a20d43distribution_elementwise_grid_stride_kernelIfLi4EZNS0_9templates4cuda21uniform_and_transformIafPNS_17CUDAGeneratorImplEZZZNS4_16bernoulli_kernelIS7_EEvRNS_18TensorIteratorBaseEdT_ENKUlvE_clEvENKUlvE0_clEvEUlfE_EEvSA_T1_T2_EUlP24curandStatePhilox4_32_10E0_ZNS1_27distribution_nullary_kernelIaf6float4S7_SJ_SE_EEvSA_SG_RKT3_T4_EUlifE0_EEvlNS_15PhiloxCudaStateESF_SG_,@function
        .size           _ZN2at6native57_GLOBAL__N__cd6b329d_24_DistributionBernoulli_cu_7537a20d43distribution_elementwise_grid_stride_kernelIfLi4EZNS0_9templates4cuda21uniform_and_transformIafPNS_17CUDAGeneratorImplEZZZNS4_16bernoulli_kernelIS7_EEvRNS_18TensorIteratorBaseEdT_ENKUlvE_clEvENKUlvE0_clEvEUlfE_EEvSA_T1_T2_EUlP24curandStatePhilox4_32_10E0_ZNS1_27distribution_nullary_kernelIaf6float4S7_SJ_SE_EEvSA_SG_RKT3_T4_EUlifE0_EEvlNS_15PhiloxCudaStateESF_SG_,(.L_x_10540 - _ZN2at6native57_GLOBAL__N__cd6b329d_24_DistributionBernoulli_cu_7537a20d43distribution_elementwise_grid_stride_kernelIfLi4EZNS0_9templates4cuda21uniform_and_transformIafPNS_17CUDAGeneratorImplEZZZNS4_16bernoulli_kernelIS7_EEvRNS_18TensorIteratorBaseEdT_ENKUlvE_clEvENKUlvE0_clEvEUlfE_EEvSA_T1_T2_EUlP24curandStatePhilox4_32_10E0_ZNS1_27distribution_nullary_kernelIaf6float4S7_SJ_SE_EEvSA_SG_RKT3_T4_EUlifE0_EEvlNS_15PhiloxCudaStateESF_SG_)
        .other          _ZN2at6native57_GLOBAL__N__cd6b329d_24_DistributionBernoulli_cu_7537a20d43distribution_elementwise_grid_stride_kernelIfLi4EZNS0_9templates4cuda21uniform_and_transformIafPNS_17CUDAGeneratorImplEZZZNS4_16bernoulli_kernelIS7_EEvRNS_18TensorIteratorBaseEdT_ENKUlvE_clEvENKUlvE0_clEvEUlfE_EEvSA_T1_T2_EUlP24curandStatePhilox4_32_10E0_ZNS1_27distribution_nullary_kernelIaf6float4S7_SJ_SE_EEvSA_SG_RKT3_T4_EUlifE0_EEvlNS_15PhiloxCudaStateESF_SG_,@"STO_CUDA_ENTRY STV_DEFAULT"
_ZN2at6native57_GLOBAL__N__cd6b329d_24_DistributionBernoulli_cu_7537a20d43distribution_elementwise_grid_stride_kernelIfLi4EZNS0_9templates4cuda21uniform_and_transformIafPNS_17CUDAGeneratorImplEZZZNS4_16bernoulli_kernelIS7_EEvRNS_18TensorIteratorBaseEdT_ENKUlvE_clEvENKUlvE0_clEvEUlfE_EEvSA_T1_T2_EUlP24curandStatePhilox4_32_10E0_ZNS1_27distribution_nullary_kernelIaf6float4S7_SJ_SE_EEvSA_SG_RKT3_T4_EUlifE0_EEvlNS_15PhiloxCudaStateESF_SG_:
        /* <DEDUP_REMOVED lines=112> */
.L_x_522:
[----:B------:R-:W-:-:S07]  /*0700*/  MOV R36, 0x720 ;  /* 0x0000072000247802 */ /* 0x000fce0000000f00 */
[----:B------:R-:W-:Y:S05]  /*0710*/  CALL.REL.NOINC `($__internal_32_$__cuda_sm20_div_s64) ;  /* 0x0000004800f07944 */ /* 0x000fea0003c00000 */
.L_x_523:
        /* <DEDUP_REMOVED lines=91> */
.L_x_540:
        /* <DEDUP_REMOVED lines=13> */
.L_x_525:
[----:B0-----:R-:W-:Y:S05]  /*0da0*/  BSYNC.RECONVERGENT B0 ;  /* 0x0000000000007941 */ /* 0x001fea0003800200 */
.L_x_524:
        /* <DEDUP_REMOVED lines=62> */
.L_x_526:
        /* <DEDUP_REMOVED lines=9> */
.L_x_527:
        /* <DEDUP_REMOVED lines=40> */
[----:B------:R-:W-:-:S06]  /*14a0*/  FSET.BF.LT.FTZ.AND R43, R43, R34, PT ;  /* 0x000000222b2b720a */ /* 0x000fcc0003811000 */
[----:B------:R-:W0:Y:S02]  /*14b0*/  F2I.FTZ.TRUNC.NTZ R43, R43 ;  /* 0x0000002b002b7305 */ /* 0x000e24000021f100 */
[----:B0-----:R3:W-:Y:S01]  /*14c0*/  STG.E.U8 desc[UR76][R26.64], R43 ;  /* 0x0000002b1a007986 */ /* 0x0017e2000c10114c */
[----:B------:R-:W-:Y:S05]  /*14d0*/  BRA `(.L_x_529) ;  /* 0x0000003c00547947 */ /* 0x000fea0003800000 */
.L_x_528:
        /* <DEDUP_REMOVED lines=232> */
.L_x_532:
[----:B------:R-:W0:Y:S01]  /*2360*/  LDCU.64 UR48, c[0x0][0x540] ;  /* 0x0000a800ff3077ac */ /* 0x000e220008000a00 */
[----:B------:R-:W-:-:S04]  /*2370*/  FSET.BF.LT.FTZ.AND R26, R37, R34, PT ;  /* 0x00000022251a720a */ /* 0x000fc80003811000 */
[----:B------:R-:W1:Y:S01]  /*2380*/  F2I.FTZ.TRUNC.NTZ R27, R26 ;  /* 0x0000001a001b7305 */ /* 0x000e62000021f100 */
[----:B0-----:R-:W-:-:S05]  /*2390*/  IADD3 R36, P0, PT, R36, UR48, RZ ;  /* 0x0000003024247c10 */ /* 0x001fca000ff1e0ff */
[----:B------:R-:W-:-:S05]  /*23a0*/  IMAD.X R37, RZ, RZ, UR49, P0 ;  /* 0x00000031ff257e24 */ /* 0x000fca00080e06ff */
[----:B-1----:R0:W-:Y:S03]  /*23b0*/  STG.E.U8 desc[UR76][R36.64], R27 ;  /* 0x0000001b24007986 */ /* 0x0021e6000c10114c */
.L_x_531:
[----:B------:R-:W-:Y:S05]  /*23c0*/  BSYNC.RECONVERGENT B0 ;  /* 0x0000000000007941 */ /* 0x000fea0003800200 */
.L_x_530:
        /* <DEDUP_REMOVED lines=233> */
.L_x_535:
[----:B------:R-:W0:Y:S01]  /*3260*/  LDCU.64 UR48, c[0x0][0x540] ;  /* 0x0000a800ff3077ac */ /* 0x000e220008000a00 */
[----:B------:R-:W-:-:S06]  /*3270*/  FSET.BF.LT.FTZ.AND R39, R39, R34, PT ;  /* 0x000000222727720a */ /* 0x000fcc0003811000 */
[----:B------:R-:W1:Y:S01]  /*3280*/  F2I.FTZ.TRUNC.NTZ R39, R39 ;  /* 0x0000002700277305 */ /* 0x000e62000021f100 */
[----:B0-----:R-:W-:-:S04]  /*3290*/  IADD3 R36, P0, PT, R36, UR48, RZ ;  /* 0x0000003024247c10 */ /* 0x001fc8000ff1e0ff */
[----:B------:R-:W-:-:S05]  /*32a0*/  IADD3.X R37, PT, PT, RZ, UR49, RZ, P0, !PT ;  /* 0x00000031ff257c10 */ /* 0x000fca00087fe4ff */
[----:B-1----:R0:W-:Y:S04]  /*32b0*/  STG.E.U8 desc[UR76][R36.64], R39 ;  /* 0x0000002724007986 */ /* 0x0021e8000c10114c */
.L_x_534:
[----:B------:R-:W-:Y:S05]  /*32c0*/  BSYNC.RECONVERGENT B0 ;  /* 0x0000000000007941 */ /* 0x000fea0003800200 */
.L_x_533:
        /* <DEDUP_REMOVED lines=245> */
.L_x_538:
[----:B------:R-:W0:Y:S01]  /*4220*/  LDCU.64 UR48, c[0x0][0x540] ;  /* 0x0000a800ff3077ac */ /* 0x000e220008000a00 */
[----:B------:R-:W-:-:S06]  /*4230*/  FSET.BF.LT.FTZ.AND R41, R41, R34, PT ;  /* 0x000000222929720a */ /* 0x000fcc0003811000 */
[----:B------:R-:W1:Y:S01]  /*4240*/  F2I.FTZ.TRUNC.NTZ R41, R41 ;  /* 0x0000002900297305 */ /* 0x000e62000021f100 */
[----:B0-----:R-:W-:-:S04]  /*4250*/  IADD3 R36, P0, PT, R36, UR48, RZ ;  /* 0x0000003024247c10 */ /* 0x001fc8000ff1e0ff */
[----:B------:R-:W-:-:S05]  /*4260*/  IADD3.X R37, PT, PT, RZ, UR49, RZ, P0, !PT ;  /* 0x00000031ff257c10 */ /* 0x000fca00087fe4ff */
[----:B-1----:R1:W-:Y:S04]  /*4270*/  STG.E.U8 desc[UR76][R36.64], R41 ;  /* 0x0000002924007986 */ /* 0x0023e8000c10114c */
.L_x_537:
[----:B------:R-:W-:Y:S05]  /*4280*/  BSYNC.RECONVERGENT B0 ;  /* 0x0000000000007941 */ /* 0x000fea0003800200 */
.L_x_536:
        /* <DEDUP_REMOVED lines=244> */
.L_x_539:
[----:B------:R-:W0:Y:S01]  /*51d0*/  LDCU.64 UR48, c[0x0][0x540] ;  /* 0x0000a800ff3077ac */ /* 0x000e220008000a00 */
[----:B------:R-:W-:-:S06]  /*51e0*/  FSET.BF.LT.FTZ.AND R43, R43, R34, PT ;  /* 0x000000222b2b720a */ /* 0x000fcc0003811000 */
[----:B------:R-:W1:Y:S01]  /*51f0*/  F2I.FTZ.TRUNC.NTZ R43, R43 ;  /* 0x0000002b002b7305 */ /* 0x000e62000021f100 */
[----:B0-----:R-:W-:-:S04]  /*5200*/  IADD3 R36, P0, PT, R36, UR48, RZ ;  /* 0x0000003024247c10 */ /* 0x001fc8000ff1e0ff */
[----:B------:R-:W-:-:S05]  /*5210*/  IADD3.X R37, PT, PT, RZ, UR49, RZ, P0, !PT ;  /* 0x00000031ff257c10 */ /* 0x000fca00087fe4ff */
[----:B-1----:R2:W-:Y:S04]  /*5220*/  STG.E.U8 desc[UR76][R36.64], R43 ;  /* 0x0000002b24007986 */ /* 0x0025e8000c10114c */
.L_x_529:
        /* <DEDUP_REMOVED lines=11> */
        .weak           $__internal_32_$__cuda_sm20_div_s64
        .type           $__internal_32_$__cuda_sm20_div_s64,@function
        .size           $__internal_32_$__cuda_sm20_div_s64,(.L_x_10540 - $__internal_32_$__cuda_sm20_div_s64)
$__internal_32_$__cuda_sm20_div_s64:
        /* <DEDUP_REMOVED lines=77> */
[----:B------:R-:W-:Y:S06]  /*57b0*/  RET.REL.NODEC R36 `(_ZN2at6native57_GLOBAL__N__cd6b329d_24_DistributionBernoulli_cu_7537a20d43distribution_elementwise_grid_stride_kernelIfLi4EZNS0_9templates4cuda21uniform_and_transformIafPNS_17CUDAGeneratorImplEZZZNS4_16bernoulli_kernelIS7_EEvRNS_18TensorIteratorBaseEdT_ENKUlvE_clEvENKUlvE0_clEvEUlfE_EEvSA_T1_T2_EUlP24curandStatePhilox4_32_10E0_ZNS1_27distribution_nullary_kernelIaf6float4S7_SJ_SE_EEvSA_SG_RKT3_T4_EUlifE0_EEvlNS_15PhiloxCudaStateESF_SG_) ;  /* 0xffffffa824107950 */ /* 0x000fec0003c3ffff */
.L_x_541:
        /* <DEDUP_REMOVED lines=12> */
.L_x_10540:


//--------------------- .text._ZN2at6native57_GLOBAL__N__cd6b329d_24_DistributionBernoulli_cu_7537a20d43distribution_elementwise_grid_stride_kernelIfLi4EZNS0_9templates4cuda21uniform_and_transformIafPNS_17CUDAGeneratorImplEZZZNS4_16bernoulli_kernelIS7_EEvRNS_18TensorIteratorBaseEdT_ENKUlvE_clEvENKUlvE0_clEvEUlfE_EEvSA_T1_T2_EUlP24curandStatePhilox4_32_10E0_ZNS1_27distribution_nullary_kernelIaf6float4S7_SJ_SE_EEvSA_SG_RKT3_T4_EUlifE_EEvlNS_15PhiloxCudaStateESF_SG_ --------------------------
	.section	.text._ZN2at6native57_GLOBAL__N__cd6b329d_24_DistributionBernoulli_cu_7537a20d43distribution_elementwise_grid_stride_kernelIfLi4EZNS0_9templates4cuda21uniform_and_transformIafPNS_17CUDAGeneratorImplEZZZNS4_16bernoulli_kernelIS7_EEvRNS_18TensorIteratorBaseEdT_ENKUlvE_clEvENKUlvE0_clEvEUlfE_EEvSA_T1_T2_EUlP24curandStatePhilox4_32_10E0_ZNS1_27distribution_nullary_kernelIaf6float4S7_SJ_SE_EEvSA_SG_RKT3_T4_EUlifE_EEvlNS_15PhiloxCudaStateESF_SG_,"ax",@progbits
	.align	128
.text._ZN2at6native57_GLOBAL__N__cd6b329d_24_DistributionBernoulli_cu_7537a20d43distribution_elementwise_grid_stride_kernelIfLi4EZNS0_9templates4cuda21uniform_and_transformIafPNS_17CUDAGeneratorImplEZZZNS4_16bernoulli_kernelIS7_EEvRNS_18TensorIteratorBaseEdT_ENKUlvE_clEvENKUlvE0_clEvEUlfE_EEvSA_T1_T2_EUlP24curandStatePhilox4_32_10E0_ZNS1_27distribution_nullary_kernelIaf6float4S7_SJ_SE_EEvSA_SG_RKT3_T4_EUlifE_EEvlNS_15PhiloxCudaStateESF_SG_:
        .type           _ZN2at6native57_GLOBAL__N__cd6b329d_24_DistributionBernoulli_cu_7537a20d43distribution_elementwise_grid_stride_kernelIfLi4EZNS0_9templates4cuda21uniform_and_transformIafPNS_17CUDAGeneratorImplEZZZNS4_16bernoulli_kernelIS7_EEvRNS_18TensorIteratorBaseEdT_ENKUlvE_clEvENKUlvE0_clEvEUlfE_EEvSA_T1_T2_EUlP24curandStatePhilox4_32_10E0_ZNS1_27distribution_nullary_kernelIaf6float4S7_SJ_SE_EEvSA_SG_RKT3_T4_EUlifE_EEvlNS_15PhiloxCudaStateESF_SG_,@function
        .size           _ZN2at6native57_GLOBAL__N__cd6b329d_24_DistributionBernoulli_cu_7537a20d43distribution_elementwise_grid_stride_kernelIfLi4EZNS0_9templates4cuda21uniform_and_transformIafPNS_17CUDAGeneratorImplEZZZNS4_16bernoulli_kernelIS7_EEvRNS_18TensorIteratorBaseEdT_ENKUlvE_clEvENKUlvE0_clEvEUlfE_EEvSA_T1_T2_EUlP24curandStatePhilox4_32_10E0_ZNS1_27distribution_nullary_kernelIaf6float4S7_SJ_SE_EEvSA_SG_RKT3_T4_EUlifE_EEvlNS_15PhiloxCudaStateESF_SG_,(.L_x_10542 - _ZN2at6native57_GLOBAL__N__cd6b329d_24_DistributionBernoulli_cu_7537a20d43distribution_elementwise_grid_stride_kernelIfLi4EZNS0_9templates4cuda21uniform_and_transformIafPNS_17CUDAGeneratorImplEZZZNS4_16bernoulli_kernelIS7_EEvRNS_18TensorIteratorBaseEdT_ENKUlvE_clEvENKUlvE0_clEvEUlfE_EEvSA_T1_T2_EUlP24curandStatePhilox4_32_10E0_ZNS1_27distribution_nullary_kernelIaf6float4S7_SJ_SE_EEvSA_SG_RKT3_T4_EUlifE_EEvlNS_15PhiloxCudaStateESF_SG_)
        .other          _ZN2at6native57_GLOBAL__N__cd6b329d_24_DistributionBernoulli_cu_7537a20d43distribution_elementwise_grid_stride_kernelIfLi4EZNS0_9templates4cuda21uniform_and_transformIafPNS_17CUDAGeneratorImplEZZZNS4_16bernoulli_kernelIS7_EEvRNS_18TensorIteratorBaseEdT_ENKUlvE_clEvENKUlvE0_clEvEUlfE_EEvSA_T1_T2_EUlP24curandStatePhilox4_32_10E0_ZNS1_27distribution_nullary_kernelIaf6float4S7_SJ_SE_EEvSA_SG_RKT3_T4_EUlifE_EEvlNS_15PhiloxCudaStateESF_SG_,@"STO_CUDA_ENTRY STV_DEFAULT"
_ZN2at6native57_GLOBAL__N__cd6b329d_24_DistributionBernoulli_cu_7537a20d43distribution_elementwise_grid_stride_kernelIfLi4EZNS0_9templates4cuda21uniform_and_transformIafPNS_17CUDAGeneratorImplEZZZNS4_16bernoulli_kernelIS7_EEvRNS_18TensorIteratorBaseEdT_ENKUlvE_clEvENKUlvE0_clEvEUlfE_EEvSA_T1_T2_EUlP24curandStatePhilox4_32_10E0_ZNS1_27distribution_nullary_kernelIaf6float4S7_SJ_SE_EEvSA_SG_RKT3_T4_EUlifE_EEvlNS_15PhiloxCudaStateESF_SG_:
        /* <DEDUP_REMOVED lines=114> */
.L_x_542:
[----:B------:R-:W-:-:S07]  /*0720*/  MOV R30, 0x740 ;  /* 0x00000740001e7802 */ /* 0x000fce0000000f00 */
[----:B------:R-:W-:Y:S05]  /*0730*/  CALL.REL.NOINC `($__internal_33_$__cuda_sm20_div_s64) ;  /* 0x0000000800a47944 */ /* 0x000fea0003c00000 */
.L_x_543:
        /* <DEDUP_REMOVED lines=26> */
.L_x_555:
        /* <DEDUP_REMOVED lines=13> */
.L_x_545:
[----:B------:R-:W-:Y:S05]  /*09b0*/  BSYNC.RECONVERGENT B0 ;  /* 0x0000000000007941 */ /* 0x000fea0003800200 */
.L_x_544:
        /* <DEDUP_REMOVED lines=51> */
.L_x_546:
        /* <DEDUP_REMOVED lines=9> */
.L_x_547:
        /* <DEDUP_REMOVED lines=26> */
[----:B0-----:R0:W-:Y:S04]  /*0f20*/  STG.E.U8 desc[UR6][R28.64], R53 ;  /* 0x000000351c007986 */ /* 0x0011e8000c101106 */
.L_x_549:
[----:B------:R-:W-:Y:S05]  /*0f30*/  BSYNC.RECONVERGENT B0 ;  /* 0x0000000000007941 */ /* 0x000fea0003800200 */
.L_x_548:
        /* <DEDUP_REMOVED lines=9> */
[----:B0-----:R1:W-:Y:S04]  /*0fd0*/  STG.E.U8 desc[UR6][R28.64], R53 ;  /* 0x000000351c007986 */ /* 0x0013e8000c101106 */
.L_x_551:
[----:B------:R-:W-:Y:S05]  /*0fe0*/  BSYNC.RECONVERGENT B0 ;  /* 0x0000000000007941 */ /* 0x000fea0003800200 */
.L_x_550:
        /* <DEDUP_REMOVED lines=9> */
[----:B--2---:R2:W-:Y:S04]  /*1080*/  STG.E.U8 desc[UR6][R28.64], R31 ;  /* 0x0000001f1c007986 */ /* 0x0045e8000c101106 */
.L_x_553:
[----:B------:R-:W-:Y:S05]  /*1090*/  BSYNC.RECONVERGENT B0 ;  /* 0x0000000000007941 */ /* 0x000fea0003800200 */
.L_x_552:
[----:B------:R-:W-:Y:S01]  /*10a0*/  FFMA.FTZ R44, R44, R43, 1.1641532182693481445e-10 ;  /* 0x2f0000002c2c7423 */ /* 0x000fe2000001002b */
[----:B------:R-:W-:Y:S06]  /*10b0*/  @P1 BRA `(.L_x_554) ;  /* 0x0000000000181947 */ /* 0x000fec0003800000 */
[----:B--2---:R-:W-:Y:S01]  /*10c0*/  FSET.BF.LT.FTZ.AND R31, R44, R45, PT ;  /* 0x0000002d2c1f720a */ /* 0x004fe20003811000 */
[----:B------:R-:W-:-:S05]  /*10d0*/  IMAD R33, R33, UR8, RZ ;  /* 0x0000000821217c24 */ /* 0x000fca000f8e02ff */
[----:B------:R-:W2:Y:S01]  /*10e0*/  F2I.FTZ.TRUNC.NTZ R31, R31 ;  /* 0x0000001f001f7305 */ /* 0x000ea2000021f100 */
[----:B01----:R-:W-:-:S04]  /*10f0*/  IADD3 R28, P0, PT, R33, UR10, RZ ;  /* 0x0000000a211c7c10 */ /* 0x003fc8000ff1e0ff */
[----:B------:R-:W-:-:S05]  /*1100*/  LEA.HI.X.SX32 R29, R33, UR11, 0x1, P0 ;  /* 0x0000000b211d7c11 */ /* 0x000fca00080f0eff */
[----:B--2---:R3:W-:Y:S04]  /*1110*/  STG.E.U8 desc[UR6][R28.64], R31 ;  /* 0x0000001f1c007986 */ /* 0x0047e8000c101106 */
.L_x_554:
        /* <DEDUP_REMOVED lines=11> */
        .weak           $__internal_33_$__cuda_sm20_div_s64
        .type           $__internal_33_$__cuda_sm20_div_s64,@function
        .size           $__internal_33_$__cuda_sm20_div_s64,(.L_x_10542 - $__internal_33_$__cuda_sm20_div_s64)
$__internal_33_$__cuda_sm20_div_s64:
        /* <DEDUP_REMOVED lines=77> */
[----:B------:R-:W-:Y:S06]  /*16a0*/  RET.REL.NODEC R30 `(_ZN2at6native57_GLOBAL__N__cd6b329d_24_DistributionBernoulli_cu_7537a20d43distribution_elementwise_grid_stride_kernelIfLi4EZNS0_9templates4cuda21uniform_and_transformIafPNS_17CUDAGeneratorImplEZZZNS4_16bernoulli_kernelIS7_EEvRNS_18TensorIteratorBaseEdT_ENKUlvE_clEvENKUlvE0_clEvEUlfE_EEvSA_T1_T2_EUlP24curandStatePhilox4_32_10E0_ZNS1_27distribution_nullary_kernelIaf6float4S7_SJ_SE_EEvSA_SG_RKT3_T4_EUlifE_EEvlNS_15PhiloxCudaStateESF_SG_) ;  /* 0xffffffe81e547950 */ /* 0x000fec0003c3ffff */
.L_x_556:
        /* <DEDUP_REMOVED lines=13> */
.L_x_10542:


//--------------------- .text._ZN2at6native57_GLOBAL__N__cd6b329d_24_DistributionBernoulli_cu_7537a20d43distribution_elementwise_grid_stride_kernelIfLi4EZNS0_9templates4cuda21uniform_and_transformIafPNS_17CUDAGeneratorImplEZZZNS4_16bernoulli_kernelIS7_EEvRNS_18TensorIteratorBaseEdT_ENKUlvE_clEvENKUlvE0_clEvEUlfE_EEvSA_T1_T2_EUlP24curandStatePhilox4_32_10E_ZNS1_27distribution_nullary_kernelIaf7double2S7_SJ_SE_EEvSA_SG_RKT3_T4_EUlifE0_EEvlNS_15PhiloxCudaStateESF_SG_ --------------------------
	.section	.text._ZN2at6native57_GLOBAL__N__cd6b329d_24_DistributionBernoulli_cu_7537a20d43distribution_elementwise_grid_stride_kernelIfLi4EZNS0_9templates4cuda21uniform_and_transformIafPNS_17CUDAGeneratorImplEZZZNS4_16bernoulli_kernelIS7_EEvRNS_18TensorIteratorBaseEdT_ENKUlvE_clEvENKUlvE0_clEvEUlfE_EEvSA_T1_T2_EUlP24curandStatePhilox4_32_10E_ZNS1_27distribution_nullary_kernelIaf7double2S7_SJ_SE_EEvSA_SG_RKT3_T4_EUlifE0_EEvlNS_15PhiloxCudaStateESF_SG_,"ax",@progbits
	.align	128
.text._ZN2at6native57_GLOBAL__N__cd6b329d_24_DistributionBernoulli_cu_7537a20d43distribution_elementwise_grid_stride_kernelIfLi4EZNS0_9templates4cuda21uniform_and_transformIafPNS_17CUDAGeneratorImplEZZZNS4_16bernoulli_kernelIS7_EEvRNS_18TensorIteratorBaseEdT_ENKUlvE_clEvENKUlvE0_clEvEUlfE_EEvSA_T1_T2_EUlP24curandStatePhilox4_32_10E_ZNS1_27distribution_nullary_kernelIaf7double2S7_SJ_SE_EEvSA_SG_RKT3_T4_EUlifE0_EEvlNS_15PhiloxCudaStateESF_SG_:
        .type           _ZN2at6native57_GLOBAL__N__cd6b329d_24_DistributionBernoulli_cu_7537a20d43distribution_elementwise_grid_stride_kernelIfLi4EZNS0_9templates4cuda21uniform_and_transformIafPNS_17CUDAGeneratorImplEZZZNS4_16bernoulli_kernelIS7_EEvRNS_18TensorIteratorBaseEdT_ENKUlvE_clEvENKUlvE0_clEvEUlfE_EEvSA_T1_T2_EUlP24curandStatePhilox4_32_10E_ZNS1_27distribution_nullary_kernelIaf7double2S7_SJ_SE_EEvSA_SG_RKT3_T4_EUlifE0_EEvlNS_15PhiloxCudaStateESF_SG_,@function
        .size           _ZN2at6native57_GLOBAL__N__cd6b329d_24_DistributionBernoulli_cu_7537a20d43distribution_elementwise_grid_stride_kernelIfLi4EZNS0_9templates4cuda21uniform_and_transformIafPNS_17CUDAGeneratorImplEZZZNS4_16bernoulli_kernelIS7_EEvRNS_18TensorIteratorBaseEdT_ENKUlvE_clEvENKUlvE0_clEvEUlfE_EEvSA_T1_T2_EUlP24curandStatePhilox4_32_10E_ZNS1_27distribution_nullary_kernelIaf7double2S7_SJ_SE_EEvSA_SG_RKT3_T4_EUlifE0_EEvlNS_15PhiloxCudaStateESF_SG_,(.L_x_10544 - _ZN2at6native57_GLOBAL__N__cd6b329d_24_DistributionBernoulli_cu_7537a20d43distribution_elementwise_grid_stride_kernelIfLi4EZNS0_9templates4cuda21uniform_and_transformIafPNS_17CUDAGeneratorImplEZZZNS4_16bernoulli_kernelIS7_EEvRNS_18TensorIteratorBaseEdT_ENKUlvE_clEvENKUlvE0_clEvEUlfE_EEvSA_T1_T2_EUlP24curandStatePhilox4_32_10E_ZNS1_27distribution_nullary_kernelIaf7double2S7_SJ_SE_EEvSA_SG_RKT3_T4_EUlifE0_EEvlNS_15PhiloxCudaStateESF_SG_)
        .other          _ZN2at6native57_GLOBAL__N__cd6b329d_24_DistributionBernoulli_cu_7537a20d43distribution_elementwise_grid_stride_kernelIfLi4EZNS0_9templates4cuda21uniform_and_transformIafPNS_17CUDAGeneratorImplEZZZNS4_16bernoulli_kernelIS7_EEvRNS_18TensorIteratorBaseEdT_ENKUlvE_clEvENKUlvE0_clEvEUlfE_EEvSA_T1_T2_EUlP24curandStatePhilox4_32_10E_ZNS1_27distribution_nullary_kernelIaf7double2S7_SJ_SE_EEvSA_SG_RKT3_T4_EUlifE0_EEvlNS_15PhiloxCudaStateESF_SG_,@"STO_CUDA_ENTRY STV_DEFAULT"
_ZN2at6native57_GLOBAL__N__cd6b329d_24_DistributionBernoulli_cu_7537a20d43distribution_elementwise_grid_stride_kernelIfLi4EZNS0_9templates4cuda21uniform_and_transformIafPNS_17CUDAGeneratorImplEZZZNS4_16bernoulli_kernelIS7_EEvRNS_18TensorIteratorBaseEdT_ENKUlvE_clEvENKUlvE0_clEvEUlfE_EEvSA_T1_T2_EUlP24curandStatePhilox4_32_10E_ZNS1_27distribution_nullary_kernelIaf7double2S7_SJ_SE_EEvSA_SG_RKT3_T4_EUlifE0_EEvlNS_15PhiloxCudaStateESF_SG_:
        /* <DEDUP_REMOVED lines=113> */
.L_x_557:
[----:B------:R-:W-:-:S07]  /*0710*/  MOV R30, 0x730 ;  /* 0x00000730001e7802 */ /* 0x000fce0000000f00 */
[----:B------:R-:W-:Y:S05]  /*0720*/  CALL.REL.NOINC `($__internal_34_$__cuda_sm20_div_s64) ;  /* 0x0000004c00b07944 */ /* 0x000fea0003c00000 */
.L_x_558:
        /* <DEDUP_REMOVED lines=92> */
.L_x_579:
        /* <DEDUP_REMOVED lines=13> */
.L_x_560:
[----:B0-----:R-:W-:Y:S05]  /*0dc0*/  BSYNC.RECONVERGENT B0 ;  /* 0x0000000000007941 */ /* 0x001fea0003800200 */
.L_x_559:
        /* <DEDUP_REMOVED lines=63> */
.L_x_561:
        /* <DEDUP_REMOVED lines=9> */
.L_x_562:
        /* <DEDUP_REMOVED lines=55> */
[----:B--2---:R1:W-:Y:S02]  /*15c0*/  STG.E.U8 desc[UR76][R42.64], R37 ;  /* 0x000000252a007986 */ /* 0x0043e4000c10114c */
.L_x_565:
[----:B------:R-:W-:Y:S05]  /*15d0*/  BSYNC.RECONVERGENT B0 ;  /* 0x0000000000007941 */ /* 0x000fea0003800200 */
.L_x_564:
        /* <DEDUP_REMOVED lines=15> */
.L_x_567:
[----:B------:R-:W-:Y:S05]  /*16d0*/  BSYNC.RECONVERGENT B0 ;  /* 0x0000000000007941 */ /* 0x000fea0003800200 */
.L_x_566:
[----:B0-----:R0:W-:Y:S01]  /*16e0*/  @!P0 STG.E.U8 desc[UR76][R40.64], R30 ;  /* 0x0000001e28008986 */ /* 0x0011e2000c10114c */
[----:B------:R-:W-:Y:S05]  /*16f0*/  BRA `(.L_x_568) ;  /* 0x0000003c00907947 */ /* 0x000fea0003800000 */
.L_x_563:
        /* <DEDUP_REMOVED lines=241> */
.L_x_571:
[----:B------:R-:W0:Y:S01]  /*2610*/  LDCU.64 UR48, c[0x0][0x540] ;  /* 0x0000a800ff3077ac */ /* 0x000e220008000a00 */
[----:B------:R-:W-:-:S04]  /*2620*/  FSET.BF.LT.FTZ.AND R40, R40, R35, PT ;  /* 0x000000232828720a */ /* 0x000fc80003811000 */
[----:B------:R-:W1:Y:S01]  /*2630*/  F2I.FTZ.TRUNC.NTZ R39, R40 ;  /* 0x0000002800277305 */ /* 0x000e62000021f100 */
[----:B0-----:R-:W-:-:S05]  /*2640*/  IADD3 R28, P0, PT, R37, UR48, RZ ;  /* 0x00000030251c7c10 */ /* 0x001fca000ff1e0ff */
[----:B------:R-:W-:-:S05]  /*2650*/  IMAD.X R29, RZ, RZ, UR49, P0 ;  /* 0x00000031ff1d7e24 */ /* 0x000fca00080e06ff */
[----:B-1----:R0:W-:Y:S03]  /*2660*/  STG.E.U8 desc[UR76][R28.64], R39 ;  /* 0x000000271c007986 */ /* 0x0021e6000c10114c */
.L_x_570:
[----:B------:R-:W-:Y:S05]  /*2670*/  BSYNC.RECONVERGENT B0 ;  /* 0x0000000000007941 */ /* 0x000fea0003800200 */
.L_x_569:
        /* <DEDUP_REMOVED lines=243> */
.L_x_574:
[----:B------:R-:W0:Y:S01]  /*35b0*/  LDCU.64 UR48, c[0x0][0x540] ;  /* 0x0000a800ff3077ac */ /* 0x000e220008000a00 */
[----:B------:R-:W-:-:S04]  /*35c0*/  FSET.BF.LT.FTZ.AND R28, R28, R35, PT ;  /* 0x000000231c1c720a */ /* 0x000fc80003811000 */
[----:B------:R-:W1:Y:S01]  /*35d0*/  F2I.FTZ.TRUNC.NTZ R37, R28 ;  /* 0x0000001c00257305 */ /* 0x000e62000021f100 */
[----:B0-----:R-:W-:-:S04]  /*35e0*/  IADD3 R26, P0, PT, R29, UR48, RZ ;  /* 0x000000301d1a7c10 */ /* 0x001fc8000ff1e0ff */
[----:B------:R-:W-:-:S05]  /*35f0*/  IADD3.X R27, PT, PT, RZ, UR49, RZ, P0, !PT ;  /* 0x00000031ff1b7c10 */ /* 0x000fca00087fe4ff */
[----:B-1----:R0:W-:Y:S04]  /*3600*/  STG.E.U8 desc[UR76][R26.64], R37 ;  /* 0x000000251a007986 */ /* 0x0021e8000c10114c */
.L_x_573:
[----:B------:R-:W-:Y:S05]  /*3610*/  BSYNC.RECONVERGENT B0 ;  /* 0x0000000000007941 */ /* 0x000fea0003800200 */
.L_x_572:
        /* <DEDUP_REMOVED lines=245> */
.L_x_577:
[----:B------:R-:W0:Y:S02]  /*4570*/  LDCU.64 UR48, c[0x0][0x540] ;  /* 0x0000a800ff3077ac */ /* 0x000e240008000a00 */
[----:B0-----:R-:W-:-:S04]  /*4580*/  IADD3 R28, P0, PT, R28, UR48, RZ ;  /* 0x000000301c1c7c10 */ /* 0x001fc8000ff1e0ff */
[----:B------:R-:W-:-:S05]  /*4590*/  IADD3.X R29, PT, PT, RZ, UR49, RZ, P0, !PT ;  /* 0x00000031ff1d7c10 */ /* 0x000fca00087fe4ff */
[----:B------:R0:W-:Y:S04]  /*45a0*/  STG.E.U8 desc[UR76][R28.64], R30 ;  /* 0x0000001e1c007986 */ /* 0x0001e8000c10114c */
.L_x_576:
[----:B------:R-:W-:Y:S05]  /*45b0*/  BSYNC.RECONVERGENT B0 ;  /* 0x0000000000007941 */ /* 0x000fea0003800200 */
.L_x_575:
        /* <DEDUP_REMOVED lines=244> */
.L_x_578:
[----:B------:R-:W0:Y:S02]  /*5500*/  LDCU.64 UR48, c[0x0][0x540] ;  /* 0x0000a800ff3077ac */ /* 0x000e240008000a00 */
[----:B0-----:R-:W-:-:S04]  /*5510*/  IADD3 R28, P0, PT, R28, UR48, RZ ;  /* 0x000000301c1c7c10 */ /* 0x001fc8000ff1e0ff */
[----:B------:R-:W-:-:S05]  /*5520*/  IADD3.X R29, PT, PT, RZ, UR49, RZ, P0, !PT ;  /* 0x00000031ff1d7c10 */ /* 0x000fca00087fe4ff */
[----:B------:R3:W-:Y:S04]  /*5530*/  STG.E.U8 desc[UR76][R28.64], R30 ;  /* 0x0000001e1c007986 */ /* 0x0007e8000c10114c */
.L_x_568:
        /* <DEDUP_REMOVED lines=11> */
        .weak           $__internal_34_$__cuda_sm20_div_s64
        .type           $__internal_34_$__cuda_sm20_div_s64,@function
        .size           $__internal_34_$__cuda_sm20_div_s64,(.L_x_10544 - $__internal_34_$__cuda_sm20_div_s64)
$__internal_34_$__cuda_sm20_div_s64:
        /* <DEDUP_REMOVED lines=77> */
[----:B------:R-:W-:Y:S06]  /*5ac0*/  RET.REL.NODEC R30 `(_ZN2at6native57_GLOBAL__N__cd6b329d_24_DistributionBernoulli_cu_7537a20d43distribution_elementwise_grid_stride_kernelIfLi4EZNS0_9templates4cuda21uniform_and_transformIafPNS_17CUDAGeneratorImplEZZZNS4_16bernoulli_kernelIS7_EEvRNS_18TensorIteratorBaseEdT_ENKUlvE_clEvENKUlvE0_clEvEUlfE_EEvSA_T1_T2_EUlP24curandStatePhilox4_32_10E_ZNS1_27distribution_nullary_kernelIaf7double2S7_SJ_SE_EEvSA_SG_RKT3_T4_EUlifE0_EEvlNS_15PhiloxCudaStateESF_SG_) ;  /* 0xffffffa41e4c7950 */ /* 0x000fec0003c3ffff */
.L_x_580:
        /* <DEDUP_REMOVED lines=11> */
.L_x_10544:


//--------------------- .text._ZN2at6native57_GLOBAL__N__cd6b329d_24_DistributionBernoulli_cu_7537a20d43distribution_elementwise_grid_stride_kernelIfLi4EZNS0_9templates4cuda21uniform_and_transformIafPNS_17CUDAGeneratorImplEZZZNS4_16bernoulli_kernelIS7_EEvRNS_18TensorIteratorBaseEdT_ENKUlvE_clEvENKUlvE0_clEvEUlfE_EEvSA_T1_T2_EUlP24curandStatePhilox4_32_10E_ZNS1_27distribution_nullary_kernelIaf7double2S7_SJ_SE_EEvSA_SG_RKT3_T4_EUlifE_EEvlNS_15PhiloxCudaStateESF_SG_ --------------------------
	.section	.text._ZN2at6native57_GLOBAL__N__cd6b329d_24_DistributionBernoulli_cu_7537a20d43distribution_elementwise_grid_stride_kernelIfLi4EZNS0_9templates4cuda21uniform_and_transformIafPNS_17CUDAGeneratorImplEZZZNS4_16bernoulli_kernelIS7_EEvRNS_18TensorIteratorBaseEdT_ENKUlvE_clEvENKUlvE0_clEvEUlfE_EEvSA_T1_T2_EUlP24curandStatePhilox4_32_10E_ZNS1_27distribution_nullary_kernelIaf7double2S7_SJ_SE_EEvSA_SG_RKT3_T4_EUlifE_EEvlNS_15PhiloxCudaStateESF_SG_,"ax",@progbits
	.align	128
.text._ZN2at6native57_GLOBAL__N__cd6b329d_24_DistributionBernoulli_cu_7537a20d43distribution_elementwise_grid_stride_kernelIfLi4EZNS0_9templates4cuda21uniform_and_transformIafPNS_17CUDAGeneratorImplEZZZNS4_16bernoulli_kernelIS7_EEvRNS_18TensorIteratorBaseEdT_ENKUlvE_clEvENKUlvE0_clEvEUlfE_EEvSA_T1_T2_EUlP24curandStatePhilox4_32_10E_ZNS1_27distribution_nullary_kernelIaf7double2S7_SJ_SE_EEvSA_SG_RKT3_T4_EUlifE_EEvlNS_15PhiloxCudaStateESF_SG_:
        .type           _ZN2at6native57_GLOBAL__N__cd6b329d_24_DistributionBernoulli_cu_7537a20d43distribution_elementwise_grid_stride_kernelIfLi4EZNS0_9templates4cuda21uniform_and_transformIafPNS_17CUDAGeneratorImplEZZZNS4_16bernoulli_kernelIS7_EEvRNS_18TensorIteratorBaseEdT_ENKUlvE_clEvENKUlvE0_clEvEUlfE_EEvSA_T1_T2_EUlP24curandStatePhilox4_32_10E_ZNS1_27distribution_nullary_kernelIaf7double2S7_SJ_SE_EEvSA_SG_RKT3_T4_EUlifE_EEvlNS_15PhiloxCudaStateESF_SG_,@function
        .size           _ZN2at6native57_GLOBAL__N__cd6b329d_24_DistributionBernoulli_cu_7537a20d43distribution_elementwise_grid_stride_kernelIfLi4EZNS0_9templates4cuda21uniform_and_transformIafPNS_17CUDAGeneratorImplEZZZNS4_16bernoulli_kernelIS7_EEvRNS_18TensorIteratorBaseEdT_ENKUlvE_clEvENKUlvE0_clEvEUlfE_EEvSA_T1_T2_EUlP24curandStatePhilox4_32_10E_ZNS1_27distribution_nullary_kernelIaf7double2S7_SJ_SE_EEvSA_SG_RKT3_T4_EUlifE_EEvlNS_15PhiloxCudaStateESF_SG_,(.L_x_10546 - _ZN2at6native57_GLOBAL__N__cd6b329d_24_DistributionBernoulli_cu_7537a20d43distribution_elementwise_grid_stride_kernelIfLi4EZNS0_9templates4cuda21uniform_and_transformIafPNS_17CUDAGeneratorImplEZZZNS4_16bernoulli_kernelIS7_EEvRNS_18TensorIteratorBaseEdT_ENKUlvE_clEvENKUlvE0_clEvEUlfE_EEvSA_T1_T2_EUlP24curandStatePhilox4_32_10E_ZNS1_27distribution_nullary_kernelIaf7double2S7_SJ_SE_EEvSA_SG_RKT3_T4_EUlifE_EEvlNS_15PhiloxCudaStateESF_SG_)
        .other          _ZN2at6native57_GLOBAL__N__cd6b329d_24_DistributionBernoulli_cu_7537a20d43distribution_elementwise_grid_stride_kernelIfLi4EZNS0_9templates4cuda21uniform_and_transformIafPNS_17CUDAGeneratorImplEZZZNS4_16bernoulli_kernelIS7_EEvRNS_18TensorIteratorBaseEdT_ENKUlvE_clEvENKUlvE0_clEvEUlfE_EEvSA_T1_T2_EUlP24curandStatePhilox4_32_10E_ZNS1_27distribution_nullary_kernelIaf7double2S7_SJ_SE_EEvSA_SG_RKT3_T4_EUlifE_EEvlNS_15PhiloxCudaStateESF_SG_,@"STO_CUDA_ENTRY STV_DEFAULT"
_ZN2at6native57_GLOBAL__N__cd6b329d_24_DistributionBernoulli_cu_7537a20d43distribution_elementwise_grid_stride_kernelIfLi4EZNS0_9templates4cuda21uniform_and_transformIafPNS_17CUDAGeneratorImplEZZZNS4_16bernoulli_kernelIS7_EEvRNS_18TensorIteratorBaseEdT_ENKUlvE_clEvENKUlvE0_clEvEUlfE_EEvSA_T1_T2_EUlP24curandStatePhilox4_32_10E_ZNS1_27distribution_nullary_kernelIaf7double2S7_SJ_SE_EEvSA_SG_RKT3_T4_EUlifE_EEvlNS_15PhiloxCudaStateESF_SG_:
        /* <DEDUP_REMOVED lines=112> */
.L_x_581:
[----:B------:R-:W-:-:S07]  /*0700*/  MOV R34, 0x720 ;  /* 0x0000072000227802 */ /* 0x000fce0000000f00 */
[----:B------:R-:W-:Y:S05]  /*0710*/  CALL.REL.NOINC `($__internal_35_$__cuda_sm20_div_s64) ;  /* 0x0000000c00187944 */ /* 0x000fea0003c00000 */
.L_x_582:
        /* <DEDUP_REMOVED lines=27> */
.L_x_591:
        /* <DEDUP_REMOVED lines=13> */
.L_x_584:
[----:B------:R-:W-:Y:S05]  /*09a0*/  BSYNC.RECONVERGENT B0 ;  /* 0x0000000000007941 */ /* 0x000fea0003800200 */
.L_x_583:
        /* <DEDUP_REMOVED lines=51> */
.L_x_585:
        /* <DEDUP_REMOVED lines=9> */
.L_x_586:
        /* <DEDUP_REMOVED lines=38> */
[----:B0-----:R0:W-:Y:S04]  /*0fd0*/  STG.E.U8 desc[UR6][R34.64], R33 ;  /* 0x0000002122007986 */ /* 0x0011e8000c101106 */
.L_x_588:
[----:B------:R-:W-:Y:S05]  /*0fe0*/  BSYNC.RECONVERGENT B0 ;  /* 0x0000000000007941 */ /* 0x000fea0003800200 */
.L_x_587:
        /* <DEDUP_REMOVED lines=23> */
[----:B0-----:R1:W-:Y:S04]  /*1160*/  STG.E.U8 desc[UR6][R28.64], R33 ;  /* 0x000000211c007986 */ /* 0x0013e8000c101106 */
.L_x_590:
[----:B------:R-:W-:Y:S05]  /*1170*/  BSYNC.RECONVERGENT B0 ;  /* 0x0000000000007941 */ /* 0x000fea0003800200 */
.L_x_589:
        /* <DEDUP_REMOVED lines=19> */
[----:B------:R1:W-:Y:S01]  /*12b0*/  @!P0 STG.E.U8 desc[UR6][R28.64], R44 ;  /* 0x0000002c1c008986 */ /* 0x0003e2000c101106 */
        /* <DEDUP_REMOVED lines=8> */
[----:B------:R1:W-:Y:S01]  /*1340*/  @!P1 STG.E.U8 desc[UR6][R30.64], R44 ;  /* 0x0000002c1e009986 */ /* 0x0003e2000c101106 */
[----:B------:R-:W-:Y:S06]  /*1350*/  BAR.SYNC.DEFER_BLOCKING 0x0 ;  /* 0x0000000000007b1d */ /* 0x000fec0000010000 */
[----:B------:R-:W-:Y:S05]  /*1360*/  @!P0 BRA `(.L_x_591) ;  /* 0xfffffff400588947 */ /* 0x000fea000383ffff */
[----:B------:R-:W-:Y:S05]  /*1370*/  EXIT ;  /* 0x000000000000794d */ /* 0x000fea0003800000 */
        .weak           $__internal_35_$__cuda_sm20_div_s64
        .type           $__internal_35_$__cuda_sm20_div_s64,@function
        .size           $__internal_35_$__cuda_sm20_div_s64,(.L_x_10546 - $__internal_35_$__cuda_sm20_div_s64)
$__internal_35_$__cuda_sm20_div_s64:
        /* <DEDUP_REMOVED lines=78> */
[----:B------:R-:W-:Y:S06]  /*1860*/  RET.REL.NODEC R22 `(_ZN2at6native57_GLOBAL__N__cd6b329d_24_DistributionBernoulli_cu_7537a20d43distribution_elementwise_grid_stride_kernelIfLi4EZNS0_9templates4cuda21uniform_and_transformIafPNS_17CUDAGeneratorImplEZZZNS4_16bernoulli_kernelIS7_EEvRNS_18TensorIteratorBaseEdT_ENKUlvE_clEvENKUlvE0_clEvEUlfE_EEvSA_T1_T2_EUlP24curandStatePhilox4_32_10E_ZNS1_27distribution_nullary_kernelIaf7double2S7_SJ_SE_EEvSA_SG_RKT3_T4_EUlifE_EEvlNS_15PhiloxCudaStateESF_SG_) ;  /* 0xffffffe416e47950 */ /* 0x000fec0003c3ffff */
.L_x_592:
        /* <DEDUP_REMOVED lines=9> */
.L_x_10546:


//--------------------- .text._ZN2at6native57_GLOBAL__N__cd6b329d_24_DistributionBernoulli_cu_7537a20d43distribution_elementwise_grid_stride_kernelIfLi4EZNS0_9templates4cuda21uniform_and_transformIhfPNS_17CUDAGeneratorImplEZZZNS4_16bernoulli_kernelIS7_EEvRNS_18TensorIteratorBaseEdT_ENKUlvE_clEvENKUlvE_clEvEUlfE_EEvSA_T1_T2_EUlP24curandStatePhilox4_32_10E0_ZNS1_27distribution_nullary_kernelIhf6float4S7_SJ_SE_EEvSA_SG_RKT3_T4_EUlifE0_EEvlNS_15PhiloxCudaStateESF_SG_ --------------------------
	.section	.text._ZN2at6native57_GLOBAL__N__cd6b329d_24_DistributionBernoulli_cu_7537a20d43distribution_elementwise_grid_stride_kernelIfLi4EZNS0_9templates4cuda21uniform_and_transformIhfPNS_17CUDAGeneratorImplEZZZNS4_16bernoulli_kernelIS7_EEvRNS_18TensorIteratorBaseEdT_ENKUlvE_clEvENKUlvE_clEvEUlfE_EEvSA_T1_T2_EUlP24curandStatePhilox4_32_10E0_ZNS1_27distribution_nullary_kernelIhf6float4S7_SJ_SE_EEvSA_SG_RKT3_T4_EUlifE0_EEvlNS_15PhiloxCudaStateESF_SG_,"ax",@progbits
	.align	128
.text._ZN2at6native57_GLOBAL__N__cd6b329d_24_DistributionBernoulli_cu_7537a20d43distribution_elementwise_grid_stride_kernelIfLi4EZNS0_9templates4cuda21uniform_and_transformIhfPNS_17CUDAGeneratorImplEZZZNS4_16bernoulli_kernelIS7_EEvRNS_18TensorIteratorBaseEdT_ENKUlvE_clEvENKUlvE_clEvEUlfE_EEvSA_T1_T2_EUlP24curandStatePhilox4_32_10E0_ZNS1_27distribution_nullary_kernelIhf6float4S7_SJ_SE_EEvSA_SG_RKT3_T4_EUlifE0_EEvlNS_15PhiloxCudaStateESF_SG_:
        .type           _ZN2at6native57_GLOBAL__N__cd6b329d_24_DistributionBernoulli_cu_7537a20d43distribution_elementwise_grid_stride_kernelIfLi4EZNS0_9templates4cuda21uniform_and_transformIhfPNS_17CUDAGeneratorImplEZZZNS4_16bernoulli_kernelIS7_EEvRNS_18TensorIteratorBaseEdT_ENKUlvE_clEvENKUlvE_clEvEUlfE_EEvSA_T1_T2_EUlP24curandStatePhilox4_32_10E0_ZNS1_27distribution_nullary_kernelIhf6float4S7_SJ_SE_EEvSA_SG_RKT3_T4_EUlifE0_EEvlNS_15PhiloxCudaStateESF_SG_,@function
        .size           _ZN2at6native57_GLOBAL__N__cd6b329d_24_DistributionBernoulli_cu_7537a20d43distribution_elementwise_grid_stride_kernelIfLi4EZNS0_9templates4cuda21uniform_and_transformIhfPNS_17CUDAGeneratorImplEZZZNS4_16bernoulli_kernelIS7_EEvRNS_18TensorIteratorBaseEdT_ENKUlvE_clEvENKUlvE_clEvEUlfE_EEvSA_T1_T2_EUlP24curandStatePhilox4_32_10E0_ZNS1_27distribution_nullary_kernelIhf6float4S7_SJ_SE_EEvSA_SG_RKT3_T4_EUlifE0_EEvlNS_15PhiloxCudaStateESF_SG_,(.L_x_10548 - _ZN2at6native57_GLOBAL__N__cd6b329d_24_DistributionBernoulli_cu_7537a20d43distribution_elementwise_grid_stride_kernelIfLi4EZNS0_9templates4cuda21uniform_and_transformIhfPNS_17CUDAGeneratorImplEZZZNS4_16bernoulli_kernelIS7_EEvRNS_18TensorIteratorBaseEdT_ENKUlvE_clEvENKUlvE_clEvEUlfE_EEvSA_T1_T2_EUlP24curandStatePhilox4_32_10E0_ZNS1_27distribution_nullary_kernelIhf6float4S7_SJ_SE_EEvSA_SG_RKT3_T4_EUlifE0_EEvlNS_15PhiloxCudaStateESF_SG_)
        .other          _ZN2at6native57_GLOBAL__N__cd6b329d_24_DistributionBernoulli_cu_7537a20d43distribution_elementwise_grid_stride_kernelIfLi4EZNS0_9templates4cuda21uniform_and_transformIhfPNS_17CUDAGeneratorImplEZZZNS4_16bernoulli_kernelIS7_EEvRNS_18TensorIteratorBaseEdT_ENKUlvE_clEvENKUlvE_clEvEUlfE_EEvSA_T1_T2_EUlP24curandStatePhilox4_32_10E0_ZNS1_27distribution_nullary_kernelIhf6float4S7_SJ_SE_EEvSA_SG_RKT3_T4_EUlifE0_EEvlNS_15PhiloxCudaStateESF_SG_,@"STO_CUDA_ENTRY STV_DEFAULT"
_ZN2at6native57_GLOBAL__N__cd6b329d_24_DistributionBernoulli_cu_7537a20d43distribution_elementwise_grid_stride_kernelIfLi4EZNS0_9templates4cuda21uniform_and_transformIhfPNS_17CUDAGeneratorImplEZZZNS4_16bernoulli_kernelIS7_EEvRNS_18TensorIteratorBaseEdT_ENKUlvE_clEvENKUlvE_clEvEUlfE_EEvSA_T1_T2_EUlP24curandStatePhilox4_32_10E0_ZNS1_27distribution_nullary_kernelIhf6float4S7_SJ_SE_EEvSA_SG_RKT3_T4_EUlifE0_EEvlNS_15PhiloxCudaStateESF_SG_:
        /* <DEDUP_REMOVED lines=112> */
.L_x_593:
[----:B------:R-:W-:-:S07]  /*0700*/  MOV R36, 0x720 ;  /* 0x0000072000247802 */ /* 0x000fce0000000f00 */
[----:B------:R-:W-:Y:S05]  /*0710*/  CALL.REL.NOINC `($__internal_36_$__cuda_sm20_div_s64) ;  /* 0x0000004800f07944 */ /* 0x000fea0003c00000 */
.L_x_594:
        /* <DEDUP_REMOVED lines=91> */
.L_x_611:
        /* <DEDUP_REMOVED lines=13> */
.L_x_596:
[----:B0-----:R-:W-:Y:S05]  /*0da0*/  BSYNC.RECONVERGENT B0 ;  /* 0x0000000000007941 */ /* 0x001fea0003800200 */
.L_x_595:
        /* <DEDUP_REMOVED lines=62> */
.L_x_597:
        /* <DEDUP_REMOVED lines=9> */
.L_x_598:
        /* <DEDUP_REMOVED lines=25> */
[----:B------:R-:W-:Y:S02]  /*13b0*/  @!P1 F2I.FTZ.U32.TRUNC.NTZ R40, R40 ;  /* 0x0000002800289305 */ /* 0x000fe4000021f000 */
[----:B------:R-:W-:-:S03]  /*13c0*/  @!P2 FSET.BF.LT.FTZ.AND R41, R41, R34, PT ;  /* 0x000000222929a20a */ /* 0x000fc60003811000 */
[----:B------:R-:W1:Y:S03]  /*13d0*/  @!P1 LDC.64 R36, c[0x0][0x540] ;  /* 0x00015000ff249b82 */ /* 0x000e660000000a00 */
[----:B------:R-:W0:Y:S05]  /*13e0*/  @!P0 F2I.FTZ.U32.TRUNC.NTZ R45, R45 ;  /* 0x0000002d002d8305 */ /* 0x000e2a000021f000 */
[----:B------:R-:W2:Y:S03]  /*13f0*/  @!P2 LDC.64 R26, c[0x0][0x540] ;  /* 0x00015000ff1aab82 */ /* 0x000ea60000000a00 */
[----:B------:R-:W2:Y:S01]  /*1400*/  @!P2 F2I.FTZ.U32.TRUNC.NTZ R41, R41 ;  /* 0x000000290029a305 */ /* 0x000ea2000021f000 */
        /* <DEDUP_REMOVED lines=10> */
[----:B------:R-:W0:Y:S02]  /*14b0*/  F2I.FTZ.U32.TRUNC.NTZ R43, R43 ;  /* 0x0000002b002b7305 */ /* 0x000e24000021f000 */
[----:B0-----:R3:W-:Y:S01]  /*14c0*/  STG.E.U8 desc[UR76][R26.64], R43 ;  /* 0x0000002b1a007986 */ /* 0x0017e2000c10114c */
[----:B------:R-:W-:Y:S05]  /*14d0*/  BRA `(.L_x_600) ;  /* 0x0000003c00547947 */ /* 0x000fea0003800000 */
.L_x_599:
        /* <DEDUP_REMOVED lines=232> */
.L_x_603:
[----:B------:R-:W0:Y:S01]  /*2360*/  LDCU.64 UR48, c[0x0][0x540] ;  /* 0x0000a800ff3077ac */ /* 0x000e220008000a00 */
[----:B------:R-:W-:-:S04]  /*2370*/  FSET.BF.LT.FTZ.AND R26, R37, R34, PT ;  /* 0x00000022251a720a */ /* 0x000fc80003811000 */
[----:B------:R-:W1:Y:S01]  /*2380*/  F2I.FTZ.U32.TRUNC.NTZ R27, R26 ;  /* 0x0000001a001b7305 */ /* 0x000e62000021f000 */
[----:B0-----:R-:W-:-:S05]  /*2390*/  IADD3 R36, P0, PT, R36, UR48, RZ ;  /* 0x0000003024247c10 */ /* 0x001fca000ff1e0ff */
[----:B------:R-:W-:-:S05]  /*23a0*/  IMAD.X R37, RZ, RZ, UR49, P0 ;  /* 0x00000031ff257e24 */ /* 0x000fca00080e06ff */
[----:B-1----:R0:W-:Y:S03]  /*23b0*/  STG.E.U8 desc[UR76][R36.64], R27 ;  /* 0x0000001b24007986 */ /* 0x0021e6000c10114c */
.L_x_602:
[----:B------:R-:W-:Y:S05]  /*23c0*/  BSYNC.RECONVERGENT B0 ;  /* 0x0000000000007941 */ /* 0x000fea0003800200 */
.L_x_601:
        /* <DEDUP_REMOVED lines=233> */
.L_x_606:
[----:B------:R-:W0:Y:S01]  /*3260*/  LDCU.64 UR48, c[0x0][0x540] ;  /* 0x0000a800ff3077ac */ /* 0x000e220008000a00 */
[----:B------:R-:W-:-:S06]  /*3270*/  FSET.BF.LT.FTZ.AND R39, R39, R34, PT ;  /* 0x000000222727720a */ /* 0x000fcc0003811000 */
[----:B------:R-:W1:Y:S01]  /*3280*/  F2I.FTZ.U32.TRUNC.NTZ R39, R39 ;  /* 0x0000002700277305 */ /* 0x000e62000021f000 */
[----:B0-----:R-:W-:-:S04]  /*3290*/  IADD3 R36, P0, PT, R36, UR48, RZ ;  /* 0x0000003024247c10 */ /* 0x001fc8000ff1e0ff */
[----:B------:R-:W-:-:S05]  /*32a0*/  IADD3.X R37, PT, PT, RZ, UR49, RZ, P0, !PT ;  /* 0x00000031ff257c10 */ /* 0x000fca00087fe4ff */
[----:B-1----:R0:W-:Y:S04]  /*32b0*/  STG.E.U8 desc[UR76][R36.64], R39 ;  /* 0x0000002724007986 */ /* 0x0021e8000c10114c */
.L_x_605:
[----:B------:R-:W-:Y:S05]  /*32c0*/  BSYNC.RECONVERGENT B0 ;  /* 0x0000000000007941 */ /* 0x000fea0003800200 */
.L_x_604:
        /* <DEDUP_REMOVED lines=245> */
.L_x_609:
[----:B------:R-:W0:Y:S01]  /*4220*/  LDCU.64 UR48, c[0x0][0x540] ;  /* 0x0000a800ff3077ac */ /* 0x000e220008000a00 */
[----:B------:R-:W-:-:S06]  /*4230*/  FSET.BF.LT.FTZ.AND R41, R41, R34, PT ;  /* 0x000000222929720a */ /* 0x000fcc0003811000 */
[----:B------:R-:W1:Y:S01]  /*4240*/  F2I.FTZ.U32.TRUNC.NTZ R41, R41 ;  /* 0x0000002900297305 */ /* 0x000e62000021f000 */
[----:B0-----:R-:W-:-:S04]  /*4250*/  IADD3 R36, P0, PT, R36, UR48, RZ ;  /* 0x0000003024247c10 */ /* 0x001fc8000ff1e0ff */
[----:B------:R-:W-:-:S05]  /*4260*/  IADD3.X R37, PT, PT, RZ, UR49, RZ, P0, !PT ;  /* 0x00000031ff257c10 */ /* 0x000fca00087fe4ff */
[----:B-1----:R1:W-:Y:S04]  /*4270*/  STG.E.U8 desc[UR76][R36.64], R41 ;  /* 0x0000002924007986 */ /* 0x0023e8000c10114c */
.L_x_608:
[----:B------:R-:W-:Y:S05]  /*4280*/  BSYNC.RECONVERGENT B0 ;  /* 0x0000000000007941 */ /* 0x000fea0003800200 */
.L_x_607:
        /* <DEDUP_REMOVED lines=244> */
.L_x_610:
[----:B------:R-:W0:Y:S01]  /*51d0*/  LDCU.64 UR48, c[0x0][0x540] ;  /* 0x0000a800ff3077ac */ /* 0x000e220008000a00 */
[----:B------:R-:W-:-:S06]  /*51e0*/  FSET.BF.LT.FTZ.AND R43, R43, R34, PT ;  /* 0x000000222b2b720a */ /* 0x000fcc0003811000 */
[----:B------:R-:W1:Y:S01]  /*51f0*/  F2I.FTZ.U32.TRUNC.NTZ R43, R43 ;  /* 0x0000002b002b7305 */ /* 0x000e62000021f000 */
[----:B0-----:R-:W-:-:S04]  /*5200*/  IADD3 R36, P0, PT, R36, UR48, RZ ;  /* 0x0000003024247c10 */ /* 0x001fc8000ff1e0ff */
[----:B------:R-:W-:-:S05]  /*5210*/  IADD3.X R37, PT, PT, RZ, UR49, RZ, P0, !PT ;  /* 0x00000031ff257c10 */ /* 0x000fca00087fe4ff */
[----:B-1----:R2:W-:Y:S04]  /*5220*/  STG.E.U8 desc[UR76][R36.64], R43 ;  /* 0x0000002b24007986 */ /* 0x0025e8000c10114c */
.L_x_600:
        /* <DEDUP_REMOVED lines=11> */
        .weak           $__internal_36_$__cuda_sm20_div_s64
        .type           $__internal_36_$__cuda_sm20_div_s64,@function
        .size           $__internal_36_$__cuda_sm20_div_s64,(.L_x_10548 - $__internal_36_$__cuda_sm20_div_s64)
$__internal_36_$__cuda_sm20_div_s64:
        /* <DEDUP_REMOVED lines=77> */
[----:B------:R-:W-:Y:S06]  /*57b0*/  RET.REL.NODEC R36 `(_ZN2at6native57_GLOBAL__N__cd6b329d_24_DistributionBernoulli_cu_7537a20d43distribution_elementwise_grid_stride_kernelIfLi4EZNS0_9templates4cuda21uniform_and_transformIhfPNS_17CUDAGeneratorImplEZZZNS4_16bernoulli_kernelIS7_EEvRNS_18TensorIteratorBaseEdT_ENKUlvE_clEvENKUlvE_clEvEUlfE_EEvSA_T1_T2_EUlP24curandStatePhilox4_32_10E0_ZNS1_27distribution_nullary_kernelIhf6float4S7_SJ_SE_EEvSA_SG_RKT3_T4_EUlifE0_EEvlNS_15PhiloxCudaStateESF_SG_) ;  /* 0xffffffa824107950 */ /* 0x000fec0003c3ffff */
.L_x_612:
        /* <DEDUP_REMOVED lines=12> */
.L_x_10548:


//--------------------- .text._ZN2at6native57_GLOBAL__N__cd6b329d_24_DistributionBernoulli_cu_7537a20d43distribution_elementwise_grid_stride_kernelIfLi4EZNS0_9templates4cuda21uniform_and_transformIhfPNS_17CUDAGeneratorImplEZZZNS4_16bernoulli_kernelIS7_EEvRNS_18TensorIteratorBaseEdT_ENKUlvE_clEvENKUlvE_clEvEUlfE_EEvSA_T1_T2_EUlP24curandStatePhilox4_32_10E0_ZNS1_27distribution_nullary_kernelIhf6float4S7_SJ_SE_EEvSA_SG_RKT3_T4_EUlifE_EEvlNS_15PhiloxCudaStateESF_SG_ --------------------------
	.section	.text._ZN2at6native57_GLOBAL__N__cd6b329d_24_DistributionBernoulli_cu_7537a20d43distribution_elementwise_grid_stride_kernelIfLi4EZNS0_9templates4cuda21uniform_and_transformIhfPNS_17CUDAGeneratorImplEZZZNS4_16bernoulli_kernelIS7_EEvRNS_18TensorIteratorBaseEdT_ENKUlvE_clEvENKUlvE_clEvEUlfE_EEvSA_T1_T2_EUlP24curandStatePhilox4_32_10E0_ZNS1_27distribution_nullary_kernelIhf6float4S7_SJ_SE_EEvSA_SG_RKT3_T4_EUlifE_EEvlNS_15PhiloxCudaStateESF_SG_,"ax",@progbits
	.align	128
.text._ZN2at6native57_GLOBAL__N__cd6b329d_24_DistributionBernoulli_cu_7537a20d43distribution_elementwise_grid_stride_kernelIfLi4EZNS0_9templates4cuda21uniform_and_transformIhfPNS_17CUDAGeneratorImplEZZZNS4_16bernoulli_kernelIS7_EEvRNS_18TensorIteratorBaseEdT_ENKUlvE_clEvENKUlvE_clEvEUlfE_EEvSA_T1_T2_EUlP24curandStatePhilox4_32_10E0_ZNS1_27distribution_nullary_kernelIhf6float4S7_SJ_SE_EEvSA_SG_RKT3_T4_EUlifE_EEvlNS_15PhiloxCudaStateESF_SG_:
        .type           _ZN2at6native57_GLOBAL__N__cd6b329d_24_DistributionBernoulli_cu_7537a20d43distribution_elementwise_grid_stride_kernelIfLi4EZNS0_9templates4cuda21uniform_and_transformIhfPNS_17CUDAGeneratorImplEZZZNS4_16bernoulli_kernelIS7_EEvRNS_18TensorIteratorBaseEdT_ENKUlvE_clEvENKUlvE_clEvEUlfE_EEvSA_T1_T2_EUlP24curandStatePhilox4_32_10E0_ZNS1_27distribution_nullary_kernelIhf6float4S7_SJ_SE_EEvSA_SG_RKT3_T4_EUlifE_EEvlNS_15PhiloxCudaStateESF_SG_,@function
        .size           _ZN2at6native57_GLOBAL__N__cd6b329d_24_DistributionBernoulli_cu_7537a20d43distribution_elementwise_grid_stride_kernelIfLi4EZNS0_9templates4cuda21uniform_and_transformIhfPNS_17CUDAGeneratorImplEZZZNS4_16bernoulli_kernelIS7_EEvRNS_18TensorIteratorBaseEdT_ENKUlvE_clEvENKUlvE_clEvEUlfE_EEvSA_T1_T2_EUlP24curandStatePhilox4_32_10E0_ZNS1_27distribution_nullary_kernelIhf6float4S7_SJ_SE_EEvSA_SG_RKT3_T4_EUlifE_EEvlNS_15PhiloxCudaStateESF_SG_,(.L_x_10550 - _ZN2at6native57_GLOBAL__N__cd6b329d_24_DistributionBernoulli_cu_7537a20d43distribution_elementwise_grid_stride_kernelIfLi4EZNS0_9templates4cuda21uniform_and_transformIhfPNS_17CUDAGeneratorImplEZZZNS4_16bernoulli_kernelIS7_EEvRNS_18TensorIteratorBaseEdT_ENKUlvE_clEvENKUlvE_clEvEUlfE_EEvSA_T1_T2_EUlP24curandStatePhilox4_32_10E0_ZNS1_27distribution_nullary_kernelIhf6float4S7_SJ_SE_EEvSA_SG_RKT3_T4_EUlifE_EEvlNS_15PhiloxCudaStateESF_SG_)
        .other          _ZN2at6native57_GLOBAL__N__cd6b329d_24_DistributionBernoulli_cu_7537a20d43distribution_elementwise_grid_stride_kernelIfLi4EZNS0_9templates4cuda21uniform_and_transformIhfPNS_17CUDAGeneratorImplEZZZNS4_16bernoulli_kernelIS7_EEvRNS_18TensorIteratorBaseEdT_ENKUlvE_clEvENKUlvE_clEvEUlfE_EEvSA_T1_T2_EUlP24curandStatePhilox4_32_10E0_ZNS1_27distribution_nullary_kernelIhf6float4S7_SJ_SE_EEvSA_SG_RKT3_T4_EUlifE_EEvlNS_15PhiloxCudaStateESF_SG_,@"STO_CUDA_ENTRY STV_DEFAULT"
_ZN2at6native57_GLOBAL__N__cd6b329d_24_DistributionBernoulli_cu_7537a20d43distribution_elementwise_grid_stride_kernelIfLi4EZNS0_9templates4cuda21uniform_and_transformIhfPNS_17CUDAGeneratorImplEZZZNS4_16bernoulli_kernelIS7_EEvRNS_18TensorIteratorBaseEdT_ENKUlvE_clEvENKUlvE_clEvEUlfE_EEvSA_T1_T2_EUlP24curandStatePhilox4_32_10E0_ZNS1_27distribution_nullary_kernelIhf6float4S7_SJ_SE_EEvSA_SG_RKT3_T4_EUlifE_EEvlNS_15PhiloxCudaStateESF_SG_:
        /* <DEDUP_REMOVED lines=114> */
.L_x_613:
[----:B------:R-:W-:-:S07]  /*0720*/  MOV R30, 0x740 ;  /* 0x00000740001e7802 */ /* 0x000fce0000000f00 */
[----:B------:R-:W-:Y:S05]  /*0730*/  CALL.REL.NOINC `($__internal_37_$__cuda_sm20_div_s64) ;  /* 0x0000000800a47944 */ /* 0x000fea0003c00000 */
.L_x_614:
        /* <DEDUP_REMOVED lines=26> */
.L_x_626:
        /* <DEDUP_REMOVED lines=13> */
.L_x_616:
[----:B------:R-:W-:Y:S05]  /*09b0*/  BSYNC.RECONVERGENT B0 ;  /* 0x0000000000007941 */ /* 0x000fea0003800200 */
.L_x_615:
        /* <DEDUP_REMOVED lines=51> */
.L_x_617:
        /* <DEDUP_REMOVED lines=9> */
.L_x_618:
        /* <DEDUP_REMOVED lines=24> */
[----:B------:R-:W0:Y:S02]  /*0f00*/  F2I.FTZ.U32.TRUNC.NTZ R53, R38 ;  /* 0x0000002600357305 */ /* 0x000e24000021f000 */
[----:B------:R-:W-:-:S05]  /*0f10*/  LEA.HI.X.SX32 R29, R29, UR11, 0x1, P2 ;  /* 0x0000000b1d1d7c11 */ /* 0x000fca00090f0eff */
[----:B0-----:R0:W-:Y:S04]  /*0f20*/  STG.E.U8 desc[UR6][R28.64], R53 ;  /* 0x000000351c007986 */ /* 0x0011e8000c101106 */
.L_x_620:
[----:B------:R-:W-:Y:S05]  /*0f30*/  BSYNC.RECONVERGENT B0 ;  /* 0x0000000000007941 */ /* 0x000fea0003800200 */
.L_x_619:
[----:B------:R-:W-:Y:S01]  /*0f40*/  BSSY.RECONVERGENT B0, `(.L_x_621) ;  /* 0x000000a000007945 */ /* 0x000fe20003800200 */
[----:B------:R-:W-:Y:S01]  /*0f50*/  I2FP.F32.U32 R38, R48 ;  /* 0x0000003000267245 */ /* 0x000fe20000201000 */
[----:B------:R-:W-:Y:S02]  /*0f60*/  FFMA.FTZ R44, R44, R43, 1.1641532182693481445e-10 ;  /* 0x2f0000002c2c7423 */ /* 0x000fe4000001002b */
[----:B------:R-:W-:Y:S05]  /*0f70*/  @P0 BRA `(.L_x_622) ;  /* 0x0000000000180947 */ /* 0x000fea0003800000 */
[----:B------:R-:W-:Y:S01]  /*0f80*/  FSET.BF.LT.FTZ.AND R44, R44, R45, PT ;  /* 0x0000002d2c2c720a */ /* 0x000fe20003811000 */
[----:B------:R-:W-:-:S03]  /*0f90*/  IMAD R51, R51, UR8, RZ ;  /* 0x0000000833337c24 */ /* 0x000fc6000f8e02ff */
[----:B0-----:R-:W0:Y:S02]  /*0fa0*/  F2I.FTZ.U32.TRUNC.NTZ R53, R44 ;  /* 0x0000002c00357305 */ /* 0x001e24000021f000 */
[----:B------:R-:W-:-:S04]  /*0fb0*/  IADD3 R28, P0, PT, R51, UR10, RZ ;  /* 0x0000000a331c7c10 */ /* 0x000fc8000ff1e0ff */
[----:B------:R-:W-:-:S05]  /*0fc0*/  LEA.HI.X.SX32 R29, R51, UR11, 0x1, P0 ;  /* 0x0000000b331d7c11 */ /* 0x000fca00080f0eff */
[----:B0-----:R1:W-:Y:S04]  /*0fd0*/  STG.E.U8 desc[UR6][R28.64], R53 ;  /* 0x000000351c007986 */ /* 0x0013e8000c101106 */
.L_x_622:
[----:B------:R-:W-:Y:S05]  /*0fe0*/  BSYNC.RECONVERGENT B0 ;  /* 0x0000000000007941 */ /* 0x000fea0003800200 */
.L_x_621:
[----:B------:R-:W-:Y:S01]  /*0ff0*/  BSSY.RECONVERGENT B0, `(.L_x_623) ;  /* 0x000000a000007945 */ /* 0x000fe20003800200 */
[----:B------:R-:W-:Y:S01]  /*1000*/  I2FP.F32.U32 R44, R31 ;  /* 0x0000001f002c7245 */ /* 0x000fe20000201000 */
[----:B------:R-:W-:Y:S02]  /*1010*/  FFMA.FTZ R38, R38, R43, 1.1641532182693481445e-10 ;  /* 0x2f00000026267423 */ /* 0x000fe4000001002b */
[----:B------:R-:W-:Y:S05]  /*1020*/  @P3 BRA `(.L_x_624) ;  /* 0x0000000000183947 */ /* 0x000fea0003800000 */
[----:B------:R-:W-:Y:S01]  /*1030*/  FSET.BF.LT.FTZ.AND R31, R38, R45, PT ;  /* 0x0000002d261f720a */ /* 0x000fe20003811000 */
[----:B------:R-:W-:-:S05]  /*1040*/  IMAD R49, R49, UR8, RZ ;  /* 0x0000000831317c24 */ /* 0x000fca000f8e02ff */
[----:B------:R-:W2:Y:S01]  /*1050*/  F2I.FTZ.U32.TRUNC.NTZ R31, R31 ;  /* 0x0000001f001f7305 */ /* 0x000ea2000021f000 */
[----:B01----:R-:W-:-:S04]  /*1060*/  IADD3 R28, P0, PT, R49, UR10, RZ ;  /* 0x0000000a311c7c10 */ /* 0x003fc8000ff1e0ff */
[----:B------:R-:W-:-:S05]  /*1070*/  LEA.HI.X.SX32 R29, R49, UR11, 0x1, P0 ;  /* 0x0000000b311d7c11 */ /* 0x000fca00080f0eff */
[----:B--2---:R2:W-:Y:S04]  /*1080*/  STG.E.U8 desc[UR6][R28.64], R31 ;  /* 0x0000001f1c007986 */ /* 0x0045e8000c101106 */
.L_x_624:
[----:B------:R-:W-:Y:S05]  /*1090*/  BSYNC.RECONVERGENT B0 ;  /* 0x0000000000007941 */ /* 0x000fea0003800200 */
.L_x_623:
[----:B------:R-:W-:Y:S01]  /*10a0*/  FFMA.FTZ R44, R44, R43, 1.1641532182693481445e-10 ;  /* 0x2f0000002c2c7423 */ /* 0x000fe2000001002b */
[----:B------:R-:W-:Y:S06]  /*10b0*/  @P1 BRA `(.L_x_625) ;  /* 0x0000000000181947 */ /* 0x000fec0003800000 */
[----:B--2---:R-:W-:Y:S01]  /*10c0*/  FSET.BF.LT.FTZ.AND R31, R44, R45, PT ;  /* 0x0000002d2c1f720a */ /* 0x004fe20003811000 */
[----:B------:R-:W-:-:S05]  /*10d0*/  IMAD R33, R33, UR8, RZ ;  /* 0x0000000821217c24 */ /* 0x000fca000f8e02ff */
[----:B------:R-:W2:Y:S01]  /*10e0*/  F2I.FTZ.U32.TRUNC.NTZ R31, R31 ;  /* 0x0000001f001f7305 */ /* 0x000ea2000021f000 */
[----:B01----:R-:W-:-:S04]  /*10f0*/  IADD3 R28, P0, PT, R33, UR10, RZ ;  /* 0x0000000a211c7c10 */ /* 0x003fc8000ff1e0ff */
[----:B------:R-:W-:-:S05]  /*1100*/  LEA.HI.X.SX32 R29, R33, UR11, 0x1, P0 ;  /* 0x0000000b211d7c11 */ /* 0x000fca00080f0eff */
[----:B--2---:R3:W-:Y:S04]  /*1110*/  STG.E.U8 desc[UR6][R28.64], R31 ;  /* 0x0000001f1c007986 */ /* 0x0047e8000c101106 */
.L_x_625:
        /* <DEDUP_REMOVED lines=11> */
        .weak           $__internal_37_$__cuda_sm20_div_s64
        .type           $__internal_37_$__cuda_sm20_div_s64,@function
        .size           $__internal_37_$__cuda_sm20_div_s64,(.L_x_10550 - $__internal_37_$__cuda_sm20_div_s64)
$__internal_37_$__cuda_sm20_div_s64:
        /* <DEDUP_REMOVED lines=77> */
[----:B------:R-:W-:Y:S06]  /*16a0*/  RET.REL.NODEC R30 `(_ZN2at6native57_GLOBAL__N__cd6b329d_24_DistributionBernoulli_cu_7537a20d43distribution_elementwise_grid_stride_kernelIfLi4EZNS0_9templates4cuda21uniform_and_transformIhfPNS_17CUDAGeneratorImplEZZZNS4_16bernoulli_kernelIS7_EEvRNS_18TensorIteratorBaseEdT_ENKUlvE_clEvENKUlvE_clEvEUlfE_EEvSA_T1_T2_EUlP24curandStatePhilox4_32_10E0_ZNS1_27distribution_nullary_kernelIhf6float4S7_SJ_SE_EEvSA_SG_RKT3_T4_EUlifE_EEvlNS_15PhiloxCudaStateESF_SG_) ;  /* 0xffffffe81e547950 */ /* 0x000fec0003c3ffff */
.L_x_627:
        /* <DEDUP_REMOVED lines=13> */
.L_x_10550:


//--------------------- .text._ZN2at6native57_GLOBAL__N__cd6b329d_24_DistributionBernoulli_cu_7537a20d43distribution_elementwise_grid_stride_kernelIfLi4EZNS0_9templates4cuda21uniform_and_transformIhfPNS_17CUDAGeneratorImplEZZZNS4_16bernoulli_kernelIS7_EEvRNS_18TensorIteratorBaseEdT_ENKUlvE_clEvENKUlvE_clEvEUlfE_EEvSA_T1_T2_EUlP24curandStatePhilox4_32_10E_ZNS1_27distribution_nullary_kernelIhf7double2S7_SJ_SE_EEvSA_SG_RKT3_T4_EUlifE0_EEvlNS_15PhiloxCudaStateESF_SG_ --------------------------
	.section	.text._ZN2at6native57_GLOBAL__N__cd6b329d_24_DistributionBernoulli_cu_7537a20d43distribution_elementwise_grid_stride_kernelIfLi4EZNS0_9templates4cuda21uniform_and_transformIhfPNS_17CUDAGeneratorImplEZZZNS4_16bernoulli_kernelIS7_EEvRNS_18TensorIteratorBaseEdT_ENKUlvE_clEvENKUlvE_clEvEUlfE_EEvSA_T1_T2_EUlP24curandStatePhilox4_32_10E_ZNS1_27distribution_nullary_kernelIhf7double2S7_SJ_SE_EEvSA_SG_RKT3_T4_EUlifE0_EEvlNS_15PhiloxCudaStateESF_SG_,"ax",@progbits
	.align	128
.text._ZN2at6native57_GLOBAL__N__cd6b329d_24_DistributionBernoulli_cu_7537a20d43distribution_elementwise_grid_stride_kernelIfLi4EZNS0_9templates4cuda21uniform_and_transformIhfPNS_17CUDAGeneratorImplEZZZNS4_16bernoulli_kernelIS7_EEvRNS_18TensorIteratorBaseEdT_ENKUlvE_clEvENKUlvE_clEvEUlfE_EEvSA_T1_T2_EUlP24curandStatePhilox4_32_10E_ZNS1_27distribution_nullary_kernelIhf7double2S7_SJ_SE_EEvSA_SG_RKT3_T4_EUlifE0_EEvlNS_15PhiloxCudaStateESF_SG_:
        .type           _ZN2at6native57_GLOBAL__N__cd6b329d_24_DistributionBernoulli_cu_7537a20d43distribution_elementwise_grid_stride_kernelIfLi4EZNS0_9templates4cuda21uniform_and_transformIhfPNS_17CUDAGeneratorImplEZZZNS4_16bernoulli_kernelIS7_EEvRNS_18TensorIteratorBaseEdT_ENKUlvE_clEvENKUlvE_clEvEUlfE_EEvSA_T1_T2_EUlP24curandStatePhilox4_32_10E_ZNS1_27distribution_nullary_kernelIhf7double2S7_SJ_SE_EEvSA_SG_RKT3_T4_EUlifE0_EEvlNS_15PhiloxCudaStateESF_SG_,@function
        .size           _ZN2at6native57_GLOBAL__N__cd6b329d_24_DistributionBernoulli_cu_7537a20d43distribution_elementwise_grid_stride_kernelIfLi4EZNS0_9templates4cuda21uniform_and_transformIhfPNS_17CUDAGeneratorImplEZZZNS4_16bernoulli_kernelIS7_EEvRNS_18TensorIteratorBaseEdT_ENKUlvE_clEvENKUlvE_clEvEUlfE_EEvSA_T1_T2_EUlP24curandStatePhilox4_32_10E_ZNS1_27distribution_nullary_kernelIhf7double2S7_SJ_SE_EEvSA_SG_RKT3_T4_EUlifE0_EEvlNS_15PhiloxCudaStateESF_SG_,(.L_x_10552 - _ZN2at6native57_GLOBAL__N__cd6b329d_24_DistributionBernoulli_cu_7537a20d43distribution_elementwise_grid_stride_kernelIfLi4EZNS0_9templates4cuda21uniform_and_transformIhfPNS_17CUDAGeneratorImplEZZZNS4_16bernoulli_kernelIS7_EEvRNS_18TensorIteratorBaseEdT_ENKUlvE_clEvENKUlvE_clEvEUlfE_EEvSA_T1_T2_EUlP24curandStatePhilox4_32_10E_ZNS1_27distribution_nullary_kernelIhf7double2S7_SJ_SE_EEvSA_SG_RKT3_T4_EUlifE0_EEvlNS_15PhiloxCudaStateESF_SG_)
        .other          _ZN2at6native57_GLOBAL__N__cd6b329d_24_DistributionBernoulli_cu_7537a20d43distribution_elementwise_grid_stride_kernelIfLi4EZNS0_9templates4cuda21uniform_and_transformIhfPNS_17CUDAGeneratorImplEZZZNS4_16bernoulli_kernelIS7_EEvRNS_18TensorIteratorBaseEdT_ENKUlvE_clEvENKUlvE_clEvEUlfE_EEvSA_T1_T2_EUlP24curandStatePhilox4_32_10E_ZNS1_27distribution_nullary_kernelIhf7double2S7_SJ_SE_EEvSA_SG_RKT3_T4_EUlifE0_EEvlNS_15PhiloxCudaStateESF_SG_,@"STO_CUDA_ENTRY STV_DEFAULT"
_ZN2at6native57_GLOBAL__N__cd6b329d_24_DistributionBernoulli_cu_7537a20d43distribution_elementwise_grid_stride_kernelIfLi4EZNS0_9templates4cuda21uniform_and_transformIhfPNS_17CUDAGeneratorImplEZZZNS4_16bernoulli_kernelIS7_EEvRNS_18TensorIteratorBaseEdT_ENKUlvE_clEvENKUlvE_clEvEUlfE_EEvSA_T1_T2_EUlP24curandStatePhilox4_32_10E_ZNS1_27distribution_nullary_kernelIhf7double2S7_SJ_SE_EEvSA_SG_RKT3_T4_EUlifE0_EEvlNS_15PhiloxCudaStateESF_SG_:
        /* <DEDUP_REMOVED lines=113> */
.L_x_628:
[----:B------:R-:W-:-:S07]  /*0710*/  MOV R30, 0x730 ;  /* 0x00000730001e7802 */ /* 0x000fce0000000f00 */
[----:B------:R-:W-:Y:S05]  /*0720*/  CALL.REL.NOINC `($__internal_38_$__cuda_sm20_div_s64) ;  /* 0x0000004c00b07944 */ /* 0x000fea0003c00000 */
.L_x_629:
        /* <DEDUP_REMOVED lines=12> */
[----:B------:R-:W2:Y:S01]  /*07f0*/  F2I.FTZ.U32.TRUNC.NTZ R30, R30 ;  /* 0x0000001e001e7305 */ /* 0x000ea2000021f000 */
        /* <DEDUP_REMOVED lines=79> */
.L_x_650:
        /* <DEDUP_REMOVED lines=13> */
.L_x_631:
[----:B0-----:R-:W-:Y:S05]  /*0dc0*/  BSYNC.RECONVERGENT B0 ;  /* 0x0000000000007941 */ /* 0x001fea0003800200 */
.L_x_630:
        /* <DEDUP_REMOVED lines=63> */
.L_x_632:
        /* <DEDUP_REMOVED lines=9> */
.L_x_633:
        /* <DEDUP_REMOVED lines=54> */
[----:B------:R-:W2:Y:S02]  /*15b0*/  F2I.FTZ.U32.TRUNC.NTZ R37, R44 ;  /* 0x0000002c00257305 */ /* 0x000ea4000021f000 */
[----:B--2---:R1:W-:Y:S02]  /*15c0*/  STG.E.U8 desc[UR76][R42.64], R37 ;  /* 0x000000252a007986 */ /* 0x0043e4000c10114c */
.L_x_636:
[----:B------:R-:W-:Y:S05]  /*15d0*/  BSYNC.RECONVERGENT B0 ;  /* 0x0000000000007941 */ /* 0x000fea0003800200 */
.L_x_635:
        /* <DEDUP_REMOVED lines=15> */
.L_x_638:
[----:B------:R-:W-:Y:S05]  /*16d0*/  BSYNC.RECONVERGENT B0 ;  /* 0x0000000000007941 */ /* 0x000fea0003800200 */
.L_x_637:
[----:B0-----:R0:W-:Y:S01]  /*16e0*/  @!P0 STG.E.U8 desc[UR76][R40.64], R30 ;  /* 0x0000001e28008986 */ /* 0x0011e2000c10114c */
[----:B------:R-:W-:Y:S05]  /*16f0*/  BRA `(.L_x_639) ;  /* 0x0000003c00907947 */ /* 0x000fea0003800000 */
.L_x_634:
        /* <DEDUP_REMOVED lines=241> */
.L_x_642:
[----:B------:R-:W0:Y:S01]  /*2610*/  LDCU.64 UR48, c[0x0][0x540] ;  /* 0x0000a800ff3077ac */ /* 0x000e220008000a00 */
[----:B------:R-:W-:-:S04]  /*2620*/  FSET.BF.LT.FTZ.AND R40, R40, R35, PT ;  /* 0x000000232828720a */ /* 0x000fc80003811000 */
[----:B------:R-:W1:Y:S01]  /*2630*/  F2I.FTZ.U32.TRUNC.NTZ R39, R40 ;  /* 0x0000002800277305 */ /* 0x000e62000021f000 */
[----:B0-----:R-:W-:-:S05]  /*2640*/  IADD3 R28, P0, PT, R37, UR48, RZ ;  /* 0x00000030251c7c10 */ /* 0x001fca000ff1e0ff */
[----:B------:R-:W-:-:S05]  /*2650*/  IMAD.X R29, RZ, RZ, UR49, P0 ;  /* 0x00000031ff1d7e24 */ /* 0x000fca00080e06ff */
[----:B-1----:R0:W-:Y:S03]  /*2660*/  STG.E.U8 desc[UR76][R28.64], R39 ;  /* 0x000000271c007986 */ /* 0x0021e6000c10114c */
.L_x_641:
[----:B------:R-:W-:Y:S05]  /*2670*/  BSYNC.RECONVERGENT B0 ;  /* 0x0000000000007941 */ /* 0x000fea0003800200 */
.L_x_640:
        /* <DEDUP_REMOVED lines=243> */
.L_x_645:
[----:B------:R-:W0:Y:S01]  /*35b0*/  LDCU.64 UR48, c[0x0][0x540] ;  /* 0x0000a800ff3077ac */ /* 0x000e220008000a00 */
[----:B------:R-:W-:-:S04]  /*35c0*/  FSET.BF.LT.FTZ.AND R28, R28, R35, PT ;  /* 0x000000231c1c720a */ /* 0x000fc80003811000 */
[----:B------:R-:W1:Y:S01]  /*35d0*/  F2I.FTZ.U32.TRUNC.NTZ R37, R28 ;  /* 0x0000001c00257305 */ /* 0x000e62000021f000 */
[----:B0-----:R-:W-:-:S04]  /*35e0*/  IADD3 R26, P0, PT, R29, UR48, RZ ;  /* 0x000000301d1a7c10 */ /* 0x001fc8000ff1e0ff */
[----:B------:R-:W-:-:S05]  /*35f0*/  IADD3.X R27, PT, PT, RZ, UR49, RZ, P0, !PT ;  /* 0x00000031ff1b7c10 */ /* 0x000fca00087fe4ff */
[----:B-1----:R0:W-:Y:S04]  /*3600*/  STG.E.U8 desc[UR76][R26.64], R37 ;  /* 0x000000251a007986 */ /* 0x0021e8000c10114c */
.L_x_644:
[----:B------:R-:W-:Y:S05]  /*3610*/  BSYNC.RECONVERGENT B0 ;  /* 0x0000000000007941 */ /* 0x000fea0003800200 */
.L_x_643:
        /* <DEDUP_REMOVED lines=245> */
.L_x_648:
[----:B------:R-:W0:Y:S02]  /*4570*/  LDCU.64 UR48, c[0x0][0x540] ;  /* 0x0000a800ff3077ac */ /* 0x000e240008000a00 */
[----:B0-----:R-:W-:-:S04]  /*4580*/  IADD3 R28, P0, PT, R28, UR48, RZ ;  /* 0x000000301c1c7c10 */ /* 0x001fc8000ff1e0ff */
[----:B------:R-:W-:-:S05]  /*4590*/  IADD3.X R29, PT, PT, RZ, UR49, RZ, P0, !PT ;  /* 0x00000031ff1d7c10 */ /* 0x000fca00087fe4ff */
[----:B------:R0:W-:Y:S04]  /*45a0*/  STG.E.U8 desc[UR76][R28.64], R30 ;  /* 0x0000001e1c007986 */ /* 0x0001e8000c10114c */
.L_x_647:
[----:B------:R-:W-:Y:S05]  /*45b0*/  BSYNC.RECONVERGENT B0 ;  /* 0x0000000000007941 */ /* 0x000fea0003800200 */
.L_x_646:
        /* <DEDUP_REMOVED lines=244> */
.L_x_649:
[----:B------:R-:W0:Y:S02]  /*5500*/  LDCU.64 UR48, c[0x0][0x540] ;  /* 0x0000a800ff3077ac */ /* 0x000e240008000a00 */
[----:B0-----:R-:W-:-:S04]  /*5510*/  IADD3 R28, P0, PT, R28, UR48, RZ ;  /* 0x000000301c1c7c10 */ /* 0x001fc8000ff1e0ff */
[----:B------:R-:W-:-:S05]  /*5520*/  IADD3.X R29, PT, PT, RZ, UR49, RZ, P0, !PT ;  /* 0x00000031ff1d7c10 */ /* 0x000fca00087fe4ff */
[----:B------:R3:W-:Y:S04]  /*5530*/  STG.E.U8 desc[UR76][R28.64], R30 ;  /* 0x0000001e1c007986 */ /* 0x0007e8000c10114c */
.L_x_639:
        /* <DEDUP_REMOVED lines=11> */
        .weak           $__internal_38_$__cuda_sm20_div_s64
        .type           $__internal_38_$__cuda_sm20_div_s64,@function
        .size           $__internal_38_$__cuda_sm20_div_s64,(.L_x_10552 - $__internal_38_$__cuda_sm20_div_s64)
$__internal_38_$__cuda_sm20_div_s64:
        /* <DEDUP_REMOVED lines=77> */
[----:B------:R-:W-:Y:S06]  /*5ac0*/  RET.REL.NODEC R30 `(_ZN2at6native57_GLOBAL__N__cd6b329d_24_DistributionBernoulli_cu_7537a20d43distribution_elementwise_grid_stride_kernelIfLi4EZNS0_9templates4cuda21uniform_and_transformIhfPNS_17CUDAGeneratorImplEZZZNS4_16bernoulli_kernelIS7_EEvRNS_18TensorIteratorBaseEdT_ENKUlvE_clEvENKUlvE_clEvEUlfE_EEvSA_T1_T2_EUlP24curandStatePhilox4_32_10E_ZNS1_27distribution_nullary_kernelIhf7double2S7_SJ_SE_EEvSA_SG_RKT3_T4_EUlifE0_EEvlNS_15PhiloxCudaStateESF_SG_) ;  /* 0xffffffa41e4c7950 */ /* 0x000fec0003c3ffff */
.L_x_651:
        /* <DEDUP_REMOVED lines=11> */
.L_x_10552:


//--------------------- .text._ZN2at6native57_GLOBAL__N__cd6b329d_24_DistributionBernoulli_cu_7537a20d43distribution_elementwise_grid_stride_kernelIfLi4EZNS0_9templates4cuda21uniform_and_transformIhfPNS_17CUDAGeneratorImplEZZZNS4_16bernoulli_kernelIS7_EEvRNS_18TensorIteratorBaseEdT_ENKUlvE_clEvENKUlvE_clEvEUlfE_EEvSA_T1_T2_EUlP24curandStatePhilox4_32_10E_ZNS1_27distribution_nullary_kernelIhf7double2S7_SJ_SE_EEvSA_SG_RKT3_T4_EUlifE_EEvlNS_15PhiloxCudaStateESF_SG_ --------------------------
	.section	.text._ZN2at6native57_GLOBAL__N__cd6b329d_24_DistributionBernoulli_cu_7537a20d43distribution_elementwise_grid_stride_kernelIfLi4EZNS0_9templates4cuda21uniform_and_transformIhfPNS_17CUDAGeneratorImplEZZZNS4_16bernoulli_kernelIS7_EEvRNS_18TensorIteratorBaseEdT_ENKUlvE_clEvENKUlvE_clEvEUlfE_EEvSA_T1_T2_EUlP24curandStatePhilox4_32_10E_ZNS1_27distribution_nullary_kernelIhf7double2S7_SJ_SE_EEvSA_SG_RKT3_T4_EUlifE_EEvlNS_15PhiloxCudaStateESF_SG_,"ax",@progbits
	.align	128
.text._ZN2at6native57_GLOBAL__N__cd6b329d_24_DistributionBernoulli_cu_7537a20d43distribution_elementwise_grid_stride_kernelIfLi4EZNS0_9templates4cuda21uniform_and_transformIhfPNS_17CUDAGeneratorImplEZZZNS4_16bernoulli_kernelIS7_EEvRNS_18TensorIteratorBaseEdT_ENKUlvE_clEvENKUlvE_clEvEUlfE_EEvSA_T1_T2_EUlP24curandStatePhilox4_32_10E_ZNS1_27distribution_nullary_kernelIhf7double2S7_SJ_SE_EEvSA_SG_RKT3_T4_EUlifE_EEvlNS_15PhiloxCudaStateESF_SG_:
        .type           _ZN2at6native57_GLOBAL__N__cd6b329d_24_DistributionBernoulli_cu_7537a20d43distribution_elementwise_grid_stride_kernelIfLi4EZNS0_9templates4cuda21uniform_and_transformIhfPNS_17CUDAGeneratorImplEZZZNS4_16bernoulli_kernelIS7_EEvRNS_18TensorIteratorBaseEdT_ENKUlvE_clEvENKUlvE_clEvEUlfE_EEvSA_T1_T2_EUlP24curandStatePhilox4_32_10E_ZNS1_27distribution_nullary_kernelIhf7double2S7_SJ_SE_EEvSA_SG_RKT3_T4_EUlifE_EEvlNS_15PhiloxCudaStateESF_SG_,@function
        .size           _ZN2at6native57_GLOBAL__N__cd6b329d_24_DistributionBernoulli_cu_7537a20d43distribution_elementwise_grid_stride_kernelIfLi4EZNS0_9templates4cuda21uniform_and_transformIhfPNS_17CUDAGeneratorImplEZZZNS4_16bernoulli_kernelIS7_EEvRNS_18TensorIteratorBaseEdT_ENKUlvE_clEvENKUlvE_clEvEUlfE_EEvSA_T1_T2_EUlP24curandStatePhilox4_32_10E_ZNS1_27distribution_nullary_kernelIhf7double2S7_SJ_SE_EEvSA_SG_RKT3_T4_EUlifE_EEvlNS_15PhiloxCudaStateESF_SG_,(.L_x_10554 - _ZN2at6native57_GLOBAL__N__cd6b329d_24_DistributionBernoulli_cu_7537a20d43distribution_elementwise_grid_stride_kernelIfLi4EZNS0_9templates4cuda21uniform_and_transformIhfPNS_17CUDAGeneratorImplEZZZNS4_16bernoulli_kernelIS7_EEvRNS_18TensorIteratorBaseEdT_ENKUlvE_clEvENKUlvE_clEvEUlfE_EEvSA_T1_T2_EUlP24curandStatePhilox4_32_10E_ZNS1_27distribution_nullary_kernelIhf7double2S7_SJ_SE_EEvSA_SG_RKT3_T4_EUlifE_EEvlNS_15PhiloxCudaStateESF_SG_)
        .other          _ZN2at6native57_GLOBAL__N__cd6b329d_24_DistributionBernoulli_cu_7537a20d43distribution_elementwise_grid_stride_kernelIfLi4EZNS0_9templates4cuda21uniform_and_transformIhfPNS_17CUDAGeneratorImplEZZZNS4_16bernoulli_kernelIS7_EEvRNS_18TensorIteratorBaseEdT_ENKUlvE_clEvENKUlvE_clEvEUlfE_EEvSA_T1_T2_EUlP24curandStatePhilox4_32_10E_ZNS1_27distribution_nullary_kernelIhf7double2S7_SJ_SE_EEvSA_SG_RKT3_T4_EUlifE_EEvlNS_15PhiloxCudaStateESF_SG_,@"STO_CUDA_ENTRY STV_DEFAULT"
_ZN2at6native57_GLOBAL__N__cd6b329d_24_DistributionBernoulli_cu_7537a20d43distribution_elementwise_grid_stride_kernelIfLi4EZNS0_9templates4cuda21uniform_and_transformIhfPNS_17CUDAGeneratorImplEZZZNS4_16bernoulli_kernelIS7_EEvRNS_18TensorIteratorBaseEdT_ENKUlvE_clEvENKUlvE_clEvEUlfE_EEvSA_T1_T2_EUlP24curandStatePhilox4_32_10E_ZNS1_27distribution_nullary_kernelIhf7double2S7_SJ_SE_EEvSA_SG_RKT3_T4_EUlifE_EEvlNS_15PhiloxCudaStateESF_SG_:
        /* <DEDUP_REMOVED lines=112> */
.L_x_652:
[----:B------:R-:W-:-:S07]  /*0700*/  MOV R34, 0x720 ;  /* 0x0000072000227802 */ /* 0x000fce0000000f00 */
[----:B------:R-:W-:Y:S05]  /*0710*/  CALL.REL.NOINC `($__internal_39_$__cuda_sm20_div_s64) ;  /* 0x0000000c00187944 */ /* 0x000fea0003c00000 */
.L_x_653:
        /* <DEDUP_REMOVED lines=12> */
[----:B------:R-:W2:Y:S01]  /*07e0*/  F2I.FTZ.U32.TRUNC.NTZ R44, R44 ;  /* 0x0000002c002c7305 */ /* 0x000ea2000021f000 */
        /* <DEDUP_REMOVED lines=14> */
.L_x_662:
        /* <DEDUP_REMOVED lines=13> */
.L_x_655:
[----:B------:R-:W-:Y:S05]  /*09a0*/  BSYNC.RECONVERGENT B0 ;  /* 0x0000000000007941 */ /* 0x000fea0003800200 */
.L_x_654:
        /* <DEDUP_REMOVED lines=51> */
.L_x_656:
        /* <DEDUP_REMOVED lines=9> */
.L_x_657:
        /* <DEDUP_REMOVED lines=37> */
[----:B------:R-:W0:Y:S04]  /*0fc0*/  F2I.FTZ.U32.TRUNC.NTZ R33, R32 ;  /* 0x0000002000217305 */ /* 0x000e28000021f000 */
[----:B0-----:R0:W-:Y:S04]  /*0fd0*/  STG.E.U8 desc[UR6][R34.64], R33 ;  /* 0x0000002122007986 */ /* 0x0011e8000c101106 */
.L_x_659:
[----:B------:R-:W-:Y:S05]  /*0fe0*/  BSYNC.RECONVERGENT B0 ;  /* 0x0000000000007941 */ /* 0x000fea0003800200 */
.L_x_658:
        /* <DEDUP_REMOVED lines=22> */
[----:B0-----:R-:W0:Y:S03]  /*1150*/  F2I.FTZ.U32.TRUNC.NTZ R33, R32 ;  /* 0x0000002000217305 */ /* 0x001e26000021f000 */
[----:B0-----:R1:W-:Y:S04]  /*1160*/  STG.E.U8 desc[UR6][R28.64], R33 ;  /* 0x000000211c007986 */ /* 0x0013e8000c101106 */
.L_x_661:
[----:B------:R-:W-:Y:S05]  /*1170*/  BSYNC.RECONVERGENT B0 ;  /* 0x0000000000007941 */ /* 0x000fea0003800200 */
.L_x_660:
        /* <DEDUP_REMOVED lines=32> */
        .weak           $__internal_39_$__cuda_sm20_div_s64
        .type           $__internal_39_$__cuda_sm20_div_s64,@function
        .size           $__internal_39_$__cuda_sm20_div_s64,(.L_x_10554 - $__internal_39_$__cuda_sm20_div_s64)
$__internal_39_$__cuda_sm20_div_s64:
        /* <DEDUP_REMOVED lines=78> */
[----:B------:R-:W-:Y:S06]  /*1860*/  RET.REL.NODEC R22 `(_ZN2at6native57_GLOBAL__N__cd6b329d_24_DistributionBernoulli_cu_7537a20d43distribution_elementwise_grid_stride_kernelIfLi4EZNS0_9templates4cuda21uniform_and_transformIhfPNS_17CUDAGeneratorImplEZZZNS4_16bernoulli_kernelIS7_EEvRNS_18TensorIteratorBaseEdT_ENKUlvE_clEvENKUlvE_clEvEUlfE_EEvSA_T1_T2_EUlP24curandStatePhilox4_32_10E_ZNS1_27distribution_nullary_kernelIhf7double2S7_SJ_SE_EEvSA_SG_RKT3_T4_EUlifE_EEvlNS_15PhiloxCudaStateESF_SG_) ;  /* 0xffffffe416e47950 */ /* 0x000fec0003c3ffff */
.L_x_663:
        /* <DEDUP_REMOVED lines=9> */
.L_x_10554:


//--------------------- .text._ZN2at4cuda57_GLOBAL__N__cd6b329d_24_DistributionBernoulli_cu_7537a20d21kernelPointwiseApply2IZNS_6native9templates4cuda28bernoulli_tensor_cuda_kernelIbfEEvRKNS_10TensorBaseES9_NS_15PhiloxCudaStateEEUliRbSB_SB_SB_RKfSD_SD_SD_E_bSC_mLin1ELin1ELi4ELi512ELi2EEEvNS0_6detail10TensorInfoIT0_T2_EENSG_IT1_SI_EESI_T_ --------------------------
	.section	.text._ZN2at4cuda57_GLOBAL__N__cd6b329d_24_DistributionBernoulli_cu_7537a20d21kernelPointwiseApply2IZNS_6native9templates4cuda28bernoulli_tensor_cuda_kernelIbfEEvRKNS_10TensorBaseES9_NS_15PhiloxCudaStateEEUliRbSB_SB_SB_RKfSD_SD_SD_E_bSC_mLin1ELin1ELi4ELi512ELi2EEEvNS0_6detail10TensorInfoIT0_T2_EENSG_IT1_SI_EESI_T_,"ax",@progbits
	.align	128
.text._ZN2at4cuda57_GLOBAL__N__cd6b329d_24_DistributionBernoulli_cu_7537a20d21kernelPointwiseApply2IZNS_6native9templates4cuda28bernoulli_tensor_cuda_kernelIbfEEvRKNS_10TensorBaseES9_NS_15PhiloxCudaStateEEUliRbSB_SB_SB_RKfSD_SD_SD_E_bSC_mLin1ELin1ELi4ELi512ELi2EEEvNS0_6detail10TensorInfoIT0_T2_EENSG_IT1_SI_EESI_T_:
        .type           _ZN2at4cuda57_GLOBAL__N__cd6b329d_24_DistributionBernoulli_cu_7537a20d21kernelPointwiseApply2IZNS_6native9templates4cuda28bernoulli_tensor_cuda_kernelIbfEEvRKNS_10TensorBaseES9_NS_15PhiloxCudaStateEEUliRbSB_SB_SB_RKfSD_SD_SD_E_bSC_mLin1ELin1ELi4ELi512ELi2EEEvNS0_6detail10TensorInfoIT0_T2_EENSG_IT1_SI_EESI_T_,@function
        .size           _ZN2at4cuda57_GLOBAL__N__cd6b329d_24_DistributionBernoulli_cu_7537a20d21kernelPointwiseApply2IZNS_6native9templates4cuda28bernoulli_tensor_cuda_kernelIbfEEvRKNS_10TensorBaseES9_NS_15PhiloxCudaStateEEUliRbSB_SB_SB_RKfSD_SD_SD_E_bSC_mLin1ELin1ELi4ELi512ELi2EEEvNS0_6detail10TensorInfoIT0_T2_EENSG_IT1_SI_EESI_T_,(.L_x_10556 - _ZN2at4cuda57_GLOBAL__N__cd6b329d_24_DistributionBernoulli_cu_7537a20d21kernelPointwiseApply2IZNS_6native9templates4cuda28bernoulli_tensor_cuda_kernelIbfEEvRKNS_10TensorBaseES9_NS_15PhiloxCudaStateEEUliRbSB_SB_SB_RKfSD_SD_SD_E_bSC_mLin1ELin1ELi4ELi512ELi2EEEvNS0_6detail10TensorInfoIT0_T2_EENSG_IT1_SI_EESI_T_)
        .other          _ZN2at4cuda57_GLOBAL__N__cd6b329d_24_DistributionBernoulli_cu_7537a20d21kernelPointwiseApply2IZNS_6native9templates4cuda28bernoulli_tensor_cuda_kernelIbfEEvRKNS_10TensorBaseES9_NS_15PhiloxCudaStateEEUliRbSB_SB_SB_RKfSD_SD_SD_E_bSC_mLin1ELin1ELi4ELi512ELi2EEEvNS0_6detail10TensorInfoIT0_T2_EENSG_IT1_SI_EESI_T_,@"STO_CUDA_ENTRY STV_DEFAULT"
_ZN2at4cuda57_GLOBAL__N__cd6b329d_24_DistributionBernoulli_cu_7537a20d21kernelPointwiseApply2IZNS_6native9templates4cuda28bernoulli_tensor_cuda_kernelIbfEEvRKNS_10TensorBaseES9_NS_15PhiloxCudaStateEEUliRbSB_SB_SB_RKfSD_SD_SD_E_bSC_mLin1ELin1ELi4ELi512ELi2EEEvNS0_6detail10TensorInfoIT0_T2_EENSG_IT1_SI_EESI_T_:
[----:B------:R-:W0:Y:S01]  /*0000*/  LDC R1, c[0x0][0x37c] ;  /* 0x0000df00ff017b82 */ /* 0x000e220000000800 */
[----:B------:R-:W1:Y:S07]  /*0010*/  S2R R3, SR_TID.X ;  /* 0x0000000000037919 */ /* 0x000e6e0000002100 */
[----:B------:R-:W1:Y:S01]  /*0020*/  S2UR UR4, SR_CTAID.X ;  /* 0x00000000000479c3 */ /* 0x000e620000002500 */
[----:B------:R-:W2:Y:S07]  /*0030*/  LDCU.64 UR6, c[0x0][0x6c0] ;  /* 0x0000d800ff0677ac */ /* 0x000eae0008000a00 */
[----:B------:R-:W1:Y:S02]  /*0040*/  LDC R0, c[0x0][0x360] ;  /* 0x0000d800ff007b82 */ /* 0x000e640000000800 */
[----:B-1----:R-:W-:-:S05]  /*0050*/  IMAD R0, R0, UR4, R3 ;  /* 0x0000000400007c24 */ /* 0x002fca000f8e0203 */
[----:B------:R-:W-:-:S04]  /*0060*/  SHF.L.U32 R29, R0, 0x2, RZ ;  /* 0x00000002001d7819 */ /* 0x000fc800000006ff */
[----:B--2---:R-:W-:-:S04]  /*0070*/  ISETP.GE.U32.AND P0, PT, R29, UR6, PT ;  /* 0x000000061d007c0c */ /* 0x004fc8000bf06070 */
[----:B------:R-:W-:-:S13]  /*0080*/  ISETP.GE.U32.AND.EX P0, PT, RZ, UR7, PT, P0 ;  /* 0x00000007ff007c0c */ /* 0x000fda000bf06100 */
[----:B0-----:R-:W-:Y:S05]  /*0090*/  @P0 EXIT ;  /* 0x000000000000094d */ /* 0x001fea0003800000 */
[----:B------:R-:W0:Y:S01]  /*00a0*/  LDC R56, c[0x0][0x6b8] ;  /* 0x0001ae00ff387b82 */ /* 0x000e220000000800 */
[----:B------:R-:W1:Y:S01]  /*00b0*/  LDCU UR38, c[0x0][0x6dc] ;  /* 0x0000db80ff2677ac */ /* 0x000e620008000800 */
[----:B------:R-:W-:Y:S01]  /*00c0*/  HFMA2 R30, -RZ, RZ, 0, 0 ;  /* 0x00000000ff1e7431 */ /* 0x000fe200000001ff */
[----:B------:R-:W2:Y:S01]  /*00d0*/  LDCU.64 UR36, c[0x0][0x358] ;  /* 0x00006b00ff2477ac */ /* 0x000ea20008000a00 */
[----:B-1----:R-:W-:Y:S01]  /*00e0*/  UPRMT UR38, UR38, 0x7770, URZ ;  /* 0x0000777026267896 */ /* 0x002fe200080000ff */
[C---:B0-----:R-:W-:Y:S02]  /*00f0*/  VIADD R47, R56.reuse, 0xffffffff ;  /* 0xffffffff382f7836 */ /* 0x041fe40000000000 */
[----:B------:R-:W-:-:S03]  /*0100*/  VIADD R56, R56, 0x7 ;  /* 0x0000000738387836 */ /* 0x000fc60000000000 */
[----:B--2---:R-:W-:-:S07]  /*0110*/  LOP3.LUT R22, R47, 0xfffffff8, RZ, 0xc0, !PT ;  /* 0xfffffff82f167812 */ /* 0x004fce00078ec0ff */
.L_x_1097:
[----:B0-----:R-:W0:Y:S01]  /*0120*/  LDCU UR4, c[0x0][0x6c0] ;  /* 0x0000d800ff0477ac */ /* 0x001e220008000800 */
[----:B-1----:R-:W1:Y:S01]  /*0130*/  LDC R9, c[0x0][0x518] ;  /* 0x00014600ff097b82 */ /* 0x002e620000000800 */
[C---:B------:R-:W-:Y:S01]  /*0140*/  LOP3.LUT R38, R56.reuse, 0x7, RZ, 0xc0, !PT ;  /* 0x0000000738267812 */ /* 0x040fe200078ec0ff */
[----:B------:R-:W-:Y:S01]  /*0150*/  BSSY.RECONVERGENT B0, `(.L_x_664) ;  /* 0x00006e5000007945 */ /* 0x000fe20003800200 */
[----:B------:R-:W-:Y:S02]  /*0160*/  LOP3.LUT R39, R47, 0x7, RZ, 0xc0, !PT ;  /* 0x000000072f277812 */ /* 0x000fe400078ec0ff */
[----:B------:R-:W-:Y:S02]  /*0170*/  CS2R R44, SRZ ;  /* 0x00000000002c7805 */ /* 0x000fe4000001ff00 */
[----:B------:R-:W-:Y:S01]  /*0180*/  LOP3.LUT R28, R56, 0x3, RZ, 0xc0, !PT ;  /* 0x00000003381c7812 */ /* 0x000fe200078ec0ff */
[----:B------:R-:W-:Y:S01]  /*0190*/  IMAD.MOV.U32 R41, RZ, RZ, RZ ;  /* 0x000000ffff297224 */ /* 0x000fe200078e00ff */
[----:B------:R-:W-:Y:S01]  /*01a0*/  MOV R46, RZ ;  /* 0x000000ff002e7202 */ /* 0x000fe20000000f00 */
[----:B------:R-:W2:Y:S01]  /*01b0*/  LDC R55, c[0x0][0x6b8] ;  /* 0x0001ae00ff377b82 */ /* 0x000ea20000000800 */
[----:B------:R-:W-:-:S02]  /*01c0*/  IADD3 R38, PT, PT, R38, -0x1, RZ ;  /* 0xffffffff26267810 */ /* 0x000fc40007ffe0ff */
[----:B0-----:R-:W-:-:S04]  /*01d0*/  IADD3 R37, PT, PT, -R29, UR4, RZ ;  /* 0x000000041d257c10 */ /* 0x001fc8000fffe1ff */
[----:B------:R-:W-:Y:S01]  /*01e0*/  ISETP.GE.AND P0, PT, R37, 0x1, PT ;  /* 0x000000012500780c */ /* 0x000fe20003f06270 */
[C---:B-1----:R-:W-:Y:S01]  /*01f0*/  VIADD R27, R9.reuse, 0x7 ;  /* 0x00000007091b7836 */ /* 0x042fe20000000000 */
[C---:B------:R-:W-:Y:S01]  /*0200*/  IADD3 R49, PT, PT, R9.reuse, 0x3, RZ ;  /* 0x0000000309317810 */ /* 0x040fe20007ffe0ff */
[C---:B------:R-:W-:Y:S01]  /*0210*/  VIADD R54, R9.reuse, 0xffffffff ;  /* 0xffffffff09367836 */ /* 0x040fe20000000000 */
[----:B------:R-:W-:Y:S02]  /*0220*/  IADD3 R53, PT, PT, R9, -0x2, RZ ;  /* 0xfffffffe09357810 */ /* 0x000fe40007ffe0ff */
[----:B------:R-:W-:Y:S02]  /*0230*/  LOP3.LUT R34, R27, 0x7, RZ, 0xc0, !PT ;  /* 0x000000071b227812 */ /* 0x000fe400078ec0ff */
[----:B------:R-:W-:Y:S01]  /*0240*/  LOP3.LUT R48, R49, 0x3, RZ, 0xc0, !PT ;  /* 0x0000000331307812 */ /* 0x000fe200078ec0ff */
[C---:B--2---:R-:W-:Y:S01]  /*0250*/  VIADD R52, R55.reuse, 0x3 ;  /* 0x0000000337347836 */ /* 0x044fe20000000000 */
[----:B------:R-:W-:Y:S01]  /*0260*/  IADD3 R55, PT, PT, R55, -0x2, RZ ;  /* 0xfffffffe37377810 */ /* 0x000fe20007ffe0ff */
[----:B------:R-:W-:Y:S01]  /*0270*/  VIADD R34, R34, 0xffffffff ;  /* 0xffffffff22227836 */ /* 0x000fe20000000000 */
[----:B------:R-:W-:-:S02]  /*0280*/  LOP3.LUT R27, R27, 0x3, RZ, 0xc0, !PT ;  /* 0x000000031b1b7812 */ /* 0x000fc400078ec0ff */
[----:B------:R-:W-:Y:S02]  /*0290*/  LOP3.LUT R51, R52, 0x3, RZ, 0xc0, !PT ;  /* 0x0000000334337812 */ /* 0x000fe400078ec0ff */
[----:B------:R-:W-:Y:S02]  /*02a0*/  LOP3.LUT R49, R49, 0x1, RZ, 0xc0, !PT ;  /* 0x0000000131317812 */ /* 0x000fe400078ec0ff */
[----:B------:R-:W-:Y:S02]  /*02b0*/  LOP3.LUT R50, R54, 0x7, RZ, 0xc0, !PT ;  /* 0x0000000736327812 */ /* 0x000fe400078ec0ff */
[----:B------:R-:W-:Y:S01]  /*02c0*/  LOP3.LUT R52, R52, 0x1, RZ, 0xc0, !PT ;  /* 0x0000000134347812 */ /* 0x000fe200078ec0ff */
[----:B------:R-:W-:Y:S06]  /*02d0*/  @!P0 BRA `(.L_x_665) ;  /* 0x0000006c00308947 */ /* 0x000fec0003800000 */
[----:B------:R-:W-:Y:S02]  /*02e0*/  ISETP.GE.AND P0, PT, R9, 0x2, PT ;  /* 0x000000020900780c */ /* 0x000fe40003f06270 */
[----:B------:R-:W-:Y:S02]  /*02f0*/  CS2R R14, SRZ ;  /* 0x00000000000e7805 */ /* 0x000fe4000001ff00 */
[----:B------:R-:W-:Y:S01]  /*0300*/  MOV R16, R29 ;  /* 0x0000001d00107202 */ /* 0x000fe20000000f00 */
[----:B------:R-:W-:-:S08]  /*0310*/  IMAD.MOV.U32 R13, RZ, RZ, R30 ;  /* 0x000000ffff0d7224 */ /* 0x000fd000078e001e */
[----:B------:R-:W-:Y:S05]  /*0320*/  @!P0 BRA `(.L_x_666) ;  /* 0x0000003400b48947 */ /* 0x000fea0003800000 */
[----:B------:R-:W0:Y:S01]  /*0330*/  LDCU UR4, c[0x0][0x518] ;  /* 0x0000a300ff0477ac */ /* 0x000e220008000800 */
[----:B------:R-:W-:Y:S02]  /*0340*/  ISETP.GE.U32.AND P0, PT, R53, 0x7, PT ;  /* 0x000000073500780c */ /* 0x000fe40003f06070 */
[----:B------:R-:W-:Y:S02]  /*0350*/  CS2R R14, SRZ ;  /* 0x00000000000e7805 */ /* 0x000fe4000001ff00 */
[----:B------:R-:W-:Y:S01]  /*0360*/  LOP3.LUT R0, R54, 0xfffffff8, RZ, 0xc0, !PT ;  /* 0xfffffff836007812 */ /* 0x000fe200078ec0ff */
[----:B------:R-:W-:Y:S01]  /*0370*/  IMAD.MOV.U32 R13, RZ, RZ, R30 ;  /* 0x000000ffff0d7224 */ /* 0x000fe200078e001e */
[----:B------:R-:W-:Y:S02]  /*0380*/  MOV R16, R29 ;  /* 0x0000001d00107202 */ /* 0x000fe40000000f00 */
[----:B------:R-:W-:Y:S01]  /*0390*/  IADD3 R8, PT, PT, -R0, RZ, RZ ;  /* 0x000000ff00087210 */ /* 0x000fe20007ffe1ff */
[----:B0-----:R-:W-:-:S04]  /*03a0*/  IMAD.U32 R12, RZ, RZ, UR4 ;  /* 0x00000004ff0c7e24 */ /* 0x001fc8000f8e00ff */
[----:B------:R-:W-:Y:S05]  /*03b0*/  @!P0 BRA `(.L_x_667) ;  /* 0x0000001c00288947 */ /* 0x000fea0003800000 */
[----:B------:R-:W-:Y:S01]  /*03c0*/  BSSY.RECONVERGENT B1, `(.L_x_668) ;  /* 0x00001c8000017945 */ /* 0x000fe20003800200 */
[----:B------:R-:W-:-:S07]  /*03d0*/  IADD3 R9, PT, PT, R9, -0x4, RZ ;  /* 0xfffffffc09097810 */ /* 0x000fce0007ffe0ff */
.L_x_693:
[----:B------:R-:W-:Y:S01]  /*03e0*/  VIADD R12, R9, 0x3 ;  /* 0x00000003090c7836 */ /* 0x000fe20000000000 */
[----:B------:R-:W-:Y:S01]  /*03f0*/  BSSY.RECONVERGENT B2, `(.L_x_669) ;  /* 0x000002f000027945 */ /* 0x000fe20003800200 */
[----:B------:R-:W-:-:S03]  /*0400*/  VIADD R8, R8, 0x8 ;  /* 0x0000000808087836 */ /* 0x000fc60000000000 */
[----:B------:R-:W-:Y:S02]  /*0410*/  SHF.L.U32 R10, R12, 0x3, RZ ;  /* 0x000000030c0a7819 */ /* 0x000fe400000006ff */
[----:B------:R-:W-:-:S04]  /*0420*/  ISETP.NE.AND P0, PT, R8, RZ, PT ;  /* 0x000000ff0800720c */ /* 0x000fc80003f05270 */
[----:B------:R-:W0:Y:S02]  /*0430*/  LDC.64 R10, c[0x0][R10+0x388] ;  /* 0x0000e2000a0a7b82 */ /* 0x000e240000000a00 */
[----:B0-----:R-:W-:-:S04]  /*0440*/  LOP3.LUT R0, R13, R11, RZ, 0xfc, !PT ;  /* 0x0000000b0d007212 */ /* 0x001fc800078efcff */
[----:B------:R-:W-:-:S13]  /*0450*/  ISETP.NE.U32.AND P1, PT, R0, RZ, PT ;  /* 0x000000ff0000720c */ /* 0x000fda0003f25070 */
[----:B------:R-:W-:Y:S05]  /*0460*/  @P1 BRA `(.L_x_670) ;  /* 0x0000000000601947 */ /* 0x000fea0003800000 */
[----:B------:R-:W0:Y:S01]  /*0470*/  I2F.U32.RP R0, R10 ;  /* 0x0000000a00007306 */ /* 0x000e220000209000 */
[----:B------:R-:W-:Y:S01]  /*0480*/  IMAD.MOV R5, RZ, RZ, -R10 ;  /* 0x000000ffff057224 */ /* 0x000fe200078e0a0a */
[----:B------:R-:W-:Y:S01]  /*0490*/  ISETP.NE.U32.AND P3, PT, R10, RZ, PT ;  /* 0x000000ff0a00720c */ /* 0x000fe20003f65070 */
[----:B------:R-:W-:-:S05]  /*04a0*/  HFMA2 R11, -RZ, RZ, 0, 0 ;  /* 0x00000000ff0b7431 */ /* 0x000fca00000001ff */
[----:B0-----:R-:W0:Y:S02]  /*04b0*/  MUFU.RCP R0, R0 ;  /* 0x0000000000007308 */ /* 0x001e240000001000 */
[----:B0-----:R-:W-:-:S06]  /*04c0*/  IADD3 R2, PT, PT, R0, 0xffffffe, RZ ;  /* 0x0ffffffe00027810 */ /* 0x001fcc0007ffe0ff */
[----:B------:R0:W1:Y:S02]  /*04d0*/  F2I.FTZ.U32.TRUNC.NTZ R3, R2 ;  /* 0x0000000200037305 */ /* 0x000064000021f000 */
[----:B0-----:R-:W-:Y:S02]  /*04e0*/  HFMA2 R2, -RZ, RZ, 0, 0 ;  /* 0x00000000ff027431 */ /* 0x001fe400000001ff */
[----:B-1----:R-:W-:-:S04]  /*04f0*/  IMAD R5, R5, R3, RZ ;  /* 0x0000000305057224 */ /* 0x002fc800078e02ff */
[----:B------:R-:W-:-:S06]  /*0500*/  IMAD.HI.U32 R3, R3, R5, R2 ;  /* 0x0000000503037227 */ /* 0x000fcc00078e0002 */
[----:B------:R-:W-:-:S04]  /*0510*/  IMAD.HI.U32 R3, R3, R16, RZ ;  /* 0x0000001003037227 */ /* 0x000fc800078e00ff */
[----:B------:R-:W-:-:S04]  /*0520*/  IMAD.MOV R5, RZ, RZ, -R3 ;  /* 0x000000ffff057224 */ /* 0x000fc800078e0a03 */
[----:B------:R-:W-:-:S05]  /*0530*/  IMAD R5, R10, R5, R16 ;  /* 0x000000050a057224 */ /* 0x000fca00078e0210 */
[----:B------:R-:W-:-:S13]  /*0540*/  ISETP.GE.U32.AND P1, PT, R5, R10, PT ;  /* 0x0000000a0500720c */ /* 0x000fda0003f26070 */
[----:B------:R-:W-:Y:S01]  /*0550*/  @P1 IADD3 R5, PT, PT, -R10, R5, RZ ;  /* 0x000000050a051210 */ /* 0x000fe20007ffe1ff */
[----:B------:R-:W-:-:S03]  /*0560*/  @P1 VIADD R3, R3, 0x1 ;  /* 0x0000000103031836 */ /* 0x000fc60000000000 */
[----:B------:R-:W-:Y:S02]  /*0570*/  ISETP.GE.U32.AND P2, PT, R5, R10, PT ;  /* 0x0000000a0500720c */ /* 0x000fe40003f46070 */
[----:B------:R-:W-:-:S11]  /*0580*/  MOV R5, RZ ;  /* 0x000000ff00057202 */ /* 0x000fd60000000f00 */
[----:B------:R-:W-:Y:S02]  /*0590*/  @P2 IADD3 R3, PT, PT, R3, 0x1, RZ ;  /* 0x0000000103032810 */ /* 0x000fe40007ffe0ff */
[----:B------:R-:W-:-:S05]  /*05a0*/  @!P3 LOP3.LUT R3, RZ, R10, RZ, 0x33, !PT ;  /* 0x0000000aff03b212 */ /* 0x000fca00078e33ff */
[----:B------:R-:W-:-:S04]  /*05b0*/  IMAD.MOV R7, RZ, RZ, -R3 ;  /* 0x000000ffff077224 */ /* 0x000fc800078e0a03 */
[----:B------:R-:W-:Y:S02]  /*05c0*/  IMAD R4, R10, R7, R16 ;  /* 0x000000070a047224 */ /* 0x000fe400078e0210 */
[----:B------:R-:W-:Y:S01]  /*05d0*/  IMAD.MOV.U32 R10, RZ, RZ, R3 ;  /* 0x000000ffff0a7224 */ /* 0x000fe200078e0003 */
[----:B------:R-:W-:Y:S06]  /*05e0*/  BRA `(.L_x_671) ;  /* 0x00000000003c7947 */ /* 0x000fec0003800000 */
.L_x_670:
[----:B------:R-:W-:Y:S01]  /*05f0*/  IMAD.MOV.U32 R4, RZ, RZ, R16 ;  /* 0x000000ffff047224 */ /* 0x000fe200078e0010 */
[----:B------:R-:W-:Y:S01]  /*0600*/  MOV R5, R13 ;  /* 0x0000000d00057202 */ /* 0x000fe20000000f00 */
[----:B------:R-:W-:Y:S01]  /*0610*/  IMAD.MOV.U32 R2, RZ, RZ, R10 ;  /* 0x000000ffff027224 */ /* 0x000fe200078e000a */
[----:B------:R-:W-:Y:S02]  /*0620*/  MOV R3, R11 ;  /* 0x0000000b00037202 */ /* 0x000fe40000000f00 */
[----:B------:R-:W-:-:S07]  /*0630*/  MOV R0, 0x650 ;  /* 0x0000065000007802 */ /* 0x000fce0000000f00 */
[----:B------:R-:W-:Y:S05]  /*0640*/  CALL.REL.NOINC `($__internal_40_$__cuda_sm20_div_u64) ;  /* 0x000001c400a07944 */ /* 0x000fea0003c00000 */
[----:B------:R-:W-:Y:S02]  /*0650*/  IADD3 R19, P1, PT, RZ, -R2, RZ ;  /* 0x80000002ff137210 */ /* 0x000fe40007f3e0ff */
[----:B------:R-:W-:-:S03]  /*0660*/  MOV R17, R13 ;  /* 0x0000000d00117202 */ /* 0x000fc60000000f00 */
[----:B------:R-:W-:Y:S02]  /*0670*/  IMAD.X R7, RZ, RZ, ~R3, P1 ;  /* 0x000000ffff077224 */ /* 0x000fe400008e0e03 */
[----:B------:R-:W-:-:S04]  /*0680*/  IMAD.WIDE.U32 R4, R10, R19, R16 ;  /* 0x000000130a047225 */ /* 0x000fc800078e0010 */
[----:B------:R-:W-:Y:S01]  /*0690*/  IMAD R7, R7, R10, RZ ;  /* 0x0000000a07077224 */ /* 0x000fe200078e02ff */
[----:B------:R-:W-:-:S03]  /*06a0*/  MOV R10, R2 ;  /* 0x00000002000a7202 */ /* 0x000fc60000000f00 */
[----:B------:R-:W-:Y:S02]  /*06b0*/  IMAD R7, R11, R19, R7 ;  /* 0x000000130b077224 */ /* 0x000fe400078e0207 */
[----:B------:R-:W-:Y:S02]  /*06c0*/  IMAD.MOV.U32 R11, RZ, RZ, R3 ;  /* 0x000000ffff0b7224 */ /* 0x000fe400078e0003 */
[----:B------:R-:W-:-:S07]  /*06d0*/  IMAD.IADD R5, R5, 0x1, R7 ;  /* 0x0000000105057824 */ /* 0x000fce00078e0207 */
.L_x_671:
[----:B------:R-:W-:Y:S05]  /*06e0*/  BSYNC.RECONVERGENT B2 ;  /* 0x0000000000027941 */ /* 0x000fea0003800200 */
.L_x_669:
[----:B------:R-:W-:Y:S01]  /*06f0*/  IADD3 R16, PT, PT, R9, 0x2, RZ ;  /* 0x0000000209107810 */ /* 0x000fe20007ffe0ff */
[----:B------:R-:W-:Y:S01]  /*0700*/  UMOV UR4, 0xd0 ;  /* 0x000000d000047882 */ /* 0x000fe20000000000 */
[-C--:B------:R-:W-:Y:S01]  /*0710*/  LOP3.LUT R15, R15, R14.reuse, RZ, 0x3c, !PT ;  /* 0x0000000e0f0f7212 */ /* 0x080fe200078e3cff */
[----:B------:R-:W-:Y:S01]  /*0720*/  BSSY.RECONVERGENT B2, `(.L_x_672) ;  /* 0x0000036000027945 */ /* 0x000fe20003800200 */
[----:B------:R-:W-:Y:S01]  /*0730*/  LEA R2, R12, UR4, 0x3 ;  /* 0x000000040c027c11 */ /* 0x000fe2000f8e18ff */
[----:B------:R-:W-:Y:S01]  /*0740*/  IMAD.SHL.U32 R13, R16, 0x8, RZ ;  /* 0x00000008100d7824 */ /* 0x000fe200078e00ff */
[----:B------:R-:W-:-:S04]  /*0750*/  LOP3.LUT R14, R15, R14, RZ, 0x3c, !PT ;  /* 0x0000000e0f0e7212 */ /* 0x000fc800078e3cff */
[----:B------:R-:W0:Y:S01]  /*0760*/  LDC.64 R2, c[0x0][R2+0x380] ;  /* 0x0000e00002027b82 */ /* 0x000e220000000a00 */
[----:B------:R-:W-:-:S07]  /*0770*/  LOP3.LUT R15, R15, R14, RZ, 0x3c, !PT ;  /* 0x0000000e0f0f7212 */ /* 0x000fce00078e3cff */
[----:B------:R-:W1:Y:S01]  /*0780*/  LDC.64 R12, c[0x0][R13+0x388] ;  /* 0x0000e2000d0c7b82 */ /* 0x000e620000000a00 */
[-C--:B0-----:R-:W-:Y:S02]  /*0790*/  IMAD R3, R3, R4.reuse, RZ ;  /* 0x0000000403037224 */ /* 0x081fe400078e02ff */
[----:B------:R-:W-:-:S04]  /*07a0*/  IMAD.WIDE.U32 R14, R2, R4, R14 ;  /* 0x00000004020e7225 */ /* 0x000fc800078e000e */
[----:B------:R-:W-:Y:S01]  /*07b0*/  IMAD R3, R2, R5, R3 ;  /* 0x0000000502037224 */ /* 0x000fe200078e0203 */
[----:B-1----:R-:W-:-:S04]  /*07c0*/  LOP3.LUT R0, R11, R13, RZ, 0xfc, !PT ;  /* 0x0000000d0b007212 */ /* 0x002fc800078efcff */
[----:B------:R-:W-:Y:S02]  /*07d0*/  IADD3 R17, PT, PT, R15, R3, RZ ;  /* 0x000000030f117210 */ /* 0x000fe40007ffe0ff */
[----:B------:R-:W-:-:S13]  /*07e0*/  ISETP.NE.U32.AND P1, PT, R0, RZ, PT ;  /* 0x000000ff0000720c */ /* 0x000fda0003f25070 */
[----:B------:R-:W-:Y:S05]  /*07f0*/  @P1 BRA `(.L_x_673) ;  /* 0x0000000000601947 */ /* 0x000fea0003800000 */
[----:B------:R-:W0:Y:S01]  /*0800*/  I2F.U32.RP R0, R12 ;  /* 0x0000000c00007306 */ /* 0x000e220000209000 */
[----:B------:R-:W-:Y:S01]  /*0810*/  IADD3 R5, PT, PT, RZ, -R12, RZ ;  /* 0x8000000cff057210 */ /* 0x000fe20007ffe0ff */
[----:B------:R-:W-:Y:S01]  /*0820*/  IMAD.MOV.U32 R11, RZ, RZ, RZ ;  /* 0x000000ffff0b7224 */ /* 0x000fe200078e00ff */
[----:B------:R-:W-:-:S05]  /*0830*/  ISETP.NE.U32.AND P3, PT, R12, RZ, PT ;  /* 0x000000ff0c00720c */ /* 0x000fca0003f65070 */
[----:B0-----:R-:W0:Y:S02]  /*0840*/  MUFU.RCP R0, R0 ;  /* 0x0000000000007308 */ /* 0x001e240000001000 */
[----:B0-----:R-:W-:-:S06]  /*0850*/  VIADD R2, R0, 0xffffffe ;  /* 0x0ffffffe00027836 */ /* 0x001fcc0000000000 */
[----:B------:R0:W1:Y:S02]  /*0860*/  F2I.FTZ.U32.TRUNC.NTZ R3, R2 ;  /* 0x0000000200037305 */ /* 0x000064000021f000 */
[----:B0-----:R-:W-:Y:S02]  /*0870*/  IMAD.MOV.U32 R2, RZ, RZ, RZ ;  /* 0x000000ffff027224 */ /* 0x001fe400078e00ff */
[----:B-1----:R-:W-:-:S04]  /*0880*/  IMAD R5, R5, R3, RZ ;  /* 0x0000000305057224 */ /* 0x002fc800078e02ff */
[----:B------:R-:W-:-:S06]  /*0890*/  IMAD.HI.U32 R3, R3, R5, R2 ;  /* 0x0000000503037227 */ /* 0x000fcc00078e0002 */
[----:B------:R-:W-:-:S05]  /*08a0*/  IMAD.HI.U32 R3, R3, R10, RZ ;  /* 0x0000000a03037227 */ /* 0x000fca00078e00ff */
[----:B------:R-:W-:-:S05]  /*08b0*/  IADD3 R5, PT, PT, -R3, RZ, RZ ;  /* 0x000000ff03057210 */ /* 0x000fca0007ffe1ff */
[----:B------:R-:W-:-:S05]  /*08c0*/  IMAD R5, R12, R5, R10 ;  /* 0x000000050c057224 */ /* 0x000fca00078e020a */
[----:B------:R-:W-:-:S13]  /*08d0*/  ISETP.GE.U32.AND P1, PT, R5, R12, PT ;  /* 0x0000000c0500720c */ /* 0x000fda0003f26070 */
[----:B------:R-:W-:Y:S01]  /*08e0*/  @P1 IMAD.IADD R5, R5, 0x1, -R12 ;  /* 0x0000000105051824 */ /* 0x000fe200078e0a0c */
[----:B------:R-:W-:-:S04]  /*08f0*/  @P1 IADD3 R3, PT, PT, R3, 0x1, RZ ;  /* 0x0000000103031810 */ /* 0x000fc80007ffe0ff */
[----:B------:R-:W-:Y:S01]  /*0900*/  ISETP.GE.U32.AND P2, PT, R5, R12, PT ;  /* 0x0000000c0500720c */ /* 0x000fe20003f46070 */
[----:B------:R-:W-:-:S12]  /*0910*/  IMAD.MOV.U32 R5, RZ, RZ, RZ ;  /* 0x000000ffff057224 */ /* 0x000fd800078e00ff */
[----:B------:R-:W-:Y:S01]  /*0920*/  @P2 VIADD R3, R3, 0x1 ;  /* 0x0000000103032836 */ /* 0x000fe20000000000 */
[----:B------:R-:W-:-:S04]  /*0930*/  @!P3 LOP3.LUT R3, RZ, R12, RZ, 0x33, !PT ;  /* 0x0000000cff03b212 */ /* 0x000fc800078e33ff */
[----:B------:R-:W-:-:S05]  /*0940*/  IADD3 R7, PT, PT, -R3, RZ, RZ ;  /* 0x000000ff03077210 */ /* 0x000fca0007ffe1ff */
[----:B------:R-:W-:Y:S01]  /*0950*/  IMAD R4, R12, R7, R10 ;  /* 0x000000070c047224 */ /* 0x000fe200078e020a */
[----:B------:R-:W-:Y:S01]  /*0960*/  MOV R10, R3 ;  /* 0x00000003000a7202 */ /* 0x000fe20000000f00 */
[----:B------:R-:W-:Y:S06]  /*0970*/  BRA `(.L_x_674) ;  /* 0x0000000000407947 */ /* 0x000fec0003800000 */
.L_x_673:
[----:B------:R-:W-:Y:S01]  /*0980*/  MOV R4, R10 ;  /* 0x0000000a00047202 */ /* 0x000fe20000000f00 */
[----:B------:R-:W-:Y:S01]  /*0990*/  IMAD.MOV.U32 R5, RZ, RZ, R11 ;  /* 0x000000ffff057224 */ /* 0x000fe200078e000b */
[----:B------:R-:W-:Y:S01]  /*09a0*/  MOV R2, R12 ;  /* 0x0000000c00027202 */ /* 0x000fe20000000f00 */
[----:B------:R-:W-:Y:S01]  /*09b0*/  IMAD.MOV.U32 R3, RZ, RZ, R13 ;  /* 0x000000ffff037224 */ /* 0x000fe200078e000d */
[----:B------:R-:W-:-:S07]  /*09c0*/  MOV R0, 0x9e0 ;  /* 0x000009e000007802 */ /* 0x000fce0000000f00 */
[----:B------:R-:W-:Y:S05]  /*09d0*/  CALL.REL.NOINC `($__internal_40_$__cuda_sm20_div_u64) ;  /* 0x000001c000bc7944 */ /* 0x000fea0003c00000 */
[-C--:B------:R-:W-:Y:S01]  /*09e0*/  IADD3 R19, P1, PT, RZ, -R2.reuse, RZ ;  /* 0x80000002ff137210 */ /* 0x080fe20007f3e0ff */
[----:B------:R-:W-:Y:S01]  /*09f0*/  IMAD.MOV.U32 R4, RZ, RZ, R10 ;  /* 0x000000ffff047224 */ /* 0x000fe200078e000a */
[----:B------:R-:W-:Y:S01]  /*0a00*/  MOV R5, R11 ;  /* 0x0000000b00057202 */ /* 0x000fe20000000f00 */
[----:B------:R-:W-:Y:S01]  /*0a10*/  IMAD.MOV.U32 R11, RZ, RZ, R3 ;  /* 0x000000ffff0b7224 */ /* 0x000fe200078e0003 */
[----:B------:R-:W-:Y:S02]  /*0a20*/  IADD3.X R7, PT, PT, RZ, ~R3, RZ, P1, !PT ;  /* 0x80000003ff077210 */ /* 0x000fe40000ffe4ff */
[----:B------:R-:W-:Y:S01]  /*0a30*/  MOV R10, R2 ;  /* 0x00000002000a7202 */ /* 0x000fe20000000f00 */
[----:B------:R-:W-:-:S04]  /*0a40*/  IMAD.WIDE.U32 R4, R12, R19, R4 ;  /* 0x000000130c047225 */ /* 0x000fc800078e0004 */
[----:B------:R-:W-:-:S04]  /*0a50*/  IMAD R7, R7, R12, RZ ;  /* 0x0000000c07077224 */ /* 0x000fc800078e02ff */
[----:B------:R-:W-:-:S04]  /*0a60*/  IMAD R7, R13, R19, R7 ;  /* 0x000000130d077224 */ /* 0x000fc800078e0207 */
[----:B------:R-:W-:-:S07]  /*0a70*/  IMAD.IADD R5, R5, 0x1, R7 ;  /* 0x0000000105057824 */ /* 0x000fce00078e0207 */
.L_x_674:
[----:B------:R-:W-:Y:S05]  /*0a80*/  BSYNC.RECONVERGENT B2 ;  /* 0x0000000000027941 */ /* 0x000fea0003800200 */
.L_x_672:
[----:B------:R-:W-:Y:S01]  /*0a90*/  IADD3 R23, PT, PT, R9, 0x1, RZ ;  /* 0x0000000109177810 */ /* 0x000fe20007ffe0ff */
[----:B------:R-:W-:Y:S01]  /*0aa0*/  UMOV UR4, 0xd0 ;  /* 0x000000d000047882 */ /* 0x000fe20000000000 */
[----:B------:R-:W-:Y:S01]  /*0ab0*/  BSSY.RECONVERGENT B2, `(.L_x_675) ;  /* 0x0000035000027945 */ /* 0x000fe20003800200 */
[----:B------:R-:W-:Y:S02]  /*0ac0*/  LEA R2, R16, UR4, 0x3 ;  /* 0x0000000410027c11 */ /* 0x000fe4000f8e18ff */
[----:B------:R-:W-:Y:S01]  /*0ad0*/  IMAD.SHL.U32 R12, R23, 0x8, RZ ;  /* 0x00000008170c7824 */ /* 0x000fe200078e00ff */
[----:B------:R-:W-:-:S03]  /*0ae0*/  MOV R16, R14 ;  /* 0x0000000e00107202 */ /* 0x000fc60000000f00 */
[----:B------:R-:W0:Y:S08]  /*0af0*/  LDC.64 R2, c[0x0][R2+0x380] ;  /* 0x0000e00002027b82 */ /* 0x000e300000000a00 */
[----:B------:R-:W1:Y:S01]  /*0b00*/  LDC.64 R12, c[0x0][R12+0x388] ;  /* 0x0000e2000c0c7b82 */ /* 0x000e620000000a00 */
[-C--:B0-----:R-:W-:Y:S02]  /*0b10*/  IMAD R3, R3, R4.reuse, RZ ;  /* 0x0000000403037224 */ /* 0x081fe400078e02ff */
[----:B------:R-:W-:-:S04]  /*0b20*/  IMAD.WIDE.U32 R14, R2, R4, R16 ;  /* 0x00000004020e7225 */ /* 0x000fc800078e0010 */
[----:B------:R-:W-:Y:S01]  /*0b30*/  IMAD R3, R2, R5, R3 ;  /* 0x0000000502037224 */ /* 0x000fe200078e0203 */
[----:B-1----:R-:W-:-:S03]  /*0b40*/  LOP3.LUT R0, R11, R13, RZ, 0xfc, !PT ;  /* 0x0000000d0b007212 */ /* 0x002fc600078efcff */
[----:B------:R-:W-:Y:S01]  /*0b50*/  IMAD.IADD R16, R15, 0x1, R3 ;  /* 0x000000010f107824 */ /* 0x000fe200078e0203 */
        /* <DEDUP_REMOVED lines=26> */
.L_x_676:
[----:B------:R-:W-:Y:S01]  /*0d00*/  IMAD.MOV.U32 R4, RZ, RZ, R10 ;  /* 0x000000ffff047224 */ /* 0x000fe200078e000a */
[----:B------:R-:W-:Y:S01]  /*0d10*/  MOV R5, R11 ;  /* 0x0000000b00057202 */ /* 0x000fe20000000f00 */
[----:B------:R-:W-:Y:S01]  /*0d20*/  IMAD.MOV.U32 R2, RZ, RZ, R12 ;  /* 0x000000ffff027224 */ /* 0x000fe200078e000c */
[----:B------:R-:W-:Y:S02]  /*0d30*/  MOV R3, R13 ;  /* 0x0000000d00037202 */ /* 0x000fe40000000f00 */
[----:B------:R-:W-:-:S07]  /*0d40*/  MOV R0, 0xd60 ;  /* 0x00000d6000007802 */ /* 0x000fce0000000f00 */
[----:B------:R-:W-:Y:S05]  /*0d50*/  CALL.REL.NOINC `($__internal_40_$__cuda_sm20_div_u64) ;  /* 0x000001bc00dc7944 */ /* 0x000fea0003c00000 */
[----:B------:R-:W-:Y:S01]  /*0d60*/  IADD3 R17, P1, PT, RZ, -R2, RZ ;  /* 0x80000002ff117210 */ /* 0x000fe20007f3e0ff */
[----:B------:R-:W-:Y:S01]  /*0d70*/  IMAD.MOV.U32 R5, RZ, RZ, R11 ;  /* 0x000000ffff057224 */ /* 0x000fe200078e000b */
[----:B------:R-:W-:Y:S01]  /*0d80*/  MOV R4, R10 ;  /* 0x0000000a00047202 */ /* 0x000fe20000000f00 */
[----:B------:R-:W-:Y:S01]  /*0d90*/  IMAD.MOV.U32 R10, RZ, RZ, R2 ;  /* 0x000000ffff0a7224 */ /* 0x000fe200078e0002 */
[----:B------:R-:W-:Y:S01]  /*0da0*/  MOV R11, R3 ;  /* 0x00000003000b7202 */ /* 0x000fe20000000f00 */
[----:B------:R-:W-:Y:S02]  /*0db0*/  IMAD.X R7, RZ, RZ, ~R3, P1 ;  /* 0x000000ffff077224 */ /* 0x000fe400008e0e03 */
[----:B------:R-:W-:-:S04]  /*0dc0*/  IMAD.WIDE.U32 R4, R12, R17, R4 ;  /* 0x000000110c047225 */ /* 0x000fc800078e0004 */
[----:B------:R-:W-:-:S04]  /*0dd0*/  IMAD R7, R7, R12, RZ ;  /* 0x0000000c07077224 */ /* 0x000fc800078e02ff */
[----:B------:R-:W-:-:S05]  /*0de0*/  IMAD R7, R13, R17, R7 ;  /* 0x000000110d077224 */ /* 0x000fca00078e0207 */
[----:B------:R-:W-:-:S07]  /*0df0*/  IADD3 R5, PT, PT, R5, R7, RZ ;  /* 0x0000000705057210 */ /* 0x000fce0007ffe0ff */
.L_x_677:
[----:B------:R-:W-:Y:S05]  /*0e00*/  BSYNC.RECONVERGENT B2 ;  /* 0x0000000000027941 */ /* 0x000fea0003800200 */
.L_x_675:
[----:B------:R-:W-:Y:S01]  /*0e10*/  IMAD.SHL.U32 R12, R9, 0x8, RZ ;  /* 0x00000008090c7824 */ /* 0x000fe200078e00ff */
[----:B------:R-:W-:Y:S01]  /*0e20*/  UMOV UR4, 0xd0 ;  /* 0x000000d000047882 */ /* 0x000fe20000000000 */
[----:B------:R-:W-:Y:S01]  /*0e30*/  MOV R15, R16 ;  /* 0x00000010000f7202 */ /* 0x000fe20000000f00 */
[----:B------:R-:W-:Y:S01]  /*0e40*/  BSSY.RECONVERGENT B2, `(.L_x_678) ;  /* 0x0000033000027945 */ /* 0x000fe20003800200 */
[----:B------:R-:W-:Y:S02]  /*0e50*/  LEA R2, R23, UR4, 0x3 ;  /* 0x0000000417027c11 */ /* 0x000fe4000f8e18ff */
[----:B------:R-:W0:Y:S08]  /*0e60*/  LDC.64 R12, c[0x0][R12+0x388] ;  /* 0x0000e2000c0c7b82 */ /* 0x000e300000000a00 */
[----:B------:R-:W1:Y:S01]  /*0e70*/  LDC.64 R2, c[0x0][R2+0x380] ;  /* 0x0000e00002027b82 */ /* 0x000e620000000a00 */
[----:B0-----:R-:W-:-:S04]  /*0e80*/  LOP3.LUT R0, R11, R13, RZ, 0xfc, !PT ;  /* 0x0000000d0b007212 */ /* 0x001fc800078efcff */
[----:B------:R-:W-:Y:S01]  /*0e90*/  ISETP.NE.U32.AND P1, PT, R0, RZ, PT ;  /* 0x000000ff0000720c */ /* 0x000fe20003f25070 */
[-C--:B-1----:R-:W-:Y:S02]  /*0ea0*/  IMAD R3, R3, R4.reuse, RZ ;  /* 0x0000000403037224 */ /* 0x082fe400078e02ff */
[----:B------:R-:W-:-:S04]  /*0eb0*/  IMAD.WIDE.U32 R14, R2, R4, R14 ;  /* 0x00000004020e7225 */ /* 0x000fc800078e000e */
[----:B------:R-:W-:-:S04]  /*0ec0*/  IMAD R3, R2, R5, R3 ;  /* 0x0000000502037224 */ /* 0x000fc800078e0203 */
[----:B------:R-:W-:Y:S02]  /*0ed0*/  IMAD.IADD R16, R15, 0x1, R3 ;  /* 0x000000010f107824 */ /* 0x000fe400078e0203 */
        /* <DEDUP_REMOVED lines=25> */
.L_x_679:
        /* <DEDUP_REMOVED lines=16> */
.L_x_680:
[----:B------:R-:W-:Y:S05]  /*1170*/  BSYNC.RECONVERGENT B2 ;  /* 0x0000000000027941 */ /* 0x000fea0003800200 */
.L_x_678:
[C---:B------:R-:W-:Y:S01]  /*1180*/  VIADD R17, R9.reuse, 0xffffffff ;  /* 0xffffffff09117836 */ /* 0x040fe20000000000 */
[----:B------:R-:W-:Y:S01]  /*1190*/  UMOV UR4, 0xd0 ;  /* 0x000000d000047882 */ /* 0x000fe20000000000 */
[----:B------:R-:W-:Y:S01]  /*11a0*/  IMAD.MOV.U32 R15, RZ, RZ, R16 ;  /* 0x000000ffff0f7224 */ /* 0x000fe200078e0010 */
[----:B------:R-:W-:Y:S01]  /*11b0*/  LEA R2, R9, UR4, 0x3 ;  /* 0x0000000409027c11 */ /* 0x000fe2000f8e18ff */
[----:B------:R-:W-:Y:S01]  /*11c0*/  BSSY.RECONVERGENT B2, `(.L_x_681) ;  /* 0x0000033000027945 */ /* 0x000fe20003800200 */
[----:B------:R-:W-:-:S04]  /*11d0*/  SHF.L.U32 R12, R17, 0x3, RZ ;  /* 0x00000003110c7819 */ /* 0x000fc800000006ff */
[----:B------:R-:W0:Y:S08]  /*11e0*/  LDC.64 R2, c[0x0][R2+0x380] ;  /* 0x0000e00002027b82 */ /* 0x000e300000000a00 */
        /* <DEDUP_REMOVED lines=32> */
.L_x_682:
[----:B------:R-:W-:Y:S01]  /*13f0*/  MOV R4, R10 ;  /* 0x0000000a00047202 */ /* 0x000fe20000000f00 */
[----:B------:R-:W-:Y:S01]  /*1400*/  IMAD.MOV.U32 R5, RZ, RZ, R11 ;  /* 0x000000ffff057224 */ /* 0x000fe200078e000b */
[----:B------:R-:W-:Y:S01]  /*1410*/  MOV R2, R12 ;  /* 0x0000000c00027202 */ /* 0x000fe20000000f00 */
[----:B------:R-:W-:Y:S01]  /*1420*/  IMAD.MOV.U32 R3, RZ, RZ, R13 ;  /* 0x000000ffff037224 */ /* 0x000fe200078e000d */
[----:B------:R-:W-:-:S07]  /*1430*/  MOV R0, 0x1450 ;  /* 0x0000145000007802 */ /* 0x000fce0000000f00 */
[----:B------:R-:W-:Y:S05]  /*1440*/  CALL.REL.NOINC `($__internal_40_$__cuda_sm20_div_u64) ;  /* 0x000001b800207944 */ /* 0x000fea0003c00000 */
[----:B------:R-:W-:Y:S01]  /*1450*/  IADD3 R19, P1, PT, RZ, -R2, RZ ;  /* 0x80000002ff137210 */ /* 0x000fe20007f3e0ff */
[----:B------:R-:W-:Y:S01]  /*1460*/  IMAD.MOV.U32 R4, RZ, RZ, R10 ;  /* 0x000000ffff047224 */ /* 0x000fe200078e000a */
[----:B------:R-:W-:Y:S02]  /*1470*/  MOV R5, R11 ;  /* 0x0000000b00057202 */ /* 0x000fe40000000f00 */
[----:B------:R-:W-:Y:S01]  /*1480*/  IADD3.X R7, PT, PT, RZ, ~R3, RZ, P1, !PT ;  /* 0x80000003ff077210 */ /* 0x000fe20000ffe4ff */
[----:B------:R-:W-:-:S04]  /*1490*/  IMAD.WIDE.U32 R4, R12, R19, R4 ;  /* 0x000000130c047225 */ /* 0x000fc800078e0004 */
[----:B------:R-:W-:Y:S01]  /*14a0*/  IMAD R7, R7, R12, RZ ;  /* 0x0000000c07077224 */ /* 0x000fe200078e02ff */
[----:B------:R-:W-:-:S03]  /*14b0*/  MOV R12, R2 ;  /* 0x00000002000c7202 */ /* 0x000fc60000000f00 */
[----:B------:R-:W-:Y:S02]  /*14c0*/  IMAD R7, R13, R19, R7 ;  /* 0x000000130d077224 */ /* 0x000fe400078e0207 */
[----:B------:R-:W-:Y:S02]  /*14d0*/  IMAD.MOV.U32 R13, RZ, RZ, R3 ;  /* 0x000000ffff0d7224 */ /* 0x000fe400078e0003 */
[----:B------:R-:W-:-:S07]  /*14e0*/  IMAD.IADD R5, R5, 0x1, R7 ;  /* 0x0000000105057824 */ /* 0x000fce00078e0207 */
.L_x_683:
[----:B------:R-:W-:Y:S05]  /*14f0*/  BSYNC.RECONVERGENT B2 ;  /* 0x0000000000027941 */ /* 0x000fea0003800200 */
.L_x_681:
[----:B------:R-:W-:Y:S01]  /*1500*/  IADD3 R16, PT, PT, R9, -0x2, RZ ;  /* 0xfffffffe09107810 */ /* 0x000fe20007ffe0ff */
[----:B------:R-:W-:Y:S01]  /*1510*/  UMOV UR4, 0xd0 ;  /* 0x000000d000047882 */ /* 0x000fe20000000000 */
[----:B------:R-:W-:Y:S01]  /*1520*/  MOV R15, R23 ;  /* 0x00000017000f7202 */ /* 0x000fe20000000f00 */
[----:B------:R-:W-:Y:S01]  /*1530*/  BSSY.RECONVERGENT B2, `(.L_x_684) ;  /* 0x0000034000027945 */ /* 0x000fe20003800200 */
[----:B------:R-:W-:Y:S01]  /*1540*/  LEA R2, R17, UR4, 0x3 ;  /* 0x0000000411027c11 */ /* 0x000fe2000f8e18ff */
[----:B------:R-:W-:-:S05]  /*1550*/  IMAD.SHL.U32 R10, R16, 0x8, RZ ;  /* 0x00000008100a7824 */ /* 0x000fca00078e00ff */
        /* <DEDUP_REMOVED lines=33> */
.L_x_685:
        /* <DEDUP_REMOVED lines=16> */
.L_x_686:
[----:B------:R-:W-:Y:S05]  /*1870*/  BSYNC.RECONVERGENT B2 ;  /* 0x0000000000027941 */ /* 0x000fea0003800200 */
.L_x_684:
[----:B------:R-:W-:Y:S01]  /*1880*/  VIADD R17, R9, 0xfffffffd ;  /* 0xfffffffd09117836 */ /* 0x000fe20000000000 */
        /* <DEDUP_REMOVED lines=38> */
.L_x_688:
        /* <DEDUP_REMOVED lines=16> */
.L_x_689:
[----:B------:R-:W-:Y:S05]  /*1bf0*/  BSYNC.RECONVERGENT B2 ;  /* 0x0000000000027941 */ /* 0x000fea0003800200 */
.L_x_687:
        /* <DEDUP_REMOVED lines=18> */
[----:B------:R-:W-:Y:S01]  /*1d20*/  IMAD.MOV.U32 R7, RZ, RZ, RZ ;  /* 0x000000ffff077224 */ /* 0x000fe200078e00ff */
[----:B------:R-:W-:-:S04]  /*1d30*/  MOV R13, RZ ;  /* 0x000000ff000d7202 */ /* 0x000fc80000000f00 */
        /* <DEDUP_REMOVED lines=12> */
[----:B------:R-:W-:-:S13]  /*1e00*/  ISETP.GE.U32.AND P2, PT, R3, R10, PT ;  /* 0x0000000a0300720c */ /* 0x000fda0003f46070 */
[----:B------:R-:W-:Y:S02]  /*1e10*/  @P2 IADD3 R16, PT, PT, R16, 0x1, RZ ;  /* 0x0000000110102810 */ /* 0x000fe40007ffe0ff */
[----:B------:R-:W-:-:S05]  /*1e20*/  @!P3 LOP3.LUT R16, RZ, R10, RZ, 0x33, !PT ;  /* 0x0000000aff10b212 */ /* 0x000fca00078e33ff */
[----:B------:R-:W-:-:S04]  /*1e30*/  IMAD.MOV R11, RZ, RZ, -R16 ;  /* 0x000000ffff0b7224 */ /* 0x000fc800078e0a10 */
[----:B------:R-:W-:Y:S01]  /*1e40*/  IMAD R11, R10, R11, R12 ;  /* 0x0000000b0a0b7224 */ /* 0x000fe200078e020c */
[----:B------:R-:W-:Y:S06]  /*1e50*/  BRA `(.L_x_692) ;  /* 0x0000000000447947 */ /* 0x000fec0003800000 */
.L_x_691:
        /* <DEDUP_REMOVED lines=8> */
[----:B------:R-:W-:Y:S01]  /*1ee0*/  MOV R5, R13 ;  /* 0x0000000d00057202 */ /* 0x000fe20000000f00 */
[----:B------:R-:W-:Y:S01]  /*1ef0*/  IMAD.MOV.U32 R16, RZ, RZ, R2 ;  /* 0x000000ffff107224 */ /* 0x000fe200078e0002 */
[-C--:B------:R-:W-:Y:S02]  /*1f00*/  IADD3.X R7, PT, PT, RZ, ~R3.reuse, RZ, P1, !PT ;  /* 0x80000003ff077210 */ /* 0x080fe40000ffe4ff */
[----:B------:R-:W-:Y:S01]  /*1f10*/  MOV R13, R3 ;  /* 0x00000003000d7202 */ /* 0x000fe20000000f00 */
[----:B------:R-:W-:-:S04]  /*1f20*/  IMAD.WIDE.U32 R4, R10, R19, R4 ;  /* 0x000000130a047225 */ /* 0x000fc800078e0004 */
[----:B------:R-:W-:-:S04]  /*1f30*/  IMAD R7, R7, R10, RZ ;  /* 0x0000000a07077224 */ /* 0x000fc800078e02ff */
[----:B------:R-:W-:Y:S01]  /*1f40*/  IMAD R7, R11, R19, R7 ;  /* 0x000000130b077224 */ /* 0x000fe200078e0207 */
[----:B------:R-:W-:-:S03]  /*1f50*/  MOV R11, R4 ;  /* 0x00000004000b7202 */ /* 0x000fc60000000f00 */
[----:B------:R-:W-:-:S07]  /*1f60*/  IMAD.IADD R7, R5, 0x1, R7 ;  /* 0x0000000105077824 */ /* 0x000fce00078e0207 */
.L_x_692:
[----:B------:R-:W-:Y:S05]  /*1f70*/  BSYNC.RECONVERGENT B2 ;  /* 0x0000000000027941 */ /* 0x000fea0003800200 */
.L_x_690:
[----:B------:R-:W-:Y:S01]  /*1f80*/  UMOV UR4, 0xd0 ;  /* 0x000000d000047882 */ /* 0x000fe20000000000 */
[----:B------:R-:W-:Y:S01]  /*1f90*/  MOV R5, R17 ;  /* 0x0000001100057202 */ /* 0x000fe20000000f00 */
[----:B------:R-:W-:Y:S01]  /*1fa0*/  IMAD.MOV.U32 R4, RZ, RZ, R14 ;  /* 0x000000ffff047224 */ /* 0x000fe200078e000e */
[----:B------:R-:W-:Y:S01]  /*1fb0*/  LEA R2, R23, UR4, 0x3 ;  /* 0x0000000417027c11 */ /* 0x000fe2000f8e18ff */
[----:B------:R-:W-:-:S05]  /*1fc0*/  VIADD R9, R9, 0xfffffff8 ;  /* 0xfffffff809097836 */ /* 0x000fca0000000000 */
[----:B------:R-:W0:Y:S02]  /*1fd0*/  LDC.64 R2, c[0x0][R2+0x380] ;  /* 0x0000e00002027b82 */ /* 0x000e240000000a00 */
[-C--:B0-----:R-:W-:Y:S02]  /*1fe0*/  IMAD R0, R3, R11.reuse, RZ ;  /* 0x0000000b03007224 */ /* 0x081fe400078e02ff */
[----:B------:R-:W-:-:S04]  /*1ff0*/  IMAD.WIDE.U32 R4, R2, R11, R4 ;  /* 0x0000000b02047225 */ /* 0x000fc800078e0004 */
[----:B------:R-:W-:Y:S01]  /*2000*/  IMAD R7, R2, R7, R0 ;  /* 0x0000000702077224 */ /* 0x000fe200078e0200 */
[----:B------:R-:W-:-:S03]  /*2010*/  MOV R15, R4 ;  /* 0x00000004000f7202 */ /* 0x000fc60000000f00 */
[----:B------:R-:W-:Y:S01]  /*2020*/  IMAD.IADD R14, R5, 0x1, R7 ;  /* 0x00000001050e7824 */ /* 0x000fe200078e0207 */
[----:B------:R-:W-:Y:S06]  /*2030*/  @P0 BRA `(.L_x_693) ;  /* 0xffffffe000e80947 */ /* 0x000fec000383ffff */
[----:B------:R-:W-:Y:S05]  /*2040*/  BSYNC.RECONVERGENT B1 ;  /* 0x0000000000017941 */ /* 0x000fea0003800200 */
.L_x_668:
[----:B------:R-:W-:-:S07]  /*2050*/  IADD3 R12, PT, PT, R9, 0x4, RZ ;  /* 0x00000004090c7810 */ /* 0x000fce0007ffe0ff */
.L_x_667:
[----:B------:R-:W-:-:S13]  /*2060*/  ISETP.NE.AND P0, PT, R50, RZ, PT ;  /* 0x000000ff3200720c */ /* 0x000fda0003f05270 */
[----:B------:R-:W-:Y:S05]  /*2070*/  @!P0 BRA `(.L_x_666) ;  /* 0x0000001800608947 */ /* 0x000fea0003800000 */
[----:B------:R-:W-:-:S13]  /*2080*/  ISETP.GE.U32.AND P0, PT, R34, 0x3, PT ;  /* 0x000000032200780c */ /* 0x000fda0003f06070 */
[----:B------:R-:W-:Y:S05]  /*2090*/  @!P0 BRA `(.L_x_694) ;  /* 0x0000000c008c8947 */ /* 0x000fea0003800000 */
[----:B------:R-:W-:Y:S01]  /*20a0*/  VIADD R10, R12, 0xffffffff ;  /* 0xffffffff0c0a7836 */ /* 0x000fe20000000000 */
[----:B------:R-:W-:Y:S04]  /*20b0*/  BSSY.RECONVERGENT B1, `(.L_x_695) ;  /* 0x000002d000017945 */ /* 0x000fe80003800200 */
[----:B------:R-:W-:-:S06]  /*20c0*/  SHF.L.U32 R8, R10, 0x3, RZ ;  /* 0x000000030a087819 */ /* 0x000fcc00000006ff */
[----:B------:R-:W0:Y:S02]  /*20d0*/  LDC.64 R8, c[0x0][R8+0x388] ;  /* 0x0000e20008087b82 */ /* 0x000e240000000a00 */
[----:B0-----:R-:W-:-:S04]  /*20e0*/  LOP3.LUT R0, R13, R9, RZ, 0xfc, !PT ;  /* 0x000000090d007212 */ /* 0x001fc800078efcff */
        /* <DEDUP_REMOVED lines=26> */
.L_x_696:
[----:B------:R-:W-:Y:S01]  /*2290*/  MOV R4, R16 ;  /* 0x0000001000047202 */ /* 0x000fe20000000f00 */
[----:B------:R-:W-:Y:S01]  /*22a0*/  IMAD.MOV.U32 R5, RZ, RZ, R13 ;  /* 0x000000ffff057224 */ /* 0x000fe200078e000d */
[----:B------:R-:W-:Y:S01]  /*22b0*/  MOV R2, R8 ;  /* 0x0000000800027202 */ /* 0x000fe20000000f00 */
[----:B------:R-:W-:Y:S01]  /*22c0*/  IMAD.MOV.U32 R3, RZ, RZ, R9 ;  /* 0x000000ffff037224 */ /* 0x000fe200078e0009 */
[----:B------:R-:W-:-:S07]  /*22d0*/  MOV R0, 0x22f0 ;  /* 0x000022f000007802 */ /* 0x000fce0000000f00 */
[----:B------:R-:W-:Y:S05]  /*22e0*/  CALL.REL.NOINC `($__internal_40_$__cuda_sm20_div_u64) ;  /* 0x000001a800787944 */ /* 0x000fea0003c00000 */
[----:B------:R-:W-:Y:S01]  /*22f0*/  IADD3 R11, P0, PT, RZ, -R2, RZ ;  /* 0x80000002ff0b7210 */ /* 0x000fe20007f1e0ff */
[----:B------:R-:W-:-:S03]  /*2300*/  IMAD.MOV.U32 R17, RZ, RZ, R13 ;  /* 0x000000ffff117224 */ /* 0x000fc600078e000d */
[----:B------:R-:W-:Y:S01]  /*2310*/  IADD3.X R7, PT, PT, RZ, ~R3, RZ, P0, !PT ;  /* 0x80000003ff077210 */ /* 0x000fe200007fe4ff */
[----:B------:R-:W-:-:S04]  /*2320*/  IMAD.WIDE.U32 R4, R8, R11, R16 ;  /* 0x0000000b08047225 */ /* 0x000fc800078e0010 */
[----:B------:R-:W-:Y:S02]  /*2330*/  IMAD R7, R7, R8, RZ ;  /* 0x0000000807077224 */ /* 0x000fe400078e02ff */
[----:B------:R-:W-:Y:S02]  /*2340*/  IMAD.MOV.U32 R8, RZ, RZ, R2 ;  /* 0x000000ffff087224 */ /* 0x000fe400078e0002 */
[----:B------:R-:W-:Y:S01]  /*2350*/  IMAD R7, R9, R11, R7 ;  /* 0x0000000b09077224 */ /* 0x000fe200078e0207 */
[----:B------:R-:W-:-:S04]  /*2360*/  MOV R9, R3 ;  /* 0x0000000300097202 */ /* 0x000fc80000000f00 */
[----:B------:R-:W-:-:S07]  /*2370*/  IADD3 R5, PT, PT, R5, R7, RZ ;  /* 0x0000000705057210 */ /* 0x000fce0007ffe0ff */
.L_x_697:
[----:B------:R-:W-:Y:S05]  /*2380*/  BSYNC.RECONVERGENT B1 ;  /* 0x0000000000017941 */ /* 0x000fea0003800200 */
.L_x_695:
[----:B------:R-:W-:Y:S01]  /*2390*/  VIADD R16, R12, 0xfffffffe ;  /* 0xfffffffe0c107836 */ /* 0x000fe20000000000 */
[----:B------:R-:W-:Y:S01]  /*23a0*/  UMOV UR4, 0xd0 ;  /* 0x000000d000047882 */ /* 0x000fe20000000000 */
[-C--:B------:R-:W-:Y:S01]  /*23b0*/  LOP3.LUT R15, R15, R14.reuse, RZ, 0x3c, !PT ;  /* 0x0000000e0f0f7212 */ /* 0x080fe200078e3cff */
[----:B------:R-:W-:Y:S01]  /*23c0*/  BSSY.RECONVERGENT B1, `(.L_x_698) ;  /* 0x0000036000017945 */ /* 0x000fe20003800200 */
[----:B------:R-:W-:Y:S02]  /*23d0*/  LEA R2, R10, UR4, 0x3 ;  /* 0x000000040a027c11 */ /* 0x000fe4000f8e18ff */
[----:B------:R-:W-:Y:S02]  /*23e0*/  SHF.L.U32 R11, R16, 0x3, RZ ;  /* 0x00000003100b7819 */ /* 0x000fe400000006ff */
[C---:B------:R-:W-:Y:S02]  /*23f0*/  LOP3.LUT R14, R15.reuse, R14, RZ, 0x3c, !PT ;  /* 0x0000000e0f0e7212 */ /* 0x040fe400078e3cff */
[----:B------:R-:W0:Y:S02]  /*2400*/  LDC.64 R2, c[0x0][R2+0x380] ;  /* 0x0000e00002027b82 */ /* 0x000e240000000a00 */
[----:B------:R-:W-:-:S06]  /*2410*/  LOP3.LUT R15, R15, R14, RZ, 0x3c, !PT ;  /* 0x0000000e0f0f7212 */ /* 0x000fcc00078e3cff */
        /* <DEDUP_REMOVED lines=32> */
.L_x_699:
        /* <DEDUP_REMOVED lines=16> */
.L_x_700:
[----:B------:R-:W-:Y:S05]  /*2720*/  BSYNC.RECONVERGENT B1 ;  /* 0x0000000000017941 */ /* 0x000fea0003800200 */
.L_x_698:
[----:B------:R-:W-:Y:S01]  /*2730*/  VIADD R13, R12, 0xfffffffd ;  /* 0xfffffffd0c0d7836 */ /* 0x000fe20000000000 */
[----:B------:R-:W-:Y:S01]  /*2740*/  UMOV UR4, 0xd0 ;  /* 0x000000d000047882 */ /* 0x000fe20000000000 */
[----:B------:R-:W-:Y:S01]  /*2750*/  BSSY.RECONVERGENT B1, `(.L_x_701) ;  /* 0x0000035000017945 */ /* 0x000fe20003800200 */
[----:B------:R-:W-:Y:S01]  /*2760*/  LEA R2, R16, UR4, 0x3 ;  /* 0x0000000410027c11 */ /* 0x000fe2000f8e18ff */
[----:B------:R-:W-:Y:S01]  /*2770*/  IMAD.MOV.U32 R16, RZ, RZ, R14 ;  /* 0x000000ffff107224 */ /* 0x000fe200078e000e */
        /* <DEDUP_REMOVED lines=34> */
.L_x_702:
        /* <DEDUP_REMOVED lines=16> */
.L_x_703:
[----:B------:R-:W-:Y:S05]  /*2aa0*/  BSYNC.RECONVERGENT B1 ;  /* 0x0000000000017941 */ /* 0x000fea0003800200 */
.L_x_701:
        /* <DEDUP_REMOVED lines=38> */
.L_x_705:
        /* <DEDUP_REMOVED lines=10> */
[----:B------:R-:W-:Y:S01]  /*2db0*/  IADD3.X R7, PT, PT, RZ, ~R3, RZ, P0, !PT ;  /* 0x80000003ff077210 */ /* 0x000fe200007fe4ff */
[----:B------:R-:W-:-:S04]  /*2dc0*/  IMAD.WIDE.U32 R4, R10, R13, R4 ;  /* 0x0000000d0a047225 */ /* 0x000fc800078e0004 */
[----:B------:R-:W-:Y:S01]  /*2dd0*/  IMAD R7, R7, R10, RZ ;  /* 0x0000000a07077224 */ /* 0x000fe200078e02ff */
[----:B------:R-:W-:-:S03]  /*2de0*/  MOV R9, R4 ;  /* 0x0000000400097202 */ /* 0x000fc60000000f00 */
[----:B------:R-:W-:Y:S01]  /*2df0*/  IMAD R7, R11, R13, R7 ;  /* 0x0000000d0b077224 */ /* 0x000fe200078e0207 */
[----:B------:R-:W-:-:S03]  /*2e00*/  MOV R13, R3 ;  /* 0x00000003000d7202 */ /* 0x000fc60000000f00 */
[----:B------:R-:W-:-:S07]  /*2e10*/  IMAD.IADD R7, R5, 0x1, R7 ;  /* 0x0000000105077824 */ /* 0x000fce00078e0207 */
.L_x_706:
[----:B------:R-:W-:Y:S05]  /*2e20*/  BSYNC.RECONVERGENT B1 ;  /* 0x0000000000017941 */ /* 0x000fea0003800200 */
.L_x_704:
[----:B------:R-:W-:Y:S01]  /*2e30*/  UMOV UR4, 0xd0 ;  /* 0x000000d000047882 */ /* 0x000fe20000000000 */
[----:B------:R-:W-:Y:S01]  /*2e40*/  MOV R5, R17 ;  /* 0x0000001100057202 */ /* 0x000fe20000000f00 */
[----:B------:R-:W-:Y:S01]  /*2e50*/  IMAD.MOV.U32 R4, RZ, RZ, R14 ;  /* 0x000000ffff047224 */ /* 0x000fe200078e000e */
[----:B------:R-:W-:-:S06]  /*2e60*/  LEA R2, R12, UR4, 0x3 ;  /* 0x000000040c027c11 */ /* 0x000fcc000f8e18ff */
[----:B------:R-:W0:Y:S02]  /*2e70*/  LDC.64 R2, c[0x0][R2+0x380] ;  /* 0x0000e00002027b82 */ /* 0x000e240000000a00 */
[-C--:B0-----:R-:W-:Y:S02]  /*2e80*/  IMAD R0, R3, R9.reuse, RZ ;  /* 0x0000000903007224 */ /* 0x081fe400078e02ff */
[----:B------:R-:W-:-:S04]  /*2e90*/  IMAD.WIDE.U32 R4, R2, R9, R4 ;  /* 0x0000000902047225 */ /* 0x000fc800078e0004 */
[----:B------:R-:W-:Y:S02]  /*2ea0*/  IMAD R7, R2, R7, R0 ;  /* 0x0000000702077224 */ /* 0x000fe400078e0200 */
[----:B------:R-:W-:-:S03]  /*2eb0*/  IMAD.MOV.U32 R15, RZ, RZ, R4 ;  /* 0x000000ffff0f7224 */ /* 0x000fc600078e0004 */
[----:B------:R-:W-:-:S07]  /*2ec0*/  IADD3 R14, PT, PT, R5, R7, RZ ;  /* 0x00000007050e7210 */ /* 0x000fce0007ffe0ff */
.L_x_694:
[----:B------:R-:W-:-:S13]  /*2ed0*/  ISETP.NE.AND P0, PT, R27, RZ, PT ;  /* 0x000000ff1b00720c */ /* 0x000fda0003f05270 */
[----:B------:R-:W-:Y:S05]  /*2ee0*/  @!P0 BRA `(.L_x_666) ;  /* 0x0000000800c48947 */ /* 0x000fea0003800000 */
[----:B------:R-:W-:-:S13]  /*2ef0*/  ISETP.NE.AND P0, PT, R48, 0x1, PT ;  /* 0x000000013000780c */ /* 0x000fda0003f05270 */
        /* <DEDUP_REMOVED lines=32> */
.L_x_709:
        /* <DEDUP_REMOVED lines=15> */
.L_x_710:
[----:B------:R-:W-:Y:S05]  /*31f0*/  BSYNC.RECONVERGENT B1 ;  /* 0x0000000000017941 */ /* 0x000fea0003800200 */
.L_x_708:
        /* <DEDUP_REMOVED lines=40> */
.L_x_712:
        /* <DEDUP_REMOVED lines=17> */
.L_x_713:
[----:B------:R-:W-:Y:S05]  /*3590*/  BSYNC.RECONVERGENT B1 ;  /* 0x0000000000017941 */ /* 0x000fea0003800200 */
.L_x_711:
        /* <DEDUP_REMOVED lines=10> */
.L_x_707:
[----:B------:R-:W-:-:S13]  /*3640*/  ISETP.NE.AND P0, PT, R49, RZ, PT ;  /* 0x000000ff3100720c */ /* 0x000fda0003f05270 */
        /* <DEDUP_REMOVED lines=10> */
[----:B------:R-:W-:Y:S01]  /*36f0*/  HFMA2 R7, -RZ, RZ, 0, 0 ;  /* 0x00000000ff077431 */ /* 0x000fe200000001ff */
[----:B------:R-:W-:Y:S01]  /*3700*/  ISETP.NE.U32.AND P2, PT, R8, RZ, PT ;  /* 0x000000ff0800720c */ /* 0x000fe20003f45070 */
[----:B------:R-:W-:-:S04]  /*3710*/  IMAD.MOV.U32 R13, RZ, RZ, RZ ;  /* 0x000000ffff0d7224 */ /* 0x000fc800078e00ff */
        /* <DEDUP_REMOVED lines=12> */
[----:B------:R-:W-:-:S13]  /*37e0*/  ISETP.GE.U32.AND P1, PT, R5, R8, PT ;  /* 0x000000080500720c */ /* 0x000fda0003f26070 */
[----:B------:R-:W-:Y:S01]  /*37f0*/  @P1 VIADD R3, R3, 0x1 ;  /* 0x0000000103031836 */ /* 0x000fe20000000000 */
[----:B------:R-:W-:-:S04]  /*3800*/  @!P2 LOP3.LUT R3, RZ, R8, RZ, 0x33, !PT ;  /* 0x00000008ff03a212 */ /* 0x000fc800078e33ff */
[----:B------:R-:W-:-:S05]  /*3810*/  IADD3 R9, PT, PT, -R3, RZ, RZ ;  /* 0x000000ff03097210 */ /* 0x000fca0007ffe1ff */
[----:B------:R-:W-:Y:S02]  /*3820*/  IMAD R9, R8, R9, R16 ;  /* 0x0000000908097224 */ /* 0x000fe400078e0210 */
[----:B------:R-:W-:Y:S01]  /*3830*/  IMAD.MOV.U32 R16, RZ, RZ, R3 ;  /* 0x000000ffff107224 */ /* 0x000fe200078e0003 */
[----:B------:R-:W-:Y:S06]  /*3840*/  BRA `(.L_x_716) ;  /* 0x0000000000407947 */ /* 0x000fec0003800000 */
.L_x_715:
[----:B------:R-:W-:Y:S01]  /*3850*/  MOV R4, R16 ;  /* 0x0000001000047202 */ /* 0x000fe20000000f00 */
[----:B------:R-:W-:Y:S01]  /*3860*/  IMAD.MOV.U32 R5, RZ, RZ, R13 ;  /* 0x000000ffff057224 */ /* 0x000fe200078e000d */
[----:B------:R-:W-:Y:S01]  /*3870*/  MOV R2, R8 ;  /* 0x0000000800027202 */ /* 0x000fe20000000f00 */
[----:B------:R-:W-:Y:S01]  /*3880*/  IMAD.MOV.U32 R3, RZ, RZ, R9 ;  /* 0x000000ffff037224 */ /* 0x000fe200078e0009 */
[----:B------:R-:W-:-:S07]  /*3890*/  MOV R0, 0x38b0 ;  /* 0x000038b000007802 */ /* 0x000fce0000000f00 */
[----:B------:R-:W-:Y:S05]  /*38a0*/  CALL.REL.NOINC `($__internal_40_$__cuda_sm20_div_u64) ;  /* 0x0000019400087944 */ /* 0x000fea0003c00000 */
[-C--:B------:R-:W-:Y:S01]  /*38b0*/  IADD3 R11, P0, PT, RZ, -R2.reuse, RZ ;  /* 0x80000002ff0b7210 */ /* 0x080fe20007f1e0ff */
[----:B------:R-:W-:Y:S02]  /*38c0*/  IMAD.MOV.U32 R17, RZ, RZ, R13 ;  /* 0x000000ffff117224 */ /* 0x000fe400078e000d */
[----:B------:R-:W-:Y:S01]  /*38d0*/  IMAD.MOV.U32 R13, RZ, RZ, R3 ;  /* 0x000000ffff0d7224 */ /* 0x000fe200078e0003 */
[----:B------:R-:W-:Y:S01]  /*38e0*/  IADD3.X R7, PT, PT, RZ, ~R3, RZ, P0, !PT ;  /* 0x80000003ff077210 */ /* 0x000fe200007fe4ff */
[----:B------:R-:W-:Y:S01]  /*38f0*/  IMAD.WIDE.U32 R4, R8, R11, R16 ;  /* 0x0000000b08047225 */ /* 0x000fe200078e0010 */
[----:B------:R-:W-:-:S03]  /*3900*/  MOV R16, R2 ;  /* 0x0000000200107202 */ /* 0x000fc60000000f00 */
[----:B------:R-:W-:-:S04]  /*3910*/  IMAD R7, R7, R8, RZ ;  /* 0x0000000807077224 */ /* 0x000fc800078e02ff */
[----:B------:R-:W-:Y:S02]  /*3920*/  IMAD R7, R9, R11, R7 ;  /* 0x0000000b09077224 */ /* 0x000fe400078e0207 */
[----:B------:R-:W-:-:S03]  /*3930*/  IMAD.MOV.U32 R9, RZ, RZ, R4 ;  /* 0x000000ffff097224 */ /* 0x000fc600078e0004 */
[----:B------:R-:W-:-:S07]  /*3940*/  IADD3 R7, PT, PT, R5, R7, RZ ;  /* 0x0000000705077210 */ /* 0x000fce0007ffe0ff */
.L_x_716:
[----:B------:R-:W-:Y:S05]  /*3950*/  BSYNC.RECONVERGENT B1 ;  /* 0x0000000000017941 */ /* 0x000fea0003800200 */
.L_x_714:
[----:B------:R-:W-:Y:S01]  /*3960*/  UMOV UR4, 0xd0 ;  /* 0x000000d000047882 */ /* 0x000fe20000000000 */
[----:B------:R-:W-:Y:S01]  /*3970*/  MOV R4, R15 ;  /* 0x0000000f00047202 */ /* 0x000fe20000000f00 */
[----:B------:R-:W-:Y:S01]  /*3980*/  IMAD.MOV.U32 R5, RZ, RZ, R14 ;  /* 0x000000ffff057224 */ /* 0x000fe200078e000e */
[----:B------:R-:W-:-:S06]  /*3990*/  LEA R2, R12, UR4, 0x3 ;  /* 0x000000040c027c11 */ /* 0x000fcc000f8e18ff */
[----:B------:R-:W0:Y:S02]  /*39a0*/  LDC.64 R2, c[0x0][R2+0x380] ;  /* 0x0000e00002027b82 */ /* 0x000e240000000a00 */
[-C--:B0-----:R-:W-:Y:S02]  /*39b0*/  IMAD R0, R3, R9.reuse, RZ ;  /* 0x0000000903007224 */ /* 0x081fe400078e02ff */
[----:B------:R-:W-:-:S04]  /*39c0*/  IMAD.WIDE.U32 R4, R2, R9, R4 ;  /* 0x0000000902047225 */ /* 0x000fc800078e0004 */
[----:B------:R-:W-:Y:S01]  /*39d0*/  IMAD R7, R2, R7, R0 ;  /* 0x0000000702077224 */ /* 0x000fe200078e0200 */
[----:B------:R-:W-:-:S03]  /*39e0*/  MOV R15, R4 ;  /* 0x00000004000f7202 */ /* 0x000fc60000000f00 */
[----:B------:R-:W-:-:S07]  /*39f0*/  IMAD.IADD R14, R5, 0x1, R7 ;  /* 0x00000001050e7824 */ /* 0x000fce00078e0207 */
.L_x_666:
[----:B------:R-:W0:Y:S01]  /*3a00*/  LDCU UR6, c[0x0][0x6b8] ;  /* 0x0000d700ff0677ac */ /* 0x000e220008000800 */
[----:B------:R-:W-:Y:S01]  /*3a10*/  MOV R2, R15 ;  /* 0x0000000f00027202 */ /* 0x000fe20000000f00 */
[----:B------:R-:W-:Y:S01]  /*3a20*/  IMAD.MOV.U32 R3, RZ, RZ, R14 ;  /* 0x000000ffff037224 */ /* 0x000fe200078e000e */
[----:B------:R-:W-:Y:S01]  /*3a30*/  CS2R R14, SRZ ;  /* 0x00000000000e7805 */ /* 0x000fe2000001ff00 */
[----:B------:R-:W1:Y:S01]  /*3a40*/  LDCU.64 UR4, c[0x0][0x450] ;  /* 0x00008a00ff0477ac */ /* 0x000e620008000a00 */
[----:B------:R-:W-:Y:S01]  /*3a50*/  MOV R12, R29 ;  /* 0x0000001d000c7202 */ /* 0x000fe20000000f00 */
[----:B0-----:R-:W-:Y:S01]  /*3a60*/  UISETP.GE.AND UP0, UPT, UR6, 0x2, UPT ;  /* 0x000000020600788c */ /* 0x001fe2000bf06270 */
[----:B-1----:R-:W-:Y:S02]  /*3a70*/  IMAD R5, R13, UR4, RZ ;  /* 0x000000040d057c24 */ /* 0x002fe4000f8e02ff */
[----:B------:R-:W-:-:S04]  /*3a80*/  IMAD.WIDE.U32 R2, R16, UR4, R2 ;  /* 0x0000000410027c25 */ /* 0x000fc8000f8e0002 */
[----:B------:R-:W-:Y:S01]  /*3a90*/  IMAD R5, R16, UR5, R5 ;  /* 0x0000000510057c24 */ /* 0x000fe2000f8e0205 */
[----:B------:R-:W-:Y:S01]  /*3aa0*/  MOV R46, R2 ;  /* 0x00000002002e7202 */ /* 0x000fe20000000f00 */
[----:B------:R-:W-:Y:S02]  /*3ab0*/  IMAD.MOV.U32 R13, RZ, RZ, R30 ;  /* 0x000000ffff0d7224 */ /* 0x000fe400078e001e */
[----:B------:R-:W-:Y:S01]  /*3ac0*/  IMAD.IADD R45, R3, 0x1, R5 ;  /* 0x00000001032d7824 */ /* 0x000fe200078e0205 */
[----:B------:R-:W-:Y:S06]  /*3ad0*/  BRA.U !UP0, `(.L_x_717) ;  /* 0x0000003508187547 */ /* 0x000fec000b800000 */
[----:B------:R-:W0:Y:S01]  /*3ae0*/  LDCU UR4, c[0x0][0x6b8] ;  /* 0x0000d700ff0477ac */ /* 0x000e220008000800 */
[----:B------:R-:W-:Y:S02]  /*3af0*/  ISETP.GE.U32.AND P0, PT, R55, 0x7, PT ;  /* 0x000000073700780c */ /* 0x000fe40003f06070 */
[----:B------:R-:W-:Y:S02]  /*3b00*/  CS2R R14, SRZ ;  /* 0x00000000000e7805 */ /* 0x000fe4000001ff00 */
[----:B------:R-:W-:Y:S01]  /*3b10*/  MOV R12, R29 ;  /* 0x0000001d000c7202 */ /* 0x000fe20000000f00 */
[----:B------:R-:W-:Y:S01]  /*3b20*/  IMAD.MOV.U32 R13, RZ, RZ, R30 ;  /* 0x000000ffff0d7224 */ /* 0x000fe200078e001e */
[----:B0-----:R-:W-:-:S07]  /*3b30*/  MOV R9, UR4 ;  /* 0x0000000400097c02 */ /* 0x001fce0008000f00 */
[----:B------:R-:W-:Y:S05]  /*3b40*/  @!P0 BRA `(.L_x_718) ;  /* 0x0000001800ec8947 */ /* 0x000fea0003800000 */
[----:B------:R-:W-:Y:S01]  /*3b50*/  BSSY.RECONVERGENT B1, `(.L_x_718) ;  /* 0x00001ba000017945 */ /* 0x000fe20003800200 */
[----:B------:R-:W-:-:S07]  /*3b60*/  IMAD.MOV.U32 R8, RZ, RZ, RZ ;  /* 0x000000ffff087224 */ /* 0x000fce00078e00ff */
.L_x_743:
[----:B------:R-:W-:Y:S01]  /*3b70*/  IADD3 R17, PT, PT, R9, -0x1, RZ ;  /* 0xffffffff09117810 */ /* 0x000fe20007ffe0ff */
[----:B------:R-:W-:Y:S01]  /*3b80*/  UMOV UR4, 0x1a0 ;  /* 0x000001a000047882 */ /* 0x000fe20000000000 */
[----:B------:R-:W-:Y:S01]  /*3b90*/  VIADD R8, R8, 0x8 ;  /* 0x0000000808087836 */ /* 0x000fe20000000000 */
[----:B------:R-:W-:Y:S01]  /*3ba0*/  BSSY.RECONVERGENT B2, `(.L_x_719) ;  /* 0x000002d000027945 */ /* 0x000fe20003800200 */
[----:B------:R-:W-:-:S03]  /*3bb0*/  LEA R17, R17, UR4, 0x3 ;  /* 0x0000000411117c11 */ /* 0x000fc6000f8e18ff */
[----:B------:R-:W-:Y:S01]  /*3bc0*/  ISETP.NE.AND P0, PT, R8, R22, PT ;  /* 0x000000160800720c */ /* 0x000fe20003f05270 */
        /* <DEDUP_REMOVED lines=28> */
.L_x_720:
[----:B------:R-:W-:Y:S01]  /*3d90*/  IMAD.MOV.U32 R4, RZ, RZ, R12 ;  /* 0x000000ffff047224 */ /* 0x000fe200078e000c */
[----:B------:R-:W-:Y:S01]  /*3da0*/  MOV R5, R13 ;  /* 0x0000000d00057202 */ /* 0x000fe20000000f00 */
[----:B------:R-:W-:Y:S01]  /*3db0*/  IMAD.MOV.U32 R2, RZ, RZ, R10 ;  /* 0x000000ffff027224 */ /* 0x000fe200078e000a */
[----:B------:R-:W-:Y:S02]  /*3dc0*/  MOV R3, R11 ;  /* 0x0000000b00037202 */ /* 0x000fe40000000f00 */
[----:B------:R-:W-:-:S07]  /*3dd0*/  MOV R0, 0x3df0 ;  /* 0x00003df000007802 */ /* 0x000fce0000000f00 */
[----:B------:R-:W-:Y:S05]  /*3de0*/  CALL.REL.NOINC `($__internal_40_$__cuda_sm20_div_u64) ;  /* 0x0000018c00b87944 */ /* 0x000fea0003c00000 */
[----:B------:R-:W-:-:S05]  /*3df0*/  IADD3 R19, P1, PT, RZ, -R2, RZ ;  /* 0x80000002ff137210 */ /* 0x000fca0007f3e0ff */
[----:B------:R-:W-:Y:S02]  /*3e00*/  IMAD.X R7, RZ, RZ, ~R3, P1 ;  /* 0x000000ffff077224 */ /* 0x000fe400008e0e03 */
[----:B------:R-:W-:-:S04]  /*3e10*/  IMAD.WIDE.U32 R4, R10, R19, R12 ;  /* 0x000000130a047225 */ /* 0x000fc800078e000c */
[----:B------:R-:W-:Y:S02]  /*3e20*/  IMAD R7, R7, R10, RZ ;  /* 0x0000000a07077224 */ /* 0x000fe400078e02ff */
[----:B------:R-:W-:Y:S02]  /*3e30*/  IMAD.MOV.U32 R10, RZ, RZ, R2 ;  /* 0x000000ffff0a7224 */ /* 0x000fe400078e0002 */
[----:B------:R-:W-:Y:S01]  /*3e40*/  IMAD R7, R11, R19, R7 ;  /* 0x000000130b077224 */ /* 0x000fe200078e0207 */
[----:B------:R-:W-:-:S04]  /*3e50*/  MOV R11, R3 ;  /* 0x00000003000b7202 */ /* 0x000fc80000000f00 */
[----:B------:R-:W-:-:S07]  /*3e60*/  IADD3 R5, PT, PT, R5, R7, RZ ;  /* 0x0000000705057210 */ /* 0x000fce0007ffe0ff */
.L_x_721:
[----:B------:R-:W-:Y:S05]  /*3e70*/  BSYNC.RECONVERGENT B2 ;  /* 0x0000000000027941 */ /* 0x000fea0003800200 */
.L_x_719:
[----:B------:R-:W-:Y:S01]  /*3e80*/  VIADD R16, R9, 0xfffffffe ;  /* 0xfffffffe09107836 */ /* 0x000fe20000000000 */
[----:B------:R-:W-:Y:S01]  /*3e90*/  UMOV UR4, 0x1a0 ;  /* 0x000001a000047882 */ /* 0x000fe20000000000 */
[----:B------:R-:W0:Y:S01]  /*3ea0*/  LDC.64 R2, c[0x0][R17+0x450] ;  /* 0x0001140011027b82 */ /* 0x000e220000000a00 */
[----:B------:R-:W-:Y:S02]  /*3eb0*/  BSSY.RECONVERGENT B2, `(.L_x_722) ;  /* 0x0000032000027945 */ /* 0x000fe40003800200 */
[----:B------:R-:W-:-:S05]  /*3ec0*/  LEA R16, R16, UR4, 0x3 ;  /* 0x0000000410107c11 */ /* 0x000fca000f8e18ff */
        /* <DEDUP_REMOVED lines=32> */
.L_x_723:
        /* <DEDUP_REMOVED lines=16> */
.L_x_724:
[----:B------:R-:W-:Y:S05]  /*41d0*/  BSYNC.RECONVERGENT B2 ;  /* 0x0000000000027941 */ /* 0x000fea0003800200 */
.L_x_722:
[----:B------:R-:W-:Y:S01]  /*41e0*/  IADD3 R17, PT, PT, R9, -0x3, RZ ;  /* 0xfffffffd09117810 */ /* 0x000fe20007ffe0ff */
[----:B------:R-:W-:Y:S01]  /*41f0*/  UMOV UR4, 0x1a0 ;  /* 0x000001a000047882 */ /* 0x000fe20000000000 */
[----:B------:R-:W0:Y:S01]  /*4200*/  LDC.64 R2, c[0x0][R16+0x450] ;  /* 0x0001140010027b82 */ /* 0x000e220000000a00 */
[----:B------:R-:W-:Y:S01]  /*4210*/  IMAD.MOV.U32 R15, RZ, RZ, R23 ;  /* 0x000000ffff0f7224 */ /* 0x000fe200078e0017 */
[----:B------:R-:W-:Y:S01]  /*4220*/  LEA R17, R17, UR4, 0x3 ;  /* 0x0000000411117c11 */ /* 0x000fe2000f8e18ff */
[----:B------:R-:W-:Y:S05]  /*4230*/  BSSY.RECONVERGENT B2, `(.L_x_725) ;  /* 0x0000031000027945 */ /* 0x000fea0003800200 */
[----:B------:R-:W1:Y:S01]  /*4240*/  LDC.64 R12, c[0x0][R17+0x388] ;  /* 0x0000e200110c7b82 */ /* 0x000e620000000a00 */
[----:B0-----:R-:W-:-:S02]  /*4250*/  IMAD R3, R3, R4, RZ ;  /* 0x0000000403037224 */ /* 0x001fc400078e02ff */
        /* <DEDUP_REMOVED lines=30> */
.L_x_726:
        /* <DEDUP_REMOVED lines=16> */
.L_x_727:
[----:B------:R-:W-:Y:S05]  /*4540*/  BSYNC.RECONVERGENT B2 ;  /* 0x0000000000027941 */ /* 0x000fea0003800200 */
.L_x_725:
        /* <DEDUP_REMOVED lines=38> */
.L_x_729:
        /* <DEDUP_REMOVED lines=16> */
.L_x_730:
[----:B------:R-:W-:Y:S05]  /*48b0*/  BSYNC.RECONVERGENT B2 ;  /* 0x0000000000027941 */ /* 0x000fea0003800200 */
.L_x_728:
        /* <DEDUP_REMOVED lines=38> */
.L_x_732:
        /* <DEDUP_REMOVED lines=16> */
.L_x_733:
[----:B------:R-:W-:Y:S05]  /*4c20*/  BSYNC.RECONVERGENT B2 ;  /* 0x0000000000027941 */ /* 0x000fea0003800200 */
.L_x_731:
        /* <DEDUP_REMOVED lines=38> */
.L_x_735:
        /* <DEDUP_REMOVED lines=16> */
.L_x_736:
[----:B------:R-:W-:Y:S05]  /*4f90*/  BSYNC.RECONVERGENT B2 ;  /* 0x0000000000027941 */ /* 0x000fea0003800200 */
.L_x_734:
        /* <DEDUP_REMOVED lines=38> */
.L_x_738:
        /* <DEDUP_REMOVED lines=16> */
.L_x_739:
[----:B------:R-:W-:Y:S05]  /*5300*/  BSYNC.RECONVERGENT B2 ;  /* 0x0000000000027941 */ /* 0x000fea0003800200 */
.L_x_737:
        /* <DEDUP_REMOVED lines=31> */
[----:B------:R-:W-:-:S12]  /*5500*/  HFMA2 R5, -RZ, RZ, 0, 0 ;  /* 0x00000000ff057431 */ /* 0x000fd800000001ff */
[----:B------:R-:W-:Y:S01]  /*5510*/  @P2 VIADD R3, R3, 0x1 ;  /* 0x0000000103032836 */ /* 0x000fe20000000000 */
[----:B------:R-:W-:-:S04]  /*5520*/  @!P3 LOP3.LUT R3, RZ, R10, RZ, 0x33, !PT ;  /* 0x0000000aff03b212 */ /* 0x000fc800078e33ff */
[----:B------:R-:W-:-:S05]  /*5530*/  IADD3 R7, PT, PT, -R3, RZ, RZ ;  /* 0x000000ff03077210 */ /* 0x000fca0007ffe1ff */
[----:B------:R-:W-:Y:S02]  /*5540*/  IMAD R4, R10, R7, R12 ;  /* 0x000000070a047224 */ /* 0x000fe400078e020c */
[----:B------:R-:W-:Y:S01]  /*5550*/  IMAD.MOV.U32 R12, RZ, RZ, R3 ;  /* 0x000000ffff0c7224 */ /* 0x000fe200078e0003 */
[----:B------:R-:W-:Y:S06]  /*5560*/  BRA `(.L_x_742) ;  /* 0x0000000000407947 */ /* 0x000fec0003800000 */
.L_x_741:
        /* <DEDUP_REMOVED lines=11> */
[----:B------:R-:W-:Y:S02]  /*5620*/  IMAD.MOV.U32 R13, RZ, RZ, R3 ;  /* 0x000000ffff0d7224 */ /* 0x000fe400078e0003 */
[----:B------:R-:W-:-:S04]  /*5630*/  IMAD.WIDE.U32 R4, R10, R17, R4 ;  /* 0x000000110a047225 */ /* 0x000fc800078e0004 */
[----:B------:R-:W-:-:S04]  /*5640*/  IMAD R7, R7, R10, RZ ;  /* 0x0000000a07077224 */ /* 0x000fc800078e02ff */
[----:B------:R-:W-:-:S05]  /*5650*/  IMAD R7, R11, R17, R7 ;  /* 0x000000110b077224 */ /* 0x000fca00078e0207 */
[----:B------:R-:W-:-:S07]  /*5660*/  IADD3 R5, PT, PT, R5, R7, RZ ;  /* 0x0000000705057210 */ /* 0x000fce0007ffe0ff */
.L_x_742:
[----:B------:R-:W-:Y:S05]  /*5670*/  BSYNC.RECONVERGENT B2 ;  /* 0x0000000000027941 */ /* 0x000fea0003800200 */
.L_x_740:
[----:B------:R-:W0:Y:S01]  /*5680*/  LDC.64 R2, c[0x0][R23+0x450] ;  /* 0x0001140017027b82 */ /* 0x000e220000000a00 */
[----:B------:R-:W-:Y:S01]  /*5690*/  MOV R15, R16 ;  /* 0x00000010000f7202 */ /* 0x000fe20000000f00 */
[-C--:B0-----:R-:W-:Y:S02]  /*56a0*/  IMAD R0, R3, R4.reuse, RZ ;  /* 0x0000000403007224 */ /* 0x081fe400078e02ff */
[----:B------:R-:W-:-:S04]  /*56b0*/  IMAD.WIDE.U32 R14, R2, R4, R14 ;  /* 0x00000004020e7225 */ /* 0x000fc800078e000e */
[----:B------:R-:W-:-:S04]  /*56c0*/  IMAD R5, R2, R5, R0 ;  /* 0x0000000502057224 */ /* 0x000fc800078e0200 */
[----:B------:R-:W-:Y:S01]  /*56d0*/  IMAD.IADD R15, R15, 0x1, R5 ;  /* 0x000000010f0f7824 */ /* 0x000fe200078e0205 */
[----:B------:R-:W-:Y:S06]  /*56e0*/  @P0 BRA `(.L_x_743) ;  /* 0xffffffe400200947 */ /* 0x000fec000383ffff */
[----:B------:R-:W-:Y:S05]  /*56f0*/  BSYNC.RECONVERGENT B1 ;  /* 0x0000000000017941 */ /* 0x000fea0003800200 */
.L_x_718:
[----:B------:R-:W-:Y:S01]  /*5700*/  ISETP.NE.AND P0, PT, R39, RZ, PT ;  /* 0x000000ff2700720c */ /* 0x000fe20003f05270 */
[----:B------:R-:W-:-:S12]  /*5710*/  BSSY.RECONVERGENT B1, `(.L_x_717) ;  /* 0x0000182000017945 */ /* 0x000fd80003800200 */
[----:B------:R-:W-:Y:S05]  /*5720*/  @!P0 BRA `(.L_x_744) ;  /* 0x0000001800008947 */ /* 0x000fea0003800000 */
[----:B------:R-:W-:-:S13]  /*5730*/  ISETP.GE.U32.AND P0, PT, R38, 0x3, PT ;  /* 0x000000032600780c */ /* 0x000fda0003f06070 */
[----:B------:R-:W-:Y:S05]  /*5740*/  @!P0 BRA `(.L_x_745) ;  /* 0x0000000c00648947 */ /* 0x000fea0003800000 */
[----:B------:R-:W-:Y:S01]  /*5750*/  IADD3 R8, PT, PT, R9, -0x1, RZ ;  /* 0xffffffff09087810 */ /* 0x000fe20007ffe0ff */
[----:B------:R-:W-:Y:S01]  /*5760*/  UMOV UR4, 0x1a0 ;  /* 0x000001a000047882 */ /* 0x000fe20000000000 */
[----:B------:R-:W-:Y:S02]  /*5770*/  BSSY.RECONVERGENT B2, `(.L_x_746) ;  /* 0x000002c000027945 */ /* 0x000fe40003800200 */
[----:B------:R-:W-:-:S04]  /*5780*/  LEA R8, R8, UR4, 0x3 ;  /* 0x0000000408087c11 */ /* 0x000fc8000f8e18ff */
        /* <DEDUP_REMOVED lines=28> */
.L_x_747:
[----:B------:R-:W-:Y:S01]  /*5950*/  MOV R4, R12 ;  /* 0x0000000c00047202 */ /* 0x000fe20000000f00 */
[----:B------:R-:W-:Y:S01]  /*5960*/  IMAD.MOV.U32 R5, RZ, RZ, R13 ;  /* 0x000000ffff057224 */ /* 0x000fe200078e000d */
[----:B------:R-:W-:Y:S01]  /*5970*/  MOV R2, R10 ;  /* 0x0000000a00027202 */ /* 0x000fe20000000f00 */
[----:B------:R-:W-:Y:S01]  /*5980*/  IMAD.MOV.U32 R3, RZ, RZ, R11 ;  /* 0x000000ffff037224 */ /* 0x000fe200078e000b */
[----:B------:R-:W-:-:S07]  /*5990*/  MOV R0, 0x59b0 ;  /* 0x000059b000007802 */ /* 0x000fce0000000f00 */
[----:B------:R-:W-:Y:S05]  /*59a0*/  CALL.REL.NOINC `($__internal_40_$__cuda_sm20_div_u64) ;  /* 0x0000017000c87944 */ /* 0x000fea0003c00000 */
[----:B------:R-:W-:-:S04]  /*59b0*/  IADD3 R17, P0, PT, RZ, -R2, RZ ;  /* 0x80000002ff117210 */ /* 0x000fc80007f1e0ff */
[----:B------:R-:W-:Y:S01]  /*59c0*/  IADD3.X R7, PT, PT, RZ, ~R3, RZ, P0, !PT ;  /* 0x80000003ff077210 */ /* 0x000fe200007fe4ff */
[----:B------:R-:W-:-:S04]  /*59d0*/  IMAD.WIDE.U32 R4, R10, R17, R12 ;  /* 0x000000110a047225 */ /* 0x000fc800078e000c */
[----:B------:R-:W-:Y:S01]  /*59e0*/  IMAD R7, R7, R10, RZ ;  /* 0x0000000a07077224 */ /* 0x000fe200078e02ff */
[----:B------:R-:W-:-:S03]  /*59f0*/  MOV R10, R2 ;  /* 0x00000002000a7202 */ /* 0x000fc60000000f00 */
[----:B------:R-:W-:Y:S02]  /*5a00*/  IMAD R7, R11, R17, R7 ;  /* 0x000000110b077224 */ /* 0x000fe400078e0207 */
[----:B------:R-:W-:Y:S02]  /*5a10*/  IMAD.MOV.U32 R11, RZ, RZ, R3 ;  /* 0x000000ffff0b7224 */ /* 0x000fe400078e0003 */
[----:B------:R-:W-:-:S07]  /*5a20*/  IMAD.IADD R5, R5, 0x1, R7 ;  /* 0x0000000105057824 */ /* 0x000fce00078e0207 */
.L_x_748:
[----:B------:R-:W-:Y:S05]  /*5a30*/  BSYNC.RECONVERGENT B2 ;  /* 0x0000000000027941 */ /* 0x000fea0003800200 */
.L_x_746:
[----:B------:R-:W-:Y:S01]  /*5a40*/  IADD3 R17, PT, PT, R9, -0x2, RZ ;  /* 0xfffffffe09117810 */ /* 0x000fe20007ffe0ff */
[----:B------:R-:W-:Y:S01]  /*5a50*/  UMOV UR4, 0x1a0 ;  /* 0x000001a000047882 */ /* 0x000fe20000000000 */
[----:B------:R-:W0:Y:S01]  /*5a60*/  LDC.64 R2, c[0x0][R8+0x450] ;  /* 0x0001140008027b82 */ /* 0x000e220000000a00 */
[----:B------:R-:W-:Y:S01]  /*5a70*/  BSSY.RECONVERGENT B2, `(.L_x_749) ;  /* 0x0000032000027945 */ /* 0x000fe20003800200 */
[----:B------:R-:W-:-:S06]  /*5a80*/  LEA R17, R17, UR4, 0x3 ;  /* 0x0000000411117c11 */ /* 0x000fcc000f8e18ff */
        /* <DEDUP_REMOVED lines=32> */
.L_x_750:
        /* <DEDUP_REMOVED lines=16> */
.L_x_751:
[----:B------:R-:W-:Y:S05]  /*5d90*/  BSYNC.RECONVERGENT B2 ;  /* 0x0000000000027941 */ /* 0x000fea0003800200 */
.L_x_749:
[----:B------:R-:W-:Y:S01]  /*5da0*/  VIADD R16, R9, 0xfffffffd ;  /* 0xfffffffd09107836 */ /* 0x000fe20000000000 */
[----:B------:R-:W-:Y:S01]  /*5db0*/  UMOV UR4, 0x1a0 ;  /* 0x000001a000047882 */ /* 0x000fe20000000000 */
[----:B------:R-:W0:Y:S01]  /*5dc0*/  LDC.64 R2, c[0x0][R17+0x450] ;  /* 0x0001140011027b82 */ /* 0x000e220000000a00 */
[----:B------:R-:W-:Y:S01]  /*5dd0*/  MOV R15, R8 ;  /* 0x00000008000f7202 */ /* 0x000fe20000000f00 */
[----:B------:R-:W-:Y:S01]  /*5de0*/  BSSY.RECONVERGENT B2, `(.L_x_752) ;  /* 0x0000032000027945 */ /* 0x000fe20003800200 */
[----:B------:R-:W-:-:S05]  /*5df0*/  LEA R16, R16, UR4, 0x3 ;  /* 0x0000000410107c11 */ /* 0x000fca000f8e18ff */
        /* <DEDUP_REMOVED lines=32> */
.L_x_753:
        /* <DEDUP_REMOVED lines=16> */
.L_x_754:
[----:B------:R-:W-:Y:S05]  /*6100*/  BSYNC.RECONVERGENT B2 ;  /* 0x0000000000027941 */ /* 0x000fea0003800200 */
.L_x_752:
[----:B------:R-:W-:Y:S01]  /*6110*/  VIADD R9, R9, 0xfffffffc ;  /* 0xfffffffc09097836 */ /* 0x000fe20000000000 */
[----:B------:R-:W-:Y:S01]  /*6120*/  UMOV UR4, 0x1a0 ;  /* 0x000001a000047882 */ /* 0x000fe20000000000 */
[----:B------:R0:W1:Y:S01]  /*6130*/  LDC.64 R2, c[0x0][R16+0x450] ;  /* 0x0001140010027b82 */ /* 0x0000620000000a00 */
[----:B------:R-:W-:Y:S02]  /*6140*/  BSSY.RECONVERGENT B2, `(.L_x_755) ;  /* 0x0000033000027945 */ /* 0x000fe40003800200 */
[----:B------:R-:W-:-:S05]  /*6150*/  LEA R8, R9, UR4, 0x3 ;  /* 0x0000000409087c11 */ /* 0x000fca000f8e18ff */
[----:B------:R-:W2:Y:S01]  /*6160*/  LDC.64 R12, c[0x0][R8+0x388] ;  /* 0x0000e200080c7b82 */ /* 0x000ea20000000a00 */
[----:B0-----:R-:W-:Y:S01]  /*6170*/  MOV R16, R14 ;  /* 0x0000000e00107202 */ /* 0x001fe20000000f00 */
[----:B-1----:R-:W-:-:S04]  /*6180*/  IMAD R3, R3, R4, RZ ;  /* 0x0000000403037224 */ /* 0x002fc800078e02ff */
[----:B------:R-:W-:-:S04]  /*6190*/  IMAD.WIDE.U32 R14, R2, R4, R16 ;  /* 0x00000004020e7225 */ /* 0x000fc800078e0010 */
[----:B------:R-:W-:Y:S01]  /*61a0*/  IMAD R3, R2, R5, R3 ;  /* 0x0000000502037224 */ /* 0x000fe200078e0203 */
[----:B--2---:R-:W-:-:S03]  /*61b0*/  LOP3.LUT R0, R11, R13, RZ, 0xfc, !PT ;  /* 0x0000000d0b007212 */ /* 0x004fc600078efcff */
[----:B------:R-:W-:Y:S01]  /*61c0*/  IMAD.IADD R16, R15, 0x1, R3 ;  /* 0x000000010f107824 */ /* 0x000fe200078e0203 */
[----:B------:R-:W-:-:S13]  /*61d0*/  ISETP.NE.U32.AND P0, PT, R0, RZ, PT ;  /* 0x000000ff0000720c */ /* 0x000fda0003f05070 */
[----:B------:R-:W-:Y:S05]  /*61e0*/  @P0 BRA `(.L_x_756) ;  /* 0x0000000000600947 */ /* 0x000fea0003800000 */
[----:B------:R-:W0:Y:S01]  /*61f0*/  I2F.U32.RP R0, R12 ;  /* 0x0000000c00007306 */ /* 0x000e220000209000 */
[----:B------:R-:W-:Y:S01]  /*6200*/  IMAD.MOV R5, RZ, RZ, -R12 ;  /* 0x000000ffff057224 */ /* 0x000fe200078e0a0c */
[----:B------:R-:W-:Y:S02]  /*6210*/  ISETP.NE.U32.AND P2, PT, R12, RZ, PT ;  /* 0x000000ff0c00720c */ /* 0x000fe40003f45070 */
        /* <DEDUP_REMOVED lines=13> */
[----:B------:R-:W-:Y:S01]  /*62f0*/  ISETP.GE.U32.AND P1, PT, R5, R12, PT ;  /* 0x0000000c0500720c */ /* 0x000fe20003f26070 */
[----:B------:R-:W-:-:S12]  /*6300*/  IMAD.MOV.U32 R5, RZ, RZ, RZ ;  /* 0x000000ffff057224 */ /* 0x000fd800078e00ff */
[----:B------:R-:W-:Y:S02]  /*6310*/  @P1 IADD3 R3, PT, PT, R3, 0x1, RZ ;  /* 0x0000000103031810 */ /* 0x000fe40007ffe0ff */
[----:B------:R-:W-:-:S05]  /*6320*/  @!P2 LOP3.LUT R3, RZ, R12, RZ, 0x33, !PT ;  /* 0x0000000cff03a212 */ /* 0x000fca00078e33ff */
[----:B------:R-:W-:-:S04]  /*6330*/  IMAD.MOV R7, RZ, RZ, -R3 ;  /* 0x000000ffff077224 */ /* 0x000fc800078e0a03 */
[----:B------:R-:W-:Y:S01]  /*6340*/  IMAD R4, R12, R7, R10 ;  /* 0x000000070c047224 */ /* 0x000fe200078e020a */
[----:B------:R-:W-:Y:S01]  /*6350*/  MOV R12, R3 ;  /* 0x00000003000c7202 */ /* 0x000fe20000000f00 */
[----:B------:R-:W-:Y:S06]  /*6360*/  BRA `(.L_x_757) ;  /* 0x0000000000407947 */ /* 0x000fec0003800000 */
.L_x_756:
        /* <DEDUP_REMOVED lines=8> */
[----:B------:R-:W-:-:S03]  /*63f0*/  MOV R4, R10 ;  /* 0x0000000a00047202 */ /* 0x000fc60000000f00 */
[----:B------:R-:W-:Y:S02]  /*6400*/  IMAD.X R7, RZ, RZ, ~R3, P0 ;  /* 0x000000ffff077224 */ /* 0x000fe400000e0e03 */
[----:B------:R-:W-:-:S04]  /*6410*/  IMAD.WIDE.U32 R4, R12, R17, R4 ;  /* 0x000000110c047225 */ /* 0x000fc800078e0004 */
[----:B------:R-:W-:Y:S01]  /*6420*/  IMAD R7, R7, R12, RZ ;  /* 0x0000000c07077224 */ /* 0x000fe200078e02ff */
[----:B------:R-:W-:-:S03]  /*6430*/  MOV R12, R2 ;  /* 0x00000002000c7202 */ /* 0x000fc60000000f00 */
[----:B------:R-:W-:Y:S01]  /*6440*/  IMAD R7, R13, R17, R7 ;  /* 0x000000110d077224 */ /* 0x000fe200078e0207 */
[----:B------:R-:W-:-:S03]  /*6450*/  MOV R13, R3 ;  /* 0x00000003000d7202 */ /* 0x000fc60000000f00 */
[----:B------:R-:W-:-:S07]  /*6460*/  IMAD.IADD R5, R5, 0x1, R7 ;  /* 0x0000000105057824 */ /* 0x000fce00078e0207 */
.L_x_757:
[----:B------:R-:W-:Y:S05]  /*6470*/  BSYNC.RECONVERGENT B2 ;  /* 0x0000000000027941 */ /* 0x000fea0003800200 */
.L_x_755:
[----:B------:R-:W0:Y:S01]  /*6480*/  LDC.64 R2, c[0x0][R8+0x450] ;  /* 0x0001140008027b82 */ /* 0x000e220000000a00 */
[----:B------:R-:W-:Y:S02]  /*6490*/  IMAD.MOV.U32 R15, RZ, RZ, R16 ;  /* 0x000000ffff0f7224 */ /* 0x000fe400078e0010 */
[-C--:B0-----:R-:W-:Y:S02]  /*64a0*/  IMAD R0, R3, R4.reuse, RZ ;  /* 0x0000000403007224 */ /* 0x081fe400078e02ff */
[----:B------:R-:W-:-:S04]  /*64b0*/  IMAD.WIDE.U32 R14, R2, R4, R14 ;  /* 0x00000004020e7225 */ /* 0x000fc800078e000e */
[----:B------:R-:W-:-:S05]  /*64c0*/  IMAD R5, R2, R5, R0 ;  /* 0x0000000502057224 */ /* 0x000fca00078e0200 */
[----:B------:R-:W-:-:S07]  /*64d0*/  IADD3 R15, PT, PT, R15, R5, RZ ;  /* 0x000000050f0f7210 */ /* 0x000fce0007ffe0ff */
.L_x_745:
[----:B------:R-:W-:-:S13]  /*64e0*/  ISETP.NE.AND P0, PT, R28, RZ, PT ;  /* 0x000000ff1c00720c */ /* 0x000fda0003f05270 */
[----:B------:R-:W-:Y:S05]  /*64f0*/  @!P0 BRA `(.L_x_744) ;  /* 0x00000008008c8947 */ /* 0x000fea0003800000 */
[----:B------:R-:W-:-:S13]  /*6500*/  ISETP.NE.AND P0, PT, R51, 0x1, PT ;  /* 0x000000013300780c */ /* 0x000fda0003f05270 */
[----:B------:R-:W-:Y:S05]  /*6510*/  @!P0 BRA `(.L_x_758) ;  /* 0x0000000400ac8947 */ /* 0x000fea0003800000 */
[----:B------:R-:W-:Y:S01]  /*6520*/  VIADD R16, R9, 0xffffffff ;  /* 0xffffffff09107836 */ /* 0x000fe20000000000 */
[----:B------:R-:W-:Y:S01]  /*6530*/  UMOV UR4, 0x1a0 ;  /* 0x000001a000047882 */ /* 0x000fe20000000000 */
[----:B------:R-:W-:Y:S03]  /*6540*/  BSSY.RECONVERGENT B2, `(.L_x_759) ;  /* 0x000002c000027945 */ /* 0x000fe60003800200 */
[----:B------:R-:W-:-:S04]  /*6550*/  LEA R16, R16, UR4, 0x3 ;  /* 0x0000000410107c11 */ /* 0x000fc8000f8e18ff */
        /* <DEDUP_REMOVED lines=28> */
.L_x_760:
        /* <DEDUP_REMOVED lines=14> */
.L_x_761:
[----:B------:R-:W-:Y:S05]  /*6800*/  BSYNC.RECONVERGENT B2 ;  /* 0x0000000000027941 */ /* 0x000fea0003800200 */
.L_x_759:
        /* <DEDUP_REMOVED lines=37> */
.L_x_763:
        /* <DEDUP_REMOVED lines=11> */
[----:B------:R-:W-:Y:S02]  /*6b10*/  IMAD R7, R7, R12, RZ ;  /* 0x0000000c07077224 */ /* 0x000fe400078e02ff */
[----:B------:R-:W-:Y:S02]  /*6b20*/  IMAD.MOV.U32 R12, RZ, RZ, R2 ;  /* 0x000000ffff0c7224 */ /* 0x000fe400078e0002 */
[----:B------:R-:W-:Y:S02]  /*6b30*/  IMAD R7, R13, R17, R7 ;  /* 0x000000110d077224 */ /* 0x000fe400078e0207 */
[----:B------:R-:W-:-:S03]  /*6b40*/  IMAD.MOV.U32 R13, RZ, RZ, R3 ;  /* 0x000000ffff0d7224 */ /* 0x000fc600078e0003 */
[----:B------:R-:W-:-:S07]  /*6b50*/  IADD3 R5, PT, PT, R5, R7, RZ ;  /* 0x0000000705057210 */ /* 0x000fce0007ffe0ff */
.L_x_764:
[----:B------:R-:W-:Y:S05]  /*6b60*/  BSYNC.RECONVERGENT B2 ;  /* 0x0000000000027941 */ /* 0x000fea0003800200 */
.L_x_762:
[----:B------:R-:W0:Y:S01]  /*6b70*/  LDC.64 R2, c[0x0][R8+0x450] ;  /* 0x0001140008027b82 */ /* 0x000e220000000a00 */
[----:B------:R-:W-:Y:S01]  /*6b80*/  MOV R15, R16 ;  /* 0x00000010000f7202 */ /* 0x000fe20000000f00 */
[-C--:B0-----:R-:W-:Y:S02]  /*6b90*/  IMAD R0, R3, R4.reuse, RZ ;  /* 0x0000000403007224 */ /* 0x081fe400078e02ff */
[----:B------:R-:W-:-:S04]  /*6ba0*/  IMAD.WIDE.U32 R14, R2, R4, R14 ;  /* 0x00000004020e7225 */ /* 0x000fc800078e000e */
[----:B------:R-:W-:-:S04]  /*6bb0*/  IMAD R5, R2, R5, R0 ;  /* 0x0000000502057224 */ /* 0x000fc800078e0200 */
[----:B------:R-:W-:-:S07]  /*6bc0*/  IMAD.IADD R15, R15, 0x1, R5 ;  /* 0x000000010f0f7824 */ /* 0x000fce00078e0205 */
.L_x_758:
[----:B------:R-:W-:-:S13]  /*6bd0*/  ISETP.NE.AND P0, PT, R52, RZ, PT ;  /* 0x000000ff3400720c */ /* 0x000fda0003f05270 */
        /* <DEDUP_REMOVED lines=33> */
.L_x_766:
        /* <DEDUP_REMOVED lines=9> */
[----:B------:R-:W-:Y:S02]  /*6e80*/  IMAD R7, R7, R8, RZ ;  /* 0x0000000807077224 */ /* 0x000fe400078e02ff */
[----:B------:R-:W-:Y:S02]  /*6e90*/  IMAD.MOV.U32 R12, RZ, RZ, R2 ;  /* 0x000000ffff0c7224 */ /* 0x000fe400078e0002 */
[----:B------:R-:W-:Y:S02]  /*6ea0*/  IMAD R7, R9, R11, R7 ;  /* 0x0000000b09077224 */ /* 0x000fe400078e0207 */
[----:B------:R-:W-:-:S03]  /*6eb0*/  IMAD.MOV.U32 R13, RZ, RZ, R3 ;  /* 0x000000ffff0d7224 */ /* 0x000fc600078e0003 */
[----:B------:R-:W-:-:S07]  /*6ec0*/  IADD3 R5, PT, PT, R5, R7, RZ ;  /* 0x0000000705057210 */ /* 0x000fce0007ffe0ff */
.L_x_767:
[----:B------:R-:W-:Y:S05]  /*6ed0*/  BSYNC.RECONVERGENT B2 ;  /* 0x0000000000027941 */ /* 0x000fea0003800200 */
.L_x_765:
[----:B------:R-:W0:Y:S02]  /*6ee0*/  LDC.64 R10, c[0x0][R10+0x450] ;  /* 0x000114000a0a7b82 */ /* 0x000e240000000a00 */
[-C--:B0-----:R-:W-:Y:S02]  /*6ef0*/  IMAD R0, R11, R4.reuse, RZ ;  /* 0x000000040b007224 */ /* 0x081fe400078e02ff */
[----:B------:R-:W-:-:S04]  /*6f00*/  IMAD.WIDE.U32 R14, R10, R4, R14 ;  /* 0x000000040a0e7225 */ /* 0x000fc800078e000e */
[----:B------:R-:W-:-:S05]  /*6f10*/  IMAD R5, R10, R5, R0 ;  /* 0x000000050a057224 */ /* 0x000fca00078e0200 */
[----:B------:R-:W-:-:S07]  /*6f20*/  IADD3 R15, PT, PT, R15, R5, RZ ;  /* 0x000000050f0f7210 */ /* 0x000fce0007ffe0ff */
.L_x_744:
[----:B------:R-:W-:Y:S05]  /*6f30*/  BSYNC.RECONVERGENT B1 ;  /* 0x0000000000017941 */ /* 0x000fea0003800200 */
.L_x_717:
[----:B------:R-:W0:Y:S02]  /*6f40*/  LDCU.64 UR4, c[0x0][0x5f0] ;  /* 0x0000be00ff0477ac */ /* 0x000e240008000a00 */
[----:B0-----:R-:W-:Y:S02]  /*6f50*/  IMAD R5, R13, UR4, RZ ;  /* 0x000000040d057c24 */ /* 0x001fe4000f8e02ff */
[----:B------:R-:W-:-:S04]  /*6f60*/  IMAD.WIDE.U32 R2, R12, UR4, R14 ;  /* 0x000000040c027c25 */ /* 0x000fc8000f8e000e */
[----:B------:R-:W-:Y:S02]  /*6f70*/  IMAD R5, R12, UR5, R5 ;  /* 0x000000050c057c24 */ /* 0x000fe4000f8e0205 */
[----:B------:R-:W-:-:S03]  /*6f80*/  IMAD.MOV.U32 R41, RZ, RZ, R2 ;  /* 0x000000ffff297224 */ /* 0x000fc600078e0002 */
[----:B------:R-:W-:-:S07]  /*6f90*/  IADD3 R44, PT, PT, R3, R5, RZ ;  /* 0x00000005032c7210 */ /* 0x000fce0007ffe0ff */
.L_x_665:
[----:B------:R-:W-:Y:S05]  /*6fa0*/  BSYNC.RECONVERGENT B0 ;  /* 0x0000000000007941 */ /* 0x000fea0003800200 */
.L_x_664:
[----:B------:R-:W-:Y:S01]  /*6fb0*/  ISETP.GE.AND P0, PT, R37, 0x2, PT ;  /* 0x000000022500780c */ /* 0x000fe20003f06270 */
[----:B------:R-:W-:Y:S01]  /*6fc0*/  BSSY.RECONVERGENT B0, `(.L_x_768) ;  /* 0x00006db000007945 */ /* 0x000fe20003800200 */
[----:B------:R-:W-:Y:S01]  /*6fd0*/  IADD3 R11, P1, PT, R29, 0x1, RZ ;  /* 0x000000011d0b7810 */ /* 0x000fe20007f3e0ff */
[----:B------:R-:W-:Y:S01]  /*6fe0*/  HFMA2 R40, -RZ, RZ, 0, 0 ;  /* 0x00000000ff287431 */ /* 0x000fe200000001ff */
[----:B------:R-:W-:Y:S02]  /*6ff0*/  LOP3.LUT R32, R54, 0xfffffff8, RZ, 0xc0, !PT ;  /* 0xfffffff836207812 */ /* 0x000fe400078ec0ff */
[----:B------:R-:W-:Y:S01]  /*7000*/  CS2R R42, SRZ ;  /* 0x00000000002a7805 */ /* 0x000fe2000001ff00 */
[----:B------:R-:W-:Y:S02]  /*7010*/  IMAD.MOV.U32 R33, RZ, RZ, RZ ;  /* 0x000000ffff217224 */ /* 0x000fe400078e00ff */
[----:B------:R-:W-:-:S04]  /*7020*/  IMAD.X R10, RZ, RZ, R30, P1 ;  /* 0x000000ffff0a7224 */ /* 0x000fc800008e061e */
[----:B------:R-:W-:Y:S05]  /*7030*/  @!P0 BRA `(.L_x_769) ;  /* 0x0000006c004c8947 */ /* 0x000fea0003800000 */
[----:B------:R-:W0:Y:S01]  /*7040*/  LDCU UR4, c[0x0][0x518] ;  /* 0x0000a300ff0477ac */ /* 0x000e220008000800 */
[----:B------:R-:W-:Y:S02]  /*7050*/  CS2R R12, SRZ ;  /* 0x00000000000c7805 */ /* 0x000fe4000001ff00 */
[----:B------:R-:W-:Y:S01]  /*7060*/  MOV R16, R11 ;  /* 0x0000000b00107202 */ /* 0x000fe20000000f00 */
[----:B------:R-:W-:Y:S01]  /*7070*/  IMAD.MOV.U32 R17, RZ, RZ, R10 ;  /* 0x000000ffff117224 */ /* 0x000fe200078e000a */
[----:B0-----:R-:W-:-:S09]  /*7080*/  UISETP.GE.AND UP0, UPT, UR4, 0x2, UPT ;  /* 0x000000020400788c */ /* 0x001fd2000bf06270 */
[----:B------:R-:W-:Y:S05]  /*7090*/  BRA.U !UP0, `(.L_x_770) ;  /* 0x0000003508987547 */ /* 0x000fea000b800000 */
        /* <DEDUP_REMOVED lines=9> */
.L_x_796:
[----:B------:R-:W-:Y:S01]  /*7130*/  IADD3 R23, PT, PT, R9, -0x1, RZ ;  /* 0xffffffff09177810 */ /* 0x000fe20007ffe0ff */
[----:B------:R-:W-:Y:S01]  /*7140*/  BSSY.RECONVERGENT B2, `(.L_x_772) ;  /* 0x0000030000027945 */ /* 0x000fe20003800200 */
[----:B------:R-:W-:-:S03]  /*7150*/  IADD3 R8, PT, PT, R8, 0x8, RZ ;  /* 0x0000000808087810 */ /* 0x000fc60007ffe0ff */
[----:B------:R-:W-:Y:S01]  /*7160*/  IMAD.SHL.U32 R14, R23, 0x8, RZ ;  /* 0x00000008170e7824 */ /* 0x000fe200078e00ff */
[----:B------:R-:W-:-:S05]  /*7170*/  ISETP.NE.AND P0, PT, R8, R32, PT ;  /* 0x000000200800720c */ /* 0x000fca0003f05270 */
        /* <DEDUP_REMOVED lines=28> */
.L_x_773:
        /* <DEDUP_REMOVED lines=16> */
.L_x_774:
[----:B------:R-:W-:Y:S05]  /*7440*/  BSYNC.RECONVERGENT B2 ;  /* 0x0000000000027941 */ /* 0x000fea0003800200 */
.L_x_772:
[----:B------:R-:W-:Y:S01]  /*7450*/  IADD3 R24, PT, PT, R9, -0x2, RZ ;  /* 0xfffffffe09187810 */ /* 0x000fe20007ffe0ff */
[----:B------:R-:W-:Y:S01]  /*7460*/  UMOV UR4, 0xd0 ;  /* 0x000000d000047882 */ /* 0x000fe20000000000 */
[----:B------:R-:W-:Y:S01]  /*7470*/  BSSY.RECONVERGENT B2, `(.L_x_775) ;  /* 0x0000034000027945 */ /* 0x000fe20003800200 */
[----:B------:R-:W-:Y:S02]  /*7480*/  LEA R2, R23, UR4, 0x3 ;  /* 0x0000000417027c11 */ /* 0x000fe4000f8e18ff */
[----:B------:R-:W-:-:S04]  /*7490*/  IMAD.SHL.U32 R16, R24, 0x8, RZ ;  /* 0x0000000818107824 */ /* 0x000fc800078e00ff */
        /* <DEDUP_REMOVED lines=33> */
.L_x_776:
        /* <DEDUP_REMOVED lines=16> */
.L_x_777:
[----:B------:R-:W-:Y:S05]  /*77b0*/  BSYNC.RECONVERGENT B2 ;  /* 0x0000000000027941 */ /* 0x000fea0003800200 */
.L_x_775:
        /* <DEDUP_REMOVED lines=39> */
.L_x_779:
        /* <DEDUP_REMOVED lines=16> */
.L_x_780:
[----:B------:R-:W-:Y:S05]  /*7b30*/  BSYNC.RECONVERGENT B2 ;  /* 0x0000000000027941 */ /* 0x000fea0003800200 */
.L_x_778:
        /* <DEDUP_REMOVED lines=39> */
.L_x_782:
        /* <DEDUP_REMOVED lines=16> */
.L_x_783:
[----:B------:R-:W-:Y:S05]  /*7eb0*/  BSYNC.RECONVERGENT B2 ;  /* 0x0000000000027941 */ /* 0x000fea0003800200 */
.L_x_781:
        /* <DEDUP_REMOVED lines=39> */
.L_x_785:
        /* <DEDUP_REMOVED lines=11> */
[----:B------:R-:W-:Y:S02]  /*81e0*/  IMAD R7, R7, R16, RZ ;  /* 0x0000001007077224 */ /* 0x000fe400078e02ff */
[----:B------:R-:W-:Y:S02]  /*81f0*/  IMAD.MOV.U32 R16, RZ, RZ, R2 ;  /* 0x000000ffff107224 */ /* 0x000fe400078e0002 */
[----:B------:R-:W-:Y:S01]  /*8200*/  IMAD R7, R17, R19, R7 ;  /* 0x0000001311077224 */ /* 0x000fe200078e0207 */
[----:B------:R-:W-:-:S04]  /*8210*/  MOV R17, R3 ;  /* 0x0000000300117202 */ /* 0x000fc80000000f00 */
[----:B------:R-:W-:-:S07]  /*8220*/  IADD3 R5, PT, PT, R5, R7, RZ ;  /* 0x0000000705057210 */ /* 0x000fce0007ffe0ff */
.L_x_786:
[----:B------:R-:W-:Y:S05]  /*8230*/  BSYNC.RECONVERGENT B2 ;  /* 0x0000000000027941 */ /* 0x000fea0003800200 */
.L_x_784:
        /* <DEDUP_REMOVED lines=39> */
.L_x_788:
        /* <DEDUP_REMOVED lines=16> */
.L_x_789:
[----:B------:R-:W-:Y:S05]  /*85b0*/  BSYNC.RECONVERGENT B2 ;  /* 0x0000000000027941 */ /* 0x000fea0003800200 */
.L_x_787:
        /* <DEDUP_REMOVED lines=39> */
.L_x_791:
        /* <DEDUP_REMOVED lines=16> */
.L_x_792:
[----:B------:R-:W-:Y:S05]  /*8930*/  BSYNC.RECONVERGENT B2 ;  /* 0x0000000000027941 */ /* 0x000fea0003800200 */
.L_x_790:
        /* <DEDUP_REMOVED lines=39> */
.L_x_794:
        /* <DEDUP_REMOVED lines=17> */
.L_x_795:
[----:B------:R-:W-:Y:S05]  /*8cc0*/  BSYNC.RECONVERGENT B2 ;  /* 0x0000000000027941 */ /* 0x000fea0003800200 */
.L_x_793:
        /* <DEDUP_REMOVED lines=9> */
[----:B------:R-:W-:Y:S01]  /*8d60*/  IADD3 R13, PT, PT, R5, R7, RZ ;  /* 0x00000007050d7210 */ /* 0x000fe20007ffe0ff */
[----:B------:R-:W-:Y:S06]  /*8d70*/  @P0 BRA `(.L_x_796) ;  /* 0xffffffe000ec0947 */ /* 0x000fec000383ffff */
[----:B------:R-:W-:Y:S05]  /*8d80*/  BSYNC.RECONVERGENT B1 ;  /* 0x0000000000017941 */ /* 0x000fea0003800200 */
.L_x_771:
        /* <DEDUP_REMOVED lines=35> */
.L_x_799:
        /* <DEDUP_REMOVED lines=16> */
.L_x_800:
[----:B------:R-:W-:Y:S05]  /*90c0*/  BSYNC.RECONVERGENT B1 ;  /* 0x0000000000017941 */ /* 0x000fea0003800200 */
.L_x_798:
[----:B------:R-:W-:Y:S01]  /*90d0*/  IADD3 R23, PT, PT, R9, -0x2, RZ ;  /* 0xfffffffe09177810 */ /* 0x000fe20007ffe0ff */
[----:B------:R-:W-:Y:S01]  /*90e0*/  UMOV UR4, 0xd0 ;  /* 0x000000d000047882 */ /* 0x000fe20000000000 */
[----:B------:R-:W-:Y:S01]  /*90f0*/  MOV R24, R12 ;  /* 0x0000000c00187202 */ /* 0x000fe20000000f00 */
[----:B------:R-:W-:Y:S01]  /*9100*/  IMAD.MOV.U32 R25, RZ, RZ, R13 ;  /* 0x000000ffff197224 */ /* 0x000fe200078e000d */
[----:B------:R-:W-:Y:S01]  /*9110*/  LEA R2, R8, UR4, 0x3 ;  /* 0x0000000408027c11 */ /* 0x000fe2000f8e18ff */
[----:B------:R-:W-:Y:S01]  /*9120*/  IMAD.SHL.U32 R16, R23, 0x8, RZ ;  /* 0x0000000817107824 */ /* 0x000fe200078e00ff */
[----:B------:R-:W-:Y:S04]  /*9130*/  BSSY.RECONVERGENT B1, `(.L_x_801) ;  /* 0x0000031000017945 */ /* 0x000fe80003800200 */
[----:B------:R-:W0:Y:S08]  /*9140*/  LDC.64 R2, c[0x0][R2+0x380] ;  /* 0x0000e00002027b82 */ /* 0x000e300000000a00 */
        /* <DEDUP_REMOVED lines=17> */
[----:B------:R-:W-:-:S04]  /*9260*/  IMAD.HI.U32 R3, R3, R5, R2 ;  /* 0x0000000503037227 */ /* 0x000fc800078e0002 */
[----:B------:R-:W-:Y:S02]  /*9270*/  IMAD.MOV.U32 R5, RZ, RZ, RZ ;  /* 0x000000ffff057224 */ /* 0x000fe400078e00ff */
        /* <DEDUP_REMOVED lines=10> */
[----:B------:R-:W-:Y:S01]  /*9320*/  IMAD R4, R16, R3, R14 ;  /* 0x0000000310047224 */ /* 0x000fe200078e020e */
[----:B------:R-:W-:Y:S06]  /*9330*/  BRA `(.L_x_803) ;  /* 0x0000000000407947 */ /* 0x000fec0003800000 */
.L_x_802:
        /* <DEDUP_REMOVED lines=9> */
[----:B------:R-:W-:Y:S02]  /*93d0*/  IMAD.MOV.U32 R12, RZ, RZ, R2 ;  /* 0x000000ffff0c7224 */ /* 0x000fe400078e0002 */
[----:B------:R-:W-:Y:S02]  /*93e0*/  IMAD.X R7, RZ, RZ, ~R3, P0 ;  /* 0x000000ffff077224 */ /* 0x000fe400000e0e03 */
[----:B------:R-:W-:-:S04]  /*93f0*/  IMAD.WIDE.U32 R4, R16, R13, R4 ;  /* 0x0000000d10047225 */ /* 0x000fc800078e0004 */
[----:B------:R-:W-:-:S04]  /*9400*/  IMAD R7, R7, R16, RZ ;  /* 0x0000001007077224 */ /* 0x000fc800078e02ff */
[----:B------:R-:W-:Y:S01]  /*9410*/  IMAD R7, R17, R13, R7 ;  /* 0x0000000d11077224 */ /* 0x000fe200078e0207 */
[----:B------:R-:W-:-:S04]  /*9420*/  MOV R13, R3 ;  /* 0x00000003000d7202 */ /* 0x000fc80000000f00 */
[----:B------:R-:W-:-:S07]  /*9430*/  IADD3 R5, PT, PT, R5, R7, RZ ;  /* 0x0000000705057210 */ /* 0x000fce0007ffe0ff */
.L_x_803:
[----:B------:R-:W-:Y:S05]  /*9440*/  BSYNC.RECONVERGENT B1 ;  /* 0x0000000000017941 */ /* 0x000fea0003800200 */
.L_x_801:
[----:B------:R-:W-:Y:S01]  /*9450*/  VIADD R8, R9, 0xfffffffd ;  /* 0xfffffffd09087836 */ /* 0x000fe20000000000 */
[----:B------:R-:W-:Y:S01]  /*9460*/  UMOV UR4, 0xd0 ;  /* 0x000000d000047882 */ /* 0x000fe20000000000 */
[----:B------:R-:W-:Y:S01]  /*9470*/  MOV R17, R26 ;  /* 0x0000001a00117202 */ /* 0x000fe20000000f00 */
        /* <DEDUP_REMOVED lines=37> */
.L_x_805:
        /* <DEDUP_REMOVED lines=16> */
.L_x_806:
[----:B------:R-:W-:Y:S05]  /*97d0*/  BSYNC.RECONVERGENT B1 ;  /* 0x0000000000017941 */ /* 0x000fea0003800200 */
.L_x_804:
        /* <DEDUP_REMOVED lines=39> */
.L_x_808:
        /* <DEDUP_REMOVED lines=17> */
.L_x_809:
[----:B------:R-:W-:Y:S05]  /*9b60*/  BSYNC.RECONVERGENT B1 ;  /* 0x0000000000017941 */ /* 0x000fea0003800200 */
.L_x_807:
        /* <DEDUP_REMOVED lines=10> */
.L_x_797:
        /* <DEDUP_REMOVED lines=35> */
.L_x_812:
        /* <DEDUP_REMOVED lines=16> */
.L_x_813:
[----:B------:R-:W-:Y:S05]  /*9f40*/  BSYNC.RECONVERGENT B1 ;  /* 0x0000000000017941 */ /* 0x000fea0003800200 */
.L_x_811:
        /* <DEDUP_REMOVED lines=38> */
.L_x_815:
        /* <DEDUP_REMOVED lines=12> */
[----:B------:R-:W-:Y:S01]  /*a270*/  MOV R15, R4 ;  /* 0x00000004000f7202 */ /* 0x000fe20000000f00 */
[----:B------:R-:W-:Y:S02]  /*a280*/  IMAD.MOV.U32 R16, RZ, RZ, R2 ;  /* 0x000000ffff107224 */ /* 0x000fe400078e0002 */
[----:B------:R-:W-:Y:S01]  /*a290*/  IMAD R7, R17, R19, R7 ;  /* 0x0000001311077224 */ /* 0x000fe200078e0207 */
[----:B------:R-:W-:-:S03]  /*a2a0*/  MOV R17, R3 ;  /* 0x0000000300117202 */ /* 0x000fc60000000f00 */
[----:B------:R-:W-:-:S07]  /*a2b0*/  IMAD.IADD R7, R5, 0x1, R7 ;  /* 0x0000000105077824 */ /* 0x000fce00078e0207 */
.L_x_816:
[----:B------:R-:W-:Y:S05]  /*a2c0*/  BSYNC.RECONVERGENT B1 ;  /* 0x0000000000017941 */ /* 0x000fea0003800200 */
.L_x_814:
        /* <DEDUP_REMOVED lines=10> */
.L_x_810:
        /* <DEDUP_REMOVED lines=33> */
.L_x_818:
        /* <DEDUP_REMOVED lines=16> */
.L_x_819:
[----:B------:R-:W-:Y:S05]  /*a680*/  BSYNC.RECONVERGENT B1 ;  /* 0x0000000000017941 */ /* 0x000fea0003800200 */
.L_x_817:
[----:B------:R-:W-:Y:S02]  /*a690*/  UMOV UR4, 0xd0 ;  /* 0x000000d000047882 */ /* 0x000fe40000000000 */
[----:B------:R-:W-:-:S06]  /*a6a0*/  LEA R2, R14, UR4, 0x3 ;  /* 0x000000040e027c11 */ /* 0x000fcc000f8e18ff */
[----:B------:R-:W0:Y:S02]  /*a6b0*/  LDC.64 R2, c[0x0][R2+0x380] ;  /* 0x0000e00002027b82 */ /* 0x000e240000000a00 */
[-C--:B0-----:R-:W-:Y:S02]  /*a6c0*/  IMAD R0, R3, R4.reuse, RZ ;  /* 0x0000000403007224 */ /* 0x081fe400078e02ff */
[----:B------:R-:W-:-:S04]  /*a6d0*/  IMAD.WIDE.U32 R12, R2, R4, R12 ;  /* 0x00000004020c7225 */ /* 0x000fc800078e000c */
[----:B------:R-:W-:-:S05]  /*a6e0*/  IMAD R5, R2, R5, R0 ;  /* 0x0000000502057224 */ /* 0x000fca00078e0200 */
[----:B------:R-:W-:-:S07]  /*a6f0*/  IADD3 R13, PT, PT, R13, R5, RZ ;  /* 0x000000050d0d7210 */ /* 0x000fce0007ffe0ff */
.L_x_770:
[----:B------:R-:W0:Y:S01]  /*a700*/  LDCU UR4, c[0x0][0x6b8] ;  /* 0x0000d700ff0477ac */ /* 0x000e220008000800 */
[----:B------:R-:W1:Y:S01]  /*a710*/  LDCU.64 UR6, c[0x0][0x450] ;  /* 0x00008a00ff0677ac */ /* 0x000e620008000a00 */
[----:B0-----:R-:W-:Y:S01]  /*a720*/  UISETP.GE.AND UP0, UPT, UR4, 0x2, UPT ;  /* 0x000000020400788c */ /* 0x001fe2000bf06270 */
[----:B-1----:R-:W-:Y:S02]  /*a730*/  IMAD R5, R17, UR6, RZ ;  /* 0x0000000611057c24 */ /* 0x002fe4000f8e02ff */
[----:B------:R-:W-:-:S04]  /*a740*/  IMAD.WIDE.U32 R2, R16, UR6, R12 ;  /* 0x0000000610027c25 */ /* 0x000fc8000f8e000c */
[----:B------:R-:W-:Y:S01]  /*a750*/  IMAD R5, R16, UR7, R5 ;  /* 0x0000000710057c24 */ /* 0x000fe2000f8e0205 */
[----:B------:R-:W-:Y:S01]  /*a760*/  CS2R R16, SRZ ;  /* 0x0000000000107805 */ /* 0x000fe2000001ff00 */
[----:B------:R-:W-:-:S03]  /*a770*/  IMAD.MOV.U32 R43, RZ, RZ, R2 ;  /* 0x000000ffff2b7224 */ /* 0x000fc600078e0002 */
[----:B------:R-:W-:Y:S01]  /*a780*/  IADD3 R42, PT, PT, R3, R5, RZ ;  /* 0x00000005032a7210 */ /* 0x000fe20007ffe0ff */
[----:B------:R-:W-:Y:S06]  /*a790*/  BRA.U !UP0, `(.L_x_820) ;  /* 0x00000035085c7547 */ /* 0x000fec000b800000 */
[----:B------:R-:W0:Y:S01]  /*a7a0*/  LDCU UR4, c[0x0][0x6b8] ;  /* 0x0000d700ff0477ac */ /* 0x000e220008000800 */
[----:B------:R-:W-:Y:S02]  /*a7b0*/  ISETP.GE.U32.AND P0, PT, R55, 0x7, PT ;  /* 0x000000073700780c */ /* 0x000fe40003f06070 */
[----:B------:R-:W-:Y:S01]  /*a7c0*/  CS2R R16, SRZ ;  /* 0x0000000000107805 */ /* 0x000fe2000001ff00 */
[----:B0-----:R-:W-:-:S10]  /*a7d0*/  IMAD.U32 R9, RZ, RZ, UR4 ;  /* 0x00000004ff097e24 */ /* 0x001fd4000f8e00ff */
[----:B------:R-:W-:Y:S05]  /*a7e0*/  @!P0 BRA `(.L_x_821) ;  /* 0x0000001c000c8947 */ /* 0x000fea0003800000 */
[----:B------:R-:W-:Y:S01]  /*a7f0*/  HFMA2 R8, -RZ, RZ, 0, 0 ;  /* 0x00000000ff087431 */ /* 0x000fe200000001ff */
[----:B------:R-:W-:Y:S06]  /*a800*/  BSSY.RECONVERGENT B1, `(.L_x_821) ;  /* 0x00001c1000017945 */ /* 0x000fec0003800200 */
.L_x_846:
[----:B------:R-:W-:Y:S01]  /*a810*/  VIADD R24, R9, 0xffffffff ;  /* 0xffffffff09187836 */ /* 0x000fe20000000000 */
[----:B------:R-:W-:Y:S01]  /*a820*/  UMOV UR4, 0x1a0 ;  /* 0x000001a000047882 */ /* 0x000fe20000000000 */
[----:B------:R-:W-:Y:S01]  /*a830*/  IADD3 R8, PT, PT, R8, 0x8, RZ ;  /* 0x0000000808087810 */ /* 0x000fe20007ffe0ff */
[----:B------:R-:W-:Y:S02]  /*a840*/  BSSY.RECONVERGENT B2, `(.L_x_822) ;  /* 0x0000030000027945 */ /* 0x000fe40003800200 */
[----:B------:R-:W-:Y:S02]  /*a850*/  LEA R24, R24, UR4, 0x3 ;  /* 0x0000000418187c11 */ /* 0x000fe4000f8e18ff */
[----:B------:R-:W-:Y:S02]  /*a860*/  ISETP.NE.AND P0, PT, R8, R22, PT ;  /* 0x000000160800720c */ /* 0x000fe40003f05270 */
        /* <DEDUP_REMOVED lines=26> */
[----:B------:R-:W-:Y:S01]  /*aa10*/  MOV R12, R4 ;  /* 0x00000004000c7202 */ /* 0x000fe20000000f00 */
[----:B------:R-:W-:Y:S06]  /*aa20*/  BRA `(.L_x_824) ;  /* 0x0000000000447947 */ /* 0x000fec0003800000 */
.L_x_823:
        /* <DEDUP_REMOVED lines=15> */
[----:B------:R-:W-:Y:S02]  /*ab20*/  IADD3 R5, PT, PT, R5, R13, RZ ;  /* 0x0000000d05057210 */ /* 0x000fe40007ffe0ff */
[----:B------:R-:W-:-:S07]  /*ab30*/  MOV R13, R3 ;  /* 0x00000003000d7202 */ /* 0x000fce0000000f00 */
.L_x_824:
[----:B------:R-:W-:Y:S05]  /*ab40*/  BSYNC.RECONVERGENT B2 ;  /* 0x0000000000027941 */ /* 0x000fea0003800200 */
.L_x_822:
[----:B------:R-:W-:Y:S01]  /*ab50*/  VIADD R23, R9, 0xfffffffe ;  /* 0xfffffffe09177836 */ /* 0x000fe20000000000 */
[----:B------:R-:W-:Y:S01]  /*ab60*/  UMOV UR4, 0x1a0 ;  /* 0x000001a000047882 */ /* 0x000fe20000000000 */
[----:B------:R-:W0:Y:S01]  /*ab70*/  LDC.64 R24, c[0x0][R24+0x450] ;  /* 0x0001140018187b82 */ /* 0x000e220000000a00 */
[----:B------:R-:W-:Y:S01]  /*ab80*/  MOV R10, R16 ;  /* 0x00000010000a7202 */ /* 0x000fe20000000f00 */
[----:B------:R-:W-:Y:S01]  /*ab90*/  IMAD.MOV.U32 R11, RZ, RZ, R17 ;  /* 0x000000ffff0b7224 */ /* 0x000fe200078e0011 */
[----:B------:R-:W-:Y:S01]  /*aba0*/  LEA R23, R23, UR4, 0x3 ;  /* 0x0000000417177c11 */ /* 0x000fe2000f8e18ff */
[----:B------:R-:W-:Y:S04]  /*abb0*/  BSSY.RECONVERGENT B2, `(.L_x_825) ;  /* 0x0000031000027945 */ /* 0x000fe80003800200 */
        /* <DEDUP_REMOVED lines=32> */
.L_x_826:
        /* <DEDUP_REMOVED lines=16> */
.L_x_827:
[----:B------:R-:W-:Y:S05]  /*aec0*/  BSYNC.RECONVERGENT B2 ;  /* 0x0000000000027941 */ /* 0x000fea0003800200 */
.L_x_825:
        /* <DEDUP_REMOVED lines=38> */
.L_x_829:
        /* <DEDUP_REMOVED lines=16> */
.L_x_830:
[----:B------:R-:W-:Y:S05]  /*b230*/  BSYNC.RECONVERGENT B2 ;  /* 0x0000000000027941 */ /* 0x000fea0003800200 */
.L_x_828:
        /* <DEDUP_REMOVED lines=38> */
.L_x_832:
        /* <DEDUP_REMOVED lines=16> */
.L_x_833:
[----:B------:R-:W-:Y:S05]  /*b5a0*/  BSYNC.RECONVERGENT B2 ;  /* 0x0000000000027941 */ /* 0x000fea0003800200 */
.L_x_831:
        /* <DEDUP_REMOVED lines=38> */
.L_x_835:
        /* <DEDUP_REMOVED lines=16> */
.L_x_836:
[----:B------:R-:W-:Y:S05]  /*b910*/  BSYNC.RECONVERGENT B2 ;  /* 0x0000000000027941 */ /* 0x000fea0003800200 */
.L_x_834:
        /* <DEDUP_REMOVED lines=38> */
.L_x_838:
        /* <DEDUP_REMOVED lines=16> */
.L_x_839:
[----:B------:R-:W-:Y:S05]  /*bc80*/  BSYNC.RECONVERGENT B2 ;  /* 0x0000000000027941 */ /* 0x000fea0003800200 */
.L_x_837:
        /* <DEDUP_REMOVED lines=38> */
.L_x_841:
        /* <DEDUP_REMOVED lines=16> */
.L_x_842:
[----:B------:R-:W-:Y:S05]  /*bff0*/  BSYNC.RECONVERGENT B2 ;  /* 0x0000000000027941 */ /* 0x000fea0003800200 */
.L_x_840:
[----:B------:R-:W-:Y:S01]  /*c000*/  IADD3 R9, PT, PT, R9, -0x8, RZ ;  /* 0xfffffff809097810 */ /* 0x000fe20007ffe0ff */
        /* <DEDUP_REMOVED lines=37> */
.L_x_844:
        /* <DEDUP_REMOVED lines=9> */
[-C--:B------:R-:W-:Y:S02]  /*c2f0*/  IADD3.X R7, PT, PT, RZ, ~R3.reuse, RZ, P1, !PT ;  /* 0x80000003ff077210 */ /* 0x080fe40000ffe4ff */
[----:B------:R-:W-:Y:S01]  /*c300*/  MOV R10, R3 ;  /* 0x00000003000a7202 */ /* 0x000fe20000000f00 */
[----:B------:R-:W-:-:S04]  /*c310*/  IMAD.WIDE.U32 R4, R16, R11, R4 ;  /* 0x0000000b10047225 */ /* 0x000fc800078e0004 */
[----:B------:R-:W-:Y:S01]  /*c320*/  IMAD R7, R7, R16, RZ ;  /* 0x0000001007077224 */ /* 0x000fe200078e02ff */
[----:B------:R-:W-:-:S03]  /*c330*/  MOV R15, R4 ;  /* 0x00000004000f7202 */ /* 0x000fc60000000f00 */
[----:B------:R-:W-:Y:S02]  /*c340*/  IMAD R7, R17, R11, R7 ;  /* 0x0000000b11077224 */ /* 0x000fe400078e0207 */
[----:B------:R-:W-:Y:S02]  /*c350*/  IMAD.MOV.U32 R11, RZ, RZ, R2 ;  /* 0x000000ffff0b7224 */ /* 0x000fe400078e0002 */
[----:B------:R-:W-:-:S07]  /*c360*/  IMAD.IADD R7, R5, 0x1, R7 ;  /* 0x0000000105077824 */ /* 0x000fce00078e0207 */
.L_x_845:
[----:B------:R-:W-:Y:S05]  /*c370*/  BSYNC.RECONVERGENT B2 ;  /* 0x0000000000027941 */ /* 0x000fea0003800200 */
.L_x_843:
[----:B------:R-:W0:Y:S01]  /*c380*/  LDC.64 R2, c[0x0][R25+0x450] ;  /* 0x0001140019027b82 */ /* 0x000e220000000a00 */
[----:B------:R-:W-:Y:S01]  /*c390*/  MOV R5, R23 ;  /* 0x0000001700057202 */ /* 0x000fe20000000f00 */
[----:B------:R-:W-:Y:S02]  /*c3a0*/  IMAD.MOV.U32 R4, RZ, RZ, R12 ;  /* 0x000000ffff047224 */ /* 0x000fe400078e000c */
[-C--:B0-----:R-:W-:Y:S02]  /*c3b0*/  IMAD R0, R3, R15.reuse, RZ ;  /* 0x0000000f03007224 */ /* 0x081fe400078e02ff */
[----:B------:R-:W-:-:S04]  /*c3c0*/  IMAD.WIDE.U32 R4, R2, R15, R4 ;  /* 0x0000000f02047225 */ /* 0x000fc800078e0004 */
[----:B------:R-:W-:Y:S02]  /*c3d0*/  IMAD R7, R2, R7, R0 ;  /* 0x0000000702077224 */ /* 0x000fe400078e0200 */
[----:B------:R-:W-:-:S03]  /*c3e0*/  IMAD.MOV.U32 R16, RZ, RZ, R4 ;  /* 0x000000ffff107224 */ /* 0x000fc600078e0004 */
[----:B------:R-:W-:Y:S01]  /*c3f0*/  IADD3 R17, PT, PT, R5, R7, RZ ;  /* 0x0000000705117210 */ /* 0x000fe20007ffe0ff */
[----:B------:R-:W-:Y:S06]  /*c400*/  @P0 BRA `(.L_x_846) ;  /* 0xffffffe400000947 */ /* 0x000fec000383ffff */
[----:B------:R-:W-:Y:S05]  /*c410*/  BSYNC.RECONVERGENT B1 ;  /* 0x0000000000017941 */ /* 0x000fea0003800200 */
.L_x_821:
[----:B------:R-:W-:Y:S01]  /*c420*/  ISETP.NE.AND P0, PT, R39, RZ, PT ;  /* 0x000000ff2700720c */ /* 0x000fe20003f05270 */
[----:B------:R-:W-:-:S12]  /*c430*/  BSSY.RECONVERGENT B1, `(.L_x_820) ;  /* 0x000018d000017945 */ /* 0x000fd80003800200 */
[----:B------:R-:W-:Y:S05]  /*c440*/  @!P0 BRA `(.L_x_847) ;  /* 0x00000018002c8947 */ /* 0x000fea0003800000 */
[----:B------:R-:W-:-:S13]  /*c450*/  ISETP.GE.U32.AND P0, PT, R38, 0x3, PT ;  /* 0x000000032600780c */ /* 0x000fda0003f06070 */
        /* <DEDUP_REMOVED lines=11> */
[----:B------:R-:W-:-:S06]  /*c510*/  ISETP.NE.U32.AND P2, PT, R12, RZ, PT ;  /* 0x000000ff0c00720c */ /* 0x000fcc0003f45070 */
[----:B0-----:R-:W0:Y:S02]  /*c520*/  MUFU.RCP R0, R0 ;  /* 0x0000000000007308 */ /* 0x001e240000001000 */
[----:B0-----:R-:W-:-:S06]  /*c530*/  IADD3 R2, PT, PT, R0, 0xffffffe, RZ ;  /* 0x0ffffffe00027810 */ /* 0x001fcc0007ffe0ff */
[----:B------:R0:W1:Y:S02]  /*c540*/  F2I.FTZ.U32.TRUNC.NTZ R3, R2 ;  /* 0x0000000200037305 */ /* 0x000064000021f000 */
[----:B0-----:R-:W-:Y:S02]  /*c550*/  HFMA2 R2, -RZ, RZ, 0, 0 ;  /* 0x00000000ff027431 */ /* 0x001fe400000001ff */
[----:B-1----:R-:W-:-:S04]  /*c560*/  IMAD R5, R5, R3, RZ ;  /* 0x0000000305057224 */ /* 0x002fc800078e02ff */
[----:B------:R-:W-:Y:S01]  /*c570*/  IMAD.HI.U32 R4, R3, R5, R2 ;  /* 0x0000000503047227 */ /* 0x000fe200078e0002 */
[----:B------:R-:W-:-:S05]  /*c580*/  MOV R5, RZ ;  /* 0x000000ff00057202 */ /* 0x000fca0000000f00 */
        /* <DEDUP_REMOVED lines=10> */
[----:B------:R-:W-:Y:S02]  /*c630*/  IMAD R4, R12, R4, R11 ;  /* 0x000000040c047224 */ /* 0x000fe400078e020b */
[----:B------:R-:W-:Y:S01]  /*c640*/  IMAD.MOV.U32 R11, RZ, RZ, RZ ;  /* 0x000000ffff0b7224 */ /* 0x000fe200078e00ff */
[----:B------:R-:W-:Y:S06]  /*c650*/  BRA `(.L_x_851) ;  /* 0x0000000000407947 */ /* 0x000fec0003800000 */
.L_x_850:
        /* <DEDUP_REMOVED lines=16> */
.L_x_851:
[----:B------:R-:W-:Y:S05]  /*c760*/  BSYNC.RECONVERGENT B2 ;  /* 0x0000000000027941 */ /* 0x000fea0003800200 */
.L_x_849:
        /* <DEDUP_REMOVED lines=39> */
.L_x_853:
        /* <DEDUP_REMOVED lines=16> */
.L_x_854:
[----:B------:R-:W-:Y:S05]  /*cae0*/  BSYNC.RECONVERGENT B2 ;  /* 0x0000000000027941 */ /* 0x000fea0003800200 */
.L_x_852:
        /* <DEDUP_REMOVED lines=39> */
.L_x_856:
        /* <DEDUP_REMOVED lines=16> */
.L_x_857:
[----:B------:R-:W-:Y:S05]  /*ce60*/  BSYNC.RECONVERGENT B2 ;  /* 0x0000000000027941 */ /* 0x000fea0003800200 */
.L_x_855:
        /* <DEDUP_REMOVED lines=37> */
.L_x_859:
        /* <DEDUP_REMOVED lines=9> */
[--C-:B------:R-:W-:Y:S02]  /*d150*/  IMAD.MOV.U32 R10, RZ, RZ, R3.reuse ;  /* 0x000000ffff0a7224 */ /* 0x100fe400078e0003 */
[----:B------:R-:W-:Y:S02]  /*d160*/  IMAD.X R7, RZ, RZ, ~R3, P0 ;  /* 0x000000ffff077224 */ /* 0x000fe400000e0e03 */
[----:B------:R-:W-:-:S04]  /*d170*/  IMAD.WIDE.U32 R4, R14, R11, R4 ;  /* 0x0000000b0e047225 */ /* 0x000fc800078e0004 */
[----:B------:R-:W-:Y:S02]  /*d180*/  IMAD R7, R7, R14, RZ ;  /* 0x0000000e07077224 */ /* 0x000fe400078e02ff */
[----:B------:R-:W-:Y:S02]  /*d190*/  IMAD.MOV.U32 R13, RZ, RZ, R4 ;  /* 0x000000ffff0d7224 */ /* 0x000fe400078e0004 */
[----:B------:R-:W-:Y:S01]  /*d1a0*/  IMAD R7, R15, R11, R7 ;  /* 0x0000000b0f077224 */ /* 0x000fe200078e0207 */
[----:B------:R-:W-:-:S04]  /*d1b0*/  MOV R11, R2 ;  /* 0x00000002000b7202 */ /* 0x000fc80000000f00 */
[----:B------:R-:W-:-:S07]  /*d1c0*/  IADD3 R7, PT, PT, R5, R7, RZ ;  /* 0x0000000705077210 */ /* 0x000fce0007ffe0ff */
.L_x_860:
[----:B------:R-:W-:Y:S05]  /*d1d0*/  BSYNC.RECONVERGENT B2 ;  /* 0x0000000000027941 */ /* 0x000fea0003800200 */
.L_x_858:
[----:B------:R-:W0:Y:S01]  /*d1e0*/  LDC.64 R2, c[0x0][R8+0x450] ;  /* 0x0001140008027b82 */ /* 0x000e220000000a00 */
[----:B------:R-:W-:Y:S01]  /*d1f0*/  MOV R4, R16 ;  /* 0x0000001000047202 */ /* 0x000fe20000000f00 */
[----:B------:R-:W-:Y:S02]  /*d200*/  IMAD.MOV.U32 R5, RZ, RZ, R23 ;  /* 0x000000ffff057224 */ /* 0x000fe400078e0017 */
[-C--:B0-----:R-:W-:Y:S02]  /*d210*/  IMAD R0, R3, R13.reuse, RZ ;  /* 0x0000000d03007224 */ /* 0x081fe400078e02ff */
[----:B------:R-:W-:-:S04]  /*d220*/  IMAD.WIDE.U32 R4, R2, R13, R4 ;  /* 0x0000000d02047225 */ /* 0x000fc800078e0004 */
[----:B------:R-:W-:Y:S01]  /*d230*/  IMAD R7, R2, R7, R0 ;  /* 0x0000000702077224 */ /* 0x000fe200078e0200 */
[----:B------:R-:W-:-:S03]  /*d240*/  MOV R16, R4 ;  /* 0x0000000400107202 */ /* 0x000fc60000000f00 */
[----:B------:R-:W-:-:S07]  /*d250*/  IMAD.IADD R17, R5, 0x1, R7 ;  /* 0x0000000105117824 */ /* 0x000fce00078e0207 */
.L_x_848:
[----:B------:R-:W-:-:S13]  /*d260*/  ISETP.NE.AND P0, PT, R28, RZ, PT ;  /* 0x000000ff1c00720c */ /* 0x000fda0003f05270 */
[----:B------:R-:W-:Y:S05]  /*d270*/  @!P0 BRA `(.L_x_847) ;  /* 0x0000000800a08947 */ /* 0x000fea0003800000 */
[----:B------:R-:W-:-:S13]  /*d280*/  ISETP.NE.AND P0, PT, R51, 0x1, PT ;  /* 0x000000013300780c */ /* 0x000fda0003f05270 */
        /* <DEDUP_REMOVED lines=33> */
.L_x_863:
        /* <DEDUP_REMOVED lines=13> */
[----:B------:R-:W-:Y:S01]  /*d570*/  IMAD R7, R13, R15, R7 ;  /* 0x0000000f0d077224 */ /* 0x000fe200078e0207 */
[----:B------:R-:W-:Y:S01]  /*d580*/  MOV R13, R3 ;  /* 0x00000003000d7202 */ /* 0x000fe20000000f00 */
[----:B------:R-:W-:-:S03]  /*d590*/  IMAD.MOV.U32 R12, RZ, RZ, R2 ;  /* 0x000000ffff0c7224 */ /* 0x000fc600078e0002 */
[----:B------:R-:W-:-:S07]  /*d5a0*/  IADD3 R5, PT, PT, R5, R7, RZ ;  /* 0x0000000705057210 */ /* 0x000fce0007ffe0ff */
.L_x_864:
[----:B------:R-:W-:Y:S05]  /*d5b0*/  BSYNC.RECONVERGENT B2 ;  /* 0x0000000000027941 */ /* 0x000fea0003800200 */
.L_x_862:
        /* <DEDUP_REMOVED lines=23> */
[----:B------:R-:W-:Y:S02]  /*d730*/  HFMA2 R5, -RZ, RZ, 0, 0 ;  /* 0x00000000ff057431 */ /* 0x000fe400000001ff */
        /* <DEDUP_REMOVED lines=12> */
.L_x_866:
        /* <DEDUP_REMOVED lines=8> */
[----:B------:R-:W-:Y:S02]  /*d880*/  MOV R4, R12 ;  /* 0x0000000c00047202 */ /* 0x000fe40000000f00 */
[----:B------:R-:W-:Y:S01]  /*d890*/  MOV R10, R3 ;  /* 0x00000003000a7202 */ /* 0x000fe20000000f00 */
[----:B------:R-:W-:Y:S02]  /*d8a0*/  IMAD.X R7, RZ, RZ, ~R3, P0 ;  /* 0x000000ffff077224 */ /* 0x000fe400000e0e03 */
[----:B------:R-:W-:-:S04]  /*d8b0*/  IMAD.WIDE.U32 R4, R14, R11, R4 ;  /* 0x0000000b0e047225 */ /* 0x000fc800078e0004 */
[----:B------:R-:W-:-:S04]  /*d8c0*/  IMAD R7, R7, R14, RZ ;  /* 0x0000000e07077224 */ /* 0x000fc800078e02ff */
[----:B------:R-:W-:Y:S01]  /*d8d0*/  IMAD R7, R15, R11, R7 ;  /* 0x0000000b0f077224 */ /* 0x000fe200078e0207 */
[----:B------:R-:W-:-:S03]  /*d8e0*/  MOV R11, R2 ;  /* 0x00000002000b7202 */ /* 0x000fc60000000f00 */
[----:B------:R-:W-:-:S07]  /*d8f0*/  IMAD.IADD R5, R5, 0x1, R7 ;  /* 0x0000000105057824 */ /* 0x000fce00078e0207 */
.L_x_867:
[----:B------:R-:W-:Y:S05]  /*d900*/  BSYNC.RECONVERGENT B2 ;  /* 0x0000000000027941 */ /* 0x000fea0003800200 */
.L_x_865:
[----:B------:R-:W0:Y:S01]  /*d910*/  LDC.64 R2, c[0x0][R8+0x450] ;  /* 0x0001140008027b82 */ /* 0x000e220000000a00 */
[----:B------:R-:W-:Y:S02]  /*d920*/  IMAD.MOV.U32 R17, RZ, RZ, R23 ;  /* 0x000000ffff117224 */ /* 0x000fe400078e0017 */
[-C--:B0-----:R-:W-:Y:S02]  /*d930*/  IMAD R0, R3, R4.reuse, RZ ;  /* 0x0000000403007224 */ /* 0x081fe400078e02ff */
[----:B------:R-:W-:-:S04]  /*d940*/  IMAD.WIDE.U32 R16, R2, R4, R16 ;  /* 0x0000000402107225 */ /* 0x000fc800078e0010 */
[----:B------:R-:W-:-:S05]  /*d950*/  IMAD R5, R2, R5, R0 ;  /* 0x0000000502057224 */ /* 0x000fca00078e0200 */
[----:B------:R-:W-:-:S07]  /*d960*/  IADD3 R17, PT, PT, R17, R5, RZ ;  /* 0x0000000511117210 */ /* 0x000fce0007ffe0ff */
.L_x_861:
[----:B------:R-:W-:-:S13]  /*d970*/  ISETP.NE.AND P0, PT, R52, RZ, PT ;  /* 0x000000ff3400720c */ /* 0x000fda0003f05270 */
        /* <DEDUP_REMOVED lines=18> */
[----:B------:R-:W-:-:S04]  /*daa0*/  IMAD.HI.U32 R4, R3, R5, R2 ;  /* 0x0000000503047227 */ /* 0x000fc800078e0002 */
[----:B------:R-:W-:Y:S02]  /*dab0*/  IMAD.MOV.U32 R5, RZ, RZ, RZ ;  /* 0x000000ffff057224 */ /* 0x000fe400078e00ff */
        /* <DEDUP_REMOVED lines=11> */
[----:B------:R-:W-:Y:S01]  /*db70*/  MOV R11, R4 ;  /* 0x00000004000b7202 */ /* 0x000fe20000000f00 */
[----:B------:R-:W-:Y:S06]  /*db80*/  BRA `(.L_x_870) ;  /* 0x0000000000447947 */ /* 0x000fec0003800000 */
.L_x_869:
[----:B------:R-:W-:Y:S01]  /*db90*/  IMAD.MOV.U32 R4, RZ, RZ, R11 ;  /* 0x000000ffff047224 */ /* 0x000fe200078e000b */
[----:B------:R-:W-:Y:S01]  /*dba0*/  MOV R5, R10 ;  /* 0x0000000a00057202 */ /* 0x000fe20000000f00 */
[----:B------:R-:W-:Y:S01]  /*dbb0*/  IMAD.MOV.U32 R2, RZ, RZ, R8 ;  /* 0x000000ffff027224 */ /* 0x000fe200078e0008 */
[----:B------:R-:W-:Y:S02]  /*dbc0*/  MOV R3, R9 ;  /* 0x0000000900037202 */ /* 0x000fe40000000f00 */
[----:B------:R-:W-:-:S07]  /*dbd0*/  MOV R0, 0xdbf0 ;  /* 0x0000dbf000007802 */ /* 0x000fce0000000f00 */
[----:B------:R-:W-:Y:S05]  /*dbe0*/  CALL.REL.NOINC `($__internal_40_$__cuda_sm20_div_u64) ;  /* 0x000000f000387944 */ /* 0x000fea0003c00000 */
[-C--:B------:R-:W-:Y:S01]  /*dbf0*/  IADD3 R13, P0, PT, RZ, -R2.reuse, RZ ;  /* 0x80000002ff0d7210 */ /* 0x080fe20007f1e0ff */
[----:B------:R-:W-:Y:S01]  /*dc00*/  IMAD.MOV.U32 R5, RZ, RZ, R10 ;  /* 0x000000ffff057224 */ /* 0x000fe200078e000a */
[----:B------:R-:W-:Y:S01]  /*dc10*/  MOV R4, R11 ;  /* 0x0000000b00047202 */ /* 0x000fe20000000f00 */
[--C-:B------:R-:W-:Y:S01]  /*dc20*/  IMAD.MOV.U32 R10, RZ, RZ, R3.reuse ;  /* 0x000000ffff0a7224 */ /* 0x100fe200078e0003 */
[----:B------:R-:W-:Y:S01]  /*dc30*/  MOV R11, R2 ;  /* 0x00000002000b7202 */ /* 0x000fe20000000f00 */
[----:B------:R-:W-:Y:S02]  /*dc40*/  IMAD.X R7, RZ, RZ, ~R3, P0 ;  /* 0x000000ffff077224 */ /* 0x000fe400000e0e03 */
[----:B------:R-:W-:-:S04]  /*dc50*/  IMAD.WIDE.U32 R4, R8, R13, R4 ;  /* 0x0000000d08047225 */ /* 0x000fc800078e0004 */
[----:B------:R-:W-:-:S04]  /*dc60*/  IMAD R7, R7, R8, RZ ;  /* 0x0000000807077224 */ /* 0x000fc800078e02ff */
[----:B------:R-:W-:Y:S02]  /*dc70*/  IMAD R7, R9, R13, R7 ;  /* 0x0000000d09077224 */ /* 0x000fe400078e0207 */
[----:B------:R-:W-:-:S03]  /*dc80*/  IMAD.MOV.U32 R9, RZ, RZ, R4 ;  /* 0x000000ffff097224 */ /* 0x000fc600078e0004 */
[----:B------:R-:W-:-:S07]  /*dc90*/  IADD3 R5, PT, PT, R5, R7, RZ ;  /* 0x0000000705057210 */ /* 0x000fce0007ffe0ff */
.L_x_870:
[----:B------:R-:W-:Y:S05]  /*dca0*/  BSYNC.RECONVERGENT B2 ;  /* 0x0000000000027941 */ /* 0x000fea0003800200 */
.L_x_868:
[----:B------:R-:W0:Y:S02]  /*dcb0*/  LDC.64 R12, c[0x0][R12+0x450] ;  /* 0x000114000c0c7b82 */ /* 0x000e240000000a00 */
[-C--:B0-----:R-:W-:Y:S02]  /*dcc0*/  IMAD R0, R13, R9.reuse, RZ ;  /* 0x000000090d007224 */ /* 0x081fe400078e02ff */
[----:B------:R-:W-:-:S04]  /*dcd0*/  IMAD.WIDE.U32 R16, R12, R9, R16 ;  /* 0x000000090c107225 */ /* 0x000fc800078e0010 */
[----:B------:R-:W-:-:S05]  /*dce0*/  IMAD R5, R12, R5, R0 ;  /* 0x000000050c057224 */ /* 0x000fca00078e0200 */
[----:B------:R-:W-:-:S07]  /*dcf0*/  IADD3 R17, PT, PT, R17, R5, RZ ;  /* 0x0000000511117210 */ /* 0x000fce0007ffe0ff */
.L_x_847:
[----:B------:R-:W-:Y:S05]  /*dd00*/  BSYNC.RECONVERGENT B1 ;  /* 0x0000000000017941 */ /* 0x000fea0003800200 */
.L_x_820:
[----:B------:R-:W0:Y:S02]  /*dd10*/  LDCU.64 UR4, c[0x0][0x5f0] ;  /* 0x0000be00ff0477ac */ /* 0x000e240008000a00 */
[----:B0-----:R-:W-:Y:S02]  /*dd20*/  IMAD R10, R10, UR4, RZ ;  /* 0x000000040a0a7c24 */ /* 0x001fe4000f8e02ff */
[----:B------:R-:W-:-:S04]  /*dd30*/  IMAD.WIDE.U32 R2, R11, UR4, R16 ;  /* 0x000000040b027c25 */ /* 0x000fc8000f8e0010 */
[----:B------:R-:W-:Y:S02]  /*dd40*/  IMAD R11, R11, UR5, R10 ;  /* 0x000000050b0b7c24 */ /* 0x000fe4000f8e020a */
[----:B------:R-:W-:-:S03]  /*dd50*/  IMAD.MOV.U32 R33, RZ, RZ, R2 ;  /* 0x000000ffff217224 */ /* 0x000fc600078e0002 */
[----:B------:R-:W-:-:S07]  /*dd60*/  IADD3 R40, PT, PT, R3, R11, RZ ;  /* 0x0000000b03287210 */ /* 0x000fce0007ffe0ff */
.L_x_769:
[----:B------:R-:W-:Y:S05]  /*dd70*/  BSYNC.RECONVERGENT B0 ;  /* 0x0000000000007941 */ /* 0x000fea0003800200 */
.L_x_768:
[----:B------:R-:W-:Y:S01]  /*dd80*/  ISETP.GE.AND P0, PT, R37, 0x3, PT ;  /* 0x000000032500780c */ /* 0x000fe20003f06270 */
[----:B------:R-:W-:Y:S01]  /*dd90*/  BSSY.RECONVERGENT B0, `(.L_x_871) ;  /* 0x00006e2000007945 */ /* 0x000fe20003800200 */
[----:B------:R-:W-:Y:S01]  /*dda0*/  IADD3 R11, P1, PT, R29, 0x2, RZ ;  /* 0x000000021d0b7810 */ /* 0x000fe20007f3e0ff */
[----:B------:R-:W-:Y:S02]  /*ddb0*/  HFMA2 R35, -RZ, RZ, 0, 0 ;  /* 0x00000000ff237431 */ /* 0x000fe400000001ff */
[----:B------:R-:W-:Y:S01]  /*ddc0*/  IMAD.MOV.U32 R36, RZ, RZ, RZ ;  /* 0x000000ffff247224 */ /* 0x000fe200078e00ff */
[----:B------:R-:W-:Y:S01]  /*ddd0*/  MOV R31, RZ ;  /* 0x000000ff001f7202 */ /* 0x000fe20000000f00 */
        /* <DEDUP_REMOVED lines=18> */
.L_x_899:
        /* <DEDUP_REMOVED lines=33> */
.L_x_876:
        /* <DEDUP_REMOVED lines=16> */
.L_x_877:
[----:B------:R-:W-:Y:S05]  /*e210*/  BSYNC.RECONVERGENT B2 ;  /* 0x0000000000027941 */ /* 0x000fea0003800200 */
.L_x_875:
        /* <DEDUP_REMOVED lines=38> */
.L_x_879:
        /* <DEDUP_REMOVED lines=16> */
.L_x_880:
[----:B------:R-:W-:Y:S05]  /*e580*/  BSYNC.RECONVERGENT B2 ;  /* 0x0000000000027941 */ /* 0x000fea0003800200 */
.L_x_878:
        /* <DEDUP_REMOVED lines=39> */
.L_x_882:
        /* <DEDUP_REMOVED lines=16> */
.L_x_883:
[----:B------:R-:W-:Y:S05]  /*e900*/  BSYNC.RECONVERGENT B2 ;  /* 0x0000000000027941 */ /* 0x000fea0003800200 */
.L_x_881:
        /* <DEDUP_REMOVED lines=39> */
.L_x_885:
        /* <DEDUP_REMOVED lines=16> */
.L_x_886:
[----:B------:R-:W-:Y:S05]  /*ec80*/  BSYNC.RECONVERGENT B2 ;  /* 0x0000000000027941 */ /* 0x000fea0003800200 */
.L_x_884:
        /* <DEDUP_REMOVED lines=39> */
.L_x_888:
        /* <DEDUP_REMOVED lines=16> */
.L_x_889:
[----:B------:R-:W-:Y:S05]  /*f000*/  BSYNC.RECONVERGENT B2 ;  /* 0x0000000000027941 */ /* 0x000fea0003800200 */
.L_x_887:
        /* <DEDUP_REMOVED lines=39> */
.L_x_891:
        /* <DEDUP_REMOVED lines=16> */
.L_x_892:
[----:B------:R-:W-:Y:S05]  /*f380*/  BSYNC.RECONVERGENT B2 ;  /* 0x0000000000027941 */ /* 0x000fea0003800200 */
.L_x_890:
        /* <DEDUP_REMOVED lines=39> */
.L_x_894:
        /* <DEDUP_REMOVED lines=16> */
.L_x_895:
[----:B------:R-:W-:Y:S05]  /*f700*/  BSYNC.RECONVERGENT B2 ;  /* 0x0000000000027941 */ /* 0x000fea0003800200 */
.L_x_893:
        /* <DEDUP_REMOVED lines=39> */
.L_x_897:
        /* <DEDUP_REMOVED lines=17> */
.L_x_898:
[----:B------:R-:W-:Y:S05]  /*fa90*/  BSYNC.RECONVERGENT B2 ;  /* 0x0000000000027941 */ /* 0x000fea0003800200 */
.L_x_896:
        /* <DEDUP_REMOVED lines=12> */
.L_x_874:
        /* <DEDUP_REMOVED lines=35> */
.L_x_902:
        /* <DEDUP_REMOVED lines=16> */
.L_x_903:
[----:B------:R-:W-:Y:S05]  /*fe90*/  BSYNC.RECONVERGENT B1 ;  /* 0x0000000000017941 */ /* 0x000fea0003800200 */
.L_x_901:
        /* <DEDUP_REMOVED lines=38> */
.L_x_905:
        /* <DEDUP_REMOVED lines=16> */
.L_x_906:
[----:B------:R-:W-:Y:S05]  /*10200*/  BSYNC.RECONVERGENT B1 ;  /* 0x0000000000017941 */ /* 0x000fea0003800200 */
.L_x_904:
        /* <DEDUP_REMOVED lines=39> */
.L_x_908:
        /* <DEDUP_REMOVED lines=16> */
.L_x_909:
[----:B------:R-:W-:Y:S05]  /*10580*/  BSYNC.RECONVERGENT B1 ;  /* 0x0000000000017941 */ /* 0x000fea0003800200 */
.L_x_907:
        /* <DEDUP_REMOVED lines=39> */
.L_x_911:
        /* <DEDUP_REMOVED lines=17> */
.L_x_912:
[----:B------:R-:W-:Y:S05]  /*10910*/  BSYNC.RECONVERGENT B1 ;  /* 0x0000000000017941 */ /* 0x000fea0003800200 */
.L_x_910:
        /* <DEDUP_REMOVED lines=10> */
.L_x_900:
[----:B------:R-:W0:Y:S02]  /*109c0*/  LDCU UR4, c[0x0][0x518] ;  /* 0x0000a300ff0477ac */ /* 0x000e240008000800 */
[----:B0-----:R-:W-:-:S04]  /*109d0*/  ULOP3.LUT UR4, UR4, 0x3, URZ, 0xc0, !UPT ;  /* 0x0000000304047892 */ /* 0x001fc8000f8ec0ff */
[----:B------:R-:W-:-:S09]  /*109e0*/  UISETP.NE.AND UP0, UPT, UR4, 0x1, UPT ;  /* 0x000000010400788c */ /* 0x000fd2000bf05270 */
[----:B------:R-:W-:Y:S05]  /*109f0*/  BRA.U !UP0, `(.L_x_873) ;  /* 0x0000000908b87547 */ /* 0x000fea000b800000 */
        /* <DEDUP_REMOVED lines=33> */
.L_x_915:
        /* <DEDUP_REMOVED lines=16> */
.L_x_916:
[----:B------:R-:W-:Y:S05]  /*10d10*/  BSYNC.RECONVERGENT B1 ;  /* 0x0000000000017941 */ /* 0x000fea0003800200 */
.L_x_914:
        /* <DEDUP_REMOVED lines=38> */
.L_x_918:
        /* <DEDUP_REMOVED lines=17> */
.L_x_919:
[----:B------:R-:W-:Y:S05]  /*11090*/  BSYNC.RECONVERGENT B1 ;  /* 0x0000000000017941 */ /* 0x000fea0003800200 */
.L_x_917:
        /* <DEDUP_REMOVED lines=10> */
.L_x_913:
        /* <DEDUP_REMOVED lines=33> */
.L_x_921:
        /* <DEDUP_REMOVED lines=16> */
.L_x_922:
[----:B------:R-:W-:Y:S05]  /*11450*/  BSYNC.RECONVERGENT B1 ;  /* 0x0000000000017941 */ /* 0x000fea0003800200 */
.L_x_920:
[----:B------:R-:W-:Y:S02]  /*11460*/  UMOV UR4, 0xd0 ;  /* 0x000000d000047882 */ /* 0x000fe40000000000 */
[----:B------:R-:W-:-:S06]  /*11470*/  LEA R2, R12, UR4, 0x3 ;  /* 0x000000040c027c11 */ /* 0x000fcc000f8e18ff */
[----:B------:R-:W0:Y:S02]  /*11480*/  LDC.64 R2, c[0x0][R2+0x380] ;  /* 0x0000e00002027b82 */ /* 0x000e240000000a00 */
[-C--:B0-----:R-:W-:Y:S02]  /*11490*/  IMAD R0, R3, R4.reuse, RZ ;  /* 0x0000000403007224 */ /* 0x081fe400078e02ff */
[----:B------:R-:W-:-:S04]  /*114a0*/  IMAD.WIDE.U32 R4, R2, R4, R16 ;  /* 0x0000000402047225 */ /* 0x000fc800078e0010 */
[----:B------:R-:W-:Y:S01]  /*114b0*/  IMAD R7, R2, R7, R0 ;  /* 0x0000000702077224 */ /* 0x000fe200078e0200 */
[----:B------:R-:W-:-:S03]  /*114c0*/  MOV R16, R4 ;  /* 0x0000000400107202 */ /* 0x000fc60000000f00 */
[----:B------:R-:W-:-:S07]  /*114d0*/  IMAD.IADD R17, R5, 0x1, R7 ;  /* 0x0000000105117824 */ /* 0x000fce00078e0207 */
.L_x_873:
[----:B------:R-:W0:Y:S01]  /*114e0*/  LDCU UR4, c[0x0][0x6b8] ;  /* 0x0000d700ff0477ac */ /* 0x000e220008000800 */
[----:B------:R-:W1:Y:S01]  /*114f0*/  LDCU.64 UR6, c[0x0][0x450] ;  /* 0x00008a00ff0677ac */ /* 0x000e620008000a00 */
[----:B0-----:R-:W-:Y:S01]  /*11500*/  UISETP.GE.AND UP0, UPT, UR4, 0x2, UPT ;  /* 0x000000020400788c */ /* 0x001fe2000bf06270 */
[----:B-1----:R-:W-:Y:S02]  /*11510*/  IMAD R5, R15, UR6, RZ ;  /* 0x000000060f057c24 */ /* 0x002fe4000f8e02ff */
[----:B------:R-:W-:Y:S01]  /*11520*/  IMAD.WIDE.U32 R2, R14, UR6, R16 ;  /* 0x000000060e027c25 */ /* 0x000fe2000f8e0010 */
[----:B------:R-:W-:-:S03]  /*11530*/  CS2R R16, SRZ ;  /* 0x0000000000107805 */ /* 0x000fc6000001ff00 */
[----:B------:R-:W-:Y:S01]  /*11540*/  IMAD R5, R14, UR7, R5 ;  /* 0x000000070e057c24 */ /* 0x000fe2000f8e0205 */
[----:B------:R-:W-:-:S03]  /*11550*/  MOV R36, R2 ;  /* 0x0000000200247202 */ /* 0x000fc60000000f00 */
[----:B------:R-:W-:Y:S01]  /*11560*/  IMAD.IADD R35, R3, 0x1, R5 ;  /* 0x0000000103237824 */ /* 0x000fe200078e0205 */
[----:B------:R-:W-:Y:S06]  /*11570*/  BRA.U !UP0, `(.L_x_923) ;  /* 0x0000003508747547 */ /* 0x000fec000b800000 */
[----:B------:R-:W0:Y:S01]  /*11580*/  LDCU UR4, c[0x0][0x6b8] ;  /* 0x0000d700ff0477ac */ /* 0x000e220008000800 */
[----:B------:R-:W-:Y:S02]  /*11590*/  ISETP.GE.U32.AND P0, PT, R55, 0x7, PT ;  /* 0x000000073700780c */ /* 0x000fe40003f06070 */
[----:B------:R-:W-:Y:S02]  /*115a0*/  CS2R R16, SRZ ;  /* 0x0000000000107805 */ /* 0x000fe4000001ff00 */
[----:B0-----:R-:W-:-:S09]  /*115b0*/  MOV R9, UR4 ;  /* 0x0000000400097c02 */ /* 0x001fd20008000f00 */
[----:B------:R-:W-:Y:S05]  /*115c0*/  @!P0 BRA `(.L_x_924) ;  /* 0x0000001c000c8947 */ /* 0x000fea0003800000 */
[----:B------:R-:W-:Y:S01]  /*115d0*/  BSSY.RECONVERGENT B1, `(.L_x_924) ;  /* 0x00001c2000017945 */ /* 0x000fe20003800200 */
[----:B------:R-:W-:-:S07]  /*115e0*/  IMAD.MOV.U32 R8, RZ, RZ, RZ ;  /* 0x000000ffff087224 */ /* 0x000fce00078e00ff */
.L_x_949:
        /* <DEDUP_REMOVED lines=32> */
[----:B------:R-:W-:Y:S01]  /*117f0*/  IMAD.MOV.U32 R12, RZ, RZ, R4 ;  /* 0x000000ffff0c7224 */ /* 0x000fe200078e0004 */
[----:B------:R-:W-:Y:S06]  /*11800*/  BRA `(.L_x_927) ;  /* 0x0000000000447947 */ /* 0x000fec0003800000 */
.L_x_926:
        /* <DEDUP_REMOVED lines=15> */
[----:B------:R-:W-:Y:S02]  /*11900*/  IMAD.IADD R5, R5, 0x1, R13 ;  /* 0x0000000105057824 */ /* 0x000fe400078e020d */
[----:B------:R-:W-:-:S07]  /*11910*/  IMAD.MOV.U32 R13, RZ, RZ, R3 ;  /* 0x000000ffff0d7224 */ /* 0x000fce00078e0003 */
.L_x_927:
[----:B------:R-:W-:Y:S05]  /*11920*/  BSYNC.RECONVERGENT B2 ;  /* 0x0000000000027941 */ /* 0x000fea0003800200 */
.L_x_925:
        /* <DEDUP_REMOVED lines=39> */
.L_x_929:
        /* <DEDUP_REMOVED lines=16> */
.L_x_930:
[----:B------:R-:W-:Y:S05]  /*11ca0*/  BSYNC.RECONVERGENT B2 ;  /* 0x0000000000027941 */ /* 0x000fea0003800200 */
.L_x_928:
        /* <DEDUP_REMOVED lines=38> */
.L_x_932:
        /* <DEDUP_REMOVED lines=16> */
.L_x_933:
[----:B------:R-:W-:Y:S05]  /*12010*/  BSYNC.RECONVERGENT B2 ;  /* 0x0000000000027941 */ /* 0x000fea0003800200 */
.L_x_931:
        /* <DEDUP_REMOVED lines=38> */
.L_x_935:
        /* <DEDUP_REMOVED lines=16> */
.L_x_936:
[----:B------:R-:W-:Y:S05]  /*12380*/  BSYNC.RECONVERGENT B2 ;  /* 0x0000000000027941 */ /* 0x000fea0003800200 */
.L_x_934:
        /* <DEDUP_REMOVED lines=38> */
.L_x_938:
        /* <DEDUP_REMOVED lines=16> */
.L_x_939:
[----:B------:R-:W-:Y:S05]  /*126f0*/  BSYNC.RECONVERGENT B2 ;  /* 0x0000000000027941 */ /* 0x000fea0003800200 */
.L_x_937:
        /* <DEDUP_REMOVED lines=38> */
.L_x_941:
        /* <DEDUP_REMOVED lines=16> */
.L_x_942:
[----:B------:R-:W-:Y:S05]  /*12a60*/  BSYNC.RECONVERGENT B2 ;  /* 0x0000000000027941 */ /* 0x000fea0003800200 */
.L_x_940:
        /* <DEDUP_REMOVED lines=38> */
.L_x_944:
        /* <DEDUP_REMOVED lines=16> */
.L_x_945:
[----:B------:R-:W-:Y:S05]  /*12dd0*/  BSYNC.RECONVERGENT B2 ;  /* 0x0000000000027941 */ /* 0x000fea0003800200 */
.L_x_943:
        /* <DEDUP_REMOVED lines=38> */
.L_x_947:
        /* <DEDUP_REMOVED lines=17> */
.L_x_948:
[----:B------:R-:W-:Y:S05]  /*13150*/  BSYNC.RECONVERGENT B2 ;  /* 0x0000000000027941 */ /* 0x000fea0003800200 */
.L_x_946:
[----:B------:R-:W0:Y:S01]  /*13160*/  LDC.64 R2, c[0x0][R25+0x450] ;  /* 0x0001140019027b82 */ /* 0x000e220000000a00 */
[----:B------:R-:W-:Y:S01]  /*13170*/  MOV R4, R12 ;  /* 0x0000000c00047202 */ /* 0x000fe20000000f00 */
[----:B------:R-:W-:Y:S02]  /*13180*/  IMAD.MOV.U32 R5, RZ, RZ, R23 ;  /* 0x000000ffff057224 */ /* 0x000fe400078e0017 */
[-C--:B0-----:R-:W-:Y:S02]  /*13190*/  IMAD R0, R3, R15.reuse, RZ ;  /* 0x0000000f03007224 */ /* 0x081fe400078e02ff */
[----:B------:R-:W-:-:S04]  /*131a0*/  IMAD.WIDE.U32 R4, R2, R15, R4 ;  /* 0x0000000f02047225 */ /* 0x000fc800078e0004 */
[----:B------:R-:W-:Y:S01]  /*131b0*/  IMAD R7, R2, R7, R0 ;  /* 0x0000000702077224 */ /* 0x000fe200078e0200 */
[----:B------:R-:W-:-:S03]  /*131c0*/  MOV R16, R4 ;  /* 0x0000000400107202 */ /* 0x000fc60000000f00 */
[----:B------:R-:W-:Y:S01]  /*131d0*/  IMAD.IADD R17, R5, 0x1, R7 ;  /* 0x0000000105117824 */ /* 0x000fe200078e0207 */
[----:B------:R-:W-:Y:S06]  /*131e0*/  @P0 BRA `(.L_x_949) ;  /* 0xffffffe400000947 */ /* 0x000fec000383ffff */
[----:B------:R-:W-:Y:S05]  /*131f0*/  BSYNC.RECONVERGENT B1 ;  /* 0x0000000000017941 */ /* 0x000fea0003800200 */
.L_x_924:
        /* <DEDUP_REMOVED lines=14> */
[----:B------:R-:W-:Y:S02]  /*132e0*/  IADD3 R5, PT, PT, RZ, -R12, RZ ;  /* 0x8000000cff057210 */ /* 0x000fe40007ffe0ff */
        /* <DEDUP_REMOVED lines=19> */
[----:B------:R-:W-:Y:S01]  /*13420*/  HFMA2 R11, -RZ, RZ, 0, 0 ;  /* 0x00000000ff0b7431 */ /* 0x000fe200000001ff */
[----:B------:R-:W-:Y:S06]  /*13430*/  BRA `(.L_x_954) ;  /* 0x0000000000407947 */ /* 0x000fec0003800000 */
.L_x_953:
        /* <DEDUP_REMOVED lines=16> */
.L_x_954:
[----:B------:R-:W-:Y:S05]  /*13540*/  BSYNC.RECONVERGENT B2 ;  /* 0x0000000000027941 */ /* 0x000fea0003800200 */
.L_x_952:
        /* <DEDUP_REMOVED lines=39> */
.L_x_956:
        /* <DEDUP_REMOVED lines=16> */
.L_x_957:
[----:B------:R-:W-:Y:S05]  /*138c0*/  BSYNC.RECONVERGENT B2 ;  /* 0x0000000000027941 */ /* 0x000fea0003800200 */
.L_x_955:
        /* <DEDUP_REMOVED lines=39> */
.L_x_959:
        /* <DEDUP_REMOVED lines=16> */
.L_x_960:
[----:B------:R-:W-:Y:S05]  /*13c40*/  BSYNC.RECONVERGENT B2 ;  /* 0x0000000000027941 */ /* 0x000fea0003800200 */
.L_x_958:
        /* <DEDUP_REMOVED lines=37> */
.L_x_962:
        /* <DEDUP_REMOVED lines=17> */
.L_x_963:
[----:B------:R-:W-:Y:S05]  /*13fb0*/  BSYNC.RECONVERGENT B2 ;  /* 0x0000000000027941 */ /* 0x000fea0003800200 */
.L_x_961:
[----:B------:R-:W0:Y:S01]  /*13fc0*/  LDC.64 R2, c[0x0][R8+0x450] ;  /* 0x0001140008027b82 */ /* 0x000e220000000a00 */
[----:B------:R-:W-:Y:S01]  /*13fd0*/  MOV R5, R23 ;  /* 0x0000001700057202 */ /* 0x000fe20000000f00 */
[----:B------:R-:W-:Y:S02]  /*13fe0*/  IMAD.MOV.U32 R4, RZ, RZ, R16 ;  /* 0x000000ffff047224 */ /* 0x000fe400078e0010 */
[-C--:B0-----:R-:W-:Y:S02]  /*13ff0*/  IMAD R0, R3, R13.reuse, RZ ;  /* 0x0000000d03007224 */ /* 0x081fe400078e02ff */
[----:B------:R-:W-:-:S04]  /*14000*/  IMAD.WIDE.U32 R4, R2, R13, R4 ;  /* 0x0000000d02047225 */ /* 0x000fc800078e0004 */
[----:B------:R-:W-:Y:S02]  /*14010*/  IMAD R7, R2, R7, R0 ;  /* 0x0000000702077224 */ /* 0x000fe400078e0200 */
[----:B------:R-:W-:-:S03]  /*14020*/  IMAD.MOV.U32 R16, RZ, RZ, R4 ;  /* 0x000000ffff107224 */ /* 0x000fc600078e0004 */
[----:B------:R-:W-:-:S07]  /*14030*/  IADD3 R17, PT, PT, R5, R7, RZ ;  /* 0x0000000705117210 */ /* 0x000fce0007ffe0ff */
.L_x_951:
[----:B------:R-:W0:Y:S02]  /*14040*/  LDCU UR4, c[0x0][0x6b8] ;  /* 0x0000d700ff0477ac */ /* 0x000e240008000800 */
[----:B0-----:R-:W-:-:S04]  /*14050*/  ULOP3.LUT UR4, UR4, 0x3, URZ, 0xc0, !UPT ;  /* 0x0000000304047892 */ /* 0x001fc8000f8ec0ff */
[----:B------:R-:W-:-:S09]  /*14060*/  UISETP.NE.AND UP0, UPT, UR4, 0x1, UPT ;  /* 0x000000010400788c */ /* 0x000fd2000bf05270 */
[----:B------:R-:W-:Y:S05]  /*14070*/  BRA.U !UP0, `(.L_x_950) ;  /* 0x0000000908b07547 */ /* 0x000fea000b800000 */
        /* <DEDUP_REMOVED lines=34> */
.L_x_966:
        /* <DEDUP_REMOVED lines=12> */
[----:B------:R-:W-:Y:S02]  /*14360*/  MOV R11, R4 ;  /* 0x00000004000b7202 */ /* 0x000fe40000000f00 */
[----:B------:R-:W-:Y:S01]  /*14370*/  MOV R12, R2 ;  /* 0x00000002000c7202 */ /* 0x000fe20000000f00 */
[----:B------:R-:W-:Y:S02]  /*14380*/  IMAD R7, R13, R15, R7 ;  /* 0x0000000f0d077224 */ /* 0x000fe400078e0207 */
[----:B------:R-:W-:Y:S02]  /*14390*/  IMAD.MOV.U32 R13, RZ, RZ, R3 ;  /* 0x000000ffff0d7224 */ /* 0x000fe400078e0003 */
[----:B------:R-:W-:-:S07]  /*143a0*/  IMAD.IADD R5, R5, 0x1, R7 ;  /* 0x0000000105057824 */ /* 0x000fce00078e0207 */
.L_x_967:
[----:B------:R-:W-:Y:S05]  /*143b0*/  BSYNC.RECONVERGENT B2 ;  /* 0x0000000000027941 */ /* 0x000fea0003800200 */
.L_x_965:
        /* <DEDUP_REMOVED lines=36> */
.L_x_969:
        /* <DEDUP_REMOVED lines=17> */
.L_x_970:
[----:B------:R-:W-:Y:S05]  /*14710*/  BSYNC.RECONVERGENT B2 ;  /* 0x0000000000027941 */ /* 0x000fea0003800200 */
.L_x_968:
        /* <DEDUP_REMOVED lines=8> */
.L_x_964:
        /* <DEDUP_REMOVED lines=34> */
.L_x_972:
        /* <DEDUP_REMOVED lines=17> */
.L_x_973:
[----:B------:R-:W-:Y:S05]  /*14ad0*/  BSYNC.RECONVERGENT B2 ;  /* 0x0000000000027941 */ /* 0x000fea0003800200 */
.L_x_971:
[----:B------:R-:W0:Y:S02]  /*14ae0*/  LDC.64 R12, c[0x0][R12+0x450] ;  /* 0x000114000c0c7b82 */ /* 0x000e240000000a00 */
[-C--:B0-----:R-:W-:Y:S02]  /*14af0*/  IMAD R0, R13, R9.reuse, RZ ;  /* 0x000000090d007224 */ /* 0x081fe400078e02ff */
[----:B------:R-:W-:-:S04]  /*14b00*/  IMAD.WIDE.U32 R2, R12, R9, R16 ;  /* 0x000000090c027225 */ /* 0x000fc800078e0010 */
[----:B------:R-:W-:Y:S01]  /*14b10*/  IMAD R5, R12, R5, R0 ;  /* 0x000000050c057224 */ /* 0x000fe200078e0200 */
[----:B------:R-:W-:-:S03]  /*14b20*/  MOV R16, R2 ;  /* 0x0000000200107202 */ /* 0x000fc60000000f00 */
[----:B------:R-:W-:-:S07]  /*14b30*/  IMAD.IADD R17, R3, 0x1, R5 ;  /* 0x0000000103117824 */ /* 0x000fce00078e0205 */
.L_x_950:
[----:B------:R-:W-:Y:S05]  /*14b40*/  BSYNC.RECONVERGENT B1 ;  /* 0x0000000000017941 */ /* 0x000fea0003800200 */
.L_x_923:
[----:B------:R-:W0:Y:S02]  /*14b50*/  LDCU.64 UR4, c[0x0][0x5f0] ;  /* 0x0000be00ff0477ac */ /* 0x000e240008000a00 */
[----:B0-----:R-:W-:Y:S02]  /*14b60*/  IMAD R10, R10, UR4, RZ ;  /* 0x000000040a0a7c24 */ /* 0x001fe4000f8e02ff */
[----:B------:R-:W-:-:S04]  /*14b70*/  IMAD.WIDE.U32 R2, R11, UR4, R16 ;  /* 0x000000040b027c25 */ /* 0x000fc8000f8e0010 */
[----:B------:R-:W-:Y:S01]  /*14b80*/  IMAD R11, R11, UR5, R10 ;  /* 0x000000050b0b7c24 */ /* 0x000fe2000f8e020a */
[----:B------:R-:W-:-:S03]  /*14b90*/  MOV R28, R2 ;  /* 0x00000002001c7202 */ /* 0x000fc60000000f00 */
[----:B------:R-:W-:-:S07]  /*14ba0*/  IMAD.IADD R31, R3, 0x1, R11 ;  /* 0x00000001031f7824 */ /* 0x000fce00078e020b */
.L_x_872:
[----:B------:R-:W-:Y:S05]  /*14bb0*/  BSYNC.RECONVERGENT B0 ;  /* 0x0000000000007941 */ /* 0x000fea0003800200 */
.L_x_871:
[----:B------:R-:W-:Y:S01]  /*14bc0*/  ISETP.GE.AND P0, PT, R37, 0x4, PT ;  /* 0x000000042500780c */ /* 0x000fe20003f06270 */
[----:B------:R-:W-:Y:S01]  /*14bd0*/  BSSY.RECONVERGENT B0, `(.L_x_974) ;  /* 0x00006d8000007945 */ /* 0x000fe20003800200 */
[----:B------:R-:W-:Y:S01]  /*14be0*/  IADD3 R11, P1, PT, R29, 0x3, RZ ;  /* 0x000000031d0b7810 */ /* 0x000fe20007f3e0ff */
[----:B------:R-:W-:Y:S01]  /*14bf0*/  HFMA2 R0, -RZ, RZ, 0, 0 ;  /* 0x00000000ff007431 */ /* 0x000fe200000001ff */
[----:B------:R-:W-:Y:S01]  /*14c00*/  CS2R R26, SRZ ;  /* 0x00000000001a7805 */ /* 0x000fe2000001ff00 */
[----:B------:R-:W-:Y:S01]  /*14c10*/  IMAD.MOV.U32 R2, RZ, RZ, RZ ;  /* 0x000000ffff027224 */ /* 0x000fe200078e00ff */
[----:B------:R-:W-:-:S07]  /*14c20*/  IADD3.X R10, PT, PT, RZ, R30, RZ, P1, !PT ;  /* 0x0000001eff0a7210 */ /* 0x000fce0000ffe4ff */
[----:B------:R-:W-:Y:S05]  /*14c30*/  @!P0 BRA `(.L_x_975) ;  /* 0x0000006c00448947 */ /* 0x000fea0003800000 */
[----:B------:R-:W0:Y:S01]  /*14c40*/  LDCU UR4, c[0x0][0x518] ;  /* 0x0000a300ff0477ac */ /* 0x000e220008000800 */
[----:B------:R-:W-:Y:S01]  /*14c50*/  CS2R R16, SRZ ;  /* 0x0000000000107805 */ /* 0x000fe2000001ff00 */
[----:B------:R-:W-:Y:S01]  /*14c60*/  IMAD.MOV.U32 R14, RZ, RZ, R11 ;  /* 0x000000ffff0e7224 */ /* 0x000fe200078e000b */
[----:B------:R-:W-:Y:S01]  /*14c70*/  MOV R15, R10 ;  /* 0x0000000a000f7202 */ /* 0x000fe20000000f00 */
[----:B0-----:R-:W-:-:S09]  /*14c80*/  UISETP.GE.AND UP0, UPT, UR4, 0x2, UPT ;  /* 0x000000020400788c */ /* 0x001fd2000bf06270 */
[----:B------:R-:W-:Y:S05]  /*14c90*/  BRA.U !UP0, `(.L_x_976) ;  /* 0x0000003508987547 */ /* 0x000fea000b800000 */
[----:B------:R-:W0:Y:S01]  /*14ca0*/  LDCU UR4, c[0x0][0x518] ;  /* 0x0000a300ff0477ac */ /* 0x000e220008000800 */
[----:B------:R-:W-:Y:S02]  /*14cb0*/  ISETP.GE.U32.AND P0, PT, R53, 0x7, PT ;  /* 0x000000073500780c */ /* 0x000fe40003f06070 */
[----:B------:R-:W-:Y:S01]  /*14cc0*/  CS2R R16, SRZ ;  /* 0x0000000000107805 */ /* 0x000fe2000001ff00 */
[----:B------:R-:W-:Y:S01]  /*14cd0*/  IMAD.MOV.U32 R14, RZ, RZ, R11 ;  /* 0x000000ffff0e7224 */ /* 0x000fe200078e000b */
[----:B------:R-:W-:Y:S01]  /*14ce0*/  MOV R15, R10 ;  /* 0x0000000a000f7202 */ /* 0x000fe20000000f00 */
[----:B0-----:R-:W-:-:S08]  /*14cf0*/  IMAD.U32 R9, RZ, RZ, UR4 ;  /* 0x00000004ff097e24 */ /* 0x001fd0000f8e00ff */
[----:B------:R-:W-:Y:S05]  /*14d00*/  @!P0 BRA `(.L_x_977) ;  /* 0x0000001c00208947 */ /* 0x000fea0003800000 */
[----:B------:R-:W-:Y:S01]  /*14d10*/  HFMA2 R8, -RZ, RZ, 0, 0 ;  /* 0x00000000ff087431 */ /* 0x000fe200000001ff */
[----:B------:R-:W-:Y:S06]  /*14d20*/  BSSY.RECONVERGENT B1, `(.L_x_977) ;  /* 0x00001c6000017945 */ /* 0x000fec0003800200 */
.L_x_1002:
[----:B------:R-:W-:Y:S01]  /*14d30*/  VIADD R23, R9, 0xffffffff ;  /* 0xffffffff09177836 */ /* 0x000fe20000000000 */
[----:B------:R-:W-:Y:S01]  /*14d40*/  BSSY.RECONVERGENT B2, `(.L_x_978) ;  /* 0x0000030000027945 */ /* 0x000fe20003800200 */
[----:B------:R-:W-:-:S03]  /*14d50*/  VIADD R8, R8, 0x8 ;  /* 0x0000000808087836 */ /* 0x000fc60000000000 */
[----:B------:R-:W-:Y:S02]  /*14d60*/  SHF.L.U32 R12, R23, 0x3, RZ ;  /* 0x00000003170c7819 */ /* 0x000fe400000006ff */
[----:B------:R-:W-:-:S04]  /*14d70*/  ISETP.NE.AND P0, PT, R8, R32, PT ;  /* 0x000000200800720c */ /* 0x000fc80003f05270 */
        /* <DEDUP_REMOVED lines=11> */
[----:B0-----:R-:W-:Y:S01]  /*14e30*/  MOV R2, RZ ;  /* 0x000000ff00027202 */ /* 0x001fe20000000f00 */
        /* <DEDUP_REMOVED lines=9> */
[----:B------:R-:W-:-:S12]  /*14ed0*/  HFMA2 R5, -RZ, RZ, 0, 0 ;  /* 0x00000000ff057431 */ /* 0x000fd800000001ff */
[----:B------:R-:W-:Y:S02]  /*14ee0*/  @P2 IADD3 R3, PT, PT, R3, 0x1, RZ ;  /* 0x0000000103032810 */ /* 0x000fe40007ffe0ff */
[----:B------:R-:W-:-:S05]  /*14ef0*/  @!P3 LOP3.LUT R3, RZ, R12, RZ, 0x33, !PT ;  /* 0x0000000cff03b212 */ /* 0x000fca00078e33ff */
[----:B------:R-:W-:-:S04]  /*14f00*/  IMAD.MOV R7, RZ, RZ, -R3 ;  /* 0x000000ffff077224 */ /* 0x000fc800078e0a03 */
[----:B------:R-:W-:Y:S02]  /*14f10*/  IMAD R4, R12, R7, R14 ;  /* 0x000000070c047224 */ /* 0x000fe400078e020e */
[----:B------:R-:W-:Y:S01]  /*14f20*/  IMAD.MOV.U32 R12, RZ, RZ, R3 ;  /* 0x000000ffff0c7224 */ /* 0x000fe200078e0003 */
[----:B------:R-:W-:Y:S06]  /*14f30*/  BRA `(.L_x_980) ;  /* 0x0000000000407947 */ /* 0x000fec0003800000 */
.L_x_979:
        /* <DEDUP_REMOVED lines=16> */
.L_x_980:
[----:B------:R-:W-:Y:S05]  /*15040*/  BSYNC.RECONVERGENT B2 ;  /* 0x0000000000027941 */ /* 0x000fea0003800200 */
.L_x_978:
[----:B------:R-:W-:Y:S01]  /*15050*/  VIADD R24, R9, 0xfffffffe ;  /* 0xfffffffe09187836 */ /* 0x000fe20000000000 */
[----:B------:R-:W-:Y:S01]  /*15060*/  UMOV UR4, 0xd0 ;  /* 0x000000d000047882 */ /* 0x000fe20000000000 */
[----:B------:R-:W-:Y:S01]  /*15070*/  BSSY.RECONVERGENT B2, `(.L_x_981) ;  /* 0x0000034000027945 */ /* 0x000fe20003800200 */
[----:B------:R-:W-:Y:S02]  /*15080*/  LEA R2, R23, UR4, 0x3 ;  /* 0x0000000417027c11 */ /* 0x000fe4000f8e18ff */
        /* <DEDUP_REMOVED lines=34> */
.L_x_982:
        /* <DEDUP_REMOVED lines=16> */
.L_x_983:
[----:B------:R-:W-:Y:S05]  /*153b0*/  BSYNC.RECONVERGENT B2 ;  /* 0x0000000000027941 */ /* 0x000fea0003800200 */
.L_x_981:
        /* <DEDUP_REMOVED lines=39> */
.L_x_985:
        /* <DEDUP_REMOVED lines=16> */
.L_x_986:
[----:B------:R-:W-:Y:S05]  /*15730*/  BSYNC.RECONVERGENT B2 ;  /* 0x0000000000027941 */ /* 0x000fea0003800200 */
.L_x_984:
        /* <DEDUP_REMOVED lines=39> */
.L_x_988:
        /* <DEDUP_REMOVED lines=16> */
.L_x_989:
[----:B------:R-:W-:Y:S05]  /*15ab0*/  BSYNC.RECONVERGENT B2 ;  /* 0x0000000000027941 */ /* 0x000fea0003800200 */
.L_x_987:
        /* <DEDUP_REMOVED lines=39> */
.L_x_991:
        /* <DEDUP_REMOVED lines=16> */
.L_x_992:
[----:B------:R-:W-:Y:S05]  /*15e30*/  BSYNC.RECONVERGENT B2 ;  /* 0x0000000000027941 */ /* 0x000fea0003800200 */
.L_x_990:
        /* <DEDUP_REMOVED lines=39> */
.L_x_994:
        /* <DEDUP_REMOVED lines=16> */
.L_x_995:
[----:B------:R-:W-:Y:S05]  /*161b0*/  BSYNC.RECONVERGENT B2 ;  /* 0x0000000000027941 */ /* 0x000fea0003800200 */
.L_x_993:
        /* <DEDUP_REMOVED lines=39> */
.L_x_997:
        /* <DEDUP_REMOVED lines=16> */
.L_x_998:
[----:B------:R-:W-:Y:S05]  /*16530*/  BSYNC.RECONVERGENT B2 ;  /* 0x0000000000027941 */ /* 0x000fea0003800200 */
.L_x_996:
        /* <DEDUP_REMOVED lines=39> */
.L_x_1000:
        /* <DEDUP_REMOVED lines=17> */
.L_x_1001:
[----:B------:R-:W-:Y:S05]  /*168c0*/  BSYNC.RECONVERGENT B2 ;  /* 0x0000000000027941 */ /* 0x000fea0003800200 */
.L_x_999:
        /* <DEDUP_REMOVED lines=12> */
.L_x_977:
[----:B------:R-:W-:-:S13]  /*16990*/  ISETP.NE.AND P0, PT, R50, RZ, PT ;  /* 0x000000ff3200720c */ /* 0x000fda0003f05270 */
[----:B------:R-:W-:Y:S05]  /*169a0*/  @!P0 BRA `(.L_x_976) ;  /* 0x0000001800548947 */ /* 0x000fea0003800000 */
[----:B------:R-:W-:-:S13]  /*169b0*/  ISETP.GE.U32.AND P0, PT, R34, 0x3, PT ;  /* 0x000000032200780c */ /* 0x000fda0003f06070 */
[----:B------:R-:W-:Y:S05]  /*169c0*/  @!P0 BRA `(.L_x_1003) ;  /* 0x0000000c00888947 */ /* 0x000fea0003800000 */
[----:B------:R-:W-:Y:S01]  /*169d0*/  IADD3 R8, PT, PT, R9, -0x1, RZ ;  /* 0xffffffff09087810 */ /* 0x000fe20007ffe0ff */
[----:B------:R-:W-:Y:S04]  /*169e0*/  BSSY.RECONVERGENT B1, `(.L_x_1004) ;  /* 0x000002e000017945 */ /* 0x000fe80003800200 */
[----:B------:R-:W-:-:S06]  /*169f0*/  IMAD.SHL.U32 R12, R8, 0x8, RZ ;  /* 0x00000008080c7824 */ /* 0x000fcc00078e00ff */
        /* <DEDUP_REMOVED lines=28> */
.L_x_1005:
        /* <DEDUP_REMOVED lines=16> */
.L_x_1006:
[----:B------:R-:W-:Y:S05]  /*16cc0*/  BSYNC.RECONVERGENT B1 ;  /* 0x0000000000017941 */ /* 0x000fea0003800200 */
.L_x_1004:
        /* <DEDUP_REMOVED lines=38> */
.L_x_1008:
        /* <DEDUP_REMOVED lines=16> */
.L_x_1009:
[----:B------:R-:W-:Y:S05]  /*17030*/  BSYNC.RECONVERGENT B1 ;  /* 0x0000000000017941 */ /* 0x000fea0003800200 */
.L_x_1007:
        /* <DEDUP_REMOVED lines=39> */
.L_x_1011:
        /* <DEDUP_REMOVED lines=16> */
.L_x_1012:
[----:B------:R-:W-:Y:S05]  /*173b0*/  BSYNC.RECONVERGENT B1 ;  /* 0x0000000000017941 */ /* 0x000fea0003800200 */
.L_x_1010:
        /* <DEDUP_REMOVED lines=39> */
.L_x_1014:
        /* <DEDUP_REMOVED lines=12> */
[----:B------:R-:W-:Y:S01]  /*176f0*/  MOV R14, R2 ;  /* 0x00000002000e7202 */ /* 0x000fe20000000f00 */
[----:B------:R-:W-:Y:S02]  /*17700*/  IMAD.MOV.U32 R13, RZ, RZ, R4 ;  /* 0x000000ffff0d7224 */ /* 0x000fe400078e0004 */
[----:B------:R-:W-:Y:S02]  /*17710*/  IMAD R7, R15, R19, R7 ;  /* 0x000000130f077224 */ /* 0x000fe400078e0207 */
[----:B------:R-:W-:-:S03]  /*17720*/  IMAD.MOV.U32 R15, RZ, RZ, R3 ;  /* 0x000000ffff0f7224 */ /* 0x000fc600078e0003 */
[----:B------:R-:W-:-:S07]  /*17730*/  IADD3 R7, PT, PT, R5, R7, RZ ;  /* 0x0000000705077210 */ /* 0x000fce0007ffe0ff */
.L_x_1015:
[----:B------:R-:W-:Y:S05]  /*17740*/  BSYNC.RECONVERGENT B1 ;  /* 0x0000000000017941 */ /* 0x000fea0003800200 */
.L_x_1013:
        /* <DEDUP_REMOVED lines=10> */
.L_x_1003:
[----:B------:R-:W-:-:S13]  /*177f0*/  LOP3.LUT P0, R54, R54, 0x3, RZ, 0xc0, !PT ;  /* 0x0000000336367812 */ /* 0x000fda000780c0ff */
[----:B------:R-:W-:Y:S05]  /*17800*/  @!P0 BRA `(.L_x_976) ;  /* 0x0000000800bc8947 */ /* 0x000fea0003800000 */
[----:B------:R-:W-:-:S13]  /*17810*/  ISETP.NE.AND P0, PT, R54, 0x1, PT ;  /* 0x000000013600780c */ /* 0x000fda0003f05270 */
        /* <DEDUP_REMOVED lines=32> */
.L_x_1018:
        /* <DEDUP_REMOVED lines=16> */
.L_x_1019:
[----:B------:R-:W-:Y:S05]  /*17b20*/  BSYNC.RECONVERGENT B1 ;  /* 0x0000000000017941 */ /* 0x000fea0003800200 */
.L_x_1017:
        /* <DEDUP_REMOVED lines=38> */
.L_x_1021:
        /* <DEDUP_REMOVED lines=17> */
.L_x_1022:
[----:B------:R-:W-:Y:S05]  /*17ea0*/  BSYNC.RECONVERGENT B1 ;  /* 0x0000000000017941 */ /* 0x000fea0003800200 */
.L_x_1020:
        /* <DEDUP_REMOVED lines=10> */
.L_x_1016:
[----:B------:R-:W0:Y:S02]  /*17f50*/  LDCU UR4, c[0x0][0x518] ;  /* 0x0000a300ff0477ac */ /* 0x000e240008000800 */
[----:B0-----:R-:W-:-:S04]  /*17f60*/  ULOP3.LUT UR4, UR4, 0x1, URZ, 0xc0, !UPT ;  /* 0x0000000104047892 */ /* 0x001fc8000f8ec0ff */
[----:B------:R-:W-:-:S09]  /*17f70*/  UISETP.NE.U32.AND UP0, UPT, UR4, 0x1, UPT ;  /* 0x000000010400788c */ /* 0x000fd2000bf05070 */
[----:B------:R-:W-:Y:S05]  /*17f80*/  BRA.U !UP0, `(.L_x_976) ;  /* 0x0000000108dc7547 */ /* 0x000fea000b800000 */
        /* <DEDUP_REMOVED lines=31> */
.L_x_1024:
        /* <DEDUP_REMOVED lines=10> */
[----:B------:R-:W-:Y:S01]  /*18220*/  IMAD.X R7, RZ, RZ, ~R3, P0 ;  /* 0x000000ffff077224 */ /* 0x000fe200000e0e03 */
[----:B------:R-:W-:Y:S01]  /*18230*/  MOV R15, R3 ;  /* 0x00000003000f7202 */ /* 0x000fe20000000f00 */
[----:B------:R-:W-:-:S04]  /*18240*/  IMAD.WIDE.U32 R4, R8, R13, R4 ;  /* 0x0000000d08047225 */ /* 0x000fc800078e0004 */
[----:B------:R-:W-:-:S04]  /*18250*/  IMAD R7, R7, R8, RZ ;  /* 0x0000000807077224 */ /* 0x000fc800078e02ff */
[----:B------:R-:W-:-:S04]  /*18260*/  IMAD R7, R9, R13, R7 ;  /* 0x0000000d09077224 */ /* 0x000fc800078e0207 */
[----:B------:R-:W-:-:S07]  /*18270*/  IMAD.IADD R5, R5, 0x1, R7 ;  /* 0x0000000105057824 */ /* 0x000fce00078e0207 */
.L_x_1025:
[----:B------:R-:W-:Y:S05]  /*18280*/  BSYNC.RECONVERGENT B1 ;  /* 0x0000000000017941 */ /* 0x000fea0003800200 */
.L_x_1023:
[----:B------:R-:W-:Y:S02]  /*18290*/  UMOV UR4, 0xd0 ;  /* 0x000000d000047882 */ /* 0x000fe40000000000 */
[----:B------:R-:W-:-:S06]  /*182a0*/  LEA R2, R12, UR4, 0x3 ;  /* 0x000000040c027c11 */ /* 0x000fcc000f8e18ff */
[----:B------:R-:W0:Y:S02]  /*182b0*/  LDC.64 R2, c[0x0][R2+0x380] ;  /* 0x0000e00002027b82 */ /* 0x000e240000000a00 */
[-C--:B0-----:R-:W-:Y:S02]  /*182c0*/  IMAD R0, R3, R4.reuse, RZ ;  /* 0x0000000403007224 */ /* 0x081fe400078e02ff */
[----:B------:R-:W-:-:S04]  /*182d0*/  IMAD.WIDE.U32 R16, R2, R4, R16 ;  /* 0x0000000402107225 */ /* 0x000fc800078e0010 */
[----:B------:R-:W-:-:S04]  /*182e0*/  IMAD R5, R2, R5, R0 ;  /* 0x0000000502057224 */ /* 0x000fc800078e0200 */
[----:B------:R-:W-:-:S07]  /*182f0*/  IMAD.IADD R17, R17, 0x1, R5 ;  /* 0x0000000111117824 */ /* 0x000fce00078e0205 */
.L_x_976:
        /* <DEDUP_REMOVED lines=17> */
.L_x_1052:
        /* <DEDUP_REMOVED lines=34> */
.L_x_1029:
        /* <DEDUP_REMOVED lines=17> */
.L_x_1030:
[----:B------:R-:W-:Y:S05]  /*18740*/  BSYNC.RECONVERGENT B2 ;  /* 0x0000000000027941 */ /* 0x000fea0003800200 */
.L_x_1028:
        /* <DEDUP_REMOVED lines=39> */
.L_x_1032:
        /* <DEDUP_REMOVED lines=16> */
.L_x_1033:
[----:B------:R-:W-:Y:S05]  /*18ac0*/  BSYNC.RECONVERGENT B2 ;  /* 0x0000000000027941 */ /* 0x000fea0003800200 */
.L_x_1031:
        /* <DEDUP_REMOVED lines=38> */
.L_x_1035:
        /* <DEDUP_REMOVED lines=16> */
.L_x_1036:
[----:B------:R-:W-:Y:S05]  /*18e30*/  BSYNC.RECONVERGENT B2 ;  /* 0x0000000000027941 */ /* 0x000fea0003800200 */
.L_x_1034:
        /* <DEDUP_REMOVED lines=38> */
.L_x_1038:
        /* <DEDUP_REMOVED lines=16> */
.L_x_1039:
[----:B------:R-:W-:Y:S05]  /*191a0*/  BSYNC.RECONVERGENT B2 ;  /* 0x0000000000027941 */ /* 0x000fea0003800200 */
.L_x_1037:
        /* <DEDUP_REMOVED lines=38> */
.L_x_1041:
        /* <DEDUP_REMOVED lines=16> */
.L_x_1042:
[----:B------:R-:W-:Y:S05]  /*19510*/  BSYNC.RECONVERGENT B2 ;  /* 0x0000000000027941 */ /* 0x000fea0003800200 */
.L_x_1040:
        /* <DEDUP_REMOVED lines=38> */
.L_x_1044:
[----:B------:R-:W-:Y:S01]  /*19780*/  IMAD.MOV.U32 R4, RZ, RZ, R12 ;  /* 0x000000ffff047224 */ /* 0x000fe200078e000c */
[----:B------:R-:W-:Y:S01]  /*19790*/  MOV R5, R13 ;  /* 0x0000000d00057202 */ /* 0x000fe20000000f00 */
[----:B------:R-:W-:Y:S01]  /*197a0*/  IMAD.MOV.U32 R2, RZ, RZ, R14 ;  /* 0x000000ffff027224 */ /* 0x000fe200078e000e */
[----:B------:R-:W-:Y:S02]  /*197b0*/  MOV R3, R15 ;  /* 0x0000000f00037202 */ /* 0x000fe40000000f00 */
[----:B------:R-:W-:-:S07]  /*197c0*/  MOV R0, 0x197e0 ;  /* 0x000197e000007802 */ /* 0x000fce0000000f00 */
[----:B------:R-:W-:Y:S05]  /*197d0*/  CALL.REL.NOINC `($__internal_40_$__cuda_sm20_div_u64) ;  /* 0x00000034003c7944 */ /* 0x000fea0003c00000 */
[----:B------:R-:W-:Y:S02]  /*197e0*/  IADD3 R19, P1, PT, RZ, -R2, RZ ;  /* 0x80000002ff137210 */ /* 0x000fe40007f3e0ff */
[----:B------:R-:W-:Y:S02]  /*197f0*/  MOV R4, R12 ;  /* 0x0000000c00047202 */ /* 0x000fe40000000f00 */
[----:B------:R-:W-:Y:S01]  /*19800*/  MOV R5, R13 ;  /* 0x0000000d00057202 */ /* 0x000fe20000000f00 */
[----:B------:R-:W-:Y:S01]  /*19810*/  IMAD.X R7, RZ, RZ, ~R3, P1 ;  /* 0x000000ffff077224 */ /* 0x000fe200008e0e03 */
[----:B------:R-:W-:Y:S02]  /*19820*/  MOV R12, R2 ;  /* 0x00000002000c7202 */ /* 0x000fe40000000f00 */
[----:B------:R-:W-:Y:S01]  /*19830*/  MOV R13, R3 ;  /* 0x00000003000d7202 */ /* 0x000fe20000000f00 */
[----:B------:R-:W-:Y:S02]  /*19840*/  IMAD R7, R7, R14, RZ ;  /* 0x0000000e07077224 */ /* 0x000fe400078e02ff */
[----:B------:R-:W-:-:S04]  /*19850*/  IMAD.WIDE.U32 R4, R14, R19, R4 ;  /* 0x000000130e047225 */ /* 0x000fc800078e0004 */
[----:B------:R-:W-:-:S04]  /*19860*/  IMAD R7, R15, R19, R7 ;  /* 0x000000130f077224 */ /* 0x000fc800078e0207 */
[----:B------:R-:W-:-:S07]  /*19870*/  IMAD.IADD R5, R5, 0x1, R7 ;  /* 0x0000000105057824 */ /* 0x000fce00078e0207 */
.L_x_1045:
[----:B------:R-:W-:Y:S05]  /*19880*/  BSYNC.RECONVERGENT B2 ;  /* 0x0000000000027941 */ /* 0x000fea0003800200 */
.L_x_1043:
        /* <DEDUP_REMOVED lines=28> */
[----:B------:R-:W-:Y:S02]  /*19a50*/  @P1 IADD3 R5, PT, PT, -R14, R5, RZ ;  /* 0x000000050e051210 */ /* 0x000fe40007ffe1ff */
[----:B------:R-:W-:Y:S02]  /*19a60*/  @P1 IADD3 R3, PT, PT, R3, 0x1, RZ ;  /* 0x0000000103031810 */ /* 0x000fe40007ffe0ff */
[----:B------:R-:W-:Y:S02]  /*19a70*/  ISETP.GE.U32.AND P2, PT, R5, R14, PT ;  /* 0x0000000e0500720c */ /* 0x000fe40003f46070 */
[----:B------:R-:W-:-:S11]  /*19a80*/  MOV R5, RZ ;  /* 0x000000ff00057202 */ /* 0x000fd60000000f00 */
[----:B------:R-:W-:Y:S01]  /*19a90*/  @P2 VIADD R3, R3, 0x1 ;  /* 0x0000000103032836 */ /* 0x000fe20000000000 */
[----:B------:R-:W-:-:S04]  /*19aa0*/  @!P3 LOP3.LUT R3, RZ, R14, RZ, 0x33, !PT ;  /* 0x0000000eff03b212 */ /* 0x000fc800078e33ff */
[----:B------:R-:W-:-:S05]  /*19ab0*/  IADD3 R7, PT, PT, -R3, RZ, RZ ;  /* 0x000000ff03077210 */ /* 0x000fca0007ffe1ff */
[----:B------:R-:W-:Y:S02]  /*19ac0*/  IMAD R4, R14, R7, R12 ;  /* 0x000000070e047224 */ /* 0x000fe400078e020c */
[----:B------:R-:W-:Y:S01]  /*19ad0*/  IMAD.MOV.U32 R14, RZ, RZ, R3 ;  /* 0x000000ffff0e7224 */ /* 0x000fe200078e0003 */
[----:B------:R-:W-:Y:S06]  /*19ae0*/  BRA `(.L_x_1048) ;  /* 0x0000000000407947 */ /* 0x000fec0003800000 */
.L_x_1047:
[----:B------:R-:W-:Y:S01]  /*19af0*/  MOV R4, R12 ;  /* 0x0000000c00047202 */ /* 0x000fe20000000f00 */
[----:B------:R-:W-:Y:S01]  /*19b00*/  IMAD.MOV.U32 R5, RZ, RZ, R13 ;  /* 0x000000ffff057224 */ /* 0x000fe200078e000d */
[----:B------:R-:W-:Y:S02]  /*19b10*/  MOV R2, R14 ;  /* 0x0000000e00027202 */ /* 0x000fe40000000f00 */
[----:B------:R-:W-:Y:S02]  /*19b20*/  MOV R3, R15 ;  /* 0x0000000f00037202 */ /* 0x000fe40000000f00 */
[----:B------:R-:W-:-:S07]  /*19b30*/  MOV R0, 0x19b50 ;  /* 0x00019b5000007802 */ /* 0x000fce0000000f00 */
[----:B------:R-:W-:Y:S05]  /*19b40*/  CALL.REL.NOINC `($__internal_40_$__cuda_sm20_div_u64) ;  /* 0x0000003000607944 */ /* 0x000fea0003c00000 */
[----:B------:R-:W-:Y:S02]  /*19b50*/  IADD3 R17, P1, PT, RZ, -R2, RZ ;  /* 0x80000002ff117210 */ /* 0x000fe40007f3e0ff */
[----:B------:R-:W-:Y:S02]  /*19b60*/  MOV R4, R12 ;  /* 0x0000000c00047202 */ /* 0x000fe40000000f00 */
[----:B------:R-:W-:Y:S01]  /*19b70*/  MOV R5, R13 ;  /* 0x0000000d00057202 */ /* 0x000fe20000000f00 */
[----:B------:R-:W-:-:S04]  /*19b80*/  IMAD.X R7, RZ, RZ, ~R3, P1 ;  /* 0x000000ffff077224 */ /* 0x000fc800008e0e03 */
[----:B------:R-:W-:Y:S02]  /*19b90*/  IMAD R7, R7, R14, RZ ;  /* 0x0000000e07077224 */ /* 0x000fe400078e02ff */
[----:B------:R-:W-:Y:S01]  /*19ba0*/  IMAD.WIDE.U32 R4, R14, R17, R4 ;  /* 0x000000110e047225 */ /* 0x000fe200078e0004 */
[----:B------:R-:W-:-:S03]  /*19bb0*/  MOV R14, R2 ;  /* 0x00000002000e7202 */ /* 0x000fc60000000f00 */
[----:B------:R-:W-:Y:S01]  /*19bc0*/  IMAD R7, R15, R17, R7 ;  /* 0x000000110f077224 */ /* 0x000fe200078e0207 */
[----:B------:R-:W-:-:S03]  /*19bd0*/  MOV R15, R3 ;  /* 0x00000003000f7202 */ /* 0x000fc60000000f00 */
[----:B------:R-:W-:-:S07]  /*19be0*/  IMAD.IADD R5, R5, 0x1, R7 ;  /* 0x0000000105057824 */ /* 0x000fce00078e0207 */
.L_x_1048:
[----:B------:R-:W-:Y:S05]  /*19bf0*/  BSYNC.RECONVERGENT B2 ;  /* 0x0000000000027941 */ /* 0x000fea0003800200 */
.L_x_1046:
[----:B------:R-:W-:Y:S01]  /*19c00*/  VIADD R9, R9, 0xfffffff8 ;  /* 0xfffffff809097836 */ /* 0x000fe20000000000 */
[----:B------:R-:W-:Y:S01]  /*19c10*/  UMOV UR4, 0x1a0 ;  /* 0x000001a000047882 */ /* 0x000fe20000000000 */
[----:B------:R-:W0:Y:S01]  /*19c20*/  LDC.64 R2, c[0x0][R23+0x450] ;  /* 0x0001140017027b82 */ /* 0x000e220000000a00 */
[----:B------:R-:W-:Y:S01]  /*19c30*/  MOV R12, R10 ;  /* 0x0000000a000c7202 */ /* 0x000fe20000000f00 */
[----:B------:R-:W-:Y:S01]  /*19c40*/  BSSY.RECONVERGENT B2, `(.L_x_1049) ;  /* 0x0000033000027945 */ /* 0x000fe20003800200 */
[----:B------:R-:W-:Y:S02]  /*19c50*/  LEA R25, R9, UR4, 0x3 ;  /* 0x0000000409197c11 */ /* 0x000fe4000f8e18ff */
[----:B------:R-:W-:-:S03]  /*19c60*/  MOV R13, R24 ;  /* 0x00000018000d7202 */ /* 0x000fc60000000f00 */
        /* <DEDUP_REMOVED lines=14> */
[----:B0-----:R-:W-:-:S06]  /*19d50*/  IADD3 R2, PT, PT, R0, 0xffffffe, RZ ;  /* 0x0ffffffe00027810 */ /* 0x001fcc0007ffe0ff */
        /* <DEDUP_REMOVED lines=8> */
[----:B------:R-:W-:Y:S01]  /*19de0*/  @P1 IADD3 R3, PT, PT, -R16, R3, RZ ;  /* 0x0000000310031210 */ /* 0x000fe20007ffe1ff */
[----:B------:R-:W-:-:S03]  /*19df0*/  @P1 VIADD R11, R11, 0x1 ;  /* 0x000000010b0b1836 */ /* 0x000fc60000000000 */
[----:B------:R-:W-:-:S13]  /*19e00*/  ISETP.GE.U32.AND P2, PT, R3, R16, PT ;  /* 0x000000100300720c */ /* 0x000fda0003f46070 */
[----:B------:R-:W-:Y:S02]  /*19e10*/  @P2 IADD3 R11, PT, PT, R11, 0x1, RZ ;  /* 0x000000010b0b2810 */ /* 0x000fe40007ffe0ff */
[----:B------:R-:W-:-:S04]  /*19e20*/  @!P3 LOP3.LUT R11, RZ, R16, RZ, 0x33, !PT ;  /* 0x00000010ff0bb212 */ /* 0x000fc800078e33ff */
[----:B------:R-:W-:-:S05]  /*19e30*/  IADD3 R15, PT, PT, -R11, RZ, RZ ;  /* 0x000000ff0b0f7210 */ /* 0x000fca0007ffe1ff */
[----:B------:R-:W-:Y:S01]  /*19e40*/  IMAD R15, R16, R15, R14 ;  /* 0x0000000f100f7224 */ /* 0x000fe200078e020e */
[----:B------:R-:W-:Y:S06]  /*19e50*/  BRA `(.L_x_1051) ;  /* 0x0000000000447947 */ /* 0x000fec0003800000 */
.L_x_1050:
[----:B------:R-:W-:Y:S01]  /*19e60*/  MOV R4, R14 ;  /* 0x0000000e00047202 */ /* 0x000fe20000000f00 */
[----:B------:R-:W-:Y:S01]  /*19e70*/  IMAD.MOV.U32 R5, RZ, RZ, R15 ;  /* 0x000000ffff057224 */ /* 0x000fe200078e000f */
[----:B------:R-:W-:Y:S02]  /*19e80*/  MOV R2, R16 ;  /* 0x0000001000027202 */ /* 0x000fe40000000f00 */
[----:B------:R-:W-:Y:S02]  /*19e90*/  MOV R3, R17 ;  /* 0x0000001100037202 */ /* 0x000fe40000000f00 */
[----:B------:R-:W-:-:S07]  /*19ea0*/  MOV R0, 0x19ec0 ;  /* 0x00019ec000007802 */ /* 0x000fce0000000f00 */
[----:B------:R-:W-:Y:S05]  /*19eb0*/  CALL.REL.NOINC `($__internal_40_$__cuda_sm20_div_u64) ;  /* 0x0000002c00847944 */ /* 0x000fea0003c00000 */
[----:B------:R-:W-:Y:S01]  /*19ec0*/  IADD3 R11, P1, PT, RZ, -R2, RZ ;  /* 0x80000002ff0b7210 */ /* 0x000fe20007f3e0ff */
[--C-:B------:R-:W-:Y:S01]  /*19ed0*/  IMAD.MOV.U32 R10, RZ, RZ, R3.reuse ;  /* 0x000000ffff0a7224 */ /* 0x100fe200078e0003 */
[----:B------:R-:W-:Y:S02]  /*19ee0*/  MOV R4, R14 ;  /* 0x0000000e00047202 */ /* 0x000fe40000000f00 */
[----:B------:R-:W-:Y:S01]  /*19ef0*/  MOV R5, R15 ;  /* 0x0000000f00057202 */ /* 0x000fe20000000f00 */
[----:B------:R-:W-:-:S04]  /*19f00*/  IMAD.X R7, RZ, RZ, ~R3, P1 ;  /* 0x000000ffff077224 */ /* 0x000fc800008e0e03 */
[----:B------:R-:W-:Y:S02]  /*19f10*/  IMAD R7, R7, R16, RZ ;  /* 0x0000001007077224 */ /* 0x000fe400078e02ff */
[----:B------:R-:W-:-:S04]  /*19f20*/  IMAD.WIDE.U32 R4, R16, R11, R4 ;  /* 0x0000000b10047225 */ /* 0x000fc800078e0004 */
[----:B------:R-:W-:Y:S01]  /*19f30*/  IMAD R7, R17, R11, R7 ;  /* 0x0000000b11077224 */ /* 0x000fe200078e0207 */
[----:B------:R-:W-:Y:S01]  /*19f40*/  MOV R15, R4 ;  /* 0x00000004000f7202 */ /* 0x000fe20000000f00 */
[----:B------:R-:W-:-:S03]  /*19f50*/  IMAD.MOV.U32 R11, RZ, RZ, R2 ;  /* 0x000000ffff0b7224 */ /* 0x000fc600078e0002 */
[----:B------:R-:W-:-:S07]  /*19f60*/  IADD3 R7, PT, PT, R5, R7, RZ ;  /* 0x0000000705077210 */ /* 0x000fce0007ffe0ff */
.L_x_1051:
[----:B------:R-:W-:Y:S05]  /*19f70*/  BSYNC.RECONVERGENT B2 ;  /* 0x0000000000027941 */ /* 0x000fea0003800200 */
.L_x_1049:
[----:B------:R-:W0:Y:S01]  /*19f80*/  LDC.64 R2, c[0x0][R25+0x450] ;  /* 0x0001140019027b82 */ /* 0x000e220000000a00 */
[----:B------:R-:W-:Y:S02]  /*19f90*/  MOV R4, R12 ;  /* 0x0000000c00047202 */ /* 0x000fe40000000f00 */
[----:B------:R-:W-:Y:S01]  /*19fa0*/  MOV R5, R23 ;  /* 0x0000001700057202 */ /* 0x000fe20000000f00 */
[-C--:B0-----:R-:W-:Y:S02]  /*19fb0*/  IMAD R0, R3, R15.reuse, RZ ;  /* 0x0000000f03007224 */ /* 0x081fe400078e02ff */
[----:B------:R-:W-:-:S04]  /*19fc0*/  IMAD.WIDE.U32 R4, R2, R15, R4 ;  /* 0x0000000f02047225 */ /* 0x000fc800078e0004 */
[----:B------:R-:W-:Y:S02]  /*19fd0*/  IMAD R7, R2, R7, R0 ;  /* 0x0000000702077224 */ /* 0x000fe400078e0200 */
[----:B------:R-:W-:-:S03]  /*19fe0*/  IMAD.MOV.U32 R16, RZ, RZ, R4 ;  /* 0x000000ffff107224 */ /* 0x000fc600078e0004 */
[----:B------:R-:W-:Y:S01]  /*19ff0*/  IADD3 R17, PT, PT, R5, R7, RZ ;  /* 0x0000000705117210 */ /* 0x000fe20007ffe0ff */
[----:B------:R-:W-:Y:S06]  /*1a000*/  @P0 BRA `(.L_x_1052) ;  /* 0xffffffe400000947 */ /* 0x000fec000383ffff */
[----:B------:R-:W-:Y:S05]  /*1a010*/  BSYNC.RECONVERGENT B1 ;  /* 0x0000000000017941 */ /* 0x000fea0003800200 */
.L_x_1027:
        /* <DEDUP_REMOVED lines=27> */
[----:B------:R-:W-:Y:S02]  /*1a1d0*/  @P0 IADD3 R3, PT, PT, -R12, R3, RZ ;  /* 0x000000030c030210 */ /* 0x000fe40007ffe1ff */
[----:B------:R-:W-:Y:S02]  /*1a1e0*/  @P0 IADD3 R10, PT, PT, R10, 0x1, RZ ;  /* 0x000000010a0a0810 */ /* 0x000fe40007ffe0ff */
[----:B------:R-:W-:-:S13]  /*1a1f0*/  ISETP.GE.U32.AND P1, PT, R3, R12, PT ;  /* 0x0000000c0300720c */ /* 0x000fda0003f26070 */
[----:B------:R-:W-:Y:S01]  /*1a200*/  @P1 VIADD R10, R10, 0x1 ;  /* 0x000000010a0a1836 */ /* 0x000fe20000000000 */
[----:B------:R-:W-:-:S04]  /*1a210*/  @!P2 LOP3.LUT R10, RZ, R12, RZ, 0x33, !PT ;  /* 0x0000000cff0aa212 */ /* 0x000fc800078e33ff */
[----:B------:R-:W-:-:S05]  /*1a220*/  IADD3 R4, PT, PT, -R10, RZ, RZ ;  /* 0x000000ff0a047210 */ /* 0x000fca0007ffe1ff */
[----:B------:R-:W-:Y:S02]  /*1a230*/  IMAD R4, R12, R4, R11 ;  /* 0x000000040c047224 */ /* 0x000fe400078e020b */
[----:B------:R-:W-:Y:S01]  /*1a240*/  IMAD.MOV.U32 R11, RZ, RZ, RZ ;  /* 0x000000ffff0b7224 */ /* 0x000fe200078e00ff */
[----:B------:R-:W-:Y:S06]  /*1a250*/  BRA `(.L_x_1057) ;  /* 0x0000000000407947 */ /* 0x000fec0003800000 */
.L_x_1056:
[----:B------:R-:W-:Y:S01]  /*1a260*/  MOV R4, R11 ;  /* 0x0000000b00047202 */ /* 0x000fe20000000f00 */
[----:B------:R-:W-:Y:S01]  /*1a270*/  IMAD.MOV.U32 R2, RZ, RZ, R12 ;  /* 0x000000ffff027224 */ /* 0x000fe200078e000c */
[----:B------:R-:W-:Y:S02]  /*1a280*/  MOV R5, R10 ;  /* 0x0000000a00057202 */ /* 0x000fe40000000f00 */
[----:B------:R-:W-:Y:S02]  /*1a290*/  MOV R3, R13 ;  /* 0x0000000d00037202 */ /* 0x000fe40000000f00 */
        /* <DEDUP_REMOVED lines=10> */
[----:B------:R-:W-:-:S05]  /*1a340*/  IMAD R7, R13, R15, R7 ;  /* 0x0000000f0d077224 */ /* 0x000fca00078e0207 */
[----:B------:R-:W-:-:S07]  /*1a350*/  IADD3 R5, PT, PT, R5, R7, RZ ;  /* 0x0000000705057210 */ /* 0x000fce0007ffe0ff */
.L_x_1057:
[----:B------:R-:W-:Y:S05]  /*1a360*/  BSYNC.RECONVERGENT B2 ;  /* 0x0000000000027941 */ /* 0x000fea0003800200 */
.L_x_1055:
        /* <DEDUP_REMOVED lines=16> */
[----:B------:R-:W-:-:S05]  /*1a470*/  ISETP.NE.U32.AND P2, PT, R12, RZ, PT ;  /* 0x000000ff0c00720c */ /* 0x000fca0003f45070 */
        /* <DEDUP_REMOVED lines=12> */
[----:B------:R-:W-:Y:S01]  /*1a540*/  ISETP.GE.U32.AND P1, PT, R5, R12, PT ;  /* 0x0000000c0500720c */ /* 0x000fe20003f26070 */
[----:B------:R-:W-:-:S12]  /*1a550*/  IMAD.MOV.U32 R5, RZ, RZ, RZ ;  /* 0x000000ffff057224 */ /* 0x000fd800078e00ff */
[----:B------:R-:W-:Y:S02]  /*1a560*/  @P1 IADD3 R3, PT, PT, R3, 0x1, RZ ;  /* 0x0000000103031810 */ /* 0x000fe40007ffe0ff */
[----:B------:R-:W-:-:S04]  /*1a570*/  @!P2 LOP3.LUT R3, RZ, R12, RZ, 0x33, !PT ;  /* 0x0000000cff03a212 */ /* 0x000fc800078e33ff */
[----:B------:R-:W-:-:S05]  /*1a580*/  IADD3 R7, PT, PT, -R3, RZ, RZ ;  /* 0x000000ff03077210 */ /* 0x000fca0007ffe1ff */
[----:B------:R-:W-:Y:S01]  /*1a590*/  IMAD R4, R12, R7, R10 ;  /* 0x000000070c047224 */ /* 0x000fe200078e020a */
[----:B------:R-:W-:Y:S01]  /*1a5a0*/  MOV R10, R3 ;  /* 0x00000003000a7202 */ /* 0x000fe20000000f00 */
[----:B------:R-:W-:Y:S06]  /*1a5b0*/  BRA `(.L_x_1060) ;  /* 0x0000000000407947 */ /* 0x000fec0003800000 */
.L_x_1059:
        /* <DEDUP_REMOVED lines=14> */
[----:B------:R-:W-:-:S05]  /*1a6a0*/  IMAD R7, R13, R17, R7 ;  /* 0x000000110d077224 */ /* 0x000fca00078e0207 */
[----:B------:R-:W-:-:S07]  /*1a6b0*/  IADD3 R5, PT, PT, R5, R7, RZ ;  /* 0x0000000705057210 */ /* 0x000fce0007ffe0ff */
.L_x_1060:
[----:B------:R-:W-:Y:S05]  /*1a6c0*/  BSYNC.RECONVERGENT B2 ;  /* 0x0000000000027941 */ /* 0x000fea0003800200 */
.L_x_1058:
        /* <DEDUP_REMOVED lines=31> */
[----:B------:R-:W-:Y:S02]  /*1a8c0*/  ISETP.GE.U32.AND P1, PT, R5, R12, PT ;  /* 0x0000000c0500720c */ /* 0x000fe40003f26070 */
[----:B------:R-:W-:-:S11]  /*1a8d0*/  MOV R5, RZ ;  /* 0x000000ff00057202 */ /* 0x000fd60000000f00 */
[----:B------:R-:W-:Y:S02]  /*1a8e0*/  @P1 IADD3 R3, PT, PT, R3, 0x1, RZ ;  /* 0x0000000103031810 */ /* 0x000fe40007ffe0ff */
[----:B------:R-:W-:-:S05]  /*1a8f0*/  @!P2 LOP3.LUT R3, RZ, R12, RZ, 0x33, !PT ;  /* 0x0000000cff03a212 */ /* 0x000fca00078e33ff */
[----:B------:R-:W-:-:S04]  /*1a900*/  IMAD.MOV R7, RZ, RZ, -R3 ;  /* 0x000000ffff077224 */ /* 0x000fc800078e0a03 */
[----:B------:R-:W-:Y:S01]  /*1a910*/  IMAD R4, R12, R7, R10 ;  /* 0x000000070c047224 */ /* 0x000fe200078e020a */
[----:B------:R-:W-:Y:S01]  /*1a920*/  MOV R12, R3 ;  /* 0x00000003000c7202 */ /* 0x000fe20000000f00 */
[----:B------:R-:W-:Y:S06]  /*1a930*/  BRA `(.L_x_1063) ;  /* 0x0000000000407947 */ /* 0x000fec0003800000 */
.L_x_1062:
        /* <DEDUP_REMOVED lines=14> */
[----:B------:R-:W-:-:S04]  /*1aa20*/  MOV R13, R3 ;  /* 0x00000003000d7202 */ /* 0x000fc80000000f00 */
[----:B------:R-:W-:-:S07]  /*1aa30*/  IADD3 R5, PT, PT, R5, R7, RZ ;  /* 0x0000000705057210 */ /* 0x000fce0007ffe0ff */
.L_x_1063:
[----:B------:R-:W-:Y:S05]  /*1aa40*/  BSYNC.RECONVERGENT B2 ;  /* 0x0000000000027941 */ /* 0x000fea0003800200 */
.L_x_1061:
        /* <DEDUP_REMOVED lines=32> */
[----:B------:R-:W-:Y:S02]  /*1ac50*/  @P1 IADD3 R11, PT, PT, R11, 0x1, RZ ;  /* 0x000000010b0b1810 */ /* 0x000fe40007ffe0ff */
[----:B------:R-:W-:-:S05]  /*1ac60*/  @!P2 LOP3.LUT R11, RZ, R14, RZ, 0x33, !PT ;  /* 0x0000000eff0ba212 */ /* 0x000fca00078e33ff */
[----:B------:R-:W-:-:S04]  /*1ac70*/  IMAD.MOV R3, RZ, RZ, -R11 ;  /* 0x000000ffff037224 */ /* 0x000fc800078e0a0b */
[----:B------:R-:W-:Y:S01]  /*1ac80*/  IMAD R4, R14, R3, R12 ;  /* 0x000000030e047224 */ /* 0x000fe200078e020c */
[----:B------:R-:W-:Y:S06]  /*1ac90*/  BRA `(.L_x_1066) ;  /* 0x0000000000407947 */ /* 0x000fec0003800000 */
.L_x_1065:
        /* <DEDUP_REMOVED lines=10> */
[----:B------:R-:W-:-:S03]  /*1ad40*/  IADD3.X R7, PT, PT, RZ, ~R3, RZ, P0, !PT ;  /* 0x80000003ff077210 */ /* 0x000fc600007fe4ff */
[----:B------:R-:W-:-:S04]  /*1ad50*/  IMAD.WIDE.U32 R4, R14, R11, R4 ;  /* 0x0000000b0e047225 */ /* 0x000fc800078e0004 */
[----:B------:R-:W-:-:S04]  /*1ad60*/  IMAD R7, R7, R14, RZ ;  /* 0x0000000e07077224 */ /* 0x000fc800078e02ff */
[----:B------:R-:W-:Y:S01]  /*1ad70*/  IMAD R7, R15, R11, R7 ;  /* 0x0000000b0f077224 */ /* 0x000fe200078e0207 */
[----:B------:R-:W-:-:S04]  /*1ad80*/  MOV R11, R2 ;  /* 0x00000002000b7202 */ /* 0x000fc80000000f00 */
[----:B------:R-:W-:-:S07]  /*1ad90*/  IADD3 R5, PT, PT, R5, R7, RZ ;  /* 0x0000000705057210 */ /* 0x000fce0007ffe0ff */
.L_x_1066:
[----:B------:R-:W-:Y:S05]  /*1ada0*/  BSYNC.RECONVERGENT B2 ;  /* 0x0000000000027941 */ /* 0x000fea0003800200 */
.L_x_1064:
[----:B------:R-:W0:Y:S01]  /*1adb0*/  LDC.64 R2, c[0x0][R8+0x450] ;  /* 0x0001140008027b82 */ /* 0x000e220000000a00 */
[----:B------:R-:W-:Y:S01]  /*1adc0*/  MOV R17, R23 ;  /* 0x0000001700117202 */ /* 0x000fe20000000f00 */
[-C--:B0-----:R-:W-:Y:S02]  /*1add0*/  IMAD R0, R3, R4.reuse, RZ ;  /* 0x0000000403007224 */ /* 0x081fe400078e02ff */
[----:B------:R-:W-:-:S04]  /*1ade0*/  IMAD.WIDE.U32 R16, R2, R4, R16 ;  /* 0x0000000402107225 */ /* 0x000fc800078e0010 */
[----:B------:R-:W-:-:S05]  /*1adf0*/  IMAD R5, R2, R5, R0 ;  /* 0x0000000502057224 */ /* 0x000fca00078e0200 */
[----:B------:R-:W-:-:S07]  /*1ae00*/  IADD3 R17, PT, PT, R17, R5, RZ ;  /* 0x0000000511117210 */ /* 0x000fce0007ffe0ff */
.L_x_1054:
[----:B------:R-:W0:Y:S02]  /*1ae10*/  LDCU UR4, c[0x0][0x6b8] ;  /* 0x0000d700ff0477ac */ /* 0x000e240008000800 */
[----:B0-----:R-:W-:-:S06]  /*1ae20*/  UIADD3 UR4, UPT, UPT, UR4, -0x1, URZ ;  /* 0xffffffff04047890 */ /* 0x001fcc000fffe0ff */
[----:B------:R-:W-:-:S05]  /*1ae30*/  IMAD.U32 R47, RZ, RZ, UR4 ;  /* 0x00000004ff2f7e24 */ /* 0x000fca000f8e00ff */
[----:B------:R-:W-:-:S13]  /*1ae40*/  LOP3.LUT P0, RZ, R47, 0x3, RZ, 0xc0, !PT ;  /* 0x000000032fff7812 */ /* 0x000fda000780c0ff */
        /* <DEDUP_REMOVED lines=20> */
[----:B------:R-:W-:Y:S01]  /*1af90*/  IMAD.HI.U32 R4, R3, R5, R2 ;  /* 0x0000000503047227 */ /* 0x000fe200078e0002 */
[----:B------:R-:W-:-:S05]  /*1afa0*/  MOV R5, RZ ;  /* 0x000000ff00057202 */ /* 0x000fca0000000f00 */
        /* <DEDUP_REMOVED lines=11> */
[----:B------:R-:W-:Y:S01]  /*1b060*/  MOV R12, R4 ;  /* 0x00000004000c7202 */ /* 0x000fe20000000f00 */
[----:B------:R-:W-:Y:S06]  /*1b070*/  BRA `(.L_x_1070) ;  /* 0x0000000000447947 */ /* 0x000fec0003800000 */
.L_x_1069:
        /* <DEDUP_REMOVED lines=12> */
[----:B------:R-:W-:Y:S02]  /*1b140*/  MOV R11, R4 ;  /* 0x00000004000b7202 */ /* 0x000fe40000000f00 */
[----:B------:R-:W-:Y:S01]  /*1b150*/  MOV R12, R2 ;  /* 0x00000002000c7202 */ /* 0x000fe20000000f00 */
[----:B------:R-:W-:Y:S01]  /*1b160*/  IMAD R7, R13, R15, R7 ;  /* 0x0000000f0d077224 */ /* 0x000fe200078e0207 */
[----:B------:R-:W-:-:S03]  /*1b170*/  MOV R13, R3 ;  /* 0x00000003000d7202 */ /* 0x000fc60000000f00 */
[----:B------:R-:W-:-:S07]  /*1b180*/  IMAD.IADD R5, R5, 0x1, R7 ;  /* 0x0000000105057824 */ /* 0x000fce00078e0207 */
.L_x_1070:
[----:B------:R-:W-:Y:S05]  /*1b190*/  BSYNC.RECONVERGENT B2 ;  /* 0x0000000000027941 */ /* 0x000fea0003800200 */
.L_x_1068:
        /* <DEDUP_REMOVED lines=36> */
.L_x_1072:
        /* <DEDUP_REMOVED lines=16> */
.L_x_1073:
[----:B------:R-:W-:Y:S05]  /*1b4e0*/  BSYNC.RECONVERGENT B2 ;  /* 0x0000000000027941 */ /* 0x000fea0003800200 */
.L_x_1071:
[----:B------:R-:W0:Y:S01]  /*1b4f0*/  LDC.64 R2, c[0x0][R8+0x450] ;  /* 0x0001140008027b82 */ /* 0x000e220000000a00 */
[----:B------:R-:W-:Y:S01]  /*1b500*/  MOV R17, R23 ;  /* 0x0000001700117202 */ /* 0x000fe20000000f00 */
[-C--:B0-----:R-:W-:Y:S02]  /*1b510*/  IMAD R0, R3, R4.reuse, RZ ;  /* 0x0000000403007224 */ /* 0x081fe400078e02ff */
[----:B------:R-:W-:-:S04]  /*1b520*/  IMAD.WIDE.U32 R16, R2, R4, R16 ;  /* 0x0000000402107225 */ /* 0x000fc800078e0010 */
[----:B------:R-:W-:-:S05]  /*1b530*/  IMAD R5, R2, R5, R0 ;  /* 0x0000000502057224 */ /* 0x000fca00078e0200 */
[----:B------:R-:W-:-:S07]  /*1b540*/  IADD3 R17, PT, PT, R17, R5, RZ ;  /* 0x0000000511117210 */ /* 0x000fce0007ffe0ff */
.L_x_1067:
        /* <DEDUP_REMOVED lines=15> */
[----:B0-----:R-:W-:-:S06]  /*1b640*/  IADD3 R2, PT, PT, R0, 0xffffffe, RZ ;  /* 0x0ffffffe00027810 */ /* 0x001fcc0007ffe0ff */
        /* <DEDUP_REMOVED lines=16> */
[----:B------:R-:W-:Y:S01]  /*1b750*/  MOV R11, R4 ;  /* 0x00000004000b7202 */ /* 0x000fe20000000f00 */
[----:B------:R-:W-:Y:S06]  /*1b760*/  BRA `(.L_x_1076) ;  /* 0x0000000000447947 */ /* 0x000fec0003800000 */
.L_x_1075:
        /* <DEDUP_REMOVED lines=8> */
[----:B------:R-:W-:Y:S02]  /*1b7f0*/  MOV R4, R11 ;  /* 0x0000000b00047202 */ /* 0x000fe40000000f00 */
[----:B------:R-:W-:Y:S02]  /*1b800*/  IADD3.X R7, PT, PT, RZ, ~R3, RZ, P0, !PT ;  /* 0x80000003ff077210 */ /* 0x000fe400007fe4ff */
[----:B------:R-:W-:Y:S01]  /*1b810*/  MOV R11, R2 ;  /* 0x00000002000b7202 */ /* 0x000fe20000000f00 */
[----:B------:R-:W-:Y:S01]  /*1b820*/  IMAD.WIDE.U32 R4, R8, R13, R4 ;  /* 0x0000000d08047225 */ /* 0x000fe200078e0004 */
[----:B------:R-:W-:-:S03]  /*1b830*/  MOV R10, R3 ;  /* 0x00000003000a7202 */ /* 0x000fc60000000f00 */
[----:B------:R-:W-:-:S04]  /*1b840*/  IMAD R7, R7, R8, RZ ;  /* 0x0000000807077224 */ /* 0x000fc800078e02ff */
[----:B------:R-:W-:Y:S01]  /*1b850*/  IMAD R7, R9, R13, R7 ;  /* 0x0000000d09077224 */ /* 0x000fe200078e0207 */
[----:B------:R-:W-:-:S03]  /*1b860*/  MOV R9, R4 ;  /* 0x0000000400097202 */ /* 0x000fc60000000f00 */
[----:B------:R-:W-:-:S07]  /*1b870*/  IMAD.IADD R5, R5, 0x1, R7 ;  /* 0x0000000105057824 */ /* 0x000fce00078e0207 */
.L_x_1076:
[----:B------:R-:W-:Y:S05]  /*1b880*/  BSYNC.RECONVERGENT B2 ;  /* 0x0000000000027941 */ /* 0x000fea0003800200 */
.L_x_1074:
[----:B------:R-:W0:Y:S02]  /*1b890*/  LDC.64 R12, c[0x0][R12+0x450] ;  /* 0x000114000c0c7b82 */ /* 0x000e240000000a00 */
[-C--:B0-----:R-:W-:Y:S02]  /*1b8a0*/  IMAD R0, R13, R9.reuse, RZ ;  /* 0x000000090d007224 */ /* 0x081fe400078e02ff */
[----:B------:R-:W-:-:S04]  /*1b8b0*/  IMAD.WIDE.U32 R16, R12, R9, R16 ;  /* 0x000000090c107225 */ /* 0x000fc800078e0010 */
[----:B------:R-:W-:-:S05]  /*1b8c0*/  IMAD R5, R12, R5, R0 ;  /* 0x000000050c057224 */ /* 0x000fca00078e0200 */
[----:B------:R-:W-:-:S07]  /*1b8d0*/  IADD3 R17, PT, PT, R17, R5, RZ ;  /* 0x0000000511117210 */ /* 0x000fce0007ffe0ff */
.L_x_1053:
[----:B------:R-:W-:Y:S05]  /*1b8e0*/  BSYNC.RECONVERGENT B1 ;  /* 0x0000000000017941 */ /* 0x000fea0003800200 */
.L_x_1026:
[----:B------:R-:W0:Y:S02]  /*1b8f0*/  LDCU.64 UR4, c[0x0][0x5f0] ;  /* 0x0000be00ff0477ac */ /* 0x000e240008000a00 */
[----:B0-----:R-:W-:Y:S02]  /*1b900*/  IMAD R10, R10, UR4, RZ ;  /* 0x000000040a0a7c24 */ /* 0x001fe4000f8e02ff */
[----:B------:R-:W-:-:S04]  /*1b910*/  IMAD.WIDE.U32 R2, R11, UR4, R16 ;  /* 0x000000040b027c25 */ /* 0x000fc8000f8e0010 */
[----:B------:R-:W-:Y:S02]  /*1b920*/  IMAD R11, R11, UR5, R10 ;  /* 0x000000050b0b7c24 */ /* 0x000fe4000f8e020a */
[----:B------:R-:W-:-:S03]  /*1b930*/  IMAD.MOV.U32 R0, RZ, RZ, R2 ;  /* 0x000000ffff007224 */ /* 0x000fc600078e0002 */
[----:B------:R-:W-:-:S07]  /*1b940*/  IADD3 R2, PT, PT, R3, R11, RZ ;  /* 0x0000000b03027210 */ /* 0x000fce0007ffe0ff */
.L_x_975:
[----:B------:R-:W-:Y:S05]  /*1b950*/  BSYNC.RECONVERGENT B0 ;  /* 0x0000000000007941 */ /* 0x000fea0003800200 */
.L_x_974:
[----:B------:R-:W-:Y:S01]  /*1b960*/  ISETP.NE.AND P0, PT, RZ, UR38, PT ;  /* 0x00000026ff007c0c */ /* 0x000fe2000bf05270 */
[----:B------:R-:W0:-:S12]  /*1b970*/  LDC.64 R4, c[0x0][0x6c8] ;  /* 0x0001b200ff047b82 */ /* 0x000e180000000a00 */
[----:B------:R-:W1:Y:S08]  /*1b980*/  @P0 LDC.64 R6, c[0x0][0x6d0] ;  /* 0x0001b400ff060b82 */ /* 0x000e700000000a00 */
[----:B------:R-:W2:Y:S01]  /*1b990*/  LDC R3, c[0x0][0x6d0] ;  /* 0x0001b400ff037b82 */ /* 0x000ea20000000800 */
[----:B0-----:R-:W3:Y:S07]  /*1b9a0*/  @P0 LDG.E.64 R4, desc[UR36][R4.64] ;  /* 0x0000002404040981 */ /* 0x001eee000c1e1b00 */
[----:B------:R-:W2:Y:S01]  /*1b9b0*/  @P0 LDC R9, c[0x0][0x6d8] ;  /* 0x0001b600ff090b82 */ /* 0x000ea20000000800 */
[----:B-1----:R-:W2:Y:S07]  /*1b9c0*/  @P0 LDG.E.64 R6, desc[UR36][R6.64] ;  /* 0x0000002406060981 */ /* 0x002eae000c1e1b00 */
[----:B------:R-:W0:Y:S01]  /*1b9d0*/  LDC R12, c[0x0][0x6d4] ;  /* 0x0001b500ff0c7b82 */ /* 0x000e220000000800 */
[----:B------:R-:W1:Y:S07]  /*1b9e0*/  S2R R11, SR_TID.X ;  /* 0x00000000000b7919 */ /* 0x000e6e0000002100 */
[----:B------:R-:W1:Y:S08]  /*1b9f0*/  S2UR UR6, SR_CTAID.X ;  /* 0x00000000000679c3 */ /* 0x000e700000002500 */
[----:B------:R-:W1:Y:S01]  /*1ba00*/  LDC R18, c[0x0][0x360] ;  /* 0x0000d800ff127b82 */ /* 0x000e620000000800 */
[----:B------:R-:W3:Y:S01]  /*1ba10*/  LDCU.64 UR4, c[0x0][0x6c8] ;  /* 0x0000d900ff0477ac */ /* 0x000ee20008000a00 */
[----:B--2---:R-:W-:-:S04]  /*1ba20*/  @P0 IADD3 R3, P1, PT, R6, R9, RZ ;  /* 0x0000000906030210 */ /* 0x004fc80007f3e0ff */
[----:B0-----:R-:W-:-:S04]  /*1ba30*/  @P0 IADD3.X R12, PT, PT, RZ, R7, RZ, P1, !PT ;  /* 0x00000007ff0c0210 */ /* 0x001fc80000ffe4ff */
[----:B------:R-:W-:-:S05]  /*1ba40*/  SHF.R.U64 R9, R3, 0x2, R12 ;  /* 0x0000000203097819 */ /* 0x000fca000000120c */
[----:B------:R-:W-:Y:S01]  /*1ba50*/  VIADD R8, R9, 0x1 ;  /* 0x0000000109087836 */ /* 0x000fe20000000000 */
[----:B---3--:R-:W-:-:S04]  /*1ba60*/  @P0 R2UR UR4, R4 ;  /* 0x00000000040402ca */ /* 0x008fc800000e0000 */
[----:B------:R-:W-:Y:S02]  /*1ba70*/  ISETP.NE.AND P1, PT, R8, RZ, PT ;  /* 0x000000ff0800720c */ /* 0x000fe40003f25270 */
[----:B------:R-:W-:Y:S01]  /*1ba80*/  @P0 R2UR UR5, R5 ;  /* 0x00000000050502ca */ /* 0x000fe200000e0000 */
[----:B-1----:R-:W-:Y:S01]  /*1ba90*/  IMAD R6, R18, UR6, R11 ;  /* 0x0000000612067c24 */ /* 0x002fe2000f8e020b */
[----:B------:R-:W-:Y:S01]  /*1baa0*/  SHF.R.U32.HI R12, RZ, 0x2, R12 ;  /* 0x00000002ff0c7819 */ /* 0x000fe2000001160c */
[----:B------:R-:W-:-:S04]  /*1bab0*/  IMAD.WIDE.U32 R4, R9, -0x2daee0ad, RZ ;  /* 0xd2511f5309047825 */ /* 0x000fc800078e00ff */
[----:B------:R-:W-:Y:S01]  /*1bac0*/  IMAD.HI.U32 R7, R6, -0x326172a9, RZ ;  /* 0xcd9e8d5706077827 */ /* 0x000fe200078e00ff */
[----:B------:R-:W-:-:S03]  /*1bad0*/  IADD3 R10, PT, PT, R12, 0x1, RZ ;  /* 0x000000010c0a7810 */ /* 0x000fc60007ffe0ff */
[----:B------:R-:W-:Y:S01]  /*1bae0*/  IMAD.HI.U32 R8, R8, -0x2daee0ad, RZ ;  /* 0xd2511f5308087827 */ /* 0x000fe200078e00ff */
[C---:B------:R-:W-:Y:S02]  /*1baf0*/  @P1 IADD3 R10, PT, PT, R12.reuse, RZ, RZ ;  /* 0x000000ff0c0a1210 */ /* 0x040fe40007ffe0ff */
[----:B------:R-:W-:Y:S02]  /*1bb00*/  LOP3.LUT R12, R12, UR4, R7, 0x96, !PT ;  /* 0x000000040c0c7c12 */ /* 0x000fe4000f8e9607 */
[----:B------:R-:W-:Y:S02]  /*1bb10*/  LOP3.LUT R14, R5, UR5, RZ, 0x3c, !PT ;  /* 0x00000005050e7c12 */ /* 0x000fe4000f8e3cff */
[----:B------:R-:W-:Y:S01]  /*1bb20*/  LOP3.LUT R8, R8, UR5, RZ, 0x3c, !PT ;  /* 0x0000000508087c12 */ /* 0x000fe2000f8e3cff */
[----:B------:R-:W-:Y:S01]  /*1bb30*/  UIADD3 UR7, UPT, UPT, UR5, -0x4498517b, URZ ;  /* 0xbb67ae8505077890 */ /* 0x000fe2000fffe0ff */
[----:B------:R-:W-:Y:S01]  /*1bb40*/  LOP3.LUT R10, R7, UR4, R10, 0x96, !PT ;  /* 0x00000004070a7c12 */ /* 0x000fe2000f8e960a */
[----:B------:R-:W-:Y:S01]  /*1bb50*/  IMAD.WIDE.U32 R12, R12, -0x2daee0ad, RZ ;  /* 0xd2511f530c0c7825 */ /* 0x000fe200078e00ff */
[----:B------:R-:W-:-:S03]  /*1bb60*/  UIADD3 UR6, UPT, UPT, UR4, -0x61c88647, URZ ;  /* 0x9e3779b904067890 */ /* 0x000fc6000fffe0ff */
[----:B------:R-:W-:Y:S02]  /*1bb70*/  IMAD R7, R6, -0x326172a9, RZ ;  /* 0xcd9e8d5706077824 */ /* 0x000fe400078e02ff */
[----:B------:R-:W-:-:S04]  /*1bb80*/  IMAD.WIDE.U32 R14, R14, -0x326172a9, RZ ;  /* 0xcd9e8d570e0e7825 */ /* 0x000fc800078e00ff */
[----:B------:R-:W-:-:S04]  /*1bb90*/  IMAD.WIDE.U32 R16, R8, -0x326172a9, RZ ;  /* 0xcd9e8d5708107825 */ /* 0x000fc800078e00ff */
[----:B------:R-:W-:Y:S02]  /*1bba0*/  VIADD R5, R4, 0xd2511f53 ;  /* 0xd2511f5304057836 */ /* 0x000fe40000000000 */
[----:B------:R-:W-:Y:S01]  /*1bbb0*/  IMAD.WIDE.U32 R20, R10, -0x2daee0ad, RZ ;  /* 0xd2511f530a147825 */ /* 0x000fe200078e00ff */
[----:B------:R-:W-:Y:S02]  /*1bbc0*/  LOP3.LUT R4, R4, UR7, R13, 0x96, !PT ;  /* 0x0000000704047c12 */ /* 0x000fe4000f8e960d */
[C---:B------:R-:W-:Y:S02]  /*1bbd0*/  LOP3.LUT R6, R7.reuse, UR6, R15, 0x96, !PT ;  /* 0x0000000607067c12 */ /* 0x040fe4000f8e960f */
[----:B------:R-:W-:Y:S01]  /*1bbe0*/  LOP3.LUT R8, R7, UR6, R17, 0x96, !PT ;  /* 0x0000000607087c12 */ /* 0x000fe2000f8e9611 */
[----:B------:R-:W-:Y:S01]  /*1bbf0*/  UIADD3 UR8, UPT, UPT, UR4, 0x3c6ef372, URZ ;  /* 0x3c6ef37204087890 */ /* 0x000fe2000fffe0ff */
[----:B------:R-:W-:Y:S01]  /*1bc00*/  LOP3.LUT R10, R5, UR7, R21, 0x96, !PT ;  /* 0x00000007050a7c12 */ /* 0x000fe2000f8e9615 */
[----:B------:R-:W-:Y:S01]  /*1bc10*/  IMAD.WIDE.U32 R4, R4, -0x326172a9, RZ ;  /* 0xcd9e8d5704047825 */ /* 0x000fe200078e00ff */
[----:B------:R-:W-:-:S03]  /*1bc20*/  UIADD3 UR6, UPT, UPT, UR5, 0x76cf5d0a, URZ ;  /* 0x76cf5d0a05067890 */ /* 0x000fc6000fffe0ff */
[----:B------:R-:W-:Y:S01]  /*1bc30*/  IMAD.WIDE.U32 R6, R6, -0x2daee0ad, RZ ;  /* 0xd2511f5306067825 */ /* 0x000fe200078e00ff */
[----:B------:R-:W-:-:S03]  /*1bc40*/  LOP3.LUT R13, R14, UR8, R5, 0x96, !PT ;  /* 0x000000080e0d7c12 */ /* 0x000fc6000f8e9605 */
[----:B------:R-:W-:-:S04]  /*1bc50*/  IMAD.WIDE.U32 R8, R8, -0x2daee0ad, RZ ;  /* 0xd2511f5308087825 */ /* 0x000fc800078e00ff */
[----:B------:R-:W-:Y:S01]  /*1bc60*/  IMAD.WIDE.U32 R10, R10, -0x326172a9, RZ ;  /* 0xcd9e8d570a0a7825 */ /* 0x000fe200078e00ff */
[----:B------:R-:W-:Y:S02]  /*1bc70*/  LOP3.LUT R14, R12, UR6, R7, 0x96, !PT ;  /* 0x000000060c0e7c12 */ /* 0x000fe4000f8e9607 */
[----:B------:R-:W-:Y:S01]  /*1bc80*/  LOP3.LUT R17, R20, UR6, R9, 0x96, !PT ;  /* 0x0000000614117c12 */ /* 0x000fe2000f8e9609 */
[----:B------:R-:W-:Y:S01]  /*1bc90*/  UIADD3 UR7, UPT, UPT, UR5, 0x32370b8f, URZ ;  /* 0x32370b8f05077890 */ /* 0x000fe2000fffe0ff */
[----:B------:R-:W-:Y:S01]  /*1bca0*/  LOP3.LUT R20, R16, UR8, R11, 0x96, !PT ;  /* 0x0000000810147c12 */ /* 0x000fe2000f8e960b */
[----:B------:R-:W-:Y:S01]  /*1bcb0*/  IMAD.WIDE.U32 R12, R13, -0x2daee0ad, RZ ;  /* 0xd2511f530d0c7825 */ /* 0x000fe200078e00ff */
[----:B------:R-:W-:-:S03]  /*1bcc0*/  UIADD3 UR6, UPT, UPT, UR4, -0x255992d5, URZ ;  /* 0xdaa66d2b04067890 */ /* 0x000fc6000fffe0ff */
        /* <DEDUP_REMOVED lines=15> */
[----:B------:R-:W-:Y:S02]  /*1bdc0*/  LOP3.LUT R20, R20, UR7, R5, 0x96, !PT ;  /* 0x0000000714147c12 */ /* 0x000fe4000f8e9605 */
[----:B------:R-:W-:Y:S01]  /*1bdd0*/  LOP3.LUT R16, R16, UR6, R7, 0x96, !PT ;  /* 0x0000000610107c12 */ /* 0x000fe2000f8e9607 */
[----:B------:R-:W-:Y:S01]  /*1bde0*/  UIADD3 UR6, UPT, UPT, UR5, -0x56f99767, URZ ;  /* 0xa906689905067890 */ /* 0x000fe2000fffe0ff */
        /* <DEDUP_REMOVED lines=8> */
[----:B------:R-:W-:Y:S01]  /*1be70*/  UIADD3 UR7, UPT, UPT, UR4, -0x4ab325aa, URZ ;  /* 0xb54cda5604077890 */ /* 0x000fe2000fffe0ff */
        /* <DEDUP_REMOVED lines=8> */
[----:B------:R-:W-:Y:S02]  /*1bf00*/  LOP3.LUT R16, R16, UR6, R11, 0x96, !PT ;  /* 0x0000000610107c12 */ /* 0x000fe4000f8e960b */
[----:B------:R-:W-:Y:S01]  /*1bf10*/  LOP3.LUT R20, R20, UR7, R9, 0x96, !PT ;  /* 0x0000000714147c12 */ /* 0x000fe2000f8e9609 */
[----:B------:R-:W-:Y:S01]  /*1bf20*/  UIADD3 UR7, UPT, UPT, UR5, 0x1fd5c5a3, URZ ;  /* 0x1fd5c5a305077890 */ /* 0x000fe2000fffe0ff */
[----:B------:R-:W-:Y:S01]  /*1bf30*/  IMAD.WIDE.U32 R12, R13, -0x2daee0ad, RZ ;  /* 0xd2511f530d0c7825 */ /* 0x000fe200078e00ff */
[----:B------:R-:W-:-:S03]  /*1bf40*/  UIADD3 UR6, UPT, UPT, UR4, 0x5384540f, URZ ;  /* 0x5384540f04067890 */ /* 0x000fc6000fffe0ff */
[----:B------:R-:W-:Y:S01]  /*1bf50*/  IMAD.WIDE.U32 R14, R14, -0x326172a9, RZ ;  /* 0xcd9e8d570e0e7825 */ /* 0x000fe200078e00ff */
[----:B------:R-:W-:-:S03]  /*1bf60*/  LOP3.LUT R4, R4, UR7, R13, 0x96, !PT ;  /* 0x0000000704047c12 */ /* 0x000fc6000f8e960d */
[----:B------:R-:W-:Y:S01]  /*1bf70*/  IMAD.WIDE.U32 R16, R16, -0x326172a9, RZ ;  /* 0xcd9e8d5710107825 */ /* 0x000fe200078e00ff */
[----:B------:R-:W-:-:S03]  /*1bf80*/  LOP3.LUT R6, R6, UR6, R15, 0x96, !PT ;  /* 0x0000000606067c12 */ /* 0x000fc6000f8e960f */
[----:B------:R-:W-:Y:S01]  /*1bf90*/  IMAD.WIDE.U32 R20, R20, -0x2daee0ad, RZ ;  /* 0xd2511f5314147825 */ /* 0x000fe200078e00ff */
[----:B------:R-:W-:Y:S01]  /*1bfa0*/  LOP3.LUT R8, R8, UR6, R17, 0x96, !PT ;  /* 0x0000000608087c12 */ /* 0x000fe2000f8e9611 */
[----:B------:R-:W-:Y:S02]  /*1bfb0*/  UIADD3 UR6, UPT, UPT, UR4, -0xe443238, URZ ;  /* 0xf1bbcdc804067890 */ /* 0x000fe4000fffe0ff */
[----:B------:R-:W-:Y:S01]  /*1bfc0*/  IMAD.WIDE.U32 R4, R4, -0x326172a9, RZ ;  /* 0xcd9e8d5704047825 */ /* 0x000fe200078e00ff */
[----:B------:R-:W-:Y:S01]  /*1bfd0*/  LOP3.LUT R10, R10, UR7, R21, 0x96, !PT ;  /* 0x000000070a0a7c12 */ /* 0x000fe2000f8e9615 */
[----:B------:R-:W-:-:S03]  /*1bfe0*/  UIADD3 UR7, UPT, UPT, UR5, -0x24c28bd8, URZ ;  /* 0xdb3d742805077890 */ /* 0x000fc6000fffe0ff */
[----:B------:R-:W-:Y:S01]  /*1bff0*/  LOP3.LUT R13, R14, UR6, R5, 0x96, !PT ;  /* 0x000000060e0d7c12 */ /* 0x000fe2000f8e9605 */
[----:B------:R-:W-:Y:S01]  /*1c000*/  IMAD.WIDE.U32 R6, R6, -0x2daee0ad, RZ ;  /* 0xd2511f5306067825 */ /* 0x000fe200078e00ff */
[----:B------:R-:W-:-:S03]  /*1c010*/  LOP3.LUT R5, R3, 0x3, RZ, 0xc0, !PT ;  /* 0x0000000303057812 */ /* 0x000fc600078ec0ff */
[----:B------:R-:W-:Y:S01]  /*1c020*/  IMAD.WIDE.U32 R8, R8, -0x2daee0ad, RZ ;  /* 0xd2511f5308087825 */ /* 0x000fe200078e00ff */
[----:B------:R-:W-:-:S03]  /*1c030*/  ISETP.GT.AND P0, PT, R5, 0x1, PT ;  /* 0x000000010500780c */ /* 0x000fc60003f04270 */
[----:B------:R-:W-:Y:S01]  /*1c040*/  IMAD.WIDE.U32 R10, R10, -0x326172a9, RZ ;  /* 0xcd9e8d570a0a7825 */ /* 0x000fe200078e00ff */
[----:B------:R-:W-:Y:S02]  /*1c050*/  LOP3.LUT R17, R12, UR7, R7, 0x96, !PT ;  /* 0x000000070c117c12 */ /* 0x000fe4000f8e9607 */
[----:B------:R-:W-:Y:S02]  /*1c060*/  LOP3.LUT R14, R20, UR7, R9, 0x96, !PT ;  /* 0x00000007140e7c12 */ /* 0x000fe4000f8e9609 */
[----:B------:R-:W-:Y:S01]  /*1c070*/  LOP3.LUT R3, R16, UR6, R11, 0x96, !PT ;  /* 0x0000000610037c12 */ /* 0x000fe2000f8e960b */
[----:B------:R-:W-:Y:S01]  /*1c080*/  UIADD3 UR7, UPT, UPT, UR4, -0x700cb87f, URZ ;  /* 0x8ff3478104077890 */ /* 0x000fe2000fffe0ff */
[----:B------:R-:W-:Y:S01]  /*1c090*/  IMAD.WIDE.U32 R12, R13, -0x2daee0ad, RZ ;  /* 0xd2511f530d0c7825 */ /* 0x000fe200078e00ff */
[----:B------:R-:W-:-:S03]  /*1c0a0*/  UIADD3 UR4, UPT, UPT, UR5, -0x695add53, URZ ;  /* 0x96a522ad05047890 */ /* 0x000fc6000fffe0ff */
[----:B------:R-:W-:-:S04]  /*1c0b0*/  IMAD.WIDE.U32 R16, R17, -0x326172a9, RZ ;  /* 0xcd9e8d5711107825 */ /* 0x000fc800078e00ff */
[----:B------:R-:W-:-:S04]  /*1c0c0*/  IMAD.WIDE.U32 R14, R14, -0x326172a9, RZ ;  /* 0xcd9e8d570e0e7825 */ /* 0x000fc800078e00ff */
[----:B------:R-:W-:Y:S01]  /*1c0d0*/  IMAD.HI.U32 R3, R3, -0x2daee0ad, RZ ;  /* 0xd2511f5303037827 */ /* 0x000fe200078e00ff */
[----:B------:R-:W-:Y:S02]  /*1c0e0*/  LOP3.LUT R6, R6, UR4, R13, 0x96, !PT ;  /* 0x0000000406067c12 */ /* 0x000fe4000f8e960d */
[----:B------:R-:W-:Y:S02]  /*1c0f0*/  LOP3.LUT R4, R4, UR7, R17, 0x96, !PT ;  /* 0x0000000704047c12 */ /* 0x000fe4000f8e9611 */
[----:B------:R-:W-:Y:S02]  /*1c100*/  LOP3.LUT R10, R10, UR7, R15, 0x96, !PT ;  /* 0x000000070a0a7c12 */ /* 0x000fe4000f8e960f */
[----:B------:R-:W-:Y:S01]  /*1c110*/  LOP3.LUT R3, R8, UR4, R3, 0x96, !PT ;  /* 0x0000000408037c12 */ /* 0x000fe2000f8e9603 */
[----:B------:R-:W-:Y:S06]  /*1c120*/  @P0 BRA `(.L_x_1077) ;  /* 0x0000000000240947 */ /* 0x000fec0003800000 */
[----:B------:R-:W-:Y:S02]  /*1c130*/  ISETP.NE.AND P0, PT, R5, RZ, PT ;  /* 0x000000ff0500720c */ /* 0x000fe40003f05270 */
[----:B------:R-:W-:Y:S02]  /*1c140*/  MOV R5, R6 ;  /* 0x0000000600057202 */ /* 0x000fe40000000f00 */
[----:B------:R-:W-:-:S09]  /*1c150*/  MOV R3, R12 ;  /* 0x0000000c00037202 */ /* 0x000fd20000000f00 */
[----:B------:R-:W-:Y:S05]  /*1c160*/  @!P0 BRA `(.L_x_1078) ;  /* 0x0000000000348947 */ /* 0x000fea0003800000 */
[----:B------:R-:W-:Y:S01]  /*1c170*/  MOV R4, R16 ;  /* 0x0000001000047202 */ /* 0x000fe20000000f00 */
[----:B------:R-:W-:Y:S01]  /*1c180*/  IMAD.MOV.U32 R5, RZ, RZ, R12 ;  /* 0x000000ffff057224 */ /* 0x000fe200078e000c */
[----:B------:R-:W-:Y:S01]  /*1c190*/  MOV R3, R10 ;  /* 0x0000000a00037202 */ /* 0x000fe20000000f00 */
[----:B------:R-:W-:Y:S01]  /*1c1a0*/  IMAD.MOV.U32 R16, RZ, RZ, R6 ;  /* 0x000000ffff107224 */ /* 0x000fe200078e0006 */
[----:B------:R-:W-:Y:S06]  /*1c1b0*/  BRA `(.L_x_1078) ;  /* 0x0000000000207947 */ /* 0x000fec0003800000 */
.L_x_1077:
[----:B------:R-:W-:Y:S01]  /*1c1c0*/  ISETP.NE.AND P0, PT, R5, 0x3, PT ;  /* 0x000000030500780c */ /* 0x000fe20003f05270 */
[----:B------:R-:W-:Y:S01]  /*1c1d0*/  IMAD.MOV.U32 R5, RZ, RZ, R14 ;  /* 0x000000ffff057224 */ /* 0x000fe200078e000e */
[----:B------:R-:W-:Y:S02]  /*1c1e0*/  MOV R16, R10 ;  /* 0x0000000a00107202 */ /* 0x000fe40000000f00 */
[----:B------:R-:W-:-:S09]  /*1c1f0*/  MOV R4, R12 ;  /* 0x0000000c00047202 */ /* 0x000fd20000000f00 */
[----:B------:R-:W-:Y:S01]  /*1c200*/  @P0 MOV R16, R12 ;  /* 0x0000000c00100202 */ /* 0x000fe20000000f00 */
[----:B------:R-:W-:Y:S01]  /*1c210*/  @P0 IMAD.MOV.U32 R4, RZ, RZ, R6 ;  /* 0x000000ffff040224 */ /* 0x000fe200078e0006 */
[----:B------:R-:W-:Y:S02]  /*1c220*/  @P0 MOV R3, R14 ;  /* 0x0000000e00030202 */ /* 0x000fe40000000f00 */
[----:B------:R-:W-:-:S07]  /*1c230*/  @P0 MOV R5, R10 ;  /* 0x0000000a00050202 */ /* 0x000fce0000000f00 */
.L_x_1078:
[----:B------:R-:W-:Y:S01]  /*1c240*/  VIMNMX R37, PT, PT, R37, 0x4, PT ;  /* 0x0000000425257848 */ /* 0x000fe20003fe0100 */
[----:B------:R-:W-:Y:S01]  /*1c250*/  BSSY.RECONVERGENT B7, `(.L_x_1079) ;  /* 0x000009e000077945 */ /* 0x000fe20003800200 */
[----:B------:R-:W-:Y:S01]  /*1c260*/  I2FP.F32.U32 R19, R4 ;  /* 0x0000000400137245 */ /* 0x000fe20000201000 */
[----:B------:R-:W-:Y:S01]  /*1c270*/  HFMA2 R4, -RZ, RZ, 0.1171875, 0 ;  /* 0x2f800000ff047431 */ /* 0x000fe200000001ff */
[----:B------:R-:W-:Y:S01]  /*1c280*/  ISETP.GT.AND P0, PT, R37, 0x2, PT ;  /* 0x000000022500780c */ /* 0x000fe20003f04270 */
[----:B------:R-:W-:Y:S01]  /*1c290*/  BSSY.RELIABLE B6, `(.L_x_1080) ;  /* 0x0000077000067945 */ /* 0x000fe20003800100 */
[----:B------:R-:W-:Y:S02]  /*1c2a0*/  I2FP.F32.U32 R23, R16 ;  /* 0x0000001000177245 */ /* 0x000fe40000201000 */
[----:B------:R-:W-:Y:S01]  /*1c2b0*/  I2FP.F32.U32 R5, R5 ;  /* 0x0000000500057245 */ /* 0x000fe20000201000 */
[-C--:B------:R-:W-:Y:S01]  /*1c2c0*/  FFMA.FTZ R19, R19, R4.reuse, 1.1641532182693481445e-10 ;  /* 0x2f00000013137423 */ /* 0x080fe20000010004 */
[----:B------:R-:W-:Y:S01]  /*1c2d0*/  I2FP.F32.U32 R3, R3 ;  /* 0x0000000300037245 */ /* 0x000fe20000201000 */
[----:B------:R-:W-:-:S02]  /*1c2e0*/  FFMA.FTZ R23, R23, R4, 1.1641532182693481445e-10 ;  /* 0x2f00000017177423 */ /* 0x000fc40000010004 */
[-C--:B------:R-:W-:Y:S02]  /*1c2f0*/  FFMA.FTZ R24, R5, R4.reuse, 1.1641532182693481445e-10 ;  /* 0x2f00000005187423 */ /* 0x080fe40000010004 */
[----:B------:R-:W-:Y:S02]  /*1c300*/  FFMA.FTZ R25, R3, R4, 1.1641532182693481445e-10 ;  /* 0x2f00000003197423 */ /* 0x000fe40000010004 */
[----:B------:R-:W-:Y:S05]  /*1c310*/  @P0 BRA `(.L_x_1081) ;  /* 0x0000000000180947 */ /* 0x000fea0003800000 */
[----:B------:R-:W-:-:S05]  /*1c320*/  IMAD.MOV.U32 R0, RZ, RZ, -0x1 ;  /* 0xffffffffff007424 */ /* 0x000fca00078e00ff */
[----:B------:R-:W-:-:S04]  /*1c330*/  VIADDMNMX.U32 R0, R37, R0, 0x2, PT ;  /* 0x0000000225007446 */ /* 0x000fc80003800000 */
[----:B------:R-:W-:-:S04]  /*1c340*/  SHF.L.U32 R0, R0, 0x2, RZ ;  /* 0x0000000200007819 */ /* 0x000fc800000006ff */
[----:B------:R-:W0:Y:S02]  /*1c350*/  LDC R2, c[0x2][R0] ;  /* 0x0080000000027b82 */ /* 0x000e240000000800 */
[----:B0-----:R-:W-:-:S04]  /*1c360*/  SHF.R.S32.HI R3, RZ, 0x1f, R2 ;  /* 0x0000001fff037819 */ /* 0x001fc80000011402 */
.L_x_9992:
[----:B------:R-:W-:Y:S05]  /*1c370*/  BRX R2 -0x1c380                                                                                                                                                                                                                                                                                                                                                                                                                                                                             (*"BRANCH_TARGETS .L_x_9993,.L_x_9994,.L_x_9995"*) ;  /* 0xfffffe3c02207949 */ /* 0x000fea000383ffff */
.L_x_1081:
[----:B------:R-:W-:Y:S01]  /*1c380*/  ISETP.NE.AND P0, PT, R37, 0x3, PT ;  /* 0x000000032500780c */ /* 0x000fe20003f05270 */
[----:B------:R-:W-:-:S12]  /*1c390*/  BSSY.RELIABLE B8, `(.L_x_1082) ;  /* 0x0000026000087945 */ /* 0x000fd80003800100 */
[----:B------:R-:W-:Y:S05]  /*1c3a0*/  @!P0 BRA `(.L_x_1083) ;  /* 0x0000000000908947 */ /* 0x000fea0003800000 */
[----:B------:R-:W-:-:S13]  /*1c3b0*/  ISETP.NE.AND P0, PT, R37, 0x4, PT ;  /* 0x000000042500780c */ /* 0x000fda0003f05270 */
[----:B------:R-:W-:Y:S05]  /*1c3c0*/  @P0 BREAK.RELIABLE B8 ;  /* 0x0000000000080942 */ /* 0x000fea0003800100 */
[----:B------:R-:W-:Y:S05]  /*1c3d0*/  @P0 BREAK.RELIABLE B6 ;  /* 0x0000000000060942 */ /* 0x000fea0003800100 */
[----:B------:R-:W-:Y:S05]  /*1c3e0*/  @P0 BRA `(.L_x_1084) ;  /* 0x0000000800100947 */ /* 0x000fea0003800000 */
[----:B------:R-:W0:Y:S02]  /*1c3f0*/  LDCU.64 UR4, c[0x0][0x520] ;  /* 0x0000a400ff0477ac */ /* 0x000e240008000a00 */
[----:B0-----:R-:W-:-:S04]  /*1c400*/  LEA R16, P0, R0, UR4, 0x2 ;  /* 0x0000000400107c11 */ /* 0x001fc8000f8010ff */
[----:B------:R-:W-:-:S05]  /*1c410*/  LEA.HI.X R17, R0, UR5, R2, 0x2, P0 ;  /* 0x0000000500117c11 */ /* 0x000fca00080f1402 */
[----:B------:R-:W2:Y:S01]  /*1c420*/  LDG.E R0, desc[UR36][R16.64] ;  /* 0x0000002410007981 */ /* 0x000ea2000c1e1900 */
[----:B------:R-:W-:Y:S01]  /*1c430*/  BSSY.RECONVERGENT B9, `(.L_x_1085) ;  /* 0x0000015000097945 */ /* 0x000fe20003800200 */
[C---:B--2---:R-:W-:Y:S02]  /*1c440*/  FSETP.GE.FTZ.AND P1, PT, R0.reuse, RZ, PT ;  /* 0x000000ff0000720b */ /* 0x044fe40003f36000 */
[----:B------:R-:W-:-:S13]  /*1c450*/  FSETP.GTU.FTZ.AND P0, PT, R0, 1, PT ;  /* 0x3f8000000000780b */ /* 0x000fda0003f1c000 */
[----:B------:R-:W-:Y:S05]  /*1c460*/  @!P0 BRA P1, `(.L_x_1086) ;  /* 0x0000000000448947 */ /* 0x000fea0000800000 */
[----:B------:R-:W-:Y:S01]  /*1c470*/  MOV R2, 0x1a0 ;  /* 0x000001a000027802 */ /* 0x000fe20000000f00 */
[----:B------:R-:W0:Y:S01]  /*1c480*/  LDCU.64 UR4, c[0x4][0x180] ;  /* 0x01003000ff0477ac */ /* 0x000e220008000a00 */
[----:B------:R-:W-:Y:S02]  /*1c490*/  HFMA2 R8, -RZ, RZ, 0, 3.719329833984375e-05 ;  /* 0x00000270ff087431 */ /* 0x000fe400000001ff */
[----:B------:R-:W-:Y:S01]  /*1c4a0*/  IMAD.MOV.U32 R12, RZ, RZ, 0x1 ;  /* 0x00000001ff0c7424 */ /* 0x000fe200078e00ff */
[----:B------:R-:W-:Y:S01]  /*1c4b0*/  MOV R13, RZ ;  /* 0x000000ff000d7202 */ /* 0x000fe20000000f00 */
[----:B------:R-:W1:Y:S01]  /*1c4c0*/  LDCU.64 UR6, c[0x4][0x178] ;  /* 0x01002f00ff0677ac */ /* 0x000e620008000a00 */
[----:B------:R-:W2:Y:S01]  /*1c4d0*/  LDC.64 R2, c[0x4][R2] ;  /* 0x0100000002027b82 */ /* 0x000ea20000000a00 */
[----:B------:R-:W3:Y:S01]  /*1c4e0*/  LDCU.64 UR8, c[0x4][0x90] ;  /* 0x01001200ff0877ac */ /* 0x000ee20008000a00 */
[----:B0-----:R-:W-:Y:S01]  /*1c4f0*/  MOV R4, UR4 ;  /* 0x0000000400047c02 */ /* 0x001fe20008000f00 */
[----:B------:R-:W-:Y:S01]  /*1c500*/  IMAD.U32 R5, RZ, RZ, UR5 ;  /* 0x00000005ff057e24 */ /* 0x000fe2000f8e00ff */
[----:B-1----:R-:W-:-:S02]  /*1c510*/  MOV R6, UR6 ;  /* 0x0000000600067c02 */ /* 0x002fc40008000f00 */
[----:B------:R-:W-:Y:S01]  /*1c520*/  MOV R7, UR7 ;  /* 0x0000000700077c02 */ /* 0x000fe20008000f00 */
[----:B---3--:R-:W-:Y:S01]  /*1c530*/  IMAD.U32 R10, RZ, RZ, UR8 ;  /* 0x00000008ff0a7e24 */ /* 0x008fe2000f8e00ff */
[----:B------:R-:W-:-:S07]  /*1c540*/  MOV R11, UR9 ;  /* 0x00000009000b7c02 */ /* 0x000fce0008000f00 */
[----:B------:R-:W-:-:S07]  /*1c550*/  LEPC R20, `(.L_x_1087) ;  /* 0x000000001014794e */ /* 0x000fce0000000000 */
[----:B--2---:R-:W-:Y:S05]  /*1c560*/  CALL.ABS.NOINC R2 ;  /* 0x0000000002007343 */ /* 0x004fea0003c00000 */
.L_x_1087:
[----:B------:R0:W5:Y:S02]  /*1c570*/  LDG.E R0, desc[UR36][R16.64] ;  /* 0x0000002410007981 */ /* 0x000164000c1e1900 */
.L_x_1086:
[----:B------:R-:W-:Y:S05]  /*1c580*/  BSYNC.RECONVERGENT B9 ;  /* 0x0000000000097941 */ /* 0x000fea0003800200 */
.L_x_1085:
[----:B------:R-:W1:Y:S01]  /*1c590*/  LDCU.64 UR4, c[0x0][0x380] ;  /* 0x00007000ff0477ac */ /* 0x000e620008000a00 */
[----:B-----5:R-:W-:-:S04]  /*1c5a0*/  FSETP.GTU.FTZ.AND P0, PT, R25, R0, PT ;  /* 0x000000001900720b */ /* 0x020fc80003f1c000 */
[----:B------:R-:W-:Y:S02]  /*1c5b0*/  SEL R5, RZ, 0x1, P0 ;  /* 0x00000001ff057807 */ /* 0x000fe40000000000 */
[----:B-1----:R-:W-:-:S04]  /*1c5c0*/  IADD3 R2, P1, PT, R27, UR4, RZ ;  /* 0x000000041b027c10 */ /* 0x002fc8000ff3e0ff */
[----:B------:R-:W-:-:S05]  /*1c5d0*/  IADD3.X R3, PT, PT, R26, UR5, RZ, P1, !PT ;  /* 0x000000051a037c10 */ /* 0x000fca0008ffe4ff */
[----:B------:R1:W-:Y:S04]  /*1c5e0*/  STG.E.U8 desc[UR36][R2.64], R5 ;  /* 0x0000000502007986 */ /* 0x0003e8000c101124 */
.L_x_1083:
[----:B------:R-:W-:Y:S05]  /*1c5f0*/  BSYNC.RELIABLE B8 ;  /* 0x0000000000087941 */ /* 0x000fea0003800100 */
.L_x_1082:
[----:B------:R-:W0:Y:S02]  /*1c600*/  LDCU.64 UR4, c[0x0][0x520] ;  /* 0x0000a400ff0477ac */ /* 0x000e240008000a00 */
[----:B0-----:R-:W-:-:S04]  /*1c610*/  LEA R16, P0, R28, UR4, 0x2 ;  /* 0x000000041c107c11 */ /* 0x001fc8000f8010ff */
[----:B------:R-:W-:-:S05]  /*1c620*/  LEA.HI.X R17, R28, UR5, R31, 0x2, P0 ;  /* 0x000000051c117c11 */ /* 0x000fca00080f141f */
[----:B-1----:R-:W2:Y:S01]  /*1c630*/  LDG.E R3, desc[UR36][R16.64] ;  /* 0x0000002410037981 */ /* 0x002ea2000c1e1900 */
[----:B------:R-:W-:Y:S01]  /*1c640*/  BSSY.RECONVERGENT B8, `(.L_x_1088) ;  /* 0x0000015000087945 */ /* 0x000fe20003800200 */
[C---:B--2---:R-:W-:Y:S02]  /*1c650*/  FSETP.GE.FTZ.AND P1, PT, R3.reuse, RZ, PT ;  /* 0x000000ff0300720b */ /* 0x044fe40003f36000 */
[----:B------:R-:W-:-:S13]  /*1c660*/  FSETP.GTU.FTZ.AND P0, PT, R3, 1, PT ;  /* 0x3f8000000300780b */ /* 0x000fda0003f1c000 */
[----:B------:R-:W-:Y:S05]  /*1c670*/  @!P0 BRA P1, `(.L_x_1089) ;  /* 0x0000000000448947 */ /* 0x000fea0000800000 */
[----:B------:R-:W-:Y:S01]  /*1c680*/  MOV R2, 0x1a0 ;  /* 0x000001a000027802 */ /* 0x000fe20000000f00 */
[----:B------:R-:W0:Y:S01]  /*1c690*/  LDCU.64 UR4, c[0x4][0x188] ;  /* 0x01003100ff0477ac */ /* 0x000e220008000a00 */
[----:B------:R-:W-:Y:S02]  /*1c6a0*/  HFMA2 R8, -RZ, RZ, 0, 3.7491321563720703125e-05 ;  /* 0x00000275ff087431 */ /* 0x000fe400000001ff */
        /* <DEDUP_REMOVED lines=13> */
.L_x_1090:
[----:B------:R0:W5:Y:S02]  /*1c780*/  LDG.E R3, desc[UR36][R16.64] ;  /* 0x0000002410037981 */ /* 0x000164000c1e1900 */
.L_x_1089:
[----:B------:R-:W-:Y:S05]  /*1c790*/  BSYNC.RECONVERGENT B8 ;  /* 0x0000000000087941 */ /* 0x000fea0003800200 */
.L_x_1088:
[----:B------:R-:W1:Y:S01]  /*1c7a0*/  LDCU.64 UR4, c[0x0][0x380] ;  /* 0x00007000ff0477ac */ /* 0x000e620008000a00 */
[----:B-----5:R-:W-:-:S04]  /*1c7b0*/  FSETP.GTU.FTZ.AND P0, PT, R24, R3, PT ;  /* 0x000000031800720b */ /* 0x020fc80003f1c000 */
[----:B------:R-:W-:Y:S02]  /*1c7c0*/  SEL R3, RZ, 0x1, P0 ;  /* 0x00000001ff037807 */ /* 0x000fe40000000000 */
[----:B-1----:R-:W-:-:S04]  /*1c7d0*/  IADD3 R36, P1, PT, R36, UR4, RZ ;  /* 0x0000000424247c10 */ /* 0x002fc8000ff3e0ff */
[----:B------:R-:W-:-:S05]  /*1c7e0*/  IADD3.X R37, PT, PT, R35, UR5, RZ, P1, !PT ;  /* 0x0000000523257c10 */ /* 0x000fca0008ffe4ff */
[----:B------:R1:W-:Y:S04]  /*1c7f0*/  STG.E.U8 desc[UR36][R36.64], R3 ;  /* 0x0000000324007986 */ /* 0x0003e8000c101124 */
.L_x_9994:
        /* <DEDUP_REMOVED lines=10> */
[----:B------:R-:W-:Y:S02]  /*1c8a0*/  HFMA2 R8, -RZ, RZ, 0, 3.778934478759765625e-05 ;  /* 0x0000027aff087431 */ /* 0x000fe400000001ff */
[----:B------:R-:W-:Y:S01]  /*1c8b0*/  IMAD.MOV.U32 R12, RZ, RZ, 0x1 ;  /* 0x00000001ff0c7424 */ /* 0x000fe200078e00ff */
[----:B-1----:R1:W2:Y:S01]  /*1c8c0*/  LDC.64 R2, c[0x4][R0] ;  /* 0x0100000000027b82 */ /* 0x0022a20000000a00 */
[----:B------:R-:W3:Y:S01]  /*1c8d0*/  LDCU.64 UR6, c[0x4][0x178] ;  /* 0x01002f00ff0677ac */ /* 0x000ee20008000a00 */
[----:B------:R-:W-:Y:S01]  /*1c8e0*/  MOV R13, RZ ;  /* 0x000000ff000d7202 */ /* 0x000fe20000000f00 */
[----:B------:R-:W4:Y:S01]  /*1c8f0*/  LDCU.64 UR8, c[0x4][0x90] ;  /* 0x01001200ff0877ac */ /* 0x000f220008000a00 */
[----:B0-----:R-:W-:Y:S01]  /*1c900*/  MOV R4, UR4 ;  /* 0x0000000400047c02 */ /* 0x001fe20008000f00 */
[----:B------:R-:W-:Y:S01]  /*1c910*/  IMAD.U32 R5, RZ, RZ, UR5 ;  /* 0x00000005ff057e24 */ /* 0x000fe2000f8e00ff */
[----:B---3--:R-:W-:-:S02]  /*1c920*/  MOV R6, UR6 ;  /* 0x0000000600067c02 */ /* 0x008fc40008000f00 */
[----:B------:R-:W-:Y:S01]  /*1c930*/  MOV R7, UR7 ;  /* 0x0000000700077c02 */ /* 0x000fe20008000f00 */
[----:B----4-:R-:W-:Y:S01]  /*1c940*/  IMAD.U32 R10, RZ, RZ, UR8 ;  /* 0x00000008ff0a7e24 */ /* 0x010fe2000f8e00ff */
[----:B-1----:R-:W-:-:S07]  /*1c950*/  MOV R11, UR9 ;  /* 0x00000009000b7c02 */ /* 0x002fce0008000f00 */
[----:B------:R-:W-:-:S07]  /*1c960*/  LEPC R20, `(.L_x_1093) ;  /* 0x000000001014794e */ /* 0x000fce0000000000 */
[----:B--2---:R-:W-:Y:S05]  /*1c970*/  CALL.ABS.NOINC R2 ;  /* 0x0000000002007343 */ /* 0x004fea0003c00000 */
.L_x_1093:
[----:B------:R0:W5:Y:S02]  /*1c980*/  LDG.E R0, desc[UR36][R16.64] ;  /* 0x0000002410007981 */ /* 0x000164000c1e1900 */
.L_x_1092:
[----:B------:R-:W-:Y:S05]  /*1c990*/  BSYNC.RECONVERGENT B8 ;  /* 0x0000000000087941 */ /* 0x000fea0003800200 */
.L_x_1091:
[----:B------:R-:W2:Y:S01]  /*1c9a0*/  LDCU.64 UR4, c[0x0][0x380] ;  /* 0x00007000ff0477ac */ /* 0x000ea20008000a00 */
[----:B-----5:R-:W-:-:S04]  /*1c9b0*/  FSETP.GTU.FTZ.AND P0, PT, R23, R0, PT ;  /* 0x000000001700720b */ /* 0x020fc80003f1c000 */
[----:B------:R-:W-:Y:S02]  /*1c9c0*/  SEL R5, RZ, 0x1, P0 ;  /* 0x00000001ff057807 */ /* 0x000fe40000000000 */
[----:B--2---:R-:W-:-:S04]  /*1c9d0*/  IADD3 R2, P1, PT, R43, UR4, RZ ;  /* 0x000000042b027c10 */ /* 0x004fc8000ff3e0ff */
[----:B-1----:R-:W-:-:S05]  /*1c9e0*/  IADD3.X R3, PT, PT, R42, UR5, RZ, P1, !PT ;  /* 0x000000052a037c10 */ /* 0x002fca0008ffe4ff */
[----:B------:R1:W-:Y:S04]  /*1c9f0*/  STG.E.U8 desc[UR36][R2.64], R5 ;  /* 0x0000000502007986 */ /* 0x0003e8000c101124 */
.L_x_9993:
[----:B------:R-:W-:Y:S05]  /*1ca00*/  BSYNC.RELIABLE B6 ;  /* 0x0000000000067941 */ /* 0x000fea0003800100 */
.L_x_1080:
        /* <DEDUP_REMOVED lines=10> */
[----:B------:R-:W-:Y:S02]  /*1cab0*/  HFMA2 R8, -RZ, RZ, 0, 3.8087368011474609375e-05 ;  /* 0x0000027fff087431 */ /* 0x000fe400000001ff */
        /* <DEDUP_REMOVED lines=13> */
.L_x_1096:
[----:B------:R0:W5:Y:S02]  /*1cb90*/  LDG.E R0, desc[UR36][R16.64] ;  /* 0x0000002410007981 */ /* 0x000164000c1e1900 */
.L_x_1095:
[----:B------:R-:W-:Y:S05]  /*1cba0*/  BSYNC.RECONVERGENT B8 ;  /* 0x0000000000087941 */ /* 0x000fea0003800200 */
.L_x_1094:
[----:B------:R-:W2:Y:S01]  /*1cbb0*/  LDCU.64 UR4, c[0x0][0x380] ;  /* 0x00007000ff0477ac */ /* 0x000ea20008000a00 */
[----:B-----5:R-:W-:-:S04]  /*1cbc0*/  FSETP.GTU.FTZ.AND P0, PT, R19, R0, PT ;  /* 0x000000001300720b */ /* 0x020fc80003f1c000 */
[----:B-1----:R-:W-:Y:S02]  /*1cbd0*/  SEL R5, RZ, 0x1, P0 ;  /* 0x00000001ff057807 */ /* 0x002fe40000000000 */
[----:B--2---:R-:W-:-:S04]  /*1cbe0*/  IADD3 R2, P1, PT, R46, UR4, RZ ;  /* 0x000000042e027c10 */ /* 0x004fc8000ff3e0ff */
[----:B------:R-:W-:-:S05]  /*1cbf0*/  IADD3.X R3, PT, PT, R45, UR5, RZ, P1, !PT ;  /* 0x000000052d037c10 */ /* 0x000fca0008ffe4ff */
[----:B------:R1:W-:Y:S01]  /*1cc00*/  STG.E.U8 desc[UR36][R2.64], R5 ;  /* 0x0000000502007986 */ /* 0x0003e2000c101124 */
[----:B------:R-:W-:Y:S05]  /*1cc10*/  BRA `(.L_x_1084) ;  /* 0x0000000000047947 */ /* 0x000fea0003800000 */
.L_x_9995:
[----:B------:R-:W-:Y:S05]  /*1cc20*/  BREAK.RELIABLE B6 ;  /* 0x0000000000067942 */ /* 0x000fea0003800100 */
.L_x_1084:
[----:B------:R-:W-:Y:S05]  /*1cc30*/  BSYNC.RECONVERGENT B7 ;  /* 0x0000000000077941 */ /* 0x000fea0003800200 */
.L_x_1079:
[----:B------:R-:W2:Y:S01]  /*1cc40*/  LDCU UR4, c[0x0][0x370] ;  /* 0x00006e00ff0477ac */ /* 0x000ea20008000800 */
[----:B------:R-:W3:Y:S01]  /*1cc50*/  LDCU.64 UR6, c[0x0][0x6c0] ;  /* 0x0000d800ff0677ac */ /* 0x000ee20008000a00 */
[----:B--2---:R-:W-:-:S05]  /*1cc60*/  IMAD R18, R18, UR4, RZ ;  /* 0x0000000412127c24 */ /* 0x004fca000f8e02ff */
[----:B------:R-:W-:-:S04]  /*1cc70*/  LEA R29, P0, R18, R29, 0x2 ;  /* 0x0000001d121d7211 */ /* 0x000fc800078010ff */
[----:B------:R-:W-:Y:S02]  /*1cc80*/  IADD3.X R30, PT, PT, RZ, R30, RZ, P0, !PT ;  /* 0x0000001eff1e7210 */ /* 0x000fe400007fe4ff */
[----:B---3--:R-:W-:-:S04]  /*1cc90*/  ISETP.GE.U32.AND P0, PT, R29, UR6, PT ;  /* 0x000000061d007c0c */ /* 0x008fc8000bf06070 */
[----:B------:R-:W-:-:S13]  /*1cca0*/  ISETP.GE.U32.AND.EX P0, PT, R30, UR7, PT, P0 ;  /* 0x000000071e007c0c */ /* 0x000fda000bf06100 */
[----:B------:R-:W-:Y:S05]  /*1ccb0*/  @!P0 BRA `(.L_x_1097) ;  /* 0xfffffe3400188947 */ /* 0x000fea000383ffff */
[----:B------:R-:W-:Y:S05]  /*1ccc0*/  EXIT ;  /* 0x000000000000794d */ /* 0x000fea0003800000 */
        .weak           $__internal_40_$__cuda_sm20_div_u64
        .type           $__internal_40_$__cuda_sm20_div_u64,@function
        .size           $__internal_40_$__cuda_sm20_div_u64,(.L_x_10556 - $__internal_40_$__cuda_sm20_div_u64)
$__internal_40_$__cuda_sm20_div_u64:
[----:B------:R-:W0:Y:S02]  /*1ccd0*/  I2F.U64.RP R20, R2 ;  /* 0x0000000200147312 */ /* 0x000e240000309000 */
[----:B0-----:R-:W0:Y:S02]  /*1cce0*/  MUFU.RCP R20, R20 ;  /* 0x0000001400147308 */ /* 0x001e240000001000 */
[----:B0-----:R-:W-:-:S15]  /*1ccf0*/  VIADD R20, R20, 0x1ffffffe ;  /* 0x1ffffffe14147836 */ /* 0x001fde0000000000 */
[----:B------:R-:W-:-:S15]  /*1cd00*/  NOP ;  /* 0x0000000000007918 */ /* 0x000fde0000000000 */
[----:B------:R-:W-:-:S15]  /*1cd10*/  NOP ;  /* 0x0000000000007918 */ /* 0x000fde0000000000 */
[----:B------:R-:W-:-:S15]  /*1cd20*/  NOP ;  /* 0x0000000000007918 */ /* 0x000fde0000000000 */
[----:B------:R-:W0:Y:S02]  /*1cd30*/  F2I.U64.TRUNC R20, R20 ;  /* 0x0000001400147311 */ /* 0x000e24000020d800 */
[----:B0-----:R-:W-:Y:S01]  /*1cd40*/  IMAD.WIDE.U32 R6, R20, R2, RZ ;  /* 0x0000000214067225 */ /* 0x001fe200078e00ff */
[----:B------:R-:W-:-:S03]  /*1cd50*/  MOV R19, R20 ;  /* 0x0000001400137202 */ /* 0x000fc60000000f00 */
[----:B------:R-:W-:Y:S01]  /*1cd60*/  IMAD R18, R20, R3, R7 ;  /* 0x0000000314127224 */ /* 0x000fe200078e0207 */
[----:B------:R-:W-:-:S03]  /*1cd70*/  IADD3 R7, P1, PT, RZ, -R6, RZ ;  /* 0x80000006ff077210 */ /* 0x000fc60007f3e0ff */
[----:B------:R-:W-:Y:S02]  /*1cd80*/  IMAD R6, R21, R2, R18 ;  /* 0x0000000215067224 */ /* 0x000fe400078e0212 */
[----:B------:R-:W-:-:S03]  /*1cd90*/  IMAD.HI.U32 R18, R20, R7, RZ ;  /* 0x0000000714127227 */ /* 0x000fc600078e00ff */
[----:B------:R-:W-:-:S05]  /*1cda0*/  IADD3.X R6, PT, PT, RZ, ~R6, RZ, P1, !PT ;  /* 0x80000006ff067210 */ /* 0x000fca0000ffe4ff */
[----:B------:R-:W-:-:S04]  /*1cdb0*/  IMAD.WIDE.U32 R18, P1, R20, R6, R18 ;  /* 0x0000000614127225 */ /* 0x000fc80007820012 */
[C---:B------:R-:W-:Y:S02]  /*1cdc0*/  IMAD R20, R21.reuse, R6, RZ ;  /* 0x0000000615147224 */ /* 0x040fe400078e02ff */
[----:B------:R-:W-:-:S04]  /*1cdd0*/  IMAD.HI.U32 R18, P2, R21, R7, R18 ;  /* 0x0000000715127227 */ /* 0x000fc80007840012 */
[----:B------:R-:W-:Y:S01]  /*1cde0*/  IMAD.HI.U32 R6, R21, R6, RZ ;  /* 0x0000000615067227 */ /* 0x000fe200078e00ff */
[----:B------:R-:W-:-:S03]  /*1cdf0*/  IADD3 R19, P3, PT, R20, R18, RZ ;  /* 0x0000001214137210 */ /* 0x000fc60007f7e0ff */
[----:B------:R-:W-:Y:S02]  /*1ce00*/  IMAD.X R6, R6, 0x1, R21, P1 ;  /* 0x0000000106067824 */ /* 0x000fe400008e0615 */
[----:B------:R-:W-:-:S03]  /*1ce10*/  IMAD.WIDE.U32 R20, R19, R2, RZ ;  /* 0x0000000213147225 */ /* 0x000fc600078e00ff */
[----:B------:R-:W-:Y:S01]  /*1ce20*/  IADD3.X R6, PT, PT, RZ, RZ, R6, P3, P2 ;  /* 0x000000ffff067210 */ /* 0x000fe20001fe4406 */
        /* <DEDUP_REMOVED lines=10> */
[----:B------:R-:W-:Y:S01]  /*1ced0*/  IMAD.MOV.U32 R19, RZ, RZ, RZ ;  /* 0x000000ffff137224 */ /* 0x000fe200078e00ff */
[----:B------:R-:W-:Y:S01]  /*1cee0*/  IADD3.X R6, PT, PT, R18, R6, RZ, P1, !PT ;  /* 0x0000000612067210 */ /* 0x000fe20000ffe4ff */
[----:B------:R-:W-:-:S03]  /*1cef0*/  IMAD.HI.U32 R18, R7, R4, RZ ;  /* 0x0000000407127227 */ /* 0x000fc600078e00ff */
[----:B------:R-:W-:Y:S01]  /*1cf00*/  IADD3.X R6, PT, PT, RZ, RZ, R6, P3, P2 ;  /* 0x000000ffff067210 */ /* 0x000fe20001fe4406 */
[----:B------:R-:W-:-:S04]  /*1cf10*/  IMAD.WIDE.U32 R18, R7, R5, R18 ;  /* 0x0000000507127225 */ /* 0x000fc800078e0012 */
[C---:B------:R-:W-:Y:S02]  /*1cf20*/  IMAD R20, R6.reuse, R5, RZ ;  /* 0x0000000506147224 */ /* 0x040fe400078e02ff */
[----:B------:R-:W-:-:S04]  /*1cf30*/  IMAD.HI.U32 R18, P1, R6, R4, R18 ;  /* 0x0000000406127227 */ /* 0x000fc80007820012 */
[----:B------:R-:W-:Y:S01]  /*1cf40*/  IMAD.HI.U32 R7, R6, R5, RZ ;  /* 0x0000000506077227 */ /* 0x000fe200078e00ff */
[----:B------:R-:W-:-:S04]  /*1cf50*/  IADD3 R6, P2, PT, R20, R18, RZ ;  /* 0x0000001214067210 */ /* 0x000fc80007f5e0ff */
[----:B------:R-:W-:Y:S01]  /*1cf60*/  IADD3.X R7, PT, PT, R7, RZ, RZ, P1, !PT ;  /* 0x000000ff07077210 */ /* 0x000fe20000ffe4ff */
[----:B------:R-:W-:-:S03]  /*1cf70*/  IMAD.WIDE.U32 R18, R6, R2, RZ ;  /* 0x0000000206127225 */ /* 0x000fc600078e00ff */
[----:B------:R-:W-:Y:S01]  /*1cf80*/  IADD3.X R7, PT, PT, RZ, R7, RZ, P2, !PT ;  /* 0x00000007ff077210 */ /* 0x000fe200017fe4ff */
[----:B------:R-:W-:Y:S01]  /*1cf90*/  IMAD R19, R6, R3, R19 ;  /* 0x0000000306137224 */ /* 0x000fe200078e0213 */
[----:B------:R-:W-:-:S03]  /*1cfa0*/  IADD3 R4, P1, PT, -R18, R4, RZ ;  /* 0x0000000412047210 */ /* 0x000fc60007f3e1ff */
[-C--:B------:R-:W-:Y:S01]  /*1cfb0*/  IMAD R18, R7, R2.reuse, R19 ;  /* 0x0000000207127224 */ /* 0x080fe200078e0213 */
[----:B------:R-:W-:-:S03]  /*1cfc0*/  ISETP.GE.U32.AND P3, PT, R4, R2, PT ;  /* 0x000000020400720c */ /* 0x000fc60003f66070 */
[----:B------:R-:W-:Y:S01]  /*1cfd0*/  IMAD.X R5, R5, 0x1, ~R18, P1 ;  /* 0x0000000105057824 */ /* 0x000fe200008e0e12 */
[-C--:B------:R-:W-:Y:S02]  /*1cfe0*/  IADD3 R18, P2, PT, -R2, R4.reuse, RZ ;  /* 0x0000000402127210 */ /* 0x080fe40007f5e1ff */
[----:B------:R-:W-:Y:S02]  /*1cff0*/  IADD3 R19, P1, PT, R6, 0x1, RZ ;  /* 0x0000000106137810 */ /* 0x000fe40007f3e0ff */
[----:B------:R-:W-:Y:S02]  /*1d000*/  ISETP.GE.U32.AND.EX P3, PT, R5, R3, PT, P3 ;  /* 0x000000030500720c */ /* 0x000fe40003f66130 */
[----:B------:R-:W-:Y:S02]  /*1d010*/  IADD3.X R20, PT, PT, ~R3, R5, RZ, P2, !PT ;  /* 0x0000000503147210 */ /* 0x000fe400017fe5ff */
[----:B------:R-:W-:Y:S02]  /*1d020*/  IADD3.X R21, PT, PT, RZ, R7, RZ, P1, !PT ;  /* 0x00000007ff157210 */ /* 0x000fe40000ffe4ff */
[----:B------:R-:W-:-:S02]  /*1d030*/  SEL R18, R18, R4, P3 ;  /* 0x0000000412127207 */ /* 0x000fc40001800000 */
[----:B------:R-:W-:Y:S02]  /*1d040*/  SEL R6, R19, R6, P3 ;  /* 0x0000000613067207 */ /* 0x000fe40001800000 */
[----:B------:R-:W-:Y:S02]  /*1d050*/  SEL R5, R20, R5, P3 ;  /* 0x0000000514057207 */ /* 0x000fe40001800000 */
[----:B------:R-:W-:Y:S02]  /*1d060*/  SEL R7, R21, R7, P3 ;  /* 0x0000000715077207 */ /* 0x000fe40001800000 */
[----:B------:R-:W-:Y:S02]  /*1d070*/  ISETP.GE.U32.AND P3, PT, R18, R2, PT ;  /* 0x000000021200720c */ /* 0x000fe40003f66070 */
[----:B------:R-:W-:Y:S02]  /*1d080*/  IADD3 R18, P2, PT, R6, 0x1, RZ ;  /* 0x0000000106127810 */ /* 0x000fe40007f5e0ff */
[----:B------:R-:W-:-:S02]  /*1d090*/  ISETP.NE.U32.AND P1, PT, R2, RZ, PT ;  /* 0x000000ff0200720c */ /* 0x000fc40003f25070 */
[----:B------:R-:W-:Y:S01]  /*1d0a0*/  ISETP.GE.U32.AND.EX P3, PT, R5, R3, PT, P3 ;  /* 0x000000030500720c */ /* 0x000fe20003f66130 */
[----:B------:R-:W-:Y:S01]  /*1d0b0*/  IMAD.X R4, RZ, RZ, R7, P2 ;  /* 0x000000ffff047224 */ /* 0x000fe200010e0607 */
[----:B------:R-:W-:Y:S01]  /*1d0c0*/  ISETP.NE.AND.EX P1, PT, R3, RZ, PT, P1 ;  /* 0x000000ff0300720c */ /* 0x000fe20003f25310 */
[----:B------:R-:W-:Y:S01]  /*1d0d0*/  HFMA2 R5, -RZ, RZ, 0, 0 ;  /* 0x00000000ff057431 */ /* 0x000fe200000001ff */
[----:B------:R-:W-:Y:S02]  /*1d0e0*/  SEL R2, R18, R6, P3 ;  /* 0x0000000612027207 */ /* 0x000fe40001800000 */
[----:B------:R-:W-:Y:S02]  /*1d0f0*/  SEL R3, R4, R7, P3 ;  /* 0x0000000704037207 */ /* 0x000fe40001800000 */
[----:B------:R-:W-:Y:S02]  /*1d100*/  MOV R4, R0 ;  /* 0x0000000000047202 */ /* 0x000fe40000000f00 */
[----:B------:R-:W-:-:S02]  /*1d110*/  SEL R2, R2, 0xffffffff, P1 ;  /* 0xffffffff02027807 */ /* 0x000fc40000800000 */
[----:B------:R-:W-:Y:S01]  /*1d120*/  SEL R3, R3, 0xffffffff, P1 ;  /* 0xffffffff03037807 */ /* 0x000fe20000800000 */
[----:B------:R-:W-:Y:S06]  /*1d130*/  RET.REL.NODEC R4 `(_ZN2at4cuda57_GLOBAL__N__cd6b329d_24_DistributionBernoulli_cu_7537a20d21kernelPointwiseApply2IZNS_6native9templates4cuda28bernoulli_tensor_cuda_kernelIbfEEvRKNS_10TensorBaseES9_NS_15PhiloxCudaStateEEUliRbSB_SB_SB_RKfSD_SD_SD_E_bSC_mLin1ELin1ELi4ELi512ELi2EEEvNS0_6detail10TensorInfoIT0_T2_EENSG_IT1_SI_EESI_T_) ;  /* 0xfffffe2c04b07950 */ /* 0x000fec0003c3ffff */
.L_x_1098:
        /* <DEDUP_REMOVED lines=12> */
.L_x_10556:


//--------------------- .text._ZN2at4cuda57_GLOBAL__N__cd6b329d_24_DistributionBernoulli_cu_7537a20d21kernelPointwiseApply2IZNS_6native9templates4cuda28bernoulli_tensor_cuda_kernelIbfEEvRKNS_10TensorBaseES9_NS_15PhiloxCudaStateEEUliRbSB_SB_SB_RKfSD_SD_SD_E_bSC_mLi1ELi1ELi4ELi512ELi2EEEvNS0_6detail10TensorInfoIT0_T2_EENSG_IT1_SI_EESI_T_ --------------------------
	.section	.text._ZN2at4cuda57_GLOBAL__N__cd6b329d_24_DistributionBernoulli_cu_7537a20d21kernelPointwiseApply2IZNS_6native9templates4cuda28bernoulli_tensor_cuda_kernelIbfEEvRKNS_10TensorBaseES9_NS_15PhiloxCudaStateEEUliRbSB_SB_SB_RKfSD_SD_SD_E_bSC_mLi1ELi1ELi4ELi512ELi2EEEvNS0_6detail10TensorInfoIT0_T2_EENSG_IT1_SI_EESI_T_,"ax",@progbits
	.align	128
.text._ZN2at4cuda57_GLOBAL__N__cd6b329d_24_DistributionBernoulli_cu_7537a20d21kernelPointwiseApply2IZNS_6native9templates4cuda28bernoulli_tensor_cuda_kernelIbfEEvRKNS_10TensorBaseES9_NS_15PhiloxCudaStateEEUliRbSB_SB_SB_RKfSD_SD_SD_E_bSC_mLi1ELi1ELi4ELi512ELi2EEEvNS0_6detail10TensorInfoIT0_T2_EENSG_IT1_SI_EESI_T_:
        .type           _ZN2at4cuda57_GLOBAL__N__cd6b329d_24_DistributionBernoulli_cu_7537a20d21kernelPointwiseApply2IZNS_6native9templates4cuda28bernoulli_tensor_cuda_kernelIbfEEvRKNS_10TensorBaseES9_NS_15PhiloxCudaStateEEUliRbSB_SB_SB_RKfSD_SD_SD_E_bSC_mLi1ELi1ELi4ELi512ELi2EEEvNS0_6detail10TensorInfoIT0_T2_EENSG_IT1_SI_EESI_T_,@function
        .size           _ZN2at4cuda57_GLOBAL__N__cd6b329d_24_DistributionBernoulli_cu_7537a20d21kernelPointwiseApply2IZNS_6native9templates4cuda28bernoulli_tensor_cuda_kernelIbfEEvRKNS_10TensorBaseES9_NS_15PhiloxCudaStateEEUliRbSB_SB_SB_RKfSD_SD_SD_E_bSC_mLi1ELi1ELi4ELi512ELi2EEEvNS0_6detail10TensorInfoIT0_T2_EENSG_IT1_SI_EESI_T_,(.L_x_10558 - _ZN2at4cuda57_GLOBAL__N__cd6b329d_24_DistributionBernoulli_cu_7537a20d21kernelPointwiseApply2IZNS_6native9templates4cuda28bernoulli_tensor_cuda_kernelIbfEEvRKNS_10TensorBaseES9_NS_15PhiloxCudaStateEEUliRbSB_SB_SB_RKfSD_SD_SD_E_bSC_mLi1ELi1ELi4ELi512ELi2EEEvNS0_6detail10TensorInfoIT0_T2_EENSG_IT1_SI_EESI_T_)
        .other          _ZN2at4cuda57_GLOBAL__N__cd6b329d_24_DistributionBernoulli_cu_7537a20d21kernelPointwiseApply2IZNS_6native9templates4cuda28bernoulli_tensor_cuda_kernelIbfEEvRKNS_10TensorBaseES9_NS_15PhiloxCudaStateEEUliRbSB_SB_SB_RKfSD_SD_SD_E_bSC_mLi1ELi1ELi4ELi512ELi2EEEvNS0_6detail10TensorInfoIT0_T2_EENSG_IT1_SI_EESI_T_,@"STO_CUDA_ENTRY STV_DEFAULT"
_ZN2at4cuda57_GLOBAL__N__cd6b329d_24_DistributionBernoulli_cu_7537a20d21kernelPointwiseApply2IZNS_6native9templates4cuda28bernoulli_tensor_cuda_kernelIbfEEvRKNS_10TensorBaseES9_NS_15PhiloxCudaStateEEUliRbSB_SB_SB_RKfSD_SD_SD_E_bSC_mLi1ELi1ELi4ELi512ELi2EEEvNS0_6detail10TensorInfoIT0_T2_EENSG_IT1_SI_EESI_T_:
[----:B------:R-:W0:Y:S01]  /*0000*/  LDC R1, c[0x0][0x37c] ;  /* 0x0000df00ff017b82 */ /* 0x000e220000000800 */
[----:B------:R-:W1:Y:S07]  /*0010*/  S2R R18, SR_TID.X ;  /* 0x0000000000127919 */ /* 0x000e6e0000002100 */
[----:B------:R-:W1:Y:S01]  /*0020*/  S2UR UR4, SR_CTAID.X ;  /* 0x00000000000479c3 */ /* 0x000e620000002500 */
[----:B------:R-:W2:Y:S07]  /*0030*/  LDCU.64 UR6, c[0x0][0x6c0] ;  /* 0x0000d800ff0677ac */ /* 0x000eae0008000a00 */
[----:B------:R-:W1:Y:S02]  /*0040*/  LDC R31, c[0x0][0x360] ;  /* 0x0000d800ff1f7b82 */ /* 0x000e640000000800 */
[----:B-1----:R-:W-:-:S04]  /*0050*/  IMAD R18, R31, UR4, R18 ;  /* 0x000000041f127c24 */ /* 0x002fc8000f8e0212 */
[----:B------:R-:W-:-:S05]  /*0060*/  IMAD.SHL.U32 R34, R18, 0x4, RZ ;  /* 0x0000000412227824 */ /* 0x000fca00078e00ff */
[----:B--2---:R-:W-:-:S04]  /*0070*/  ISETP.GE.U32.AND P0, PT, R34, UR6, PT ;  /* 0x0000000622007c0c */ /* 0x004fc8000bf06070 */
[----:B------:R-:W-:-:S13]  /*0080*/  ISETP.GE.U32.AND.EX P0, PT, RZ, UR7, PT, P0 ;  /* 0x00000007ff007c0c */ /* 0x000fda000bf06100 */
[----:B0-----:R-:W-:Y:S05]  /*0090*/  @P0 EXIT ;  /* 0x000000000000094d */ /* 0x001fea0003800000 */
[----:B------:R-:W0:Y:S01]  /*00a0*/  LDCU UR4, c[0x0][0x370] ;  /* 0x00006e00ff0477ac */ /* 0x000e220008000800 */
[----:B------:R-:W-:Y:S01]  /*00b0*/  BSSY.RECONVERGENT B10, `(.L_x_1099) ;  /* 0x00001590000a7945 */ /* 0x000fe20003800200 */
[----:B------:R-:W-:Y:S01]  /*00c0*/  IMAD.MOV.U32 R32, RZ, RZ, RZ ;  /* 0x000000ffff207224 */ /* 0x000fe200078e00ff */
[----:B------:R-:W1:Y:S01]  /*00d0*/  LDCU UR38, c[0x0][0x6dc] ;  /* 0x0000db80ff2677ac */ /* 0x000e620008000800 */
[----:B------:R-:W-:Y:S01]  /*00e0*/  IMAD.WIDE.U32 R18, R18, -0x326172a9, RZ ;  /* 0xcd9e8d5712127825 */ /* 0x000fe200078e00ff */
[----:B------:R-:W2:Y:S01]  /*00f0*/  LDCU.64 UR36, c[0x0][0x358] ;  /* 0x00006b00ff2477ac */ /* 0x000ea20008000a00 */
[----:B------:R-:W3:Y:S01]  /*0100*/  LDCU.64 UR40, c[0x0][0x520] ;  /* 0x0000a400ff2877ac */ /* 0x000ee20008000a00 */
[----:B------:R-:W4:Y:S01]  /*0110*/  LDCU.64 UR42, c[0x0][0x380] ;  /* 0x00007000ff2a77ac */ /* 0x000f220008000a00 */
[----:B0-----:R-:W-:Y:S01]  /*0120*/  IMAD R31, R31, UR4, RZ ;  /* 0x000000041f1f7c24 */ /* 0x001fe2000f8e02ff */
[----:B------:R-:W0:Y:S01]  /*0130*/  LDCU.64 UR44, c[0x0][0x6c0] ;  /* 0x0000d800ff2c77ac */ /* 0x000e220008000a00 */
[----:B------:R-:W0:Y:S01]  /*0140*/  LDCU.64 UR46, c[0x0][0x450] ;  /* 0x00008a00ff2e77ac */ /* 0x000e220008000a00 */
[----:B------:R-:W0:Y:S01]  /*0150*/  LDCU.64 UR48, c[0x0][0x5f0] ;  /* 0x0000be00ff3077ac */ /* 0x000e220008000a00 */
[----:B-1----:R-:W-:-:S12]  /*0160*/  UPRMT UR38, UR38, 0x7770, URZ ;  /* 0x0000777026267896 */ /* 0x002fd800080000ff */
.L_x_1120:
[----:B------:R-:W-:Y:S01]  /*0170*/  ISETP.NE.AND P0, PT, RZ, UR38, PT ;  /* 0x00000026ff007c0c */ /* 0x000fe2000bf05270 */
[----:B--2---:R-:W2:-:S12]  /*0180*/  LDC.64 R14, c[0x0][0x6c8] ;  /* 0x0001b200ff0e7b82 */ /* 0x004e980000000a00 */
[----:B-1----:R-:W1:Y:S08]  /*0190*/  @P0 LDC.64 R2, c[0x0][0x6d0] ;  /* 0x0001b400ff020b82 */ /* 0x002e700000000a00 */
[----:B------:R-:W5:Y:S01]  /*01a0*/  LDC R10, c[0x0][0x6d0] ;  /* 0x0001b400ff0a7b82 */ /* 0x000f620000000800 */
[----:B--2---:R-:W2:Y:S07]  /*01b0*/  @P0 LDG.E.64 R14, desc[UR36][R14.64] ;  /* 0x000000240e0e0981 */ /* 0x004eae000c1e1b00 */
[----:B------:R-:W5:Y:S01]  /*01c0*/  @P0 LDC R5, c[0x0][0x6d8] ;  /* 0x0001b600ff050b82 */ /* 0x000f620000000800 */
[----:B-1----:R-:W5:Y:S07]  /*01d0*/  @P0 LDG.E.64 R2, desc[UR36][R2.64] ;  /* 0x0000002402020981 */ /* 0x002f6e000c1e1b00 */
[----:B------:R-:W1:Y:S01]  /*01e0*/  LDC R9, c[0x0][0x6d4] ;  /* 0x0001b500ff097b82 */ /* 0x000e620000000800 */
[----:B-----5:R-:W-:-:S05]  /*01f0*/  @P0 IADD3 R10, P1, PT, R2, R5, RZ ;  /* 0x00000005020a0210 */ /* 0x020fca0007f3e0ff */
[----:B-1----:R-:W-:-:S05]  /*0200*/  @P0 IMAD.X R9, RZ, RZ, R3, P1 ;  /* 0x000000ffff090224 */ /* 0x002fca00008e0603 */
[----:B------:R-:W-:-:S05]  /*0210*/  SHF.R.U64 R4, R10, 0x2, R9 ;  /* 0x000000020a047819 */ /* 0x000fca0000001209 */
[----:B------:R-:W-:-:S05]  /*0220*/  VIADD R0, R4, 0x1 ;  /* 0x0000000104007836 */ /* 0x000fca0000000000 */
[----:B------:R-:W-:Y:S02]  /*0230*/  ISETP.NE.AND P0, PT, R0, RZ, PT ;  /* 0x000000ff0000720c */ /* 0x000fe40003f05270 */
[----:B------:R-:W-:Y:S01]  /*0240*/  SHF.R.U32.HI R9, RZ, 0x2, R9 ;  /* 0x00000002ff097819 */ /* 0x000fe20000011609 */
[----:B------:R-:W-:-:S03]  /*0250*/  IMAD.WIDE.U32 R2, R4, -0x2daee0ad, RZ ;  /* 0xd2511f5304027825 */ /* 0x000fc600078e00ff */
[----:B--2---:R-:W-:Y:S01]  /*0260*/  LOP3.LUT R8, R9, R19, R14, 0x96, !PT ;  /* 0x0000001309087212 */ /* 0x004fe200078e960e */
[----:B------:R-:W-:Y:S01]  /*0270*/  IMAD.HI.U32 R5, R0, -0x2daee0ad, RZ ;  /* 0xd2511f5300057827 */ /* 0x000fe200078e00ff */
[----:B------:R-:W-:-:S03]  /*0280*/  LOP3.LUT R16, R3, R15, RZ, 0x3c, !PT ;  /* 0x0000000f03107212 */ /* 0x000fc600078e3cff */
[----:B------:R-:W-:Y:S01]  /*0290*/  VIADD R7, R9, 0x1 ;  /* 0x0000000109077836 */ /* 0x000fe20000000000 */
[----:B------:R-:W-:Y:S01]  /*02a0*/  LOP3.LUT R5, R5, R15, RZ, 0x3c, !PT ;  /* 0x0000000f05057212 */ /* 0x000fe200078e3cff */
[----:B------:R-:W-:Y:S02]  /*02b0*/  @P0 IMAD.MOV R7, RZ, RZ, R9 ;  /* 0x000000ffff070224 */ /* 0x000fe400078e0209 */
[----:B------:R-:W-:Y:S02]  /*02c0*/  VIADD R11, R15, 0xbb67ae85 ;  /* 0xbb67ae850f0b7836 */ /* 0x000fe40000000000 */
[----:B------:R-:W-:Y:S01]  /*02d0*/  IMAD.WIDE.U32 R8, R8, -0x2daee0ad, RZ ;  /* 0xd2511f5308087825 */ /* 0x000fe200078e00ff */
[----:B------:R-:W-:-:S03]  /*02e0*/  LOP3.LUT R20, R19, R7, R14, 0x96, !PT ;  /* 0x0000000713147212 */ /* 0x000fc600078e960e */
[----:B------:R-:W-:Y:S02]  /*02f0*/  VIADD R3, R14, 0x9e3779b9 ;  /* 0x9e3779b90e037836 */ /* 0x000fe40000000000 */
[----:B------:R-:W-:Y:S01]  /*0300*/  IMAD.WIDE.U32 R16, R16, -0x326172a9, RZ ;  /* 0xcd9e8d5710107825 */ /* 0x000fe200078e00ff */
[----:B------:R-:W-:-:S03]  /*0310*/  LOP3.LUT R6, R11, R2, R9, 0x96, !PT ;  /* 0x000000020b067212 */ /* 0x000fc600078e9609 */
[----:B------:R-:W-:Y:S01]  /*0320*/  IMAD.WIDE.U32 R4, R5, -0x326172a9, RZ ;  /* 0xcd9e8d5705047825 */ /* 0x000fe200078e00ff */
[----:B------:R-:W-:-:S03]  /*0330*/  LOP3.LUT R12, R3, R18, R17, 0x96, !PT ;  /* 0x00000012030c7212 */ /* 0x000fc600078e9611 */
[----:B------:R-:W-:Y:S01]  /*0340*/  IMAD.WIDE.U32 R6, R6, -0x326172a9, RZ ;  /* 0xcd9e8d5706067825 */ /* 0x000fe200078e00ff */
[----:B------:R-:W-:-:S03]  /*0350*/  LOP3.LUT R3, R3, R18, R5, 0x96, !PT ;  /* 0x0000001203037212 */ /* 0x000fc600078e9605 */
[----:B------:R-:W-:Y:S02]  /*0360*/  VIADD R5, R14, 0x3c6ef372 ;  /* 0x3c6ef3720e057836 */ /* 0x000fe40000000000 */
        /* <DEDUP_REMOVED lines=11> */
[----:B0-----:R-:W-:-:S04]  /*0420*/  IMAD.WIDE.U32 R22, R0, -0x326172a9, RZ ;  /* 0xcd9e8d5700167825 */ /* 0x001fc800078e00ff */
[----:B------:R-:W-:Y:S02]  /*0430*/  VIADD R7, R14, 0xdaa66d2b ;  /* 0xdaa66d2b0e077836 */ /* 0x000fe40000000000 */
[----:B------:R-:W-:Y:S01]  /*0440*/  IMAD.WIDE.U32 R20, R21, -0x326172a9, RZ ;  /* 0xcd9e8d5715147825 */ /* 0x000fe200078e00ff */
[----:B------:R-:W-:-:S03]  /*0450*/  LOP3.LUT R12, R3, R12, R17, 0x96, !PT ;  /* 0x0000000c030c7212 */ /* 0x000fc600078e9611 */
[----:B------:R-:W-:Y:S01]  /*0460*/  IMAD.WIDE.U32 R8, R9, -0x326172a9, RZ ;  /* 0xcd9e8d5709087825 */ /* 0x000fe200078e00ff */
[----:B------:R-:W-:Y:S02]  /*0470*/  LOP3.LUT R5, R5, R4, R23, 0x96, !PT ;  /* 0x0000000405057212 */ /* 0x000fe400078e9617 */
[C---:B------:R-:W-:Y:S01]  /*0480*/  LOP3.LUT R23, R7.reuse, R6, R21, 0x96, !PT ;  /* 0x0000000607177212 */ /* 0x040fe200078e9615 */
[----:B------:R-:W-:Y:S01]  /*0490*/  IMAD.WIDE.U32 R12, R12, -0x326172a9, RZ ;  /* 0xcd9e8d570c0c7825 */ /* 0x000fe200078e00ff */
[----:B------:R-:W-:-:S03]  /*04a0*/  LOP3.LUT R4, R7, R22, R9, 0x96, !PT ;  /* 0x0000001607047212 */ /* 0x000fc600078e9609 */
[----:B------:R-:W-:Y:S02]  /*04b0*/  VIADD R9, R14, 0x78dde6e4 ;  /* 0x78dde6e40e097836 */ /* 0x000fe40000000000 */
[----:B------:R-:W-:-:S04]  /*04c0*/  IMAD.WIDE.U32 R6, R5, -0x2daee0ad, RZ ;  /* 0xd2511f5305067825 */ /* 0x000fc800078e00ff */
        /* <DEDUP_REMOVED lines=16> */
[----:B------:R-:W-:Y:S01]  /*05d0*/  VIADD R3, R14, 0xb54cda56 ;  /* 0xb54cda560e037836 */ /* 0x000fe20000000000 */
[----:B------:R-:W-:Y:S01]  /*05e0*/  LOP3.LUT R17, R11, R20, R7, 0x96, !PT ;  /* 0x000000140b117212 */ /* 0x000fe200078e9607 */
[----:B0-----:R-:W-:Y:S02]  /*05f0*/  IMAD R7, R32, UR46, RZ ;  /* 0x0000002e20077c24 */ /* 0x001fe4000f8e02ff */
[----:B------:R-:W-:-:S04]  /*0600*/  IMAD.WIDE.U32 R12, R13, -0x326172a9, RZ ;  /* 0xcd9e8d570d0c7825 */ /* 0x000fc800078e00ff */
[----:B------:R-:W-:Y:S01]  /*0610*/  IMAD.WIDE.U32 R8, R9, -0x2daee0ad, RZ ;  /* 0xd2511f5309087825 */ /* 0x000fe200078e00ff */
[C---:B------:R-:W-:Y:S02]  /*0620*/  IADD3 R0, PT, PT, -R34.reuse, UR44, RZ ;  /* 0x0000002c22007c10 */ /* 0x040fe4000fffe1ff */
[----:B------:R-:W-:Y:S01]  /*0630*/  LOP3.LUT R20, R3, R16, R13, 0x96, !PT ;  /* 0x0000001003147212 */ /* 0x000fe200078e960d */
[----:B------:R-:W-:Y:S01]  /*0640*/  IMAD.WIDE.U32 R22, R34, UR46, RZ ;  /* 0x0000002e22167c25 */ /* 0x000fe2000f8e00ff */
[----:B------:R-:W-:-:S03]  /*0650*/  LOP3.LUT R21, R5, R4, R9, 0x96, !PT ;  /* 0x0000000405157212 */ /* 0x000fc600078e9609 */
[----:B------:R-:W-:Y:S01]  /*0660*/  IMAD R7, R34, UR47, R7 ;  /* 0x0000002f22077c24 */ /* 0x000fe2000f8e0207 */
[----:B------:R-:W-:Y:S01]  /*0670*/  ISETP.GT.AND P6, PT, R0, RZ, PT ;  /* 0x000000ff0000720c */ /* 0x000fe20003fc4270 */
[----:B------:R-:W-:-:S04]  /*0680*/  IMAD.WIDE.U32 R24, R24, -0x2daee0ad, RZ ;  /* 0xd2511f5318187825 */ /* 0x000fc800078e00ff */
[----:B------:R-:W-:Y:S02]  /*0690*/  IMAD.IADD R26, R23, 0x1, R7 ;  /* 0x00000001171a7824 */ /* 0x000fe400078e0207 */
[----:B------:R-:W-:Y:S02]  /*06a0*/  VIADD R7, R15, 0x646e171e ;  /* 0x646e171e0f077836 */ /* 0x000fe40000000000 */
[----:B------:R-:W-:Y:S01]  /*06b0*/  IMAD.WIDE.U32 R16, R17, -0x2daee0ad, RZ ;  /* 0xd2511f5311107825 */ /* 0x000fe200078e00ff */
[----:B------:R-:W-:-:S03]  /*06c0*/  IADD3 R11, P5, PT, R22, UR46, RZ ;  /* 0x0000002e160b7c10 */ /* 0x000fc6000ffbe0ff */
[----:B------:R-:W-:Y:S01]  /*06d0*/  IMAD.WIDE.U32 R4, R20, -0x2daee0ad, RZ ;  /* 0xd2511f5314047825 */ /* 0x000fe200078e00ff */
[----:B------:R-:W-:-:S03]  /*06e0*/  SEL R29, R22, RZ, P6 ;  /* 0x000000ff161d7207 */ /* 0x000fc60003000000 */
[----:B------:R-:W-:Y:S01]  /*06f0*/  IMAD.WIDE.U32 R20, R21, -0x326172a9, RZ ;  /* 0xcd9e8d5715147825 */ /* 0x000fe200078e00ff */
[C---:B------:R-:W-:Y:S02]  /*0700*/  LOP3.LUT R22, R7.reuse, R2, R25, 0x96, !PT ;  /* 0x0000000207167212 */ /* 0x040fe400078e9619 */
[----:B------:R-:W-:Y:S02]  /*0710*/  LOP3.LUT R7, R7, R8, R17, 0x96, !PT ;  /* 0x0000000807077212 */ /* 0x000fe400078e9611 */
[----:B------:R-:W-:Y:S01]  /*0720*/  LOP3.LUT R8, R3, R6, R21, 0x96, !PT ;  /* 0x0000000603087212 */ /* 0x000fe200078e9615 */
[----:B------:R-:W-:Y:S02]  /*0730*/  VIADD R13, R15, 0x1fd5c5a3 ;  /* 0x1fd5c5a30f0d7836 */ /* 0x000fe40000000000 */
[----:B------:R-:W-:Y:S02]  /*0740*/  VIADD R17, R14, 0x5384540f ;  /* 0x5384540f0e117836 */ /* 0x000fe40000000000 */
[----:B------:R-:W-:Y:S01]  /*0750*/  IMAD.WIDE.U32 R22, R22, -0x326172a9, RZ ;  /* 0xcd9e8d5716167825 */ /* 0x000fe200078e00ff */
[----:B------:R-:W-:-:S03]  /*0760*/  LOP3.LUT R2, R13, R24, R5, 0x96, !PT ;  /* 0x000000180d027212 */ /* 0x000fc600078e9605 */
[----:B------:R-:W-:Y:S01]  /*0770*/  IMAD.WIDE.U32 R6, R7, -0x326172a9, RZ ;  /* 0xcd9e8d5707067825 */ /* 0x000fe200078e00ff */
[----:B------:R-:W-:-:S03]  /*0780*/  LOP3.LUT R12, R17, R12, R23, 0x96, !PT ;  /* 0x0000000c110c7212 */ /* 0x000fc600078e9617 */
[----:B------:R-:W-:-:S04]  /*0790*/  IMAD.WIDE.U32 R8, R8, -0x2daee0ad, RZ ;  /* 0xd2511f5308087825 */ /* 0x000fc800078e00ff */
[C---:B------:R-:W-:Y:S02]  /*07a0*/  VIADD R27, R14.reuse, 0xf1bbcdc8 ;  /* 0xf1bbcdc80e1b7836 */ /* 0x040fe40000000000 */
[----:B------:R-:W-:Y:S01]  /*07b0*/  VIADD R21, R14, 0x8ff34781 ;  /* 0x8ff347810e157836 */ /* 0x000fe20000000000 */
[----:B------:R-:W-:Y:S02]  /*07c0*/  LOP3.LUT R14, R17, R20, R7, 0x96, !PT ;  /* 0x00000014110e7212 */ /* 0x000fe400078e9607 */
[----:B------:R-:W-:Y:S01]  /*07d0*/  LOP3.LUT R16, R13, R16, R9, 0x96, !PT ;  /* 0x000000100d107212 */ /* 0x000fe200078e9609 */
[----:B------:R-:W-:-:S04]  /*07e0*/  IMAD.WIDE.U32 R2, R2, -0x326172a9, RZ ;  /* 0xcd9e8d5702027825 */ /* 0x000fc800078e00ff */
[C---:B------:R-:W-:Y:S02]  /*07f0*/  VIADD R5, R15.reuse, 0xdb3d7428 ;  /* 0xdb3d74280f057836 */ /* 0x040fe40000000000 */
[----:B------:R-:W-:Y:S02]  /*0800*/  VIADD R25, R15, 0x96a522ad ;  /* 0x96a522ad0f197836 */ /* 0x000fe40000000000 */
[----:B------:R-:W-:Y:S01]  /*0810*/  IMAD.WIDE.U32 R12, R12, -0x2daee0ad, RZ ;  /* 0xd2511f530c0c7825 */ /* 0x000fe200078e00ff */
[----:B------:R-:W-:-:S03]  /*0820*/  LOP3.LUT R7, R27, R22, R3, 0x96, !PT ;  /* 0x000000161b077212 */ /* 0x000fc600078e9603 */
[----:B------:R-:W-:Y:S01]  /*0830*/  IMAD.WIDE.U32 R14, R14, -0x2daee0ad, RZ ;  /* 0xd2511f530e0e7825 */ /* 0x000fe200078e00ff */
[----:B------:R-:W-:-:S03]  /*0840*/  LOP3.LUT R9, R5, R4, R13, 0x96, !PT ;  /* 0x0000000405097212 */ /* 0x000fc600078e960d */
[----:B------:R-:W-:Y:S01]  /*0850*/  IMAD.WIDE.U32 R16, R16, -0x326172a9, RZ ;  /* 0xcd9e8d5710107825 */ /* 0x000fe200078e00ff */
[----:B------:R-:W-:-:S03]  /*0860*/  LOP3.LUT R8, R5, R8, R15, 0x96, !PT ;  /* 0x0000000805087212 */ /* 0x000fc600078e960f */
[----:B------:R-:W-:Y:S01]  /*0870*/  IMAD R3, R32, UR48, RZ ;  /* 0x0000003020037c24 */ /* 0x000fe2000f8e02ff */
[----:B------:R-:W-:Y:S01]  /*0880*/  LOP3.LUT R27, R27, R6, R17, 0x96, !PT ;  /* 0x000000061b1b7212 */ /* 0x000fe200078e9611 */
[----:B------:R-:W-:-:S04]  /*0890*/  IMAD.WIDE.U32 R22, R34, UR48, RZ ;  /* 0x0000003022167c25 */ /* 0x000fc8000f8e00ff */
[----:B------:R-:W-:Y:S02]  /*08a0*/  IMAD R3, R34, UR49, R3 ;  /* 0x0000003122037c24 */ /* 0x000fe4000f8e0203 */
[----:B------:R-:W-:Y:S01]  /*08b0*/  IMAD.WIDE.U32 R4, R7, -0x2daee0ad, RZ ;  /* 0xd2511f5307047825 */ /* 0x000fe200078e00ff */
[----:B------:R-:W-:-:S03]  /*08c0*/  ISETP.GT.AND P0, PT, R0, 0x1, PT ;  /* 0x000000010000780c */ /* 0x000fc60003f04270 */
[----:B------:R-:W-:-:S04]  /*08d0*/  IMAD.WIDE.U32 R6, R9, -0x326172a9, RZ ;  /* 0xcd9e8d5709067825 */ /* 0x000fc800078e00ff */
[----:B------:R-:W-:Y:S01]  /*08e0*/  IMAD.WIDE.U32 R8, R8, -0x326172a9, RZ ;  /* 0xcd9e8d5708087825 */ /* 0x000fe200078e00ff */
[----:B------:R-:W-:-:S03]  /*08f0*/  IADD3 R15, P3, PT, R22, UR48, RZ ;  /* 0x00000030160f7c10 */ /* 0x000fc6000ff7e0ff */
[----:B------:R-:W-:Y:S01]  /*0900*/  IMAD.HI.U32 R27, R27, -0x2daee0ad, RZ ;  /* 0xd2511f531b1b7827 */ /* 0x000fe200078e00ff */
[----:B------:R-:W-:-:S03]  /*0910*/  LOP3.LUT R13, R21, R2, R7, 0x96, !PT ;  /* 0x00000002150d7212 */ /* 0x000fc600078e9607 */
[----:B------:R-:W-:Y:S01]  /*0920*/  IMAD.IADD R3, R23, 0x1, R3 ;  /* 0x0000000117037824 */ /* 0x000fe200078e0203 */
[----:B------:R-:W-:Y:S02]  /*0930*/  LOP3.LUT R21, R21, R16, R9, 0x96, !PT ;  /* 0x0000001015157212 */ /* 0x000fe400078e9609 */
[C---:B------:R-:W-:Y:S02]  /*0940*/  LOP3.LUT R12, R25.reuse, R12, R5, 0x96, !PT ;  /* 0x0000000c190c7212 */ /* 0x040fe400078e9605 */
[----:B------:R-:W-:Y:S02]  /*0950*/  LOP3.LUT R14, R25, R14, R27, 0x96, !PT ;  /* 0x0000000e190e7212 */ /* 0x000fe400078e961b */
[----:B------:R-:W-:Y:S02]  /*0960*/  SEL R28, R11, RZ, P0 ;  /* 0x000000ff0b1c7207 */ /* 0x000fe40000000000 */
[----:B------:R-:W-:Y:S02]  /*0970*/  IADD3.X R16, PT, PT, R26, UR47, RZ, P5, !PT ;  /* 0x0000002f1a107c10 */ /* 0x000fe4000affe4ff */
[----:B------:R-:W-:-:S02]  /*0980*/  SEL R30, R22, RZ, P6 ;  /* 0x000000ff161e7207 */ /* 0x000fc40003000000 */
[----:B------:R-:W-:Y:S02]  /*0990*/  IADD3 R11, P4, PT, R11, UR46, RZ ;  /* 0x0000002e0b0b7c10 */ /* 0x000fe4000ff9e0ff */
[----:B------:R-:W-:Y:S02]  /*09a0*/  SEL R26, R26, RZ, P6 ;  /* 0x000000ff1a1a7207 */ /* 0x000fe40003000000 */
[----:B------:R-:W-:Y:S02]  /*09b0*/  SEL R25, R3, RZ, P6 ;  /* 0x000000ff03197207 */ /* 0x000fe40003000000 */
[----:B------:R-:W-:Y:S02]  /*09c0*/  ISETP.GT.AND P1, PT, R0, 0x2, PT ;  /* 0x000000020000780c */ /* 0x000fe40003f24270 */
[----:B------:R-:W-:Y:S02]  /*09d0*/  IADD3 R2, P5, PT, R15, UR48, RZ ;  /* 0x000000300f027c10 */ /* 0x000fe4000ffbe0ff */
[----:B------:R-:W-:-:S02]  /*09e0*/  LEA R34, P6, R31, R34, 0x2 ;  /* 0x000000221f227211 */ /* 0x000fc400078c10ff */
[----:B------:R-:W-:Y:S02]  /*09f0*/  IADD3.X R36, PT, PT, R3, UR49, RZ, P3, !PT ;  /* 0x0000003103247c10 */ /* 0x000fe40009ffe4ff */
[----:B------:R-:W-:Y:S01]  /*0a00*/  IADD3.X R33, PT, PT, R16, UR47, RZ, P4, !PT ;  /* 0x0000002f10217c10 */ /* 0x000fe2000a7fe4ff */
[----:B------:R-:W-:Y:S01]  /*0a10*/  IMAD.X R32, RZ, RZ, R32, P6 ;  /* 0x000000ffff207224 */ /* 0x000fe200030e0620 */
[C---:B------:R-:W-:Y:S02]  /*0a20*/  SEL R17, R2.reuse, RZ, P1 ;  /* 0x000000ff02117207 */ /* 0x040fe40000800000 */
[----:B------:R-:W-:Y:S02]  /*0a30*/  IADD3 R3, P4, PT, R2, UR48, RZ ;  /* 0x0000003002037c10 */ /* 0x000fe4000ff9e0ff */
[----:B------:R-:W-:Y:S02]  /*0a40*/  SEL R27, R15, RZ, P0 ;  /* 0x000000ff0f1b7207 */ /* 0x000fe40000000000 */
[----:B------:R-:W-:-:S02]  /*0a50*/  SEL R16, R16, RZ, P0 ;  /* 0x000000ff10107207 */ /* 0x000fc40000000000 */
[----:B------:R-:W-:Y:S02]  /*0a60*/  SEL R2, R36, RZ, P0 ;  /* 0x000000ff24027207 */ /* 0x000fe40000000000 */
[C---:B------:R-:W-:Y:S02]  /*0a70*/  SEL R24, R11.reuse, RZ, P1 ;  /* 0x000000ff0b187207 */ /* 0x040fe40000800000 */
[----:B------:R-:W-:Y:S02]  /*0a80*/  IADD3 R42, P3, PT, R11, UR46, RZ ;  /* 0x0000002e0b2a7c10 */ /* 0x000fe4000ff7e0ff */
[----:B------:R-:W-:Y:S02]  /*0a90*/  ISETP.GE.U32.AND P0, PT, R34, UR44, PT ;  /* 0x0000002c22007c0c */ /* 0x000fe4000bf06070 */
[----:B------:R-:W-:Y:S02]  /*0aa0*/  LOP3.LUT R11, R10, 0x3, RZ, 0xc0, !PT ;  /* 0x000000030a0b7812 */ /* 0x000fe400078ec0ff */
[----:B------:R-:W-:-:S02]  /*0ab0*/  IADD3.X R36, PT, PT, R36, UR49, RZ, P5, !PT ;  /* 0x0000003124247c10 */ /* 0x000fc4000affe4ff */
[----:B------:R-:W-:Y:S02]  /*0ac0*/  ISETP.GE.U32.AND.EX P5, PT, R32, UR45, PT, P0 ;  /* 0x0000002d20007c0c */ /* 0x000fe4000bfa6100 */
[----:B------:R-:W-:Y:S02]  /*0ad0*/  ISETP.GT.AND P0, PT, R11, 0x1, PT ;  /* 0x000000010b00780c */ /* 0x000fe40003f04270 */
[----:B------:R-:W-:Y:S02]  /*0ae0*/  ISETP.GT.AND P2, PT, R0, 0x3, PT ;  /* 0x000000030000780c */ /* 0x000fe40003f44270 */
[----:B------:R-:W-:Y:S02]  /*0af0*/  IADD3.X R41, PT, PT, R33, UR47, RZ, P3, !PT ;  /* 0x0000002f21297c10 */ /* 0x000fe40009ffe4ff */
[----:B------:R-:W-:Y:S02]  /*0b00*/  IADD3.X R10, PT, PT, R36, UR49, RZ, P4, !PT ;  /* 0x00000031240a7c10 */ /* 0x000fe4000a7fe4ff */
[----:B------:R-:W-:-:S02]  /*0b10*/  SEL R42, R42, RZ, P2 ;  /* 0x000000ff2a2a7207 */ /* 0x000fc40001000000 */
[----:B------:R-:W-:Y:S02]  /*0b20*/  SEL R3, R3, RZ, P2 ;  /* 0x000000ff03037207 */ /* 0x000fe40001000000 */
[----:B------:R-:W-:Y:S02]  /*0b30*/  P2R R39, PR, RZ, 0x20 ;  /* 0x00000020ff277803 */ /* 0x000fe40000000000 */
[----:B------:R-:W-:Y:S02]  /*0b40*/  SEL R33, R33, RZ, P1 ;  /* 0x000000ff21217207 */ /* 0x000fe40000800000 */
[----:B------:R-:W-:Y:S02]  /*0b50*/  SEL R36, R36, RZ, P1 ;  /* 0x000000ff24247207 */ /* 0x000fe40000800000 */
[----:B------:R-:W-:Y:S02]  /*0b60*/  SEL R41, R41, RZ, P2 ;  /* 0x000000ff29297207 */ /* 0x000fe40001000000 */
[----:B------:R-:W-:Y:S01]  /*0b70*/  SEL R10, R10, RZ, P2 ;  /* 0x000000ff0a0a7207 */ /* 0x000fe20001000000 */
[----:B------:R-:W-:Y:S06]  /*0b80*/  @P0 BRA `(.L_x_1100) ;  /* 0x0000000000240947 */ /* 0x000fec0003800000 */
[----:B------:R-:W-:Y:S01]  /*0b90*/  ISETP.NE.AND P0, PT, R11, RZ, PT ;  /* 0x000000ff0b00720c */ /* 0x000fe20003f05270 */
[----:B------:R-:W-:Y:S02]  /*0ba0*/  IMAD.MOV.U32 R7, RZ, RZ, R12 ;  /* 0x000000ffff077224 */ /* 0x000fe400078e000c */
[----:B------:R-:W-:-:S10]  /*0bb0*/  IMAD.MOV.U32 R14, RZ, RZ, R4 ;  /* 0x000000ffff0e7224 */ /* 0x000fd400078e0004 */
[----:B------:R-:W-:Y:S05]  /*0bc0*/  @!P0 BRA `(.L_x_1101) ;  /* 0x0000000000348947 */ /* 0x000fea0003800000 */
[----:B------:R-:W-:Y:S02]  /*0bd0*/  IMAD.MOV.U32 R13, RZ, RZ, R6 ;  /* 0x000000ffff0d7224 */ /* 0x000fe400078e0006 */
[----:B------:R-:W-:Y:S02]  /*0be0*/  IMAD.MOV.U32 R7, RZ, RZ, R4 ;  /* 0x000000ffff077224 */ /* 0x000fe400078e0004 */
[----:B------:R-:W-:Y:S02]  /*0bf0*/  IMAD.MOV.U32 R14, RZ, RZ, R21 ;  /* 0x000000ffff0e7224 */ /* 0x000fe400078e0015 */
[----:B------:R-:W-:Y:S01]  /*0c00*/  IMAD.MOV.U32 R6, RZ, RZ, R12 ;  /* 0x000000ffff067224 */ /* 0x000fe200078e000c */
[----:B------:R-:W-:Y:S06]  /*0c10*/  BRA `(.L_x_1101) ;  /* 0x0000000000207947 */ /* 0x000fec0003800000 */
.L_x_1100:
[----:B------:R-:W-:Y:S01]  /*0c20*/  ISETP.NE.AND P0, PT, R11, 0x3, PT ;  /* 0x000000030b00780c */ /* 0x000fe20003f05270 */
[----:B------:R-:W-:Y:S02]  /*0c30*/  IMAD.MOV.U32 R6, RZ, RZ, R21 ;  /* 0x000000ffff067224 */ /* 0x000fe400078e0015 */
[----:B------:R-:W-:Y:S02]  /*0c40*/  IMAD.MOV.U32 R13, RZ, RZ, R4 ;  /* 0x000000ffff0d7224 */ /* 0x000fe400078e0004 */
[----:B------:R-:W-:-:S08]  /*0c50*/  IMAD.MOV.U32 R7, RZ, RZ, R8 ;  /* 0x000000ffff077224 */ /* 0x000fd000078e0008 */
[----:B------:R-:W-:Y:S02]  /*0c60*/  @P0 IMAD.MOV.U32 R6, RZ, RZ, R4 ;  /* 0x000000ffff060224 */ /* 0x000fe400078e0004 */
[----:B------:R-:W-:Y:S02]  /*0c70*/  @P0 IMAD.MOV.U32 R14, RZ, RZ, R8 ;  /* 0x000000ffff0e0224 */ /* 0x000fe400078e0008 */
[----:B------:R-:W-:Y:S02]  /*0c80*/  @P0 IMAD.MOV.U32 R13, RZ, RZ, R12 ;  /* 0x000000ffff0d0224 */ /* 0x000fe400078e000c */
[----:B------:R-:W-:-:S07]  /*0c90*/  @P0 IMAD.MOV.U32 R7, RZ, RZ, R21 ;  /* 0x000000ffff070224 */ /* 0x000fce00078e0015 */
.L_x_1101:
[----:B------:R-:W-:Y:S01]  /*0ca0*/  VIMNMX R5, PT, PT, R0, 0x4, PT ;  /* 0x0000000400057848 */ /* 0x000fe20003fe0100 */
[----:B------:R-:W-:Y:S01]  /*0cb0*/  IMAD.MOV.U32 R40, RZ, RZ, 0x2f800000 ;  /* 0x2f800000ff287424 */ /* 0x000fe200078e00ff */
[----:B------:R-:W-:Y:S01]  /*0cc0*/  I2FP.F32.U32 R35, R13 ;  /* 0x0000000d00237245 */ /* 0x000fe20000201000 */
[----:B------:R-:W-:Y:S01]  /*0cd0*/  BSSY.RECONVERGENT B9, `(.L_x_1102) ;  /* 0x0000094000097945 */ /* 0x000fe20003800200 */
[----:B------:R-:W-:-:S03]  /*0ce0*/  ISETP.GT.AND P0, PT, R5, 0x2, PT ;  /* 0x000000020500780c */ /* 0x000fc60003f04270 */
[----:B------:R-:W-:Y:S01]  /*0cf0*/  BSSY.RELIABLE B8, `(.L_x_1103) ;  /* 0x0000071000087945 */ /* 0x000fe20003800100 */
[----:B------:R-:W-:Y:S01]  /*0d00*/  I2FP.F32.U32 R37, R6 ;  /* 0x0000000600257245 */ /* 0x000fe20000201000 */
[----:B------:R-:W-:Y:S01]  /*0d10*/  FFMA.FTZ R35, R35, R40, 1.1641532182693481445e-10 ;  /* 0x2f00000023237423 */ /* 0x000fe20000010028 */
[----:B------:R-:W-:Y:S02]  /*0d20*/  I2FP.F32.U32 R7, R7 ;  /* 0x0000000700077245 */ /* 0x000fe40000201000 */
[----:B------:R-:W-:Y:S01]  /*0d30*/  I2FP.F32.U32 R14, R14 ;  /* 0x0000000e000e7245 */ /* 0x000fe20000201000 */
[-C--:B------:R-:W-:Y:S02]  /*0d40*/  FFMA.FTZ R37, R37, R40.reuse, 1.1641532182693481445e-10 ;  /* 0x2f00000025257423 */ /* 0x080fe40000010028 */
[-C--:B------:R-:W-:Y:S02]  /*0d50*/  FFMA.FTZ R38, R7, R40.reuse, 1.1641532182693481445e-10 ;  /* 0x2f00000007267423 */ /* 0x080fe40000010028 */
[----:B------:R-:W-:Y:S01]  /*0d60*/  FFMA.FTZ R40, R14, R40, 1.1641532182693481445e-10 ;  /* 0x2f0000000e287423 */ /* 0x000fe20000010028 */
[----:B------:R-:W-:Y:S06]  /*0d70*/  @P0 BRA `(.L_x_1104) ;  /* 0x0000000000180947 */ /* 0x000fec0003800000 */
[----:B------:R-:W-:-:S05]  /*0d80*/  IMAD.MOV.U32 R0, RZ, RZ, -0x1 ;  /* 0xffffffffff007424 */ /* 0x000fca00078e00ff */
[----:B------:R-:W-:-:S05]  /*0d90*/  VIADDMNMX.U32 R0, R5, R0, 0x2, PT ;  /* 0x0000000205007446 */ /* 0x000fca0003800000 */
[----:B------:R-:W-:-:S04]  /*0da0*/  IMAD.SHL.U32 R0, R0, 0x4, RZ ;  /* 0x0000000400007824 */ /* 0x000fc800078e00ff */
[----:B------:R-:W0:Y:S02]  /*0db0*/  LDC R4, c[0x2][R0] ;  /* 0x0080000000047b82 */ /* 0x000e240000000800 */
[----:B0-----:R-:W-:-:S04]  /*0dc0*/  SHF.R.S32.HI R5, RZ, 0x1f, R4 ;  /* 0x0000001fff057819 */ /* 0x001fc80000011404 */
.L_x_9996:
[----:B---34-:R-:W-:Y:S05]  /*0dd0*/  BRX R4 -0xde0                                                                                                                                                                                                                                                                                                                                                                                                                                                                                (*"BRANCH_TARGETS .L_x_9997,.L_x_9998,.L_x_9999"*) ;  /* 0xfffffff004887949 */ /* 0x018fea000383ffff */
.L_x_1104:
[----:B------:R-:W-:Y:S01]  /*0de0*/  ISETP.NE.AND P0, PT, R5, 0x3, PT ;  /* 0x000000030500780c */ /* 0x000fe20003f05270 */
[----:B------:R-:W-:-:S12]  /*0df0*/  BSSY.RELIABLE B7, `(.L_x_1105) ;  /* 0x0000024000077945 */ /* 0x000fd80003800100 */
[----:B------:R-:W-:Y:S05]  /*0e00*/  @!P0 BRA `(.L_x_1106) ;  /* 0x0000000000888947 */ /* 0x000fea0003800000 */
[----:B------:R-:W-:-:S13]  /*0e10*/  ISETP.NE.AND P0, PT, R5, 0x4, PT ;  /* 0x000000040500780c */ /* 0x000fda0003f05270 */
[----:B------:R-:W-:Y:S05]  /*0e20*/  @P0 BREAK.RELIABLE B7 ;  /* 0x0000000000070942 */ /* 0x000fea0003800100 */
[----:B------:R-:W-:Y:S05]  /*0e30*/  @P0 BREAK.RELIABLE B8 ;  /* 0x0000000000080942 */ /* 0x000fea0003800100 */
[----:B------:R-:W-:Y:S05]  /*0e40*/  @P0 BRA `(.L_x_1107) ;  /* 0x0000000400f00947 */ /* 0x000fea0003800000 */
[----:B---3--:R-:W-:-:S04]  /*0e50*/  LEA R22, P0, R3, UR40, 0x2 ;  /* 0x0000002803167c11 */ /* 0x008fc8000f8010ff */
        /* <DEDUP_REMOVED lines=8> */
[----:B------:R-:W-:Y:S02]  /*0ee0*/  IMAD.MOV.U32 R8, RZ, RZ, 0x270 ;  /* 0x00000270ff087424 */ /* 0x000fe400078e00ff */
[----:B------:R-:W-:Y:S01]  /*0ef0*/  IMAD.MOV.U32 R12, RZ, RZ, 0x1 ;  /* 0x00000001ff0c7424 */ /* 0x000fe200078e00ff */
[----:B------:R-:W1:Y:S01]  /*0f00*/  LDCU.64 UR6, c[0x4][0x178] ;  /* 0x01002f00ff0677ac */ /* 0x000e620008000a00 */
[----:B------:R-:W2:Y:S01]  /*0f10*/  LDC.64 R14, c[0x4][R14] ;  /* 0x010000000e0e7b82 */ /* 0x000ea20000000a00 */
[----:B------:R-:W-:Y:S01]  /*0f20*/  IMAD.MOV.U32 R13, RZ, RZ, RZ ;  /* 0x000000ffff0d7224 */ /* 0x000fe200078e00ff */
[----:B------:R-:W3:Y:S01]  /*0f30*/  LDCU.64 UR8, c[0x4][0x90] ;  /* 0x01001200ff0877ac */ /* 0x000ee20008000a00 */
[----:B0-----:R-:W-:Y:S02]  /*0f40*/  IMAD.U32 R4, RZ, RZ, UR4 ;  /* 0x00000004ff047e24 */ /* 0x001fe4000f8e00ff */
[----:B------:R-:W-:-:S02]  /*0f50*/  IMAD.U32 R5, RZ, RZ, UR5 ;  /* 0x00000005ff057e24 */ /* 0x000fc4000f8e00ff */
[----:B-1----:R-:W-:Y:S02]  /*0f60*/  IMAD.U32 R6, RZ, RZ, UR6 ;  /* 0x00000006ff067e24 */ /* 0x002fe4000f8e00ff */
[----:B------:R-:W-:Y:S02]  /*0f70*/  IMAD.U32 R7, RZ, RZ, UR7 ;  /* 0x00000007ff077e24 */ /* 0x000fe4000f8e00ff */
[----:B---3--:R-:W-:Y:S02]  /*0f80*/  IMAD.U32 R10, RZ, RZ, UR8 ;  /* 0x00000008ff0a7e24 */ /* 0x008fe4000f8e00ff */
[----:B------:R-:W-:-:S07]  /*0f90*/  IMAD.U32 R11, RZ, RZ, UR9 ;  /* 0x00000009ff0b7e24 */ /* 0x000fce000f8e00ff */
[----:B------:R-:W-:-:S07]  /*0fa0*/  LEPC R20, `(.L_x_1110) ;  /* 0x000000001014794e */ /* 0x000fce0000000000 */
[----:B--2-4-:R-:W-:Y:S05]  /*0fb0*/  CALL.ABS.NOINC R14 ;  /* 0x000000000e007343 */ /* 0x014fea0003c00000 */
.L_x_1110:
[----:B------:R0:W5:Y:S02]  /*0fc0*/  LDG.E R3, desc[UR36][R22.64] ;  /* 0x0000002416037981 */ /* 0x000164000c1e1900 */
.L_x_1109:
[----:B----4-:R-:W-:Y:S05]  /*0fd0*/  BSYNC.RECONVERGENT B6 ;  /* 0x0000000000067941 */ /* 0x010fea0003800200 */
.L_x_1108:
[----:B------:R-:W-:Y:S02]  /*0fe0*/  IADD3 R42, P1, PT, R42, UR42, RZ ;  /* 0x0000002a2a2a7c10 */ /* 0x000fe4000ff3e0ff */
[----:B-----5:R-:W-:Y:S02]  /*0ff0*/  FSETP.GTU.FTZ.AND P0, PT, R40, R3, PT ;  /* 0x000000032800720b */ /* 0x020fe40003f1c000 */
[----:B------:R-:W-:Y:S02]  /*1000*/  IADD3.X R43, PT, PT, R41, UR43, RZ, P1, !PT ;  /* 0x0000002b292b7c10 */ /* 0x000fe40008ffe4ff */
[----:B------:R-:W-:-:S05]  /*1010*/  SEL R3, RZ, 0x1, P0 ;  /* 0x00000001ff037807 */ /* 0x000fca0000000000 */
[----:B------:R1:W-:Y:S04]  /*1020*/  STG.E.U8 desc[UR36][R42.64], R3 ;  /* 0x000000032a007986 */ /* 0x0003e8000c101124 */
.L_x_1106:
[----:B---34-:R-:W-:Y:S05]  /*1030*/  BSYNC.RELIABLE B7 ;  /* 0x0000000000077941 */ /* 0x018fea0003800100 */
.L_x_1105:
        /* <DEDUP_REMOVED lines=22> */
[----:B--2---:R-:W-:Y:S05]  /*11a0*/  CALL.ABS.NOINC R14 ;  /* 0x000000000e007343 */ /* 0x004fea0003c00000 */
.L_x_1113:
[----:B------:R0:W5:Y:S02]  /*11b0*/  LDG.E R3, desc[UR36][R22.64] ;  /* 0x0000002416037981 */ /* 0x000164000c1e1900 */
.L_x_1112:
[----:B------:R-:W-:Y:S05]  /*11c0*/  BSYNC.RECONVERGENT B6 ;  /* 0x0000000000067941 */ /* 0x000fea0003800200 */
.L_x_1111:
[----:B------:R-:W-:Y:S02]  /*11d0*/  IADD3 R4, P1, PT, R24, UR42, RZ ;  /* 0x0000002a18047c10 */ /* 0x000fe4000ff3e0ff */
[----:B-----5:R-:W-:Y:S02]  /*11e0*/  FSETP.GTU.FTZ.AND P0, PT, R38, R3, PT ;  /* 0x000000032600720b */ /* 0x020fe40003f1c000 */
[----:B------:R-:W-:Y:S02]  /*11f0*/  IADD3.X R5, PT, PT, R33, UR43, RZ, P1, !PT ;  /* 0x0000002b21057c10 */ /* 0x000fe40008ffe4ff */
[----:B------:R-:W-:-:S05]  /*1200*/  SEL R3, RZ, 0x1, P0 ;  /* 0x00000001ff037807 */ /* 0x000fca0000000000 */
[----:B------:R1:W-:Y:S04]  /*1210*/  STG.E.U8 desc[UR36][R4.64], R3 ;  /* 0x0000000304007986 */ /* 0x0003e8000c101124 */
.L_x_9998:
        /* <DEDUP_REMOVED lines=11> */
[----:B------:R-:W2:Y:S01]  /*12d0*/  LDCU.64 UR6, c[0x4][0x178] ;  /* 0x01002f00ff0677ac */ /* 0x000ea20008000a00 */
[----:B-1----:R-:W1:Y:S01]  /*12e0*/  LDC.64 R2, c[0x4][R2] ;  /* 0x0100000002027b82 */ /* 0x002e620000000a00 */
[----:B------:R-:W-:Y:S01]  /*12f0*/  IMAD.MOV.U32 R13, RZ, RZ, RZ ;  /* 0x000000ffff0d7224 */ /* 0x000fe200078e00ff */
[----:B------:R-:W3:Y:S01]  /*1300*/  LDCU.64 UR8, c[0x4][0x90] ;  /* 0x01001200ff0877ac */ /* 0x000ee20008000a00 */
[----:B0-----:R-:W-:Y:S02]  /*1310*/  IMAD.U32 R4, RZ, RZ, UR4 ;  /* 0x00000004ff047e24 */ /* 0x001fe4000f8e00ff */
[----:B------:R-:W-:-:S02]  /*1320*/  IMAD.U32 R5, RZ, RZ, UR5 ;  /* 0x00000005ff057e24 */ /* 0x000fc4000f8e00ff */
[----:B--2---:R-:W-:Y:S02]  /*1330*/  IMAD.U32 R6, RZ, RZ, UR6 ;  /* 0x00000006ff067e24 */ /* 0x004fe4000f8e00ff */
[----:B------:R-:W-:Y:S02]  /*1340*/  IMAD.U32 R7, RZ, RZ, UR7 ;  /* 0x00000007ff077e24 */ /* 0x000fe4000f8e00ff */
[----:B---3--:R-:W-:Y:S02]  /*1350*/  IMAD.U32 R10, RZ, RZ, UR8 ;  /* 0x00000008ff0a7e24 */ /* 0x008fe4000f8e00ff */
[----:B------:R-:W-:-:S07]  /*1360*/  IMAD.U32 R11, RZ, RZ, UR9 ;  /* 0x00000009ff0b7e24 */ /* 0x000fce000f8e00ff */
[----:B------:R-:W-:-:S07]  /*1370*/  LEPC R20, `(.L_x_1116) ;  /* 0x000000001014794e */ /* 0x000fce0000000000 */
[----:B-1----:R-:W-:Y:S05]  /*1380*/  CALL.ABS.NOINC R2 ;  /* 0x0000000002007343 */ /* 0x002fea0003c00000 */
.L_x_1116:
[----:B------:R0:W5:Y:S02]  /*1390*/  LDG.E R0, desc[UR36][R22.64] ;  /* 0x0000002416007981 */ /* 0x000164000c1e1900 */
.L_x_1115:
[----:B------:R-:W-:Y:S05]  /*13a0*/  BSYNC.RECONVERGENT B6 ;  /* 0x0000000000067941 */ /* 0x000fea0003800200 */
.L_x_1114:
[----:B------:R-:W-:Y:S02]  /*13b0*/  IADD3 R2, P1, PT, R28, UR42, RZ ;  /* 0x0000002a1c027c10 */ /* 0x000fe4000ff3e0ff */
[----:B-----5:R-:W-:Y:S02]  /*13c0*/  FSETP.GTU.FTZ.AND P0, PT, R37, R0, PT ;  /* 0x000000002500720b */ /* 0x020fe40003f1c000 */
[----:B-1----:R-:W-:Y:S02]  /*13d0*/  IADD3.X R3, PT, PT, R16, UR43, RZ, P1, !PT ;  /* 0x0000002b10037c10 */ /* 0x002fe40008ffe4ff */
[----:B------:R-:W-:-:S05]  /*13e0*/  SEL R5, RZ, 0x1, P0 ;  /* 0x00000001ff057807 */ /* 0x000fca0000000000 */
[----:B------:R1:W-:Y:S04]  /*13f0*/  STG.E.U8 desc[UR36][R2.64], R5 ;  /* 0x0000000502007986 */ /* 0x0003e8000c101124 */
.L_x_9997:
[----:B------:R-:W-:Y:S05]  /*1400*/  BSYNC.RELIABLE B8 ;  /* 0x0000000000087941 */ /* 0x000fea0003800100 */
.L_x_1103:
[----:B------:R-:W-:-:S04]  /*1410*/  LEA R16, P0, R30, UR40, 0x2 ;  /* 0x000000281e107c11 */ /* 0x000fc8000f8010ff */
[----:B------:R-:W-:-:S05]  /*1420*/  LEA.HI.X R17, R30, UR41, R25, 0x2, P0 ;  /* 0x000000291e117c11 */ /* 0x000fca00080f1419 */
[----:B------:R-:W2:Y:S01]  /*1430*/  LDG.E R0, desc[UR36][R16.64] ;  /* 0x0000002410007981 */ /* 0x000ea2000c1e1900 */
[----:B------:R-:W-:Y:S01]  /*1440*/  BSSY.RECONVERGENT B6, `(.L_x_1117) ;  /* 0x0000015000067945 */ /* 0x000fe20003800200 */
[C---:B--2---:R-:W-:Y:S02]  /*1450*/  FSETP.GE.FTZ.AND P1, PT, R0.reuse, RZ, PT ;  /* 0x000000ff0000720b */ /* 0x044fe40003f36000 */
[----:B------:R-:W-:-:S13]  /*1460*/  FSETP.GTU.FTZ.AND P0, PT, R0, 1, PT ;  /* 0x3f8000000000780b */ /* 0x000fda0003f1c000 */
[----:B------:R-:W-:Y:S05]  /*1470*/  @!P0 BRA P1, `(.L_x_1118) ;  /* 0x0000000000448947 */ /* 0x000fea0000800000 */
[----:B------:R-:W-:Y:S01]  /*1480*/  MOV R0, 0x1a0 ;  /* 0x000001a000007802 */ /* 0x000fe20000000f00 */
[----:B------:R-:W2:Y:S01]  /*1490*/  LDCU.64 UR4, c[0x4][0x198] ;  /* 0x01003300ff0477ac */ /* 0x000ea20008000a00 */
[----:B------:R-:W-:Y:S02]  /*14a0*/  IMAD.MOV.U32 R8, RZ, RZ, 0x27f ;  /* 0x0000027fff087424 */ /* 0x000fe400078e00ff */
[----:B-1----:R1:W3:Y:S01]  /*14b0*/  LDC.64 R2, c[0x4][R0] ;  /* 0x0100000000027b82 */ /* 0x0022e20000000a00 */
[----:B------:R-:W4:Y:S01]  /*14c0*/  LDCU.64 UR6, c[0x4][0x178] ;  /* 0x01002f00ff0677ac */ /* 0x000f220008000a00 */
[----:B------:R-:W-:Y:S02]  /*14d0*/  IMAD.MOV.U32 R12, RZ, RZ, 0x1 ;  /* 0x00000001ff0c7424 */ /* 0x000fe400078e00ff */
[----:B------:R-:W-:Y:S01]  /*14e0*/  IMAD.MOV.U32 R13, RZ, RZ, RZ ;  /* 0x000000ffff0d7224 */ /* 0x000fe200078e00ff */
[----:B------:R-:W5:Y:S01]  /*14f0*/  LDCU.64 UR8, c[0x4][0x90] ;  /* 0x01001200ff0877ac */ /* 0x000f620008000a00 */
[----:B--2---:R-:W-:-:S02]  /*1500*/  IMAD.U32 R4, RZ, RZ, UR4 ;  /* 0x00000004ff047e24 */ /* 0x004fc4000f8e00ff */
[----:B------:R-:W-:Y:S02]  /*1510*/  IMAD.U32 R5, RZ, RZ, UR5 ;  /* 0x00000005ff057e24 */ /* 0x000fe4000f8e00ff */
[----:B----4-:R-:W-:Y:S02]  /*1520*/  IMAD.U32 R6, RZ, RZ, UR6 ;  /* 0x00000006ff067e24 */ /* 0x010fe4000f8e00ff */
[----:B------:R-:W-:Y:S02]  /*1530*/  IMAD.U32 R7, RZ, RZ, UR7 ;  /* 0x00000007ff077e24 */ /* 0x000fe4000f8e00ff */
[----:B-----5:R-:W-:Y:S02]  /*1540*/  IMAD.U32 R10, RZ, RZ, UR8 ;  /* 0x00000008ff0a7e24 */ /* 0x020fe4000f8e00ff */
[----:B-1----:R-:W-:-:S07]  /*1550*/  IMAD.U32 R11, RZ, RZ, UR9 ;  /* 0x00000009ff0b7e24 */ /* 0x002fce000f8e00ff */
[----:B------:R-:W-:-:S07]  /*1560*/  LEPC R20, `(.L_x_1119) ;  /* 0x000000001014794e */ /* 0x000fce0000000000 */
[----:B0--3--:R-:W-:Y:S05]  /*1570*/  CALL.ABS.NOINC R2 ;  /* 0x0000000002007343 */ /* 0x009fea0003c00000 */
.L_x_1119:
[----:B------:R2:W5:Y:S02]  /*1580*/  LDG.E R0, desc[UR36][R16.64] ;  /* 0x0000002410007981 */ /* 0x000564000c1e1900 */
.L_x_1118:
[----:B------:R-:W-:Y:S05]  /*1590*/  BSYNC.RECONVERGENT B6 ;  /* 0x0000000000067941 */ /* 0x000fea0003800200 */
.L_x_1117:
[----:B-1----:R-:W-:Y:S02]  /*15a0*/  IADD3 R2, P1, PT, R29, UR42, RZ ;  /* 0x0000002a1d027c10 */ /* 0x002fe4000ff3e0ff */
[----:B-----5:R-:W-:Y:S02]  /*15b0*/  FSETP.GTU.FTZ.AND P0, PT, R35, R0, PT ;  /* 0x000000002300720b */ /* 0x020fe40003f1c000 */
[----:B------:R-:W-:Y:S02]  /*15c0*/  IADD3.X R3, PT, PT, R26, UR43, RZ, P1, !PT ;  /* 0x0000002b1a037c10 */ /* 0x000fe40008ffe4ff */
[----:B------:R-:W-:-:S05]  /*15d0*/  SEL R5, RZ, 0x1, P0 ;  /* 0x00000001ff057807 */ /* 0x000fca0000000000 */
[----:B------:R1:W-:Y:S01]  /*15e0*/  STG.E.U8 desc[UR36][R2.64], R5 ;  /* 0x0000000502007986 */ /* 0x0003e2000c101124 */
[----:B------:R-:W-:Y:S05]  /*15f0*/  BRA `(.L_x_1107) ;  /* 0x0000000000047947 */ /* 0x000fea0003800000 */
.L_x_9999:
[----:B------:R-:W-:Y:S05]  /*1600*/  BREAK.RELIABLE B8 ;  /* 0x0000000000087942 */ /* 0x000fea0003800100 */
.L_x_1107:
[----:B---34-:R-:W-:Y:S05]  /*1610*/  BSYNC.RECONVERGENT B9 ;  /* 0x0000000000097941 */ /* 0x018fea0003800200 */
.L_x_1102:
[----:B------:R-:W-:-:S13]  /*1620*/  ISETP.NE.AND P0, PT, R39, RZ, PT ;  /* 0x000000ff2700720c */ /* 0x000fda0003f05270 */
[----:B------:R-:W-:Y:S05]  /*1630*/  @!P0 BRA `(.L_x_1120) ;  /* 0xffffffe800cc8947 */ /* 0x000fea000383ffff */
[----:B------:R-:W-:Y:S05]  /*1640*/  BSYNC.RECONVERGENT B10 ;  /* 0x00000000000a7941 */ /* 0x000fea0003800200 */
.L_x_1099:
[----:B------:R-:W-:Y:S05]  /*1650*/  EXIT ;  /* 0x000000000000794d */ /* 0x000fea0003800000 */
.L_x_1121:
        /* <DEDUP_REMOVED lines=10> */
.L_x_10558:


//--------------------- .text._ZN2at4cuda57_GLOBAL__N__cd6b329d_24_DistributionBernoulli_cu_7537a20d21kernelPointwiseApply2IZNS_6native9templates4cuda28bernoulli_tensor_cuda_kernelIbfEEvRKNS_10TensorBaseES9_NS_15PhiloxCudaStateEEUliRbSB_SB_SB_RKfSD_SD_SD_E_bSC_jLin1ELin1ELi4ELi512ELi2EEEvNS0_6detail10TensorInfoIT0_T2_EENSG_IT1_SI_EESI_T_ --------------------------
	.section	.text._ZN2at4cuda57_GLOBAL__N__cd6b329d_24_DistributionBernoulli_cu_7537a20d21kernelPointwiseApply2IZNS_6native9templates4cuda28bernoulli_tensor_cuda_kernelIbfEEvRKNS_10TensorBaseES9_NS_15PhiloxCudaStateEEUliRbSB_SB_SB_RKfSD_SD_SD_E_bSC_jLin1ELin1ELi4ELi512ELi2EEEvNS0_6detail10TensorInfoIT0_T2_EENSG_IT1_SI_EESI_T_,"ax",@progbits
	.align	128
.text._ZN2at4cuda57_GLOBAL__N__cd6b329d_24_DistributionBernoulli_cu_7537a20d21kernelPointwiseApply2IZNS_6native9templates4cuda28bernoulli_tensor_cuda_kernelIbfEEvRKNS_10TensorBaseES9_NS_15PhiloxCudaStateEEUliRbSB_SB_SB_RKfSD_SD_SD_E_bSC_jLin1ELin1ELi4ELi512ELi2EEEvNS0_6detail10TensorInfoIT0_T2_EENSG_IT1_SI_EESI_T_:
        .type           _ZN2at4cuda57_GLOBAL__N__cd6b329d_24_DistributionBernoulli_cu_7537a20d21kernelPointwiseApply2IZNS_6native9templates4cuda28bernoulli_tensor_cuda_kernelIbfEEvRKNS_10TensorBaseES9_NS_15PhiloxCudaStateEEUliRbSB_SB_SB_RKfSD_SD_SD_E_bSC_jLin1ELin1ELi4ELi512ELi2EEEvNS0_6detail10TensorInfoIT0_T2_EENSG_IT1_SI_EESI_T_,@function
        .size           _ZN2at4cuda57_GLOBAL__N__cd6b329d_24_DistributionBernoulli_cu_7537a20d21kernelPointwiseApply2IZNS_6native9templates4cuda28bernoulli_tensor_cuda_kernelIbfEEvRKNS_10TensorBaseES9_NS_15PhiloxCudaStateEEUliRbSB_SB_SB_RKfSD_SD_SD_E_bSC_jLin1ELin1ELi4ELi512ELi2EEEvNS0_6detail10TensorInfoIT0_T2_EENSG_IT1_SI_EESI_T_,(.L_x_10559 - _ZN2at4cuda57_GLOBAL__N__cd6b329d_24_DistributionBernoulli_cu_7537a20d21kernelPointwiseApply2IZNS_6native9templates4cuda28bernoulli_tensor_cuda_kernelIbfEEvRKNS_10TensorBaseES9_NS_15PhiloxCudaStateEEUliRbSB_SB_SB_RKfSD_SD_SD_E_bSC_jLin1ELin1ELi4ELi512ELi2EEEvNS0_6detail10TensorInfoIT0_T2_EENSG_IT1_SI_EESI_T_)
        .other          _ZN2at4cuda57_GLOBAL__N__cd6b329d_24_DistributionBernoulli_cu_7537a20d21kernelPointwiseApply2IZNS_6native9templates4cuda28bernoulli_tensor_cuda_kernelIbfEEvRKNS_10TensorBaseES9_NS_15PhiloxCudaStateEEUliRbSB_SB_SB_RKfSD_SD_SD_E_bSC_jLin1ELin1ELi4ELi512ELi2EEEvNS0_6detail10TensorInfoIT0_T2_EENSG_IT1_SI_EESI_T_,@"STO_CUDA_ENTRY STV_DEFAULT"
_ZN2at4cuda57_GLOBAL__N__cd6b329d_24_DistributionBernoulli_cu_7537a20d21kernelPointwiseApply2IZNS_6native9templates4cuda28bernoulli_tensor_cuda_kernelIbfEEvRKNS_10TensorBaseES9_NS_15PhiloxCudaStateEEUliRbSB_SB_SB_RKfSD_SD_SD_E_bSC_jLin1ELin1ELi4ELi512ELi2EEEvNS0_6detail10TensorInfoIT0_T2_EENSG_IT1_SI_EESI_T_:
[----:B------:R-:W0:Y:S01]  /*0000*/  LDC R1, c[0x0][0x37c] ;  /* 0x0000df00ff017b82 */ /* 0x000e220000000800 */
[----:B------:R-:W1:Y:S07]  /*0010*/  S2R R3, SR_TID.X ;  /* 0x0000000000037919 */ /* 0x000e6e0000002100 */
[----:B------:R-:W1:Y:S01]  /*0020*/  S2UR UR4, SR_CTAID.X ;  /* 0x00000000000479c3 */ /* 0x000e620000002500 */
[----:B------:R-:W2:Y:S07]  /*0030*/  LDCU UR5, c[0x0][0x530] ;  /* 0x0000a600ff0577ac */ /* 0x000eae0008000800 */
[----:B------:R-:W1:Y:S02]  /*0040*/  LDC R18, c[0x0][0x360] ;  /* 0x0000d800ff127b82 */ /* 0x000e640000000800 */
[----:B-1----:R-:W-:-:S05]  /*0050*/  IMAD R18, R18, UR4, R3 ;  /* 0x0000000412127c24 */ /* 0x002fca000f8e0203 */
[----:B------:R-:W-:-:S04]  /*0060*/  SHF.L.U32 R34, R18, 0x2, RZ ;  /* 0x0000000212227819 */ /* 0x000fc800000006ff */
[----:B--2---:R-:W-:-:S13]  /*0070*/  ISETP.GE.U32.AND P0, PT, R34, UR5, PT ;  /* 0x0000000522007c0c */ /* 0x004fda000bf06070 */
[----:B0-----:R-:W-:Y:S05]  /*0080*/  @P0 EXIT ;  /* 0x000000000000094d */ /* 0x001fea0003800000 */
[----:B------:R-:W0:Y:S01]  /*0090*/  LDCU UR38, c[0x0][0x54c] ;  /* 0x0000a980ff2677ac */ /* 0x000e220008000800 */
[----:B------:R-:W-:Y:S01]  /*00a0*/  IMAD.WIDE.U32 R18, R18, -0x326172a9, RZ ;  /* 0xcd9e8d5712127825 */ /* 0x000fe200078e00ff */
[----:B------:R-:W1:Y:S01]  /*00b0*/  LDCU.64 UR36, c[0x0][0x358] ;  /* 0x00006b00ff2477ac */ /* 0x000e620008000a00 */
[----:B0-----:R-:W-:-:S12]  /*00c0*/  UPRMT UR38, UR38, 0x7770, URZ ;  /* 0x0000777026267896 */ /* 0x001fd800080000ff */
.L_x_1191:
[----:B------:R-:W0:Y:S01]  /*00d0*/  LDCU UR4, c[0x0][0x530] ;  /* 0x0000a600ff0477ac */ /* 0x000e220008000800 */
[----:B--2---:R-:W2:Y:S01]  /*00e0*/  LDC R11, c[0x0][0x528] ;  /* 0x00014a00ff0b7b82 */ /* 0x004ea20000000800 */
[----:B------:R-:W-:Y:S01]  /*00f0*/  BSSY.RECONVERGENT B0, `(.L_x_1122) ;  /* 0x0000357000007945 */ /* 0x000fe20003800200 */
[----:B------:R-:W-:Y:S02]  /*0100*/  CS2R R16, SRZ ;  /* 0x0000000000107805 */ /* 0x000fe4000001ff00 */
[----:B------:R-:W-:-:S04]  /*0110*/  CS2R R24, SRZ ;  /* 0x0000000000187805 */ /* 0x000fc8000001ff00 */
[----:B------:R-:W3:Y:S01]  /*0120*/  LDC R14, c[0x0][0x450] ;  /* 0x00011400ff0e7b82 */ /* 0x000ee20000000800 */
[----:B0-----:R-:W-:-:S04]  /*0130*/  IADD3 R0, PT, PT, -R34, UR4, RZ ;  /* 0x0000000422007c10 */ /* 0x001fc8000fffe1ff */
[----:B------:R-:W-:Y:S02]  /*0140*/  ISETP.GE.AND P0, PT, R0, 0x1, PT ;  /* 0x000000010000780c */ /* 0x000fe40003f06270 */
[C---:B--2---:R-:W-:Y:S01]  /*0150*/  IADD3 R4, PT, PT, R11.reuse, 0x7, RZ ;  /* 0x000000070b047810 */ /* 0x044fe20007ffe0ff */
[C---:B------:R-:W-:Y:S01]  /*0160*/  VIADD R3, R11.reuse, 0xffffffff ;  /* 0xffffffff0b037836 */ /* 0x040fe20000000000 */
[C---:B------:R-:W-:Y:S01]  /*0170*/  IADD3 R15, PT, PT, R11.reuse, -0x2, RZ ;  /* 0xfffffffe0b0f7810 */ /* 0x040fe20007ffe0ff */
[----:B------:R-:W-:Y:S01]  /*0180*/  VIADD R5, R11, 0x3 ;  /* 0x000000030b057836 */ /* 0x000fe20000000000 */
[----:B------:R-:W-:Y:S02]  /*0190*/  LOP3.LUT R8, R4, 0x7, RZ, 0xc0, !PT ;  /* 0x0000000704087812 */ /* 0x000fe400078ec0ff */
[----:B------:R-:W-:Y:S01]  /*01a0*/  LOP3.LUT R2, R3, 0xfffffff8, RZ, 0xc0, !PT ;  /* 0xfffffff803027812 */ /* 0x000fe200078ec0ff */
[C---:B---3--:R-:W-:Y:S01]  /*01b0*/  VIADD R6, R14.reuse, 0x7 ;  /* 0x000000070e067836 */ /* 0x048fe20000000000 */
[C---:B------:R-:W-:Y:S01]  /*01c0*/  IADD3 R7, PT, PT, R14.reuse, 0x3, RZ ;  /* 0x000000030e077810 */ /* 0x040fe20007ffe0ff */
[----:B------:R-:W-:Y:S01]  /*01d0*/  VIADD R10, R14, 0xffffffff ;  /* 0xffffffff0e0a7836 */ /* 0x000fe20000000000 */
[----:B------:R-:W-:Y:S01]  /*01e0*/  LOP3.LUT R21, R5, 0x1, RZ, 0xc0, !PT ;  /* 0x0000000105157812 */ /* 0x000fe200078ec0ff */
[----:B------:R-:W-:Y:S01]  /*01f0*/  VIADD R8, R8, 0xffffffff ;  /* 0xffffffff08087836 */ /* 0x000fe20000000000 */
[----:B------:R-:W-:-:S02]  /*0200*/  LOP3.LUT R9, R6, 0x7, RZ, 0xc0, !PT ;  /* 0x0000000706097812 */ /* 0x000fc400078ec0ff */
[----:B------:R-:W-:Y:S02]  /*0210*/  LOP3.LUT R35, R7, 0x3, RZ, 0xc0, !PT ;  /* 0x0000000307237812 */ /* 0x000fe400078ec0ff */
[----:B------:R-:W-:Y:S02]  /*0220*/  IADD3 R20, PT, PT, R14, -0x2, RZ ;  /* 0xfffffffe0e147810 */ /* 0x000fe40007ffe0ff */
[----:B------:R-:W-:Y:S02]  /*0230*/  LOP3.LUT R3, R3, 0x7, RZ, 0xc0, !PT ;  /* 0x0000000703037812 */ /* 0x000fe400078ec0ff */
[----:B------:R-:W-:Y:S02]  /*0240*/  LOP3.LUT R4, R4, 0x3, RZ, 0xc0, !PT ;  /* 0x0000000304047812 */ /* 0x000fe400078ec0ff */
[----:B------:R-:W-:Y:S02]  /*0250*/  LOP3.LUT R5, R5, 0x3, RZ, 0xc0, !PT ;  /* 0x0000000305057812 */ /* 0x000fe400078ec0ff */
[----:B------:R-:W-:-:S02]  /*0260*/  LOP3.LUT R6, R6, 0x3, RZ, 0xc0, !PT ;  /* 0x0000000306067812 */ /* 0x000fc400078ec0ff */
[----:B------:R-:W-:Y:S02]  /*0270*/  LOP3.LUT R7, R7, 0x1, RZ, 0xc0, !PT ;  /* 0x0000000107077812 */ /* 0x000fe400078ec0ff */
[----:B------:R-:W-:Y:S02]  /*0280*/  LOP3.LUT R36, R10, 0x7, RZ, 0xc0, !PT ;  /* 0x000000070a247812 */ /* 0x000fe400078ec0ff */
[----:B------:R-:W-:Y:S01]  /*0290*/  IADD3 R9, PT, PT, R9, -0x1, RZ ;  /* 0xffffffff09097810 */ /* 0x000fe20007ffe0ff */
[----:B-1--4-:R-:W-:Y:S06]  /*02a0*/  @!P0 BRA `(.L_x_1123) ;  /* 0x0000003000ec8947 */ /* 0x012fec0003800000 */
[----:B------:R-:W-:Y:S01]  /*02b0*/  ISETP.GE.AND P0, PT, R14, 0x2, PT ;  /* 0x000000020e00780c */ /* 0x000fe20003f06270 */
[----:B------:R-:W-:Y:S01]  /*02c0*/  IMAD.MOV.U32 R17, RZ, RZ, RZ ;  /* 0x000000ffff117224 */ /* 0x000fe200078e00ff */
[----:B------:R-:W-:-:S11]  /*02d0*/  MOV R16, R34 ;  /* 0x0000002200107202 */ /* 0x000fd60000000f00 */
[----:B------:R-:W-:Y:S05]  /*02e0*/  @!P0 BRA `(.L_x_1124) ;  /* 0x0000001800588947 */ /* 0x000fea0003800000 */
[----:B------:R-:W0:Y:S01]  /*02f0*/  LDCU UR4, c[0x0][0x450] ;  /* 0x00008a00ff0477ac */ /* 0x000e220008000800 */
[----:B------:R-:W-:Y:S01]  /*0300*/  ISETP.GE.U32.AND P0, PT, R20, 0x7, PT ;  /* 0x000000071400780c */ /* 0x000fe20003f06070 */
[----:B------:R-:W-:Y:S01]  /*0310*/  IMAD.MOV.U32 R17, RZ, RZ, RZ ;  /* 0x000000ffff117224 */ /* 0x000fe200078e00ff */
[----:B------:R-:W-:Y:S01]  /*0320*/  MOV R16, R34 ;  /* 0x0000002200107202 */ /* 0x000fe20000000f00 */
[----:B0-----:R-:W-:-:S10]  /*0330*/  IMAD.U32 R23, RZ, RZ, UR4 ;  /* 0x00000004ff177e24 */ /* 0x001fd4000f8e00ff */
[----:B------:R-:W-:Y:S05]  /*0340*/  @!P0 BRA `(.L_x_1125) ;  /* 0x0000000c00508947 */ /* 0x000fea0003800000 */
[----:B------:R-:W-:Y:S01]  /*0350*/  LOP3.LUT R25, R10, 0xfffffff8, RZ, 0xc0, !PT ;  /* 0xfffffff80a197812 */ /* 0x000fe200078ec0ff */
[----:B------:R-:W-:Y:S01]  /*0360*/  BSSY.RECONVERGENT B1, `(.L_x_1126) ;  /* 0x00000d1000017945 */ /* 0x000fe20003800200 */
[----:B------:R-:W-:Y:S01]  /*0370*/  IADD3 R23, PT, PT, R14, -0x4, RZ ;  /* 0xfffffffc0e177810 */ /* 0x000fe20007ffe0ff */
[----:B------:R-:W-:Y:S01]  /*0380*/  IMAD.MOV.U32 R17, RZ, RZ, RZ ;  /* 0x000000ffff117224 */ /* 0x000fe200078e00ff */
[----:B------:R-:W-:Y:S01]  /*0390*/  MOV R16, R34 ;  /* 0x0000002200107202 */ /* 0x000fe20000000f00 */
[----:B------:R-:W-:-:S07]  /*03a0*/  IMAD.MOV R25, RZ, RZ, -R25 ;  /* 0x000000ffff197224 */ /* 0x000fce00078e0a19 */
.L_x_1127:
[C---:B------:R-:W-:Y:S02]  /*03b0*/  IADD3 R45, PT, PT, R23.reuse, 0x3, RZ ;  /* 0x00000003172d7810 */ /* 0x040fe40007ffe0ff */
[C---:B------:R-:W-:Y:S02]  /*03c0*/  IADD3 R22, PT, PT, R23.reuse, 0x2, RZ ;  /* 0x0000000217167810 */ /* 0x040fe40007ffe0ff */
[----:B------:R-:W-:Y:S01]  /*03d0*/  IADD3 R26, PT, PT, R23, 0x1, RZ ;  /* 0x00000001171a7810 */ /* 0x000fe20007ffe0ff */
[----:B------:R-:W-:Y:S01]  /*03e0*/  IMAD.SHL.U32 R45, R45, 0x4, RZ ;  /* 0x000000042d2d7824 */ /* 0x000fe200078e00ff */
[C---:B------:R-:W-:Y:S01]  /*03f0*/  SHF.L.U32 R37, R23.reuse, 0x2, RZ ;  /* 0x0000000217257819 */ /* 0x040fe200000006ff */
[----:B------:R-:W-:Y:S01]  /*0400*/  IMAD.SHL.U32 R22, R22, 0x4, RZ ;  /* 0x0000000416167824 */ /* 0x000fe200078e00ff */
[C---:B------:R-:W-:Y:S01]  /*0410*/  IADD3 R40, PT, PT, R23.reuse, -0x1, RZ ;  /* 0xffffffff17287810 */ /* 0x040fe20007ffe0ff */
[----:B------:R-:W0:Y:S01]  /*0420*/  LDC R27, c[0x0][R45+0x388] ;  /* 0x0000e2002d1b7b82 */ /* 0x000e220000000800 */
[----:B------:R-:W-:Y:S01]  /*0430*/  IMAD.SHL.U32 R26, R26, 0x4, RZ ;  /* 0x000000041a1a7824 */ /* 0x000fe200078e00ff */
[----:B------:R-:W-:-:S02]  /*0440*/  IADD3 R46, PT, PT, R23, -0x4, RZ ;  /* 0xfffffffc172e7810 */ /* 0x000fc40007ffe0ff */
[----:B------:R-:W-:Y:S02]  /*0450*/  SHF.L.U32 R40, R40, 0x2, RZ ;  /* 0x0000000228287819 */ /* 0x000fe400000006ff */
[----:B------:R-:W-:Y:S02]  /*0460*/  SHF.L.U32 R46, R46, 0x2, RZ ;  /* 0x000000022e2e7819 */ /* 0x000fe400000006ff */
[----:B------:R2:W3:Y:S01]  /*0470*/  LDC R24, c[0x0][R22+0x388] ;  /* 0x0000e20016187b82 */ /* 0x0004e20000000800 */
[----:B------:R-:W-:-:S07]  /*0480*/  IADD3 R25, PT, PT, R25, 0x8, RZ ;  /* 0x0000000819197810 */ /* 0x000fce0007ffe0ff */
[----:B------:R-:W4:Y:S08]  /*0490*/  LDC R52, c[0x0][R45+0x3ec] ;  /* 0x0000fb002d347b82 */ /* 0x000f300000000800 */
[----:B--2---:R-:W2:Y:S01]  /*04a0*/  LDC R22, c[0x0][R22+0x3ec] ;  /* 0x0000fb0016167b82 */ /* 0x004ea20000000800 */
[----:B0-----:R-:W0:Y:S01]  /*04b0*/  I2F.U32.RP R28, R27 ;  /* 0x0000001b001c7306 */ /* 0x001e220000209000 */
[----:B------:R-:W-:Y:S01]  /*04c0*/  IMAD.MOV R29, RZ, RZ, -R27 ;  /* 0x000000ffff1d7224 */ /* 0x000fe200078e0a1b */
[----:B------:R-:W-:-:S06]  /*04d0*/  ISETP.NE.U32.AND P2, PT, R27, RZ, PT ;  /* 0x000000ff1b00720c */ /* 0x000fcc0003f45070 */
[----:B---3--:R-:W3:Y:S01]  /*04e0*/  I2F.U32.RP R30, R24 ;  /* 0x00000018001e7306 */ /* 0x008ee20000209000 */
[----:B------:R-:W-:-:S07]  /*04f0*/  IADD3 R31, PT, PT, RZ, -R24, RZ ;  /* 0x80000018ff1f7210 */ /* 0x000fce0007ffe0ff */
[----:B0-----:R-:W0:Y:S08]  /*0500*/  MUFU.RCP R28, R28 ;  /* 0x0000001c001c7308 */ /* 0x001e300000001000 */
[----:B---3--:R-:W-:Y:S01]  /*0510*/  MUFU.RCP R30, R30 ;  /* 0x0000001e001e7308 */ /* 0x008fe20000001000 */
[----:B0-----:R-:W-:Y:S02]  /*0520*/  IADD3 R12, PT, PT, R28, 0xffffffe, RZ ;  /* 0x0ffffffe1c0c7810 */ /* 0x001fe40007ffe0ff */
[----:B------:R0:W3:Y:S05]  /*0530*/  LDC R28, c[0x0][R26+0x388] ;  /* 0x0000e2001a1c7b82 */ /* 0x0000ea0000000800 */
[----:B------:R5:W1:Y:S03]  /*0540*/  F2I.FTZ.U32.TRUNC.NTZ R13, R12 ;  /* 0x0000000c000d7305 */ /* 0x000a66000021f000 */
[----:B0-----:R-:W0:Y:S01]  /*0550*/  LDC R26, c[0x0][R26+0x3ec] ;  /* 0x0000fb001a1a7b82 */ /* 0x001e220000000800 */
[----:B-----5:R-:W-:-:S02]  /*0560*/  HFMA2 R12, -RZ, RZ, 0, 0 ;  /* 0x00000000ff0c7431 */ /* 0x020fc400000001ff */
[----:B-1----:R-:W-:-:S04]  /*0570*/  IMAD R29, R29, R13, RZ ;  /* 0x0000000d1d1d7224 */ /* 0x002fc800078e02ff */
[----:B------:R-:W-:-:S06]  /*0580*/  IMAD.HI.U32 R13, R13, R29, R12 ;  /* 0x0000001d0d0d7227 */ /* 0x000fcc00078e000c */
[----:B------:R-:W-:Y:S01]  /*0590*/  IMAD.HI.U32 R29, R13, R16, RZ ;  /* 0x000000100d1d7227 */ /* 0x000fe200078e00ff */
[----:B------:R-:W-:Y:S02]  /*05a0*/  IADD3 R13, PT, PT, R30, 0xffffffe, RZ ;  /* 0x0ffffffe1e0d7810 */ /* 0x000fe40007ffe0ff */
[----:B------:R1:W5:Y:S01]  /*05b0*/  LDC R30, c[0x0][R37+0x388] ;  /* 0x0000e200251e7b82 */ /* 0x0003620000000800 */
[----:B------:R-:W-:-:S03]  /*05c0*/  IMAD.MOV R12, RZ, RZ, -R29 ;  /* 0x000000ffff0c7224 */ /* 0x000fc600078e0a1d */
[----:B------:R-:W4:Y:S01]  /*05d0*/  F2I.FTZ.U32.TRUNC.NTZ R13, R13 ;  /* 0x0000000d000d7305 */ /* 0x000f22000021f000 */
[----:B------:R-:W-:-:S03]  /*05e0*/  IMAD R12, R27, R12, R16 ;  /* 0x0000000c1b0c7224 */ /* 0x000fc600078e0210 */
[----:B-1----:R-:W1:Y:S02]  /*05f0*/  LDC R37, c[0x0][R37+0x3ec] ;  /* 0x0000fb0025257b82 */ /* 0x002e640000000800 */
[----:B------:R-:W-:Y:S02]  /*0600*/  ISETP.GE.U32.AND P0, PT, R12, R27, PT ;  /* 0x0000001b0c00720c */ /* 0x000fe40003f06070 */
[----:B---3--:R-:W3:Y:S01]  /*0610*/  I2F.U32.RP R32, R28 ;  /* 0x0000001c00207306 */ /* 0x008ee20000209000 */
[----:B----4-:R-:W-:-:S10]  /*0620*/  IMAD R31, R31, R13, RZ ;  /* 0x0000000d1f1f7224 */ /* 0x010fd400078e02ff */
[----:B------:R-:W-:Y:S02]  /*0630*/  @P0 IMAD.IADD R12, R12, 0x1, -R27 ;  /* 0x000000010c0c0824 */ /* 0x000fe400078e0a1b */
[----:B------:R-:W-:-:S03]  /*0640*/  @P0 VIADD R29, R29, 0x1 ;  /* 0x000000011d1d0836 */ /* 0x000fc60000000000 */
[----:B------:R-:W-:Y:S01]  /*0650*/  ISETP.GE.U32.AND P1, PT, R12, R27, PT ;  /* 0x0000001b0c00720c */ /* 0x000fe20003f26070 */
[----:B------:R-:W-:Y:S01]  /*0660*/  HFMA2 R12, -RZ, RZ, 0, 0 ;  /* 0x00000000ff0c7431 */ /* 0x000fe200000001ff */
[----:B---3--:R-:W3:Y:S04]  /*0670*/  MUFU.RCP R32, R32 ;  /* 0x0000002000207308 */ /* 0x008ee80000001000 */
[----:B------:R-:W-:-:S07]  /*0680*/  IMAD.HI.U32 R12, R13, R31, R12 ;  /* 0x0000001f0d0c7227 */ /* 0x000fce00078e000c */
[----:B------:R-:W-:Y:S01]  /*0690*/  @P1 VIADD R29, R29, 0x1 ;  /* 0x000000011d1d1836 */ /* 0x000fe20000000000 */
[----:B------:R-:W-:Y:S02]  /*06a0*/  @!P2 LOP3.LUT R29, RZ, R27, RZ, 0x33, !PT ;  /* 0x0000001bff1da212 */ /* 0x000fe400078e33ff */
[----:B------:R-:W-:-:S03]  /*06b0*/  ISETP.NE.U32.AND P2, PT, R24, RZ, PT ;  /* 0x000000ff1800720c */ /* 0x000fc60003f45070 */
[----:B------:R-:W-:Y:S01]  /*06c0*/  IMAD.HI.U32 R31, R12, R29, RZ ;  /* 0x0000001d0c1f7227 */ /* 0x000fe200078e00ff */
[----:B-----5:R-:W4:Y:S03]  /*06d0*/  I2F.U32.RP R38, R30 ;  /* 0x0000001e00267306 */ /* 0x020f260000209000 */
[----:B------:R-:W-:Y:S01]  /*06e0*/  IMAD.MOV R33, RZ, RZ, -R31 ;  /* 0x000000ffff217224 */ /* 0x000fe200078e0a1f */
[----:B---3--:R-:W-:Y:S01]  /*06f0*/  IADD3 R12, PT, PT, R32, 0xffffffe, RZ ;  /* 0x0ffffffe200c7810 */ /* 0x008fe20007ffe0ff */
[----:B------:R-:W-:Y:S01]  /*0700*/  IMAD.MOV R41, RZ, RZ, -R30 ;  /* 0x000000ffff297224 */ /* 0x000fe200078e0a1e */
[----:B------:R3:W5:Y:S01]  /*0710*/  LDC R32, c[0x0][R40+0x388] ;  /* 0x0000e20028207b82 */ /* 0x0007620000000800 */
[----:B------:R-:W-:Y:S01]  /*0720*/  IMAD R33, R24, R33, R29 ;  /* 0x0000002118217224 */ /* 0x000fe200078e021d */
[----:B------:R2:W0:Y:S04]  /*0730*/  F2I.FTZ.U32.TRUNC.NTZ R13, R12 ;  /* 0x0000000c000d7305 */ /* 0x000428000021f000 */
[----:B------:R-:W-:-:S02]  /*0740*/  ISETP.GE.U32.AND P0, PT, R33, R24, PT ;  /* 0x000000182100720c */ /* 0x000fc40003f06070 */
[----:B---3--:R-:W3:Y:S02]  /*0750*/  LDC R40, c[0x0][R40+0x3ec] ;  /* 0x0000fb0028287b82 */ /* 0x008ee40000000800 */
[----:B----4-:R-:W4:Y:S01]  /*0760*/  MUFU.RCP R38, R38 ;  /* 0x0000002600267308 */ /* 0x010f220000001000 */
[----:B--2---:R-:W-:-:S08]  /*0770*/  IMAD.MOV.U32 R12, RZ, RZ, RZ ;  /* 0x000000ffff0c7224 */ /* 0x004fd000078e00ff */
[----:B------:R-:W-:Y:S02]  /*0780*/  @P0 IMAD.IADD R33, R33, 0x1, -R24 ;  /* 0x0000000121210824 */ /* 0x000fe400078e0a18 */
[----:B------:R-:W-:-:S03]  /*0790*/  @P0 VIADD R31, R31, 0x1 ;  /* 0x000000011f1f0836 */ /* 0x000fc60000000000 */
[----:B------:R-:W-:Y:S02]  /*07a0*/  ISETP.GE.U32.AND P1, PT, R33, R24, PT ;  /* 0x000000182100720c */ /* 0x000fe40003f26070 */
[----:B------:R-:W-:-:S05]  /*07b0*/  IADD3 R33, PT, PT, RZ, -R28, RZ ;  /* 0x8000001cff217210 */ /* 0x000fca0007ffe0ff */
[----:B0-----:R-:W-:-:S04]  /*07c0*/  IMAD R33, R33, R13, RZ ;  /* 0x0000000d21217224 */ /* 0x001fc800078e02ff */
[----:B------:R-:W-:-:S04]  /*07d0*/  IMAD.HI.U32 R12, R13, R33, R12 ;  /* 0x000000210d0c7227 */ /* 0x000fc800078e000c */
[----:B------:R-:W-:Y:S01]  /*07e0*/  @P1 VIADD R31, R31, 0x1 ;  /* 0x000000011f1f1836 */ /* 0x000fe20000000000 */
[----:B------:R-:W-:Y:S02]  /*07f0*/  @!P2 LOP3.LUT R31, RZ, R24, RZ, 0x33, !PT ;  /* 0x00000018ff1fa212 */ /* 0x000fe400078e33ff */
[----:B------:R-:W-:-:S03]  /*0800*/  ISETP.NE.U32.AND P2, PT, R28, RZ, PT ;  /* 0x000000ff1c00720c */ /* 0x000fc60003f45070 */
[----:B------:R-:W-:Y:S01]  /*0810*/  IMAD.HI.U32 R33, R12, R31, RZ ;  /* 0x0000001f0c217227 */ /* 0x000fe200078e00ff */
[----:B-----5:R-:W0:Y:S03]  /*0820*/  I2F.U32.RP R42, R32 ;  /* 0x00000020002a7306 */ /* 0x020e260000209000 */
[----:B----4-:R-:W-:Y:S01]  /*0830*/  VIADD R12, R38, 0xffffffe ;  /* 0x0ffffffe260c7836 */ /* 0x010fe20000000000 */
[----:B------:R-:W-:-:S05]  /*0840*/  IADD3 R39, PT, PT, -R33, RZ, RZ ;  /* 0x000000ff21277210 */ /* 0x000fca0007ffe1ff */
[----:B------:R-:W-:Y:S01]  /*0850*/  IMAD R39, R28, R39, R31 ;  /* 0x000000271c277224 */ /* 0x000fe200078e021f */
[----:B------:R2:W4:Y:S04]  /*0860*/  F2I.FTZ.U32.TRUNC.NTZ R13, R12 ;  /* 0x0000000c000d7305 */ /* 0x000528000021f000 */
[----:B------:R-:W-:-:S04]  /*0870*/  ISETP.GE.U32.AND P0, PT, R39, R28, PT ;  /* 0x0000001c2700720c */ /* 0x000fc80003f06070 */
[----:B0-----:R-:W0:Y:S01]  /*0880*/  MUFU.RCP R42, R42 ;  /* 0x0000002a002a7308 */ /* 0x001e220000001000 */
[----:B--2---:R-:W-:-:S08]  /*0890*/  HFMA2 R12, -RZ, RZ, 0, 0 ;  /* 0x00000000ff0c7431 */ /* 0x004fd000000001ff */
[----:B------:R-:W-:Y:S01]  /*08a0*/  @P0 IADD3 R39, PT, PT, -R28, R39, RZ ;  /* 0x000000271c270210 */ /* 0x000fe20007ffe1ff */
[----:B------:R-:W-:-:S03]  /*08b0*/  @P0 VIADD R33, R33, 0x1 ;  /* 0x0000000121210836 */ /* 0x000fc60000000000 */
[----:B------:R-:W-:Y:S02]  /*08c0*/  ISETP.GE.U32.AND P1, PT, R39, R28, PT ;  /* 0x0000001c2700720c */ /* 0x000fe40003f26070 */
[----:B------:R-:W-:-:S04]  /*08d0*/  IADD3 R39, PT, PT, R23, -0x2, RZ ;  /* 0xfffffffe17277810 */ /* 0x000fc80007ffe0ff */
[----:B------:R-:W-:Y:S01]  /*08e0*/  SHF.L.U32 R38, R39, 0x2, RZ ;  /* 0x0000000227267819 */ /* 0x000fe200000006ff */
[----:B----4-:R-:W-:-:S04]  /*08f0*/  IMAD R39, R41, R13, RZ ;  /* 0x0000000d29277224 */ /* 0x010fc800078e02ff */
[----:B------:R-:W-:Y:S02]  /*0900*/  IMAD.HI.U32 R12, R13, R39, R12 ;  /* 0x000000270d0c7227 */ /* 0x000fe400078e000c */
[----:B------:R2:W4:Y:S02]  /*0910*/  LDC R39, c[0x0][R38+0x388] ;  /* 0x0000e20026277b82 */ /* 0x0005240000000800 */
[----:B------:R-:W-:Y:S01]  /*0920*/  @P1 VIADD R33, R33, 0x1 ;  /* 0x0000000121211836 */ /* 0x000fe20000000000 */
[----:B------:R-:W-:Y:S02]  /*0930*/  @!P2 LOP3.LUT R33, RZ, R28, RZ, 0x33, !PT ;  /* 0x0000001cff21a212 */ /* 0x000fe400078e33ff */
[----:B------:R-:W-:-:S03]  /*0940*/  ISETP.NE.U32.AND P2, PT, R30, RZ, PT ;  /* 0x000000ff1e00720c */ /* 0x000fc60003f45070 */
[----:B------:R-:W-:Y:S01]  /*0950*/  IMAD.HI.U32 R41, R12, R33, RZ ;  /* 0x000000210c297227 */ /* 0x000fe200078e00ff */
[----:B0-----:R-:W-:Y:S01]  /*0960*/  IADD3 R12, PT, PT, R42, 0xffffffe, RZ ;  /* 0x0ffffffe2a0c7810 */ /* 0x001fe20007ffe0ff */
[----:B--2---:R-:W0:Y:S01]  /*0970*/  LDC R38, c[0x0][R38+0x3ec] ;  /* 0x0000fb0026267b82 */ /* 0x004e220000000800 */
[C---:B------:R-:W-:Y:S01]  /*0980*/  IADD3 R42, PT, PT, R23.reuse, -0x3, RZ ;  /* 0xfffffffd172a7810 */ /* 0x040fe20007ffe0ff */
[----:B------:R-:W-:Y:S01]  /*0990*/  IMAD.MOV R43, RZ, RZ, -R41 ;  /* 0x000000ffff2b7224 */ /* 0x000fe200078e0a29 */
[----:B------:R2:W5:Y:S01]  /*09a0*/  F2I.FTZ.U32.TRUNC.NTZ R13, R12 ;  /* 0x0000000c000d7305 */ /* 0x000562000021f000 */
[----:B------:R-:W-:Y:S02]  /*09b0*/  IADD3 R23, PT, PT, R23, -0x8, RZ ;  /* 0xfffffff817177810 */ /* 0x000fe40007ffe0ff */
[----:B------:R-:W-:Y:S01]  /*09c0*/  IMAD R43, R30, R43, R33 ;  /* 0x0000002b1e2b7224 */ /* 0x000fe200078e0221 */
[----:B------:R-:W-:-:S04]  /*09d0*/  SHF.L.U32 R42, R42, 0x2, RZ ;  /* 0x000000022a2a7819 */ /* 0x000fc800000006ff */
[----:B------:R-:W-:Y:S01]  /*09e0*/  ISETP.GE.U32.AND P0, PT, R43, R30, PT ;  /* 0x0000001e2b00720c */ /* 0x000fe20003f06070 */
[----:B--2---:R-:W-:-:S12]  /*09f0*/  IMAD.MOV.U32 R12, RZ, RZ, RZ ;  /* 0x000000ffff0c7224 */ /* 0x004fd800078e00ff */
[----:B------:R-:W-:Y:S02]  /*0a00*/  @P0 IMAD.IADD R43, R43, 0x1, -R30 ;  /* 0x000000012b2b0824 */ /* 0x000fe400078e0a1e */
[----:B------:R-:W-:-:S03]  /*0a10*/  @P0 VIADD R41, R41, 0x1 ;  /* 0x0000000129290836 */ /* 0x000fc60000000000 */
[----:B------:R-:W-:Y:S02]  /*0a20*/  ISETP.GE.U32.AND P1, PT, R43, R30, PT ;  /* 0x0000001e2b00720c */ /* 0x000fe40003f26070 */
[----:B------:R-:W-:-:S05]  /*0a30*/  IADD3 R43, PT, PT, RZ, -R32, RZ ;  /* 0x80000020ff2b7210 */ /* 0x000fca0007ffe0ff */
[----:B-----5:R-:W-:Y:S01]  /*0a40*/  IMAD R43, R43, R13, RZ ;  /* 0x0000000d2b2b7224 */ /* 0x020fe200078e02ff */
[----:B----4-:R-:W2:Y:S03]  /*0a50*/  I2F.U32.RP R48, R39 ;  /* 0x0000002700307306 */ /* 0x010ea60000209000 */
[----:B------:R-:W-:Y:S02]  /*0a60*/  IMAD.HI.U32 R12, R13, R43, R12 ;  /* 0x0000002b0d0c7227 */ /* 0x000fe400078e000c */
[----:B------:R4:W5:Y:S02]  /*0a70*/  LDC R43, c[0x0][R42+0x388] ;  /* 0x0000e2002a2b7b82 */ /* 0x0009640000000800 */
[----:B------:R-:W-:Y:S01]  /*0a80*/  @P1 VIADD R41, R41, 0x1 ;  /* 0x0000000129291836 */ /* 0x000fe20000000000 */
[----:B------:R-:W-:Y:S02]  /*0a90*/  @!P2 LOP3.LUT R41, RZ, R30, RZ, 0x33, !PT ;  /* 0x0000001eff29a212 */ /* 0x000fe400078e33ff */
[----:B------:R-:W-:-:S03]  /*0aa0*/  ISETP.NE.U32.AND P2, PT, R32, RZ, PT ;  /* 0x000000ff2000720c */ /* 0x000fc60003f45070 */
[----:B------:R-:W-:Y:S01]  /*0ab0*/  IMAD.HI.U32 R44, R12, R41, RZ ;  /* 0x000000290c2c7227 */ /* 0x000fe200078e00ff */
[----:B----4-:R-:W4:Y:S01]  /*0ac0*/  LDC R42, c[0x0][R42+0x3ec] ;  /* 0x0000fb002a2a7b82 */ /* 0x010f220000000800 */
[----:B--2---:R-:W2:Y:S03]  /*0ad0*/  MUFU.RCP R48, R48 ;  /* 0x0000003000307308 */ /* 0x004ea60000001000 */
[----:B------:R-:W-:-:S05]  /*0ae0*/  IADD3 R47, PT, PT, -R44, RZ, RZ ;  /* 0x000000ff2c2f7210 */ /* 0x000fca0007ffe1ff */
[----:B------:R-:W-:-:S05]  /*0af0*/  IMAD R47, R32, R47, R41 ;  /* 0x0000002f202f7224 */ /* 0x000fca00078e0229 */
[----:B------:R-:W-:Y:S01]  /*0b00*/  ISETP.GE.U32.AND P0, PT, R47, R32, PT ;  /* 0x000000202f00720c */ /* 0x000fe20003f06070 */
[----:B--2---:R-:W-:-:S04]  /*0b10*/  VIADD R12, R48, 0xffffffe ;  /* 0x0ffffffe300c7836 */ /* 0x004fc80000000000 */
[----:B------:R2:W1:Y:S08]  /*0b20*/  F2I.FTZ.U32.TRUNC.NTZ R13, R12 ;  /* 0x0000000c000d7305 */ /* 0x000470000021f000 */
[----:B------:R-:W-:Y:S01]  /*0b30*/  @P0 IADD3 R47, PT, PT, -R32, R47, RZ ;  /* 0x0000002f202f0210 */ /* 0x000fe20007ffe1ff */
[----:B------:R-:W-:-:S03]  /*0b40*/  @P0 VIADD R44, R44, 0x1 ;  /* 0x000000012c2c0836 */ /* 0x000fc60000000000 */
[-C--:B------:R-:W-:Y:S01]  /*0b50*/  ISETP.GE.U32.AND P1, PT, R47, R32.reuse, PT ;  /* 0x000000202f00720c */ /* 0x080fe20003f26070 */
[----:B------:R-:W-:Y:S02]  /*0b60*/  IMAD.MOV R47, RZ, RZ, -R39 ;  /* 0x000000ffff2f7224 */ /* 0x000fe400078e0a27 */
[----:B--2---:R-:W-:Y:S02]  /*0b70*/  HFMA2 R12, -RZ, RZ, 0, 0 ;  /* 0x00000000ff0c7431 */ /* 0x004fe400000001ff */
[----:B-1----:R-:W-:Y:S01]  /*0b80*/  IMAD R47, R47, R13, RZ ;  /* 0x0000000d2f2f7224 */ /* 0x002fe200078e02ff */
[----:B-----5:R-:W1:Y:S03]  /*0b90*/  I2F.U32.RP R49, R43 ;  /* 0x0000002b00317306 */ /* 0x020e660000209000 */
[----:B------:R-:W-:Y:S02]  /*0ba0*/  IMAD.HI.U32 R13, R13, R47, R12 ;  /* 0x0000002f0d0d7227 */ /* 0x000fe400078e000c */
[----:B------:R2:W5:Y:S02]  /*0bb0*/  LDC R47, c[0x0][R46+0x388] ;  /* 0x0000e2002e2f7b82 */ /* 0x0005640000000800 */
[----:B------:R-:W-:Y:S01]  /*0bc0*/  @P1 VIADD R44, R44, 0x1 ;  /* 0x000000012c2c1836 */ /* 0x000fe20000000000 */
[----:B------:R-:W-:-:S02]  /*0bd0*/  @!P2 LOP3.LUT R44, RZ, R32, RZ, 0x33, !PT ;  /* 0x00000020ff2ca212 */ /* 0x000fc400078e33ff */
[----:B------:R-:W-:-:S03]  /*0be0*/  ISETP.NE.U32.AND P2, PT, R39, RZ, PT ;  /* 0x000000ff2700720c */ /* 0x000fc60003f45070 */
[----:B------:R-:W-:Y:S01]  /*0bf0*/  IMAD.HI.U32 R48, R13, R44, RZ ;  /* 0x0000002c0d307227 */ /* 0x000fe200078e00ff */
[----:B--2---:R-:W2:Y:S01]  /*0c00*/  LDC R46, c[0x0][R46+0x3ec] ;  /* 0x0000fb002e2e7b82 */ /* 0x004ea20000000800 */
[----:B-1----:R-:W1:Y:S02]  /*0c10*/  MUFU.RCP R49, R49 ;  /* 0x0000003100317308 */ /* 0x002e640000001000 */
[----:B------:R-:W-:-:S04]  /*0c20*/  IMAD.MOV R12, RZ, RZ, -R48 ;  /* 0x000000ffff0c7224 */ /* 0x000fc800078e0a30 */
[----:B------:R-:W-:-:S05]  /*0c30*/  IMAD R12, R39, R12, R44 ;  /* 0x0000000c270c7224 */ /* 0x000fca00078e022c */
[----:B------:R-:W-:Y:S02]  /*0c40*/  ISETP.GE.U32.AND P0, PT, R12, R39, PT ;  /* 0x000000270c00720c */ /* 0x000fe40003f06070 */
[----:B-1----:R-:W-:-:S06]  /*0c50*/  IADD3 R13, PT, PT, R49, 0xffffffe, RZ ;  /* 0x0ffffffe310d7810 */ /* 0x002fcc0007ffe0ff */
[----:B------:R-:W1:Y:S05]  /*0c60*/  F2I.FTZ.U32.TRUNC.NTZ R13, R13 ;  /* 0x0000000d000d7305 */ /* 0x000e6a000021f000 */
[----:B------:R-:W-:Y:S02]  /*0c70*/  @P0 IMAD.IADD R12, R12, 0x1, -R39 ;  /* 0x000000010c0c0824 */ /* 0x000fe400078e0a27 */
[----:B------:R-:W-:-:S03]  /*0c80*/  @P0 VIADD R48, R48, 0x1 ;  /* 0x0000000130300836 */ /* 0x000fc60000000000 */
[----:B------:R-:W-:Y:S02]  /*0c90*/  ISETP.GE.U32.AND P1, PT, R12, R39, PT ;  /* 0x000000270c00720c */ /* 0x000fe40003f26070 */
[----:B------:R-:W-:Y:S01]  /*0ca0*/  IADD3 R12, PT, PT, RZ, -R43, RZ ;  /* 0x8000002bff0c7210 */ /* 0x000fe20007ffe0ff */
[----:B-----5:R-:W5:Y:S04]  /*0cb0*/  I2F.U32.RP R51, R47 ;  /* 0x0000002f00337306 */ /* 0x020f680000209000 */
[----:B-1----:R-:W-:Y:S02]  /*0cc0*/  IMAD R49, R12, R13, RZ ;  /* 0x0000000d0c317224 */ /* 0x002fe400078e02ff */
[----:B------:R-:W-:-:S04]  /*0cd0*/  IMAD.MOV.U32 R12, RZ, RZ, RZ ;  /* 0x000000ffff0c7224 */ /* 0x000fc800078e00ff */
[----:B------:R-:W-:Y:S01]  /*0ce0*/  @P1 IADD3 R48, PT, PT, R48, 0x1, RZ ;  /* 0x0000000130301810 */ /* 0x000fe20007ffe0ff */
[----:B------:R-:W-:Y:S01]  /*0cf0*/  IMAD.HI.U32 R49, R13, R49, R12 ;  /* 0x000000310d317227 */ /* 0x000fe200078e000c */
[----:B------:R-:W-:Y:S02]  /*0d00*/  @!P2 LOP3.LUT R48, RZ, R39, RZ, 0x33, !PT ;  /* 0x00000027ff30a212 */ /* 0x000fe400078e33ff */
[----:B------:R-:W-:-:S03]  /*0d10*/  ISETP.NE.U32.AND P2, PT, R43, RZ, PT ;  /* 0x000000ff2b00720c */ /* 0x000fc60003f45070 */
[----:B------:R-:W-:Y:S01]  /*0d20*/  IMAD.HI.U32 R50, R49, R48, RZ ;  /* 0x0000003031327227 */ /* 0x000fe200078e00ff */
[----:B-----5:R-:W1:Y:S03]  /*0d30*/  MUFU.RCP R51, R51 ;  /* 0x0000003300337308 */ /* 0x020e660000001000 */
[----:B------:R-:W-:Y:S01]  /*0d40*/  IMAD.MOV R49, RZ, RZ, -R47 ;  /* 0x000000ffff317224 */ /* 0x000fe200078e0a2f */
[----:B------:R-:W-:-:S05]  /*0d50*/  IADD3 R12, PT, PT, -R50, RZ, RZ ;  /* 0x000000ff320c7210 */ /* 0x000fca0007ffe1ff */
[----:B------:R-:W-:-:S05]  /*0d60*/  IMAD R12, R43, R12, R48 ;  /* 0x0000000c2b0c7224 */ /* 0x000fca00078e0230 */
[----:B------:R-:W-:Y:S01]  /*0d70*/  ISETP.GE.U32.AND P0, PT, R12, R43, PT ;  /* 0x0000002b0c00720c */ /* 0x000fe20003f06070 */
[----:B-1----:R-:W-:-:S06]  /*0d80*/  VIADD R13, R51, 0xffffffe ;  /* 0x0ffffffe330d7836 */ /* 0x002fcc0000000000 */
[----:B------:R-:W1:Y:S06]  /*0d90*/  F2I.FTZ.U32.TRUNC.NTZ R13, R13 ;  /* 0x0000000d000d7305 */ /* 0x000e6c000021f000 */
[----:B------:R-:W-:Y:S02]  /*0da0*/  @P0 IADD3 R12, PT, PT, -R43, R12, RZ ;  /* 0x0000000c2b0c0210 */ /* 0x000fe40007ffe1ff */
[----:B------:R-:W-:Y:S02]  /*0db0*/  @P0 IADD3 R50, PT, PT, R50, 0x1, RZ ;  /* 0x0000000132320810 */ /* 0x000fe40007ffe0ff */
[----:B------:R-:W-:Y:S01]  /*0dc0*/  ISETP.GE.U32.AND P1, PT, R12, R43, PT ;  /* 0x0000002b0c00720c */ /* 0x000fe20003f26070 */
[----:B------:R-:W-:-:S02]  /*0dd0*/  HFMA2 R12, -RZ, RZ, 0, 0 ;  /* 0x00000000ff0c7431 */ /* 0x000fc400000001ff */
[----:B-1----:R-:W-:-:S10]  /*0de0*/  IMAD R49, R49, R13, RZ ;  /* 0x0000000d31317224 */ /* 0x002fd400078e02ff */
[----:B------:R-:W-:Y:S01]  /*0df0*/  @P1 VIADD R50, R50, 0x1 ;  /* 0x0000000132321836 */ /* 0x000fe20000000000 */
[----:B------:R-:W-:Y:S01]  /*0e00*/  @!P2 LOP3.LUT R50, RZ, R43, RZ, 0x33, !PT ;  /* 0x0000002bff32a212 */ /* 0x000fe200078e33ff */
[----:B------:R-:W-:Y:S01]  /*0e10*/  IMAD.HI.U32 R13, R13, R49, R12 ;  /* 0x000000310d0d7227 */ /* 0x000fe200078e000c */
[----:B------:R-:W-:-:S05]  /*0e20*/  ISETP.NE.U32.AND P2, PT, R47, RZ, PT ;  /* 0x000000ff2f00720c */ /* 0x000fca0003f45070 */
[----:B------:R-:W-:Y:S01]  /*0e30*/  IMAD.HI.U32 R12, R13, R50, RZ ;  /* 0x000000320d0c7227 */ /* 0x000fe200078e00ff */
[----:B------:R-:W-:-:S03]  /*0e40*/  IADD3 R13, PT, PT, -R29, RZ, RZ ;  /* 0x000000ff1d0d7210 */ /* 0x000fc60007ffe1ff */
[----:B------:R-:W-:Y:S02]  /*0e50*/  IMAD.MOV R54, RZ, RZ, -R12 ;  /* 0x000000ffff367224 */ /* 0x000fe400078e0a0c */
[----:B------:R-:W-:Y:S02]  /*0e60*/  IMAD R27, R27, R13, R16 ;  /* 0x0000000d1b1b7224 */ /* 0x000fe400078e0210 */
[----:B------:R-:W-:Y:S02]  /*0e70*/  IMAD R54, R47, R54, R50 ;  /* 0x000000362f367224 */ /* 0x000fe400078e0232 */
[----:B------:R-:W-:Y:S02]  /*0e80*/  IMAD.MOV R13, RZ, RZ, -R31 ;  /* 0x000000ffff0d7224 */ /* 0x000fe400078e0a1f */
[----:B------:R-:W-:Y:S01]  /*0e90*/  IMAD R27, R27, R52, R17 ;  /* 0x000000341b1b7224 */ /* 0x000fe200078e0211 */
[----:B------:R-:W-:Y:S01]  /*0ea0*/  ISETP.GE.U32.AND P0, PT, R54, R47, PT ;  /* 0x0000002f3600720c */ /* 0x000fe20003f06070 */
[----:B------:R-:W-:Y:S01]  /*0eb0*/  IMAD R24, R24, R13, R29 ;  /* 0x0000000d18187224 */ /* 0x000fe200078e021d */
[----:B------:R-:W-:-:S03]  /*0ec0*/  IADD3 R13, PT, PT, -R33, RZ, RZ ;  /* 0x000000ff210d7210 */ /* 0x000fc60007ffe1ff */
[----:B------:R-:W-:Y:S02]  /*0ed0*/  IMAD R27, R24, R22, R27 ;  /* 0x00000016181b7224 */ /* 0x000fe400078e021b */
[----:B------:R-:W-:Y:S02]  /*0ee0*/  IMAD R28, R28, R13, R31 ;  /* 0x0000000d1c1c7224 */ /* 0x000fe400078e021f */
[----:B------:R-:W-:Y:S02]  /*0ef0*/  IMAD.MOV R13, RZ, RZ, -R41 ;  /* 0x000000ffff0d7224 */ /* 0x000fe400078e0a29 */
[----:B------:R-:W-:Y:S02]  /*0f00*/  IMAD R26, R28, R26, R27 ;  /* 0x0000001a1c1a7224 */ /* 0x000fe400078e021b */
[----:B------:R-:W-:Y:S01]  /*0f10*/  @P0 IADD3 R54, PT, PT, -R47, R54, RZ ;  /* 0x000000362f360210 */ /* 0x000fe20007ffe1ff */
[----:B------:R-:W-:Y:S02]  /*0f20*/  IMAD R30, R30, R13, R33 ;  /* 0x0000000d1e1e7224 */ /* 0x000fe400078e0221 */
[----:B------:R-:W-:Y:S01]  /*0f30*/  IMAD.MOV R13, RZ, RZ, -R44 ;  /* 0x000000ffff0d7224 */ /* 0x000fe200078e0a2c */
[----:B------:R-:W-:Y:S01]  /*0f40*/  ISETP.GE.U32.AND P1, PT, R54, R47, PT ;  /* 0x0000002f3600720c */ /* 0x000fe20003f26070 */
[----:B------:R-:W-:Y:S01]  /*0f50*/  @P0 VIADD R12, R12, 0x1 ;  /* 0x000000010c0c0836 */ /* 0x000fe20000000000 */
[----:B------:R-:W-:Y:S01]  /*0f60*/  ISETP.NE.AND P0, PT, R25, RZ, PT ;  /* 0x000000ff1900720c */ /* 0x000fe20003f05270 */
[----:B------:R-:W-:Y:S01]  /*0f70*/  IMAD R32, R32, R13, R41 ;  /* 0x0000000d20207224 */ /* 0x000fe200078e0229 */
[----:B------:R-:W-:Y:S01]  /*0f80*/  IADD3 R13, PT, PT, -R48, RZ, RZ ;  /* 0x000000ff300d7210 */ /* 0x000fe20007ffe1ff */
[----:B------:R-:W-:-:S04]  /*0f90*/  IMAD R37, R30, R37, R26 ;  /* 0x000000251e257224 */ /* 0x000fc800078e021a */
[----:B------:R-:W-:Y:S02]  /*0fa0*/  IMAD R39, R39, R13, R44 ;  /* 0x0000000d27277224 */ /* 0x000fe400078e022c */
[----:B---3--:R-:W-:Y:S02]  /*0fb0*/  IMAD R37, R32, R40, R37 ;  /* 0x0000002820257224 */ /* 0x008fe400078e0225 */
[----:B------:R-:W-:Y:S01]  /*0fc0*/  @P1 IADD3 R12, PT, PT, R12, 0x1, RZ ;  /* 0x000000010c0c1810 */ /* 0x000fe20007ffe0ff */
[----:B------:R-:W-:Y:S01]  /*0fd0*/  IMAD.MOV R13, RZ, RZ, -R50 ;  /* 0x000000ffff0d7224 */ /* 0x000fe200078e0a32 */
[----:B------:R-:W-:Y:S01]  /*0fe0*/  @!P2 LOP3.LUT R12, RZ, R47, RZ, 0x33, !PT ;  /* 0x0000002fff0ca212 */ /* 0x000fe200078e33ff */
[----:B0-----:R-:W-:Y:S02]  /*0ff0*/  IMAD R37, R39, R38, R37 ;  /* 0x0000002627257224 */ /* 0x001fe400078e0225 */
[----:B------:R-:W-:Y:S02]  /*1000*/  IMAD R43, R43, R13, R48 ;  /* 0x0000000d2b2b7224 */ /* 0x000fe400078e0230 */
[----:B------:R-:W-:-:S02]  /*1010*/  IMAD.MOV R17, RZ, RZ, -R12 ;  /* 0x000000ffff117224 */ /* 0x000fc400078e0a0c */
[----:B----4-:R-:W-:Y:S02]  /*1020*/  IMAD R37, R43, R42, R37 ;  /* 0x0000002a2b257224 */ /* 0x010fe400078e0225 */
[----:B------:R-:W-:Y:S02]  /*1030*/  IMAD R17, R47, R17, R50 ;  /* 0x000000112f117224 */ /* 0x000fe400078e0232 */
[----:B------:R-:W-:Y:S02]  /*1040*/  IMAD.MOV.U32 R16, RZ, RZ, R12 ;  /* 0x000000ffff107224 */ /* 0x000fe400078e000c */
[----:B--2---:R-:W-:Y:S01]  /*1050*/  IMAD R17, R17, R46, R37 ;  /* 0x0000002e11117224 */ /* 0x004fe200078e0225 */
[----:B------:R-:W-:Y:S06]  /*1060*/  @P0 BRA `(.L_x_1127) ;  /* 0xfffffff000d00947 */ /* 0x000fec000383ffff */
[----:B------:R-:W-:Y:S05]  /*1070*/  BSYNC.RECONVERGENT B1 ;  /* 0x0000000000017941 */ /* 0x000fea0003800200 */
.L_x_1126:
[----:B------:R-:W-:-:S07]  /*1080*/  IADD3 R23, PT, PT, R23, 0x4, RZ ;  /* 0x0000000417177810 */ /* 0x000fce0007ffe0ff */
.L_x_1125:
[----:B------:R-:W-:-:S13]  /*1090*/  ISETP.NE.AND P0, PT, R36, RZ, PT ;  /* 0x000000ff2400720c */ /* 0x000fda0003f05270 */
[----:B------:R-:W-:Y:S05]  /*10a0*/  @!P0 BRA `(.L_x_1124) ;  /* 0x0000000800e88947 */ /* 0x000fea0003800000 */
[----:B------:R-:W-:Y:S02]  /*10b0*/  ISETP.GE.U32.AND P1, PT, R9, 0x3, PT ;  /* 0x000000030900780c */ /* 0x000fe40003f26070 */
[----:B------:R-:W-:-:S11]  /*10c0*/  ISETP.NE.AND P0, PT, R6, RZ, PT ;  /* 0x000000ff0600720c */ /* 0x000fd60003f05270 */
[----:B------:R-:W-:Y:S05]  /*10d0*/  @!P1 BRA `(.L_x_1128) ;  /* 0x0000000400949947 */ /* 0x000fea0003800000 */
[C---:B------:R-:W-:Y:S02]  /*10e0*/  VIADD R27, R23.reuse, 0xffffffff ;  /* 0xffffffff171b7836 */ /* 0x040fe40000000000 */
[C---:B------:R-:W-:Y:S02]  /*10f0*/  VIADD R24, R23.reuse, 0xfffffffe ;  /* 0xfffffffe17187836 */ /* 0x040fe40000000000 */
[----:B------:R-:W-:Y:S01]  /*1100*/  VIADD R28, R23, 0xfffffffd ;  /* 0xfffffffd171c7836 */ /* 0x000fe20000000000 */
[----:B------:R-:W-:Y:S01]  /*1110*/  SHF.L.U32 R27, R27, 0x2, RZ ;  /* 0x000000021b1b7819 */ /* 0x000fe200000006ff */
[----:B------:R-:W-:Y:S01]  /*1120*/  VIADD R23, R23, 0xfffffffc ;  /* 0xfffffffc17177836 */ /* 0x000fe20000000000 */
[----:B------:R-:W-:Y:S02]  /*1130*/  SHF.L.U32 R24, R24, 0x2, RZ ;  /* 0x0000000218187819 */ /* 0x000fe400000006ff */
[----:B------:R0:W2:Y:S01]  /*1140*/  LDC R25, c[0x0][R27+0x388] ;  /* 0x0000e2001b197b82 */ /* 0x0000a20000000800 */
[----:B------:R-:W-:-:S02]  /*1150*/  SHF.L.U32 R28, R28, 0x2, RZ ;  /* 0x000000021c1c7819 */ /* 0x000fc400000006ff */
[----:B------:R-:W-:-:S05]  /*1160*/  SHF.L.U32 R32, R23, 0x2, RZ ;  /* 0x0000000217207819 */ /* 0x000fca00000006ff */
[----:B------:R3:W4:Y:S08]  /*1170*/  LDC R22, c[0x0][R24+0x388] ;  /* 0x0000e20018167b82 */ /* 0x0007300000000800 */
[----:B0-----:R-:W0:Y:S08]  /*1180*/  LDC R27, c[0x0][R27+0x3ec] ;  /* 0x0000fb001b1b7b82 */ /* 0x001e300000000800 */
[----:B---3--:R-:W3:Y:S01]  /*1190*/  LDC R24, c[0x0][R24+0x3ec] ;  /* 0x0000fb0018187b82 */ /* 0x008ee20000000800 */
[----:B--2---:R-:W2:Y:S01]  /*11a0*/  I2F.U32.RP R26, R25 ;  /* 0x00000019001a7306 */ /* 0x004ea20000209000 */
[----:B------:R-:W-:-:S02]  /*11b0*/  IADD3 R29, PT, PT, RZ, -R25, RZ ;  /* 0x80000019ff1d7210 */ /* 0x000fc40007ffe0ff */
[----:B------:R-:W-:-:S05]  /*11c0*/  ISETP.NE.U32.AND P3, PT, R25, RZ, PT ;  /* 0x000000ff1900720c */ /* 0x000fca0003f65070 */
[----:B----4-:R-:W4:Y:S01]  /*11d0*/  I2F.U32.RP R30, R22 ;  /* 0x00000016001e7306 */ /* 0x010f220000209000 */
[----:B------:R-:W-:-:S07]  /*11e0*/  IMAD.MOV R31, RZ, RZ, -R22 ;  /* 0x000000ffff1f7224 */ /* 0x000fce00078e0a16 */
[----:B--2---:R-:W2:Y:S08]  /*11f0*/  MUFU.RCP R26, R26 ;  /* 0x0000001a001a7308 */ /* 0x004eb00000001000 */
[----:B----4-:R-:W-:Y:S01]  /*1200*/  MUFU.RCP R30, R30 ;  /* 0x0000001e001e7308 */ /* 0x010fe20000001000 */
[----:B--2---:R-:W-:Y:S02]  /*1210*/  VIADD R12, R26, 0xffffffe ;  /* 0x0ffffffe1a0c7836 */ /* 0x004fe40000000000 */
[----:B------:R2:W4:Y:S05]  /*1220*/  LDC R26, c[0x0][R28+0x388] ;  /* 0x0000e2001c1a7b82 */ /* 0x00052a0000000800 */
[----:B------:R5:W1:Y:S03]  /*1230*/  F2I.FTZ.U32.TRUNC.NTZ R13, R12 ;  /* 0x0000000c000d7305 */ /* 0x000a66000021f000 */
[----:B--2---:R-:W2:Y:S01]  /*1240*/  LDC R28, c[0x0][R28+0x3ec] ;  /* 0x0000fb001c1c7b82 */ /* 0x004ea20000000800 */
[----:B-----5:R-:W-:-:S02]  /*1250*/  IMAD.MOV.U32 R12, RZ, RZ, RZ ;  /* 0x000000ffff0c7224 */ /* 0x020fc400078e00ff */
[----:B-1----:R-:W-:-:S04]  /*1260*/  IMAD R29, R29, R13, RZ ;  /* 0x0000000d1d1d7224 */ /* 0x002fc800078e02ff */
[----:B------:R-:W-:-:S06]  /*1270*/  IMAD.HI.U32 R13, R13, R29, R12 ;  /* 0x0000001d0d0d7227 */ /* 0x000fcc00078e000c */
[----:B------:R-:W-:-:S04]  /*1280*/  IMAD.HI.U32 R29, R13, R16, RZ ;  /* 0x000000100d1d7227 */ /* 0x000fc800078e00ff */
[----:B------:R-:W-:Y:S01]  /*1290*/  VIADD R13, R30, 0xffffffe ;  /* 0x0ffffffe1e0d7836 */ /* 0x000fe20000000000 */
[----:B------:R-:W-:Y:S01]  /*12a0*/  IADD3 R12, PT, PT, -R29, RZ, RZ ;  /* 0x000000ff1d0c7210 */ /* 0x000fe20007ffe1ff */
[----:B------:R1:W5:Y:S04]  /*12b0*/  LDC R30, c[0x0][R32+0x388] ;  /* 0x0000e200201e7b82 */ /* 0x0003680000000800 */
[----:B------:R-:W-:Y:S01]  /*12c0*/  IMAD R12, R25, R12, R16 ;  /* 0x0000000c190c7224 */ /* 0x000fe200078e0210 */
[----:B------:R-:W0:Y:S03]  /*12d0*/  F2I.FTZ.U32.TRUNC.NTZ R13, R13 ;  /* 0x0000000d000d7305 */ /* 0x000e26000021f000 */
[----:B-1----:R-:W1:Y:S01]  /*12e0*/  LDC R32, c[0x0][R32+0x3ec] ;  /* 0x0000fb0020207b82 */ /* 0x002e620000000800 */
[----:B------:R-:W-:-:S04]  /*12f0*/  ISETP.GE.U32.AND P1, PT, R12, R25, PT ;  /* 0x000000190c00720c */ /* 0x000fc80003f26070 */
[----:B----4-:R-:W4:Y:S01]  /*1300*/  I2F.U32.RP R37, R26 ;  /* 0x0000001a00257306 */ /* 0x010f220000209000 */
[----:B0-----:R-:W-:-:S08]  /*1310*/  IMAD R31, R31, R13, RZ ;  /* 0x0000000d1f1f7224 */ /* 0x001fd000078e02ff */
[----:B------:R-:W-:Y:S02]  /*1320*/  @P1 IADD3 R12, PT, PT, -R25, R12, RZ ;  /* 0x0000000c190c1210 */ /* 0x000fe40007ffe1ff */
[----:B------:R-:W-:Y:S02]  /*1330*/  @P1 IADD3 R29, PT, PT, R29, 0x1, RZ ;  /* 0x000000011d1d1810 */ /* 0x000fe40007ffe0ff */
[----:B------:R-:W-:Y:S01]  /*1340*/  ISETP.GE.U32.AND P2, PT, R12, R25, PT ;  /* 0x000000190c00720c */ /* 0x000fe20003f46070 */
[----:B------:R-:W-:Y:S01]  /*1350*/  IMAD.MOV.U32 R12, RZ, RZ, RZ ;  /* 0x000000ffff0c7224 */ /* 0x000fe200078e00ff */
[----:B----4-:R-:W0:Y:S03]  /*1360*/  MUFU.RCP R37, R37 ;  /* 0x0000002500257308 */ /* 0x010e260000001000 */
[----:B------:R-:W-:-:S08]  /*1370*/  IMAD.HI.U32 R12, R13, R31, R12 ;  /* 0x0000001f0d0c7227 */ /* 0x000fd000078e000c */
[----:B------:R-:W-:Y:S02]  /*1380*/  @P2 IADD3 R29, PT, PT, R29, 0x1, RZ ;  /* 0x000000011d1d2810 */ /* 0x000fe40007ffe0ff */
[----:B------:R-:W-:Y:S02]  /*1390*/  @!P3 LOP3.LUT R29, RZ, R25, RZ, 0x33, !PT ;  /* 0x00000019ff1db212 */ /* 0x000fe400078e33ff */
[----:B------:R-:W-:-:S03]  /*13a0*/  ISETP.NE.U32.AND P3, PT, R22, RZ, PT ;  /* 0x000000ff1600720c */ /* 0x000fc60003f65070 */
[----:B------:R-:W-:Y:S01]  /*13b0*/  IMAD.HI.U32 R31, R12, R29, RZ ;  /* 0x0000001d0c1f7227 */ /* 0x000fe200078e00ff */
[----:B0-----:R-:W-:Y:S01]  /*13c0*/  IADD3 R12, PT, PT, R37, 0xffffffe, RZ ;  /* 0x0ffffffe250c7810 */ /* 0x001fe20007ffe0ff */
[----:B-----5:R-:W0:Y:S02]  /*13d0*/  I2F.U32.RP R39, R30 ;  /* 0x0000001e00277306 */ /* 0x020e240000209000 */
[----:B------:R-:W-:-:S04]  /*13e0*/  IMAD.MOV R33, RZ, RZ, -R31 ;  /* 0x000000ffff217224 */ /* 0x000fc800078e0a1f */
[----:B------:R-:W-:Y:S02]  /*13f0*/  IMAD R33, R22, R33, R29 ;  /* 0x0000002116217224 */ /* 0x000fe400078e021d */
[----:B------:R4:W5:Y:S03]  /*1400*/  F2I.FTZ.U32.TRUNC.NTZ R13, R12 ;  /* 0x0000000c000d7305 */ /* 0x000966000021f000 */
[----:B------:R-:W-:-:S05]  /*1410*/  ISETP.GE.U32.AND P1, PT, R33, R22, PT ;  /* 0x000000162100720c */ /* 0x000fca0003f26070 */
[----:B0-----:R-:W0:Y:S01]  /*1420*/  MUFU.RCP R39, R39 ;  /* 0x0000002700277308 */ /* 0x001e220000001000 */
[----:B----4-:R-:W-:-:S07]  /*1430*/  IMAD.MOV.U32 R12, RZ, RZ, RZ ;  /* 0x000000ffff0c7224 */ /* 0x010fce00078e00ff */
[----:B------:R-:W-:Y:S02]  /*1440*/  @P1 IMAD.IADD R33, R33, 0x1, -R22 ;  /* 0x0000000121211824 */ /* 0x000fe400078e0a16 */
[----:B------:R-:W-:-:S03]  /*1450*/  @P1 VIADD R31, R31, 0x1 ;  /* 0x000000011f1f1836 */ /* 0x000fc60000000000 */
[----:B------:R-:W-:Y:S02]  /*1460*/  ISETP.GE.U32.AND P2, PT, R33, R22, PT ;  /* 0x000000162100720c */ /* 0x000fe40003f46070 */
[----:B------:R-:W-:-:S05]  /*1470*/  IADD3 R33, PT, PT, RZ, -R26, RZ ;  /* 0x8000001aff217210 */ /* 0x000fca0007ffe0ff */
[----:B-----5:R-:W-:-:S04]  /*1480*/  IMAD R33, R33, R13, RZ ;  /* 0x0000000d21217224 */ /* 0x020fc800078e02ff */
[----:B------:R-:W-:Y:S02]  /*1490*/  IMAD.HI.U32 R38, R13, R33, R12 ;  /* 0x000000210d267227 */ /* 0x000fe400078e000c */
[----:B------:R-:W-:Y:S02]  /*14a0*/  @P2 IADD3 R31, PT, PT, R31, 0x1, RZ ;  /* 0x000000011f1f2810 */ /* 0x000fe40007ffe0ff */
[----:B------:R-:W-:Y:S01]  /*14b0*/  @!P3 LOP3.LUT R31, RZ, R22, RZ, 0x33, !PT ;  /* 0x00000016ff1fb212 */ /* 0x000fe200078e33ff */
[----:B0-----:R-:W-:Y:S01]  /*14c0*/  VIADD R12, R39, 0xffffffe ;  /* 0x0ffffffe270c7836 */ /* 0x001fe20000000000 */
[----:B------:R-:W-:-:S03]  /*14d0*/  ISETP.NE.U32.AND P3, PT, R26, RZ, PT ;  /* 0x000000ff1a00720c */ /* 0x000fc60003f65070 */
[----:B------:R-:W-:Y:S01]  /*14e0*/  IMAD.HI.U32 R33, R38, R31, RZ ;  /* 0x0000001f26217227 */ /* 0x000fe200078e00ff */
[----:B------:R0:W4:Y:S04]  /*14f0*/  F2I.FTZ.U32.TRUNC.NTZ R13, R12 ;  /* 0x0000000c000d7305 */ /* 0x000128000021f000 */
[----:B------:R-:W-:-:S05]  /*1500*/  IADD3 R37, PT, PT, -R33, RZ, RZ ;  /* 0x000000ff21257210 */ /* 0x000fca0007ffe1ff */
[----:B------:R-:W-:Y:S02]  /*1510*/  IMAD R37, R26, R37, R31 ;  /* 0x000000251a257224 */ /* 0x000fe400078e021f */
[----:B0-----:R-:W-:-:S03]  /*1520*/  HFMA2 R12, -RZ, RZ, 0, 0 ;  /* 0x00000000ff0c7431 */ /* 0x001fc600000001ff */
[----:B------:R-:W-:-:S13]  /*1530*/  ISETP.GE.U32.AND P1, PT, R37, R26, PT ;  /* 0x0000001a2500720c */ /* 0x000fda0003f26070 */
[----:B------:R-:W-:Y:S02]  /*1540*/  @P1 IADD3 R37, PT, PT, -R26, R37, RZ ;  /* 0x000000251a251210 */ /* 0x000fe40007ffe1ff */
[----:B------:R-:W-:Y:S02]  /*1550*/  @P1 IADD3 R33, PT, PT, R33, 0x1, RZ ;  /* 0x0000000121211810 */ /* 0x000fe40007ffe0ff */
[----:B------:R-:W-:Y:S01]  /*1560*/  ISETP.GE.U32.AND P2, PT, R37, R26, PT ;  /* 0x0000001a2500720c */ /* 0x000fe20003f46070 */
[----:B------:R-:W-:-:S04]  /*1570*/  IMAD.MOV R37, RZ, RZ, -R30 ;  /* 0x000000ffff257224 */ /* 0x000fc800078e0a1e */
[----:B----4-:R-:W-:-:S04]  /*1580*/  IMAD R37, R37, R13, RZ ;  /* 0x0000000d25257224 */ /* 0x010fc800078e02ff */
[----:B------:R-:W-:-:S04]  /*1590*/  IMAD.HI.U32 R38, R13, R37, R12 ;  /* 0x000000250d267227 */ /* 0x000fc800078e000c */
[----:B------:R-:W-:Y:S01]  /*15a0*/  @P2 VIADD R33, R33, 0x1 ;  /* 0x0000000121212836 */ /* 0x000fe20000000000 */
[----:B------:R-:W-:Y:S01]  /*15b0*/  @!P3 LOP3.LUT R33, RZ, R26, RZ, 0x33, !PT ;  /* 0x0000001aff21b212 */ /* 0x000fe200078e33ff */
[----:B------:R-:W-:Y:S01]  /*15c0*/  IMAD.MOV R12, RZ, RZ, -R29 ;  /* 0x000000ffff0c7224 */ /* 0x000fe200078e0a1d */
[----:B------:R-:W-:-:S03]  /*15d0*/  ISETP.NE.U32.AND P3, PT, R30, RZ, PT ;  /* 0x000000ff1e00720c */ /* 0x000fc60003f65070 */
[----:B------:R-:W-:-:S04]  /*15e0*/  IMAD.HI.U32 R38, R38, R33, RZ ;  /* 0x0000002126267227 */ /* 0x000fc800078e00ff */
[----:B------:R-:W-:Y:S02]  /*15f0*/  IMAD.MOV R13, RZ, RZ, -R38 ;  /* 0x000000ffff0d7224 */ /* 0x000fe400078e0a26 */
[----:B------:R-:W-:Y:S02]  /*1600*/  IMAD R12, R25, R12, R16 ;  /* 0x0000000c190c7224 */ /* 0x000fe400078e0210 */
[----:B------:R-:W-:Y:S02]  /*1610*/  IMAD R13, R30, R13, R33 ;  /* 0x0000000d1e0d7224 */ /* 0x000fe400078e0221 */
[----:B------:R-:W-:-:S03]  /*1620*/  IMAD R12, R12, R27, R17 ;  /* 0x0000001b0c0c7224 */ /* 0x000fc600078e0211 */
[----:B------:R-:W-:-:S13]  /*1630*/  ISETP.GE.U32.AND P1, PT, R13, R30, PT ;  /* 0x0000001e0d00720c */ /* 0x000fda0003f26070 */
[----:B------:R-:W-:Y:S01]  /*1640*/  @P1 IADD3 R13, PT, PT, -R30, R13, RZ ;  /* 0x0000000d1e0d1210 */ /* 0x000fe20007ffe1ff */
[----:B------:R-:W-:-:S03]  /*1650*/  @P1 VIADD R38, R38, 0x1 ;  /* 0x0000000126261836 */ /* 0x000fc60000000000 */
[----:B------:R-:W-:Y:S02]  /*1660*/  ISETP.GE.U32.AND P2, PT, R13, R30, PT ;  /* 0x0000001e0d00720c */ /* 0x000fe40003f46070 */
[----:B------:R-:W-:-:S05]  /*1670*/  IADD3 R13, PT, PT, -R31, RZ, RZ ;  /* 0x000000ff1f0d7210 */ /* 0x000fca0007ffe1ff */
[----:B------:R-:W-:Y:S02]  /*1680*/  IMAD R29, R22, R13, R29 ;  /* 0x0000000d161d7224 */ /* 0x000fe400078e021d */
[----:B------:R-:W-:Y:S02]  /*1690*/  IMAD.MOV R13, RZ, RZ, -R33 ;  /* 0x000000ffff0d7224 */ /* 0x000fe400078e0a21 */
[----:B---3--:R-:W-:Y:S02]  /*16a0*/  IMAD R12, R29, R24, R12 ;  /* 0x000000181d0c7224 */ /* 0x008fe400078e020c */
[----:B------:R-:W-:Y:S01]  /*16b0*/  @P2 IADD3 R38, PT, PT, R38, 0x1, RZ ;  /* 0x0000000126262810 */ /* 0x000fe20007ffe0ff */
[----:B------:R-:W-:Y:S01]  /*16c0*/  IMAD R31, R26, R13, R31 ;  /* 0x0000000d1a1f7224 */ /* 0x000fe200078e021f */
[----:B------:R-:W-:-:S03]  /*16d0*/  @!P3 LOP3.LUT R38, RZ, R30, RZ, 0x33, !PT ;  /* 0x0000001eff26b212 */ /* 0x000fc600078e33ff */
[----:B--2---:R-:W-:Y:S01]  /*16e0*/  IMAD R12, R31, R28, R12 ;  /* 0x0000001c1f0c7224 */ /* 0x004fe200078e020c */
[----:B------:R-:W-:Y:S01]  /*16f0*/  IADD3 R17, PT, PT, -R38, RZ, RZ ;  /* 0x000000ff26117210 */ /* 0x000fe20007ffe1ff */
[----:B------:R-:W-:-:S04]  /*1700*/  IMAD.MOV.U32 R16, RZ, RZ, R38 ;  /* 0x000000ffff107224 */ /* 0x000fc800078e0026 */
[----:B------:R-:W-:-:S04]  /*1710*/  IMAD R17, R30, R17, R33 ;  /* 0x000000111e117224 */ /* 0x000fc800078e0221 */
[----:B-1----:R-:W-:-:S07]  /*1720*/  IMAD R17, R17, R32, R12 ;  /* 0x0000002011117224 */ /* 0x002fce00078e020c */
.L_x_1128:
[----:B------:R-:W-:Y:S05]  /*1730*/  @!P0 BRA `(.L_x_1124) ;  /* 0x0000000400448947 */ /* 0x000fea0003800000 */
[----:B------:R-:W-:Y:S02]  /*1740*/  ISETP.NE.AND P1, PT, R35, 0x1, PT ;  /* 0x000000012300780c */ /* 0x000fe40003f25270 */
[----:B------:R-:W-:-:S11]  /*1750*/  ISETP.NE.AND P0, PT, R7, RZ, PT ;  /* 0x000000ff0700720c */ /* 0x000fd60003f05270 */
[----:B------:R-:W-:Y:S05]  /*1760*/  @!P1 BRA `(.L_x_1129) ;  /* 0x0000000000cc9947 */ /* 0x000fea0003800000 */
[C---:B------:R-:W-:Y:S02]  /*1770*/  IADD3 R12, PT, PT, R23.reuse, -0x1, RZ ;  /* 0xffffffff170c7810 */ /* 0x040fe40007ffe0ff */
[----:B------:R-:W-:-:S03]  /*1780*/  IADD3 R23, PT, PT, R23, -0x2, RZ ;  /* 0xfffffffe17177810 */ /* 0x000fc60007ffe0ff */
[----:B------:R-:W-:Y:S02]  /*1790*/  IMAD.SHL.U32 R22, R12, 0x4, RZ ;  /* 0x000000040c167824 */ /* 0x000fe400078e00ff */
[----:B------:R-:W-:Y:S02]  /*17a0*/  IMAD.SHL.U32 R26, R23, 0x4, RZ ;  /* 0x00000004171a7824 */ /* 0x000fe400078e00ff */
[----:B------:R0:W2:Y:S08]  /*17b0*/  LDC R25, c[0x0][R22+0x388] ;  /* 0x0000e20016197b82 */ /* 0x0000b00000000800 */
[----:B------:R3:W4:Y:S08]  /*17c0*/  LDC R28, c[0x0][R26+0x388] ;  /* 0x0000e2001a1c7b82 */ /* 0x0007300000000800 */
[----:B0-----:R-:W0:Y:S08]  /*17d0*/  LDC R22, c[0x0][R22+0x3ec] ;  /* 0x0000fb0016167b82 */ /* 0x001e300000000800 */
[----:B---3--:R-:W3:Y:S01]  /*17e0*/  LDC R26, c[0x0][R26+0x3ec] ;  /* 0x0000fb001a1a7b82 */ /* 0x008ee20000000800 */
[----:B--2---:R-:W2:Y:S01]  /*17f0*/  I2F.U32.RP R24, R25 ;  /* 0x0000001900187306 */ /* 0x004ea20000209000 */
[----:B------:R-:W-:Y:S01]  /*1800*/  IMAD.MOV R27, RZ, RZ, -R25 ;  /* 0x000000ffff1b7224 */ /* 0x000fe200078e0a19 */
[----:B------:R-:W-:-:S06]  /*1810*/  ISETP.NE.U32.AND P3, PT, R25, RZ, PT ;  /* 0x000000ff1900720c */ /* 0x000fcc0003f65070 */
[----:B----4-:R-:W4:Y:S01]  /*1820*/  I2F.U32.RP R29, R28 ;  /* 0x0000001c001d7306 */ /* 0x010f220000209000 */
[----:B------:R-:W-:-:S07]  /*1830*/  IADD3 R31, PT, PT, RZ, -R28, RZ ;  /* 0x8000001cff1f7210 */ /* 0x000fce0007ffe0ff */
[----:B--2---:R-:W2:Y:S08]  /*1840*/  MUFU.RCP R24, R24 ;  /* 0x0000001800187308 */ /* 0x004eb00000001000 */
[----:B----4-:R-:W-:Y:S01]  /*1850*/  MUFU.RCP R29, R29 ;  /* 0x0000001d001d7308 */ /* 0x010fe20000001000 */
[----:B--2---:R-:W-:-:S07]  /*1860*/  IADD3 R12, PT, PT, R24, 0xffffffe, RZ ;  /* 0x0ffffffe180c7810 */ /* 0x004fce0007ffe0ff */
[----:B------:R2:W4:Y:S02]  /*1870*/  F2I.FTZ.U32.TRUNC.NTZ R13, R12 ;  /* 0x0000000c000d7305 */ /* 0x000524000021f000 */
[----:B--2---:R-:W-:Y:S02]  /*1880*/  HFMA2 R12, -RZ, RZ, 0, 0 ;  /* 0x00000000ff0c7431 */ /* 0x004fe400000001ff */
[----:B----4-:R-:W-:-:S04]  /*1890*/  IMAD R27, R27, R13, RZ ;  /* 0x0000000d1b1b7224 */ /* 0x010fc800078e02ff */
[----:B------:R-:W-:Y:S01]  /*18a0*/  IMAD.HI.U32 R27, R13, R27, R12 ;  /* 0x0000001b0d1b7227 */ /* 0x000fe200078e000c */
[----:B------:R-:W-:-:S05]  /*18b0*/  IADD3 R12, PT, PT, R29, 0xffffffe, RZ ;  /* 0x0ffffffe1d0c7810 */ /* 0x000fca0007ffe0ff */
[----:B------:R-:W-:-:S04]  /*18c0*/  IMAD.HI.U32 R27, R27, R16, RZ ;  /* 0x000000101b1b7227 */ /* 0x000fc800078e00ff */
[----:B------:R-:W-:-:S04]  /*18d0*/  IMAD.MOV R13, RZ, RZ, -R27 ;  /* 0x000000ffff0d7224 */ /* 0x000fc800078e0a1b */
[----:B------:R-:W-:Y:S02]  /*18e0*/  IMAD R24, R25, R13, R16 ;  /* 0x0000000d19187224 */ /* 0x000fe400078e0210 */
[----:B------:R2:W4:Y:S03]  /*18f0*/  F2I.FTZ.U32.TRUNC.NTZ R13, R12 ;  /* 0x0000000c000d7305 */ /* 0x000526000021f000 */
[----:B------:R-:W-:Y:S01]  /*1900*/  ISETP.GE.U32.AND P1, PT, R24, R25, PT ;  /* 0x000000191800720c */ /* 0x000fe20003f26070 */
[----:B--2---:R-:W-:Y:S02]  /*1910*/  IMAD.MOV.U32 R12, RZ, RZ, RZ ;  /* 0x000000ffff0c7224 */ /* 0x004fe400078e00ff */
[----:B----4-:R-:W-:-:S10]  /*1920*/  IMAD R29, R31, R13, RZ ;  /* 0x0000000d1f1d7224 */ /* 0x010fd400078e02ff */
[----:B------:R-:W-:Y:S02]  /*1930*/  @P1 IMAD.IADD R24, R24, 0x1, -R25 ;  /* 0x0000000118181824 */ /* 0x000fe400078e0a19 */
[----:B------:R-:W-:-:S03]  /*1940*/  @P1 VIADD R27, R27, 0x1 ;  /* 0x000000011b1b1836 */ /* 0x000fc60000000000 */
[----:B------:R-:W-:Y:S01]  /*1950*/  ISETP.GE.U32.AND P2, PT, R24, R25, PT ;  /* 0x000000191800720c */ /* 0x000fe20003f46070 */
[----:B------:R-:W-:-:S12]  /*1960*/  IMAD.HI.U32 R24, R13, R29, R12 ;  /* 0x0000001d0d187227 */ /* 0x000fd800078e000c */
[----:B------:R-:W-:Y:S02]  /*1970*/  @P2 IADD3 R27, PT, PT, R27, 0x1, RZ ;  /* 0x000000011b1b2810 */ /* 0x000fe40007ffe0ff */
[----:B------:R-:W-:Y:S02]  /*1980*/  @!P3 LOP3.LUT R27, RZ, R25, RZ, 0x33, !PT ;  /* 0x00000019ff1bb212 */ /* 0x000fe400078e33ff */
[----:B------:R-:W-:-:S03]  /*1990*/  ISETP.NE.U32.AND P3, PT, R28, RZ, PT ;  /* 0x000000ff1c00720c */ /* 0x000fc60003f65070 */
[----:B------:R-:W-:-:S05]  /*19a0*/  IMAD.HI.U32 R24, R24, R27, RZ ;  /* 0x0000001b18187227 */ /* 0x000fca00078e00ff */
[----:B------:R-:W-:-:S05]  /*19b0*/  IADD3 R12, PT, PT, -R24, RZ, RZ ;  /* 0x000000ff180c7210 */ /* 0x000fca0007ffe1ff */
[----:B------:R-:W-:Y:S01]  /*19c0*/  IMAD R13, R28, R12, R27 ;  /* 0x0000000c1c0d7224 */ /* 0x000fe200078e021b */
[----:B------:R-:W-:-:S04]  /*19d0*/  IADD3 R12, PT, PT, -R27, RZ, RZ ;  /* 0x000000ff1b0c7210 */ /* 0x000fc80007ffe1ff */
[----:B------:R-:W-:Y:S01]  /*19e0*/  ISETP.GE.U32.AND P1, PT, R13, R28, PT ;  /* 0x0000001c0d00720c */ /* 0x000fe20003f26070 */
[----:B------:R-:W-:-:S04]  /*19f0*/  IMAD R12, R25, R12, R16 ;  /* 0x0000000c190c7224 */ /* 0x000fc800078e0210 */
[----:B0-----:R-:W-:-:S08]  /*1a00*/  IMAD R12, R12, R22, R17 ;  /* 0x000000160c0c7224 */ /* 0x001fd000078e0211 */
[----:B------:R-:W-:Y:S01]  /*1a10*/  @P1 IMAD.IADD R13, R13, 0x1, -R28 ;  /* 0x000000010d0d1824 */ /* 0x000fe200078e0a1c */
[----:B------:R-:W-:-:S04]  /*1a20*/  @P1 IADD3 R24, PT, PT, R24, 0x1, RZ ;  /* 0x0000000118181810 */ /* 0x000fc80007ffe0ff */
[----:B------:R-:W-:-:S13]  /*1a30*/  ISETP.GE.U32.AND P2, PT, R13, R28, PT ;  /* 0x0000001c0d00720c */ /* 0x000fda0003f46070 */
[----:B------:R-:W-:Y:S01]  /*1a40*/  @P2 VIADD R24, R24, 0x1 ;  /* 0x0000000118182836 */ /* 0x000fe20000000000 */
[----:B------:R-:W-:-:S04]  /*1a50*/  @!P3 LOP3.LUT R24, RZ, R28, RZ, 0x33, !PT ;  /* 0x0000001cff18b212 */ /* 0x000fc800078e33ff */
[----:B------:R-:W-:Y:S01]  /*1a60*/  MOV R16, R24 ;  /* 0x0000001800107202 */ /* 0x000fe20000000f00 */
[----:B------:R-:W-:-:S04]  /*1a70*/  IMAD.MOV R13, RZ, RZ, -R24 ;  /* 0x000000ffff0d7224 */ /* 0x000fc800078e0a18 */
[----:B------:R-:W-:-:S04]  /*1a80*/  IMAD R13, R28, R13, R27 ;  /* 0x0000000d1c0d7224 */ /* 0x000fc800078e021b */
[----:B---3--:R-:W-:-:S07]  /*1a90*/  IMAD R17, R13, R26, R12 ;  /* 0x0000001a0d117224 */ /* 0x008fce00078e020c */
.L_x_1129:
[----:B------:R-:W-:Y:S05]  /*1aa0*/  @!P0 BRA `(.L_x_1124) ;  /* 0x0000000000688947 */ /* 0x000fea0003800000 */
[----:B------:R-:W-:-:S05]  /*1ab0*/  VIADD R23, R23, 0xffffffff ;  /* 0xffffffff17177836 */ /* 0x000fca0000000000 */
[----:B------:R-:W-:-:S04]  /*1ac0*/  SHF.L.U32 R23, R23, 0x2, RZ ;  /* 0x0000000217177819 */ /* 0x000fc800000006ff */
[----:B------:R-:W0:Y:S02]  /*1ad0*/  LDC R25, c[0x0][R23+0x388] ;  /* 0x0000e20017197b82 */ /* 0x000e240000000800 */
[----:B0-----:R-:W0:Y:S01]  /*1ae0*/  I2F.U32.RP R22, R25 ;  /* 0x0000001900167306 */ /* 0x001e220000209000 */
[----:B------:R-:W-:Y:S02]  /*1af0*/  IADD3 R27, PT, PT, RZ, -R25, RZ ;  /* 0x80000019ff1b7210 */ /* 0x000fe40007ffe0ff */
[----:B------:R-:W-:-:S05]  /*1b00*/  ISETP.NE.U32.AND P2, PT, R25, RZ, PT ;  /* 0x000000ff1900720c */ /* 0x000fca0003f45070 */
[----:B0-----:R-:W0:Y:S02]  /*1b10*/  MUFU.RCP R22, R22 ;  /* 0x0000001600167308 */ /* 0x001e240000001000 */
[----:B0-----:R-:W-:Y:S02]  /*1b20*/  VIADD R12, R22, 0xffffffe ;  /* 0x0ffffffe160c7836 */ /* 0x001fe40000000000 */
[----:B------:R-:W0:Y:S04]  /*1b30*/  LDC R22, c[0x0][R23+0x3ec] ;  /* 0x0000fb0017167b82 */ /* 0x000e280000000800 */
[----:B------:R2:W3:Y:S02]  /*1b40*/  F2I.FTZ.U32.TRUNC.NTZ R13, R12 ;  /* 0x0000000c000d7305 */ /* 0x0004e4000021f000 */
[----:B--2---:R-:W-:-:S02]  /*1b50*/  IMAD.MOV.U32 R12, RZ, RZ, RZ ;  /* 0x000000ffff0c7224 */ /* 0x004fc400078e00ff */
[----:B---3--:R-:W-:-:S04]  /*1b60*/  IMAD R27, R27, R13, RZ ;  /* 0x0000000d1b1b7224 */ /* 0x008fc800078e02ff */
        /* <DEDUP_REMOVED lines=12> */
[----:B------:R-:W-:Y:S02]  /*1c30*/  IMAD.MOV.U32 R16, RZ, RZ, R13 ;  /* 0x000000ffff107224 */ /* 0x000fe400078e000d */
[----:B0-----:R-:W-:-:S07]  /*1c40*/  IMAD R17, R12, R22, R17 ;  /* 0x000000160c117224 */ /* 0x001fce00078e0211 */
.L_x_1124:
[----:B------:R-:W0:Y:S01]  /*1c50*/  LDCU UR4, c[0x0][0x3ec] ;  /* 0x00007d80ff0477ac */ /* 0x000e220008000800 */
[----:B------:R-:W-:Y:S01]  /*1c60*/  ISETP.GE.AND P0, PT, R11, 0x2, PT ;  /* 0x000000020b00780c */ /* 0x000fe20003f06270 */
[----:B------:R-:W-:Y:S02]  /*1c70*/  HFMA2 R24, -RZ, RZ, 0, 0 ;  /* 0x00000000ff187431 */ /* 0x000fe400000001ff */
[----:B------:R-:W-:Y:S02]  /*1c80*/  IMAD.MOV.U32 R23, RZ, RZ, R34 ;  /* 0x000000ffff177224 */ /* 0x000fe400078e0022 */
[----:B0-----:R-:W-:-:S08]  /*1c90*/  IMAD R16, R16, UR4, R17 ;  /* 0x0000000410107c24 */ /* 0x001fd0000f8e0211 */
[----:B------:R-:W-:Y:S05]  /*1ca0*/  @!P0 BRA `(.L_x_1130) ;  /* 0x00000018005c8947 */ /* 0x000fea0003800000 */
[----:B------:R-:W0:Y:S01]  /*1cb0*/  LDCU UR4, c[0x0][0x528] ;  /* 0x0000a500ff0477ac */ /* 0x000e220008000800 */
[----:B------:R-:W-:Y:S01]  /*1cc0*/  ISETP.GE.U32.AND P1, PT, R15, 0x7, PT ;  /* 0x000000070f00780c */ /* 0x000fe20003f26070 */
[----:B------:R-:W-:Y:S01]  /*1cd0*/  IMAD.MOV.U32 R23, RZ, RZ, R34 ;  /* 0x000000ffff177224 */ /* 0x000fe200078e0022 */
[----:B------:R-:W-:Y:S02]  /*1ce0*/  ISETP.NE.AND P0, PT, R3, RZ, PT ;  /* 0x000000ff0300720c */ /* 0x000fe40003f05270 */
[----:B------:R-:W-:Y:S02]  /*1cf0*/  MOV R24, RZ ;  /* 0x000000ff00187202 */ /* 0x000fe40000000f00 */
[----:B0-----:R-:W-:-:S07]  /*1d00*/  MOV R17, UR4 ;  /* 0x0000000400117c02 */ /* 0x001fce0008000f00 */
[----:B------:R-:W-:Y:S05]  /*1d10*/  @!P1 BRA `(.L_x_1131) ;  /* 0x0000000c00489947 */ /* 0x000fea0003800000 */
[----:B------:R-:W-:Y:S01]  /*1d20*/  BSSY.RECONVERGENT B1, `(.L_x_1131) ;  /* 0x00000d1000017945 */ /* 0x000fe20003800200 */
[----:B------:R-:W-:Y:S01]  /*1d30*/  CS2R R24, SRZ ;  /* 0x0000000000187805 */ /* 0x000fe2000001ff00 */
[----:B------:R-:W-:Y:S01]  /*1d40*/  IMAD.U32 R17, RZ, RZ, UR4 ;  /* 0x00000004ff117e24 */ /* 0x000fe2000f8e00ff */
[----:B------:R-:W-:-:S07]  /*1d50*/  MOV R23, R34 ;  /* 0x0000002200177202 */ /* 0x000fce0000000f00 */
.L_x_1132:
[C---:B------:R-:W-:Y:S01]  /*1d60*/  VIADD R32, R17.reuse, 0xffffffff ;  /* 0xffffffff11207836 */ /* 0x040fe20000000000 */
[----:B------:R-:W-:Y:S01]  /*1d70*/  UMOV UR4, 0xd8 ;  /* 0x000000d800047882 */ /* 0x000fe20000000000 */
[C---:B------:R-:W-:Y:S01]  /*1d80*/  IADD3 R27, PT, PT, R17.reuse, -0x2, RZ ;  /* 0xfffffffe111b7810 */ /* 0x040fe20007ffe0ff */
[----:B------:R-:W-:Y:S01]  /*1d90*/  VIADD R28, R17, 0xfffffffd ;  /* 0xfffffffd111c7836 */ /* 0x000fe20000000000 */
[----:B------:R-:W-:Y:S02]  /*1da0*/  IADD3 R25, PT, PT, R25, 0x8, RZ ;  /* 0x0000000819197810 */ /* 0x000fe40007ffe0ff */
[----:B------:R-:W-:Y:S02]  /*1db0*/  LEA R32, R32, UR4, 0x2 ;  /* 0x0000000420207c11 */ /* 0x000fe4000f8e10ff */
[----:B------:R-:W-:Y:S02]  /*1dc0*/  LEA R27, R27, UR4, 0x2 ;  /* 0x000000041b1b7c11 */ /* 0x000fe4000f8e10ff */
[----:B------:R-:W0:Y:S01]  /*1dd0*/  LDC R26, c[0x0][R32+0x388] ;  /* 0x0000e200201a7b82 */ /* 0x000e220000000800 */
[----:B------:R-:W-:-:S07]  /*1de0*/  LEA R28, R28, UR4, 0x2 ;  /* 0x000000041c1c7c11 */ /* 0x000fce000f8e10ff */
[----:B------:R2:W3:Y:S08]  /*1df0*/  LDC R29, c[0x0][R27+0x388] ;  /* 0x0000e2001b1d7b82 */ /* 0x0004f00000000800 */
[----:B------:R4:W5:Y:S08]  /*1e00*/  LDC R30, c[0x0][R28+0x388] ;  /* 0x0000e2001c1e7b82 */ /* 0x0009700000000800 */
[----:B--2---:R-:W2:Y:S08]  /*1e10*/  LDC R27, c[0x0][R27+0x3ec] ;  /* 0x0000fb001b1b7b82 */ /* 0x004eb00000000800 */
[----:B----4-:R-:W4:Y:S01]  /*1e20*/  LDC R28, c[0x0][R28+0x3ec] ;  /* 0x0000fb001c1c7b82 */ /* 0x010f220000000800 */
[----:B0-----:R-:W0:Y:S01]  /*1e30*/  I2F.U32.RP R22, R26 ;  /* 0x0000001a00167306 */ /* 0x001e220000209000 */
[----:B------:R-:W-:-:S02]  /*1e40*/  IADD3 R31, PT, PT, RZ, -R26, RZ ;  /* 0x8000001aff1f7210 */ /* 0x000fc40007ffe0ff */
[----:B------:R-:W-:-:S05]  /*1e50*/  ISETP.NE.U32.AND P3, PT, R26, RZ, PT ;  /* 0x000000ff1a00720c */ /* 0x000fca0003f65070 */
[----:B---3--:R-:W3:Y:S01]  /*1e60*/  I2F.U32.RP R33, R29 ;  /* 0x0000001d00217306 */ /* 0x008ee20000209000 */
[----:B------:R-:W-:-:S07]  /*1e70*/  IADD3 R37, PT, PT, RZ, -R29, RZ ;  /* 0x8000001dff257210 */ /* 0x000fce0007ffe0ff */
[----:B0-----:R-:W0:Y:S01]  /*1e80*/  MUFU.RCP R22, R22 ;  /* 0x0000001600167308 */ /* 0x001e220000001000 */
[----:B-----5:R-:W-:-:S07]  /*1e90*/  IADD3 R41, PT, PT, RZ, -R30, RZ ;  /* 0x8000001eff297210 */ /* 0x020fce0007ffe0ff */
[----:B---3--:R-:W-:Y:S01]  /*1ea0*/  MUFU.RCP R33, R33 ;  /* 0x0000002100217308 */ /* 0x008fe20000001000 */
[----:B0-----:R-:W-:-:S07]  /*1eb0*/  VIADD R12, R22, 0xffffffe ;  /* 0x0ffffffe160c7836 */ /* 0x001fce0000000000 */
[----:B------:R0:W3:Y:S02]  /*1ec0*/  F2I.FTZ.U32.TRUNC.NTZ R13, R12 ;  /* 0x0000000c000d7305 */ /* 0x0000e4000021f000 */
[----:B0-----:R-:W-:Y:S02]  /*1ed0*/  HFMA2 R12, -RZ, RZ, 0, 0 ;  /* 0x00000000ff0c7431 */ /* 0x001fe400000001ff */
[----:B---3--:R-:W-:-:S04]  /*1ee0*/  IMAD R31, R31, R13, RZ ;  /* 0x0000000d1f1f7224 */ /* 0x008fc800078e02ff */
[----:B------:R-:W-:Y:S01]  /*1ef0*/  IMAD.HI.U32 R38, R13, R31, R12 ;  /* 0x0000001f0d267227 */ /* 0x000fe200078e000c */
[----:B------:R-:W-:Y:S02]  /*1f00*/  IADD3 R12, PT, PT, R33, 0xffffffe, RZ ;  /* 0x0ffffffe210c7810 */ /* 0x000fe40007ffe0ff */
[----:B------:R-:W0:Y:S03]  /*1f10*/  I2F.U32.RP R33, R30 ;  /* 0x0000001e00217306 */ /* 0x000e260000209000 */
[----:B------:R-:W-:-:S04]  /*1f20*/  IMAD.HI.U32 R22, R38, R23, RZ ;  /* 0x0000001726167227 */ /* 0x000fc800078e00ff */
[----:B------:R-:W-:Y:S01]  /*1f30*/  IMAD.MOV R31, RZ, RZ, -R22 ;  /* 0x000000ffff1f7224 */ /* 0x000fe200078e0a16 */
[----:B------:R3:W5:Y:S03]  /*1f40*/  F2I.FTZ.U32.TRUNC.NTZ R13, R12 ;  /* 0x0000000c000d7305 */ /* 0x000766000021f000 */
[----:B------:R-:W-:-:S05]  /*1f50*/  IMAD R31, R26, R31, R23 ;  /* 0x0000001f1a1f7224 */ /* 0x000fca00078e0217 */
[----:B------:R-:W-:Y:S01]  /*1f60*/  ISETP.GE.U32.AND P1, PT, R31, R26, PT ;  /* 0x0000001a1f00720c */ /* 0x000fe20003f26070 */
[----:B---3--:R-:W-:Y:S01]  /*1f70*/  HFMA2 R12, -RZ, RZ, 0, 0 ;  /* 0x00000000ff0c7431 */ /* 0x008fe200000001ff */
[----:B0-----:R-:W0:Y:S01]  /*1f80*/  MUFU.RCP R33, R33 ;  /* 0x0000002100217308 */ /* 0x001e220000001000 */
[----:B-----5:R-:W-:-:S04]  /*1f90*/  IMAD R37, R37, R13, RZ ;  /* 0x0000000d25257224 */ /* 0x020fc800078e02ff */
[----:B------:R-:W-:-:S06]  /*1fa0*/  IMAD.HI.U32 R13, R13, R37, R12 ;  /* 0x000000250d0d7227 */ /* 0x000fcc00078e000c */
[----:B------:R-:W-:Y:S01]  /*1fb0*/  @P1 IADD3 R22, PT, PT, R22, 0x1, RZ ;  /* 0x0000000116161810 */ /* 0x000fe20007ffe0ff */
[----:B------:R-:W-:-:S05]  /*1fc0*/  @P1 IMAD.IADD R31, R31, 0x1, -R26 ;  /* 0x000000011f1f1824 */ /* 0x000fca00078e0a1a */
[----:B------:R-:W-:Y:S01]  /*1fd0*/  ISETP.GE.U32.AND P2, PT, R31, R26, PT ;  /* 0x0000001a1f00720c */ /* 0x000fe20003f46070 */
[----:B------:R-:W-:-:S05]  /*1fe0*/  VIADD R31, R17, 0xfffffffc ;  /* 0xfffffffc111f7836 */ /* 0x000fca0000000000 */
[----:B------:R-:W-:-:S04]  /*1ff0*/  LEA R31, R31, UR4, 0x2 ;  /* 0x000000041f1f7c11 */ /* 0x000fc8000f8e10ff */
[----:B------:R3:W5:Y:S03]  /*2000*/  LDC R37, c[0x0][R31+0x388] ;  /* 0x0000e2001f257b82 */ /* 0x0007660000000800 */
[----:B------:R-:W-:Y:S01]  /*2010*/  @P2 VIADD R22, R22, 0x1 ;  /* 0x0000000116162836 */ /* 0x000fe20000000000 */
[----:B------:R-:W-:Y:S02]  /*2020*/  @!P3 LOP3.LUT R22, RZ, R26, RZ, 0x33, !PT ;  /* 0x0000001aff16b212 */ /* 0x000fe400078e33ff */
[----:B------:R-:W-:Y:S02]  /*2030*/  ISETP.NE.U32.AND P3, PT, R29, RZ, PT ;  /* 0x000000ff1d00720c */ /* 0x000fe40003f65070 */
[----:B---3--:R-:W3:Y:S01]  /*2040*/  LDC R31, c[0x0][R31+0x3ec] ;  /* 0x0000fb001f1f7b82 */ /* 0x008ee20000000800 */
[----:B------:R-:W-:Y:S01]  /*2050*/  IMAD.HI.U32 R39, R13, R22, RZ ;  /* 0x000000160d277227 */ /* 0x000fe200078e00ff */
[----:B0-----:R-:W-:-:S02]  /*2060*/  IADD3 R13, PT, PT, R33, 0xffffffe, RZ ;  /* 0x0ffffffe210d7810 */ /* 0x001fc40007ffe0ff */
[----:B------:R-:W-:Y:S01]  /*2070*/  IADD3 R33, PT, PT, R17, -0x5, RZ ;  /* 0xfffffffb11217810 */ /* 0x000fe20007ffe0ff */
[----:B------:R-:W-:-:S03]  /*2080*/  IMAD.MOV R12, RZ, RZ, -R39 ;  /* 0x000000ffff0c7224 */ /* 0x000fc600078e0a27 */
[----:B------:R-:W0:Y:S01]  /*2090*/  F2I.FTZ.U32.TRUNC.NTZ R13, R13 ;  /* 0x0000000d000d7305 */ /* 0x000e22000021f000 */
[----:B------:R-:W-:Y:S01]  /*20a0*/  IMAD R12, R29, R12, R22 ;  /* 0x0000000c1d0c7224 */ /* 0x000fe200078e0216 */
[----:B------:R-:W-:-:S04]  /*20b0*/  LEA R33, R33, UR4, 0x2 ;  /* 0x0000000421217c11 */ /* 0x000fc8000f8e10ff */
[----:B------:R-:W-:Y:S01]  /*20c0*/  ISETP.GE.U32.AND P1, PT, R12, R29, PT ;  /* 0x0000001d0c00720c */ /* 0x000fe20003f26070 */
[----:B------:R1:W2:Y:S01]  /*20d0*/  LDC R40, c[0x0][R33+0x388] ;  /* 0x0000e20021287b82 */ /* 0x0002a20000000800 */
[----:B0-----:R-:W-:-:S07]  /*20e0*/  IMAD R41, R41, R13, RZ ;  /* 0x0000000d29297224 */ /* 0x001fce00078e02ff */
[----:B-1----:R-:W0:Y:S04]  /*20f0*/  LDC R33, c[0x0][R33+0x3ec] ;  /* 0x0000fb0021217b82 */ /* 0x002e280000000800 */
[----:B------:R-:W-:Y:S02]  /*2100*/  @P1 IMAD.IADD R12, R12, 0x1, -R29 ;  /* 0x000000010c0c1824 */ /* 0x000fe400078e0a1d */
[----:B------:R-:W-:-:S03]  /*2110*/  @P1 VIADD R39, R39, 0x1 ;  /* 0x0000000127271836 */ /* 0x000fc60000000000 */
[----:B------:R-:W-:Y:S01]  /*2120*/  ISETP.GE.U32.AND P2, PT, R12, R29, PT ;  /* 0x0000001d0c00720c */ /* 0x000fe20003f46070 */
[----:B------:R-:W-:-:S05]  /*2130*/  HFMA2 R12, -RZ, RZ, 0, 0 ;  /* 0x00000000ff0c7431 */ /* 0x000fca00000001ff */
[----:B------:R-:W-:Y:S01]  /*2140*/  IMAD.HI.U32 R12, R13, R41, R12 ;  /* 0x000000290d0c7227 */ /* 0x000fe200078e000c */
[----:B-----5:R-:W1:Y:S01]  /*2150*/  I2F.U32.RP R38, R37 ;  /* 0x0000002500267306 */ /* 0x020e620000209000 */
[----:B------:R-:W-:-:S05]  /*2160*/  IADD3 R43, PT, PT, RZ, -R37, RZ ;  /* 0x80000025ff2b7210 */ /* 0x000fca0007ffe0ff */
[----:B------:R-:W-:Y:S01]  /*2170*/  @P2 VIADD R39, R39, 0x1 ;  /* 0x0000000127272836 */ /* 0x000fe20000000000 */
[----:B------:R-:W-:Y:S02]  /*2180*/  @!P3 LOP3.LUT R39, RZ, R29, RZ, 0x33, !PT ;  /* 0x0000001dff27b212 */ /* 0x000fe400078e33ff */
[----:B------:R-:W-:-:S03]  /*2190*/  ISETP.NE.U32.AND P3, PT, R30, RZ, PT ;  /* 0x000000ff1e00720c */ /* 0x000fc60003f65070 */
[----:B------:R-:W-:Y:S01]  /*21a0*/  IMAD.HI.U32 R42, R12, R39, RZ ;  /* 0x000000270c2a7227 */ /* 0x000fe200078e00ff */
[----:B-1----:R-:W1:Y:S03]  /*21b0*/  MUFU.RCP R38, R38 ;  /* 0x0000002600267308 */ /* 0x002e660000001000 */
[----:B------:R-:W-:-:S04]  /*21c0*/  IMAD.MOV R41, RZ, RZ, -R42 ;  /* 0x000000ffff297224 */ /* 0x000fc800078e0a2a */
[----:B------:R-:W-:Y:S01]  /*21d0*/  IMAD R41, R30, R41, R39 ;  /* 0x000000291e297224 */ /* 0x000fe200078e0227 */
[----:B--2---:R-:W2:Y:S01]  /*21e0*/  I2F.U32.RP R44, R40 ;  /* 0x00000028002c7306 */ /* 0x004ea20000209000 */
[----:B------:R-:W-:-:S03]  /*21f0*/  IADD3 R45, PT, PT, RZ, -R40, RZ ;  /* 0x80000028ff2d7210 */ /* 0x000fc60007ffe0ff */
[----:B------:R-:W-:Y:S02]  /*2200*/  ISETP.GE.U32.AND P1, PT, R41, R30, PT ;  /* 0x0000001e2900720c */ /* 0x000fe40003f26070 */
[----:B-1----:R-:W-:-:S04]  /*2210*/  IADD3 R12, PT, PT, R38, 0xffffffe, RZ ;  /* 0x0ffffffe260c7810 */ /* 0x002fc80007ffe0ff */
[----:B------:R1:W5:Y:S07]  /*2220*/  F2I.FTZ.U32.TRUNC.NTZ R13, R12 ;  /* 0x0000000c000d7305 */ /* 0x00036e000021f000 */
[----:B------:R-:W-:Y:S01]  /*2230*/  @P1 IMAD.IADD R41, R41, 0x1, -R30 ;  /* 0x0000000129291824 */ /* 0x000fe200078e0a1e */
[----:B------:R-:W-:-:S04]  /*2240*/  @P1 IADD3 R42, PT, PT, R42, 0x1, RZ ;  /* 0x000000012a2a1810 */ /* 0x000fc80007ffe0ff */
[----:B------:R-:W-:Y:S01]  /*2250*/  ISETP.GE.U32.AND P2, PT, R41, R30, PT ;  /* 0x0000001e2900720c */ /* 0x000fe20003f46070 */
[----:B------:R-:W-:Y:S02]  /*2260*/  VIADD R41, R17, 0xfffffffa ;  /* 0xfffffffa11297836 */ /* 0x000fe40000000000 */
[----:B-1----:R-:W-:Y:S01]  /*2270*/  HFMA2 R12, -RZ, RZ, 0, 0 ;  /* 0x00000000ff0c7431 */ /* 0x002fe200000001ff */
[----:B--2---:R-:W1:Y:S02]  /*2280*/  MUFU.RCP R44, R44 ;  /* 0x0000002c002c7308 */ /* 0x004e640000001000 */
[----:B------:R-:W-:Y:S01]  /*2290*/  LEA R38, R41, UR4, 0x2 ;  /* 0x0000000429267c11 */ /* 0x000fe2000f8e10ff */
[----:B-----5:R-:W-:-:S04]  /*22a0*/  IMAD R41, R43, R13, RZ ;  /* 0x0000000d2b297224 */ /* 0x020fc800078e02ff */
[----:B------:R-:W-:Y:S02]  /*22b0*/  IMAD.HI.U32 R13, R13, R41, R12 ;  /* 0x000000290d0d7227 */ /* 0x000fe400078e000c */
[----:B------:R2:W5:Y:S02]  /*22c0*/  LDC R41, c[0x0][R38+0x388] ;  /* 0x0000e20026297b82 */ /* 0x0005640000000800 */
[----:B------:R-:W-:Y:S01]  /*22d0*/  @P2 VIADD R42, R42, 0x1 ;  /* 0x000000012a2a2836 */ /* 0x000fe20000000000 */
[----:B------:R-:W-:Y:S02]  /*22e0*/  @!P3 LOP3.LUT R42, RZ, R30, RZ, 0x33, !PT ;  /* 0x0000001eff2ab212 */ /* 0x000fe400078e33ff */
[----:B------:R-:W-:-:S03]  /*22f0*/  ISETP.NE.U32.AND P3, PT, R37, RZ, PT ;  /* 0x000000ff2500720c */ /* 0x000fc60003f65070 */
[----:B------:R-:W-:Y:S01]  /*2300*/  IMAD.HI.U32 R43, R13, R42, RZ ;  /* 0x0000002a0d2b7227 */ /* 0x000fe200078e00ff */
[----:B-1----:R-:W-:Y:S01]  /*2310*/  IADD3 R13, PT, PT, R44, 0xffffffe, RZ ;  /* 0x0ffffffe2c0d7810 */ /* 0x002fe20007ffe0ff */
[----:B--2---:R-:W1:Y:S01]  /*2320*/  LDC R38, c[0x0][R38+0x3ec] ;  /* 0x0000fb0026267b82 */ /* 0x004e620000000800 */
[C---:B------:R-:W-:Y:S01]  /*2330*/  IADD3 R44, PT, PT, R17.reuse, -0x7, RZ ;  /* 0xfffffff9112c7810 */ /* 0x040fe20007ffe0ff */
[----:B------:R-:W-:Y:S02]  /*2340*/  IMAD.MOV R12, RZ, RZ, -R43 ;  /* 0x000000ffff0c7224 */ /* 0x000fe400078e0a2b */
[----:B------:R-:W-:Y:S01]  /*2350*/  VIADD R17, R17, 0xfffffff8 ;  /* 0xfffffff811117836 */ /* 0x000fe20000000000 */
[----:B------:R-:W2:Y:S01]  /*2360*/  F2I.FTZ.U32.TRUNC.NTZ R13, R13 ;  /* 0x0000000d000d7305 */ /* 0x000ea2000021f000 */
[----:B------:R-:W-:Y:S01]  /*2370*/  IMAD R12, R37, R12, R42 ;  /* 0x0000000c250c7224 */ /* 0x000fe200078e022a */
[----:B------:R-:W-:-:S04]  /*2380*/  LEA R44, R44, UR4, 0x2 ;  /* 0x000000042c2c7c11 */ /* 0x000fc8000f8e10ff */
[----:B------:R-:W-:Y:S01]  /*2390*/  ISETP.GE.U32.AND P1, PT, R12, R37, PT ;  /* 0x000000250c00720c */ /* 0x000fe20003f26070 */
[----:B--2---:R-:W-:-:S12]  /*23a0*/  IMAD R45, R45, R13, RZ ;  /* 0x0000000d2d2d7224 */ /* 0x004fd800078e02ff */
[----:B------:R-:W-:Y:S02]  /*23b0*/  @P1 IMAD.IADD R12, R12, 0x1, -R37 ;  /* 0x000000010c0c1824 */ /* 0x000fe400078e0a25 */
[----:B------:R-:W-:-:S03]  /*23c0*/  @P1 VIADD R43, R43, 0x1 ;  /* 0x000000012b2b1836 */ /* 0x000fc60000000000 */
[----:B------:R-:W-:Y:S01]  /*23d0*/  ISETP.GE.U32.AND P2, PT, R12, R37, PT ;  /* 0x000000250c00720c */ /* 0x000fe20003f46070 */
[----:B------:R-:W-:-:S05]  /*23e0*/  HFMA2 R12, -RZ, RZ, 0, 0 ;  /* 0x00000000ff0c7431 */ /* 0x000fca00000001ff */
[----:B------:R-:W-:Y:S02]  /*23f0*/  IMAD.HI.U32 R12, R13, R45, R12 ;  /* 0x0000002d0d0c7227 */ /* 0x000fe400078e000c */
[----:B------:R2:W4:Y:S01]  /*2400*/  LDC R45, c[0x0][R44+0x388] ;  /* 0x0000e2002c2d7b82 */ /* 0x0005220000000800 */
[----:B-----5:R-:W5:Y:S01]  /*2410*/  I2F.U32.RP R48, R41 ;  /* 0x0000002900307306 */ /* 0x020f620000209000 */
[----:B------:R-:W-:-:S03]  /*2420*/  IADD3 R51, PT, PT, RZ, -R41, RZ ;  /* 0x80000029ff337210 */ /* 0x000fc60007ffe0ff */
[----:B------:R-:W-:Y:S01]  /*2430*/  @P2 VIADD R43, R43, 0x1 ;  /* 0x000000012b2b2836 */ /* 0x000fe20000000000 */
[----:B------:R-:W-:Y:S02]  /*2440*/  @!P3 LOP3.LUT R43, RZ, R37, RZ, 0x33, !PT ;  /* 0x00000025ff2bb212 */ /* 0x000fe400078e33ff */
[----:B------:R-:W-:Y:S01]  /*2450*/  ISETP.NE.U32.AND P3, PT, R40, RZ, PT ;  /* 0x000000ff2800720c */ /* 0x000fe20003f65070 */
[----:B--2---:R-:W2:Y:S02]  /*2460*/  LDC R44, c[0x0][R44+0x3ec] ;  /* 0x0000fb002c2c7b82 */ /* 0x004ea40000000800 */
[----:B------:R-:W-:-:S04]  /*2470*/  IMAD.HI.U32 R46, R12, R43, RZ ;  /* 0x0000002b0c2e7227 */ /* 0x000fc800078e00ff */
[----:B------:R-:W-:Y:S01]  /*2480*/  IMAD.MOV R47, RZ, RZ, -R46 ;  /* 0x000000ffff2f7224 */ /* 0x000fe200078e0a2e */
[----:B-----5:R-:W5:Y:S03]  /*2490*/  MUFU.RCP R48, R48 ;  /* 0x0000003000307308 */ /* 0x020f660000001000 */
[----:B------:R-:W-:-:S05]  /*24a0*/  IMAD R47, R40, R47, R43 ;  /* 0x0000002f282f7224 */ /* 0x000fca00078e022b */
[----:B------:R-:W-:Y:S02]  /*24b0*/  ISETP.GE.U32.AND P1, PT, R47, R40, PT ;  /* 0x000000282f00720c */ /* 0x000fe40003f26070 */
[----:B-----5:R-:W-:-:S11]  /*24c0*/  IADD3 R12, PT, PT, R48, 0xffffffe, RZ ;  /* 0x0ffffffe300c7810 */ /* 0x020fd60007ffe0ff */
[----:B------:R-:W-:Y:S01]  /*24d0*/  @P1 IMAD.IADD R47, R47, 0x1, -R40 ;  /* 0x000000012f2f1824 */ /* 0x000fe200078e0a28 */
[----:B------:R5:W3:Y:S01]  /*24e0*/  F2I.FTZ.U32.TRUNC.NTZ R13, R12 ;  /* 0x0000000c000d7305 */ /* 0x000ae2000021f000 */
[----:B------:R-:W-:-:S03]  /*24f0*/  @P1 IADD3 R46, PT, PT, R46, 0x1, RZ ;  /* 0x000000012e2e1810 */ /* 0x000fc60007ffe0ff */
[----:B------:R-:W-:Y:S02]  /*2500*/  ISETP.GE.U32.AND P2, PT, R47, R40, PT ;  /* 0x000000282f00720c */ /* 0x000fe40003f46070 */
[----:B------:R-:W-:Y:S01]  /*2510*/  LEA R47, R17, UR4, 0x2 ;  /* 0x00000004112f7c11 */ /* 0x000fe2000f8e10ff */
[----:B-----5:R-:W-:Y:S01]  /*2520*/  HFMA2 R12, -RZ, RZ, 0, 0 ;  /* 0x00000000ff0c7431 */ /* 0x020fe200000001ff */
[----:B----4-:R-:W4:Y:S02]  /*2530*/  I2F.U32.RP R49, R45 ;  /* 0x0000002d00317306 */ /* 0x010f240000209000 */
[----:B------:R5:W0:Y:S01]  /*2540*/  LDC R48, c[0x0][R47+0x388] ;  /* 0x0000e2002f307b82 */ /* 0x000a220000000800 */
[----:B---3--:R-:W-:-:S06]  /*2550*/  IMAD R51, R51, R13, RZ ;  /* 0x0000000d33337224 */ /* 0x008fcc00078e02ff */
[----:B------:R-:W-:Y:S01]  /*2560*/  @P2 VIADD R46, R46, 0x1 ;  /* 0x000000012e2e2836 */ /* 0x000fe20000000000 */
[----:B------:R-:W-:Y:S01]  /*2570*/  @!P3 LOP3.LUT R46, RZ, R40, RZ, 0x33, !PT ;  /* 0x00000028ff2eb212 */ /* 0x000fe200078e33ff */
[----:B------:R-:W-:Y:S01]  /*2580*/  IMAD.HI.U32 R13, R13, R51, R12 ;  /* 0x000000330d0d7227 */ /* 0x000fe200078e000c */
[----:B------:R-:W-:Y:S01]  /*2590*/  ISETP.NE.U32.AND P3, PT, R41, RZ, PT ;  /* 0x000000ff2900720c */ /* 0x000fe20003f65070 */
[----:B------:R-:W3:Y:S04]  /*25a0*/  LDC R51, c[0x0][R32+0x3ec] ;  /* 0x0000fb0020337b82 */ /* 0x000ee80000000800 */
[----:B------:R-:W-:Y:S01]  /*25b0*/  IMAD.HI.U32 R50, R13, R46, RZ ;  /* 0x0000002e0d327227 */ /* 0x000fe200078e00ff */
[----:B----4-:R-:W4:Y:S03]  /*25c0*/  MUFU.RCP R49, R49 ;  /* 0x0000003100317308 */ /* 0x010f260000001000 */
[----:B------:R-:W-:Y:S01]  /*25d0*/  IMAD.MOV R12, RZ, RZ, -R50 ;  /* 0x000000ffff0c7224 */ /* 0x000fe200078e0a32 */
[----:B-----5:R-:W5:Y:S03]  /*25e0*/  LDC R47, c[0x0][R47+0x3ec] ;  /* 0x0000fb002f2f7b82 */ /* 0x020f660000000800 */
[----:B------:R-:W-:-:S05]  /*25f0*/  IMAD R12, R41, R12, R46 ;  /* 0x0000000c290c7224 */ /* 0x000fca00078e022e */
[----:B------:R-:W-:Y:S02]  /*2600*/  ISETP.GE.U32.AND P1, PT, R12, R41, PT ;  /* 0x000000290c00720c */ /* 0x000fe40003f26070 */
[----:B----4-:R-:W-:-:S06]  /*2610*/  IADD3 R13, PT, PT, R49, 0xffffffe, RZ ;  /* 0x0ffffffe310d7810 */ /* 0x010fcc0007ffe0ff */
[----:B------:R-:W4:Y:S05]  /*2620*/  F2I.FTZ.U32.TRUNC.NTZ R13, R13 ;  /* 0x0000000d000d7305 */ /* 0x000f2a000021f000 */
[----:B------:R-:W-:Y:S02]  /*2630*/  @P1 IMAD.IADD R12, R12, 0x1, -R41 ;  /* 0x000000010c0c1824 */ /* 0x000fe400078e0a29 */
[----:B------:R-:W-:-:S03]  /*2640*/  @P1 VIADD R50, R50, 0x1 ;  /* 0x0000000132321836 */ /* 0x000fc60000000000 */
[----:B------:R-:W-:Y:S02]  /*2650*/  ISETP.GE.U32.AND P2, PT, R12, R41, PT ;  /* 0x000000290c00720c */ /* 0x000fe40003f46070 */
[----:B------:R-:W-:Y:S01]  /*2660*/  IADD3 R12, PT, PT, RZ, -R45, RZ ;  /* 0x8000002dff0c7210 */ /* 0x000fe20007ffe0ff */
[----:B0-----:R-:W0:Y:S01]  /*2670*/  I2F.U32.RP R52, R48 ;  /* 0x0000003000347306 */ /* 0x001e220000209000 */
[----:B------:R-:W-:-:S03]  /*2680*/  IMAD.MOV R53, RZ, RZ, -R48 ;  /* 0x000000ffff357224 */ /* 0x000fc600078e0a30 */
[----:B----4-:R-:W-:Y:S02]  /*2690*/  IMAD R49, R12, R13, RZ ;  /* 0x0000000d0c317224 */ /* 0x010fe400078e02ff */
[----:B------:R-:W-:-:S04]  /*26a0*/  IMAD.MOV.U32 R12, RZ, RZ, RZ ;  /* 0x000000ffff0c7224 */ /* 0x000fc800078e00ff */
[----:B------:R-:W-:Y:S01]  /*26b0*/  @P2 IADD3 R50, PT, PT, R50, 0x1, RZ ;  /* 0x0000000132322810 */ /* 0x000fe20007ffe0ff */
[----:B------:R-:W-:Y:S01]  /*26c0*/  IMAD.HI.U32 R49, R13, R49, R12 ;  /* 0x000000310d317227 */ /* 0x000fe200078e000c */
[----:B------:R-:W-:Y:S01]  /*26d0*/  @!P3 LOP3.LUT R50, RZ, R41, RZ, 0x33, !PT ;  /* 0x00000029ff32b212 */ /* 0x000fe200078e33ff */
[----:B0-----:R-:W0:Y:S01]  /*26e0*/  MUFU.RCP R52, R52 ;  /* 0x0000003400347308 */ /* 0x001e220000001000 */
[----:B------:R-:W-:-:S03]  /*26f0*/  ISETP.NE.U32.AND P3, PT, R45, RZ, PT ;  /* 0x000000ff2d00720c */ /* 0x000fc60003f65070 */
[----:B------:R-:W-:-:S05]  /*2700*/  IMAD.HI.U32 R49, R49, R50, RZ ;  /* 0x0000003231317227 */ /* 0x000fca00078e00ff */
[----:B------:R-:W-:-:S05]  /*2710*/  IADD3 R12, PT, PT, -R49, RZ, RZ ;  /* 0x000000ff310c7210 */ /* 0x000fca0007ffe1ff */
[----:B------:R-:W-:-:S05]  /*2720*/  IMAD R12, R45, R12, R50 ;  /* 0x0000000c2d0c7224 */ /* 0x000fca00078e0232 */
[----:B------:R-:W-:Y:S01]  /*2730*/  ISETP.GE.U32.AND P1, PT, R12, R45, PT ;  /* 0x0000002d0c00720c */ /* 0x000fe20003f26070 */
[----:B0-----:R-:W-:Y:S01]  /*2740*/  VIADD R13, R52, 0xffffffe ;  /* 0x0ffffffe340d7836 */ /* 0x001fe20000000000 */
[----:B------:R-:W-:-:S05]  /*2750*/  IADD3 R52, PT, PT, -R22, RZ, RZ ;  /* 0x000000ff16347210 */ /* 0x000fca0007ffe1ff */
[----:B------:R-:W0:Y:S01]  /*2760*/  F2I.FTZ.U32.TRUNC.NTZ R13, R13 ;  /* 0x0000000d000d7305 */ /* 0x000e22000021f000 */
[----:B------:R-:W-:Y:S02]  /*2770*/  IMAD R26, R26, R52, R23 ;  /* 0x000000341a1a7224 */ /* 0x000fe400078e0217 */
[----:B------:R-:W-:Y:S02]  /*2780*/  IMAD.MOV R23, RZ, RZ, -R39 ;  /* 0x000000ffff177224 */ /* 0x000fe400078e0a27 */
[----:B---3--:R-:W-:Y:S01]  /*2790*/  IMAD R26, R26, R51, R24 ;  /* 0x000000331a1a7224 */ /* 0x008fe200078e0218 */
[----:B------:R-:W-:Y:S01]  /*27a0*/  @P1 IADD3 R12, PT, PT, -R45, R12, RZ ;  /* 0x0000000c2d0c1210 */ /* 0x000fe20007ffe1ff */
[----:B------:R-:W-:Y:S01]  /*27b0*/  IMAD R22, R29, R23, R22 ;  /* 0x000000171d167224 */ /* 0x000fe200078e0216 */
[----:B------:R-:W-:Y:S02]  /*27c0*/  @P1 IADD3 R49, PT, PT, R49, 0x1, RZ ;  /* 0x0000000131311810 */ /* 0x000fe40007ffe0ff */
[----:B------:R-:W-:Y:S01]  /*27d0*/  ISETP.GE.U32.AND P2, PT, R12, R45, PT ;  /* 0x0000002d0c00720c */ /* 0x000fe20003f46070 */
[----:B------:R-:W-:Y:S01]  /*27e0*/  HFMA2 R12, -RZ, RZ, 0, 0 ;  /* 0x00000000ff0c7431 */ /* 0x000fe200000001ff */
[----:B------:R-:W-:Y:S01]  /*27f0*/  IADD3 R23, PT, PT, -R42, RZ, RZ ;  /* 0x000000ff2a177210 */ /* 0x000fe20007ffe1ff */
[----:B------:R-:W-:-:S02]  /*2800*/  IMAD R27, R22, R27, R26 ;  /* 0x0000001b161b7224 */ /* 0x000fc400078e021a */
[----:B0-----:R-:W-:Y:S02]  /*2810*/  IMAD R53, R53, R13, RZ ;  /* 0x0000000d35357224 */ /* 0x001fe400078e02ff */
[----:B------:R-:W-:Y:S02]  /*2820*/  IMAD R30, R30, R23, R39 ;  /* 0x000000171e1e7224 */ /* 0x000fe400078e0227 */
[----:B------:R-:W-:-:S04]  /*2830*/  IMAD.HI.U32 R12, R13, R53, R12 ;  /* 0x000000350d0c7227 */ /* 0x000fc800078e000c */
[----:B------:R-:W-:Y:S01]  /*2840*/  @P2 VIADD R49, R49, 0x1 ;  /* 0x0000000131312836 */ /* 0x000fe20000000000 */
[----:B------:R-:W-:Y:S01]  /*2850*/  @!P3 LOP3.LUT R49, RZ, R45, RZ, 0x33, !PT ;  /* 0x0000002dff31b212 */ /* 0x000fe200078e33ff */
[----:B------:R-:W-:Y:S01]  /*2860*/  IMAD.MOV R22, RZ, RZ, -R43 ;  /* 0x000000ffff167224 */ /* 0x000fe200078e0a2b */
[----:B------:R-:W-:Y:S01]  /*2870*/  ISETP.NE.U32.AND P3, PT, R48, RZ, PT ;  /* 0x000000ff3000720c */ /* 0x000fe20003f65070 */
[----:B------:R-:W-:Y:S02]  /*2880*/  IMAD R28, R30, R28, R27 ;  /* 0x0000001c1e1c7224 */ /* 0x000fe400078e021b */
[----:B------:R-:W-:-:S04]  /*2890*/  IMAD.HI.U32 R12, R12, R49, RZ ;  /* 0x000000310c0c7227 */ /* 0x000fc800078e00ff */
[----:B------:R-:W-:Y:S02]  /*28a0*/  IMAD.MOV R13, RZ, RZ, -R12 ;  /* 0x000000ffff0d7224 */ /* 0x000fe400078e0a0c */
[----:B------:R-:W-:Y:S02]  /*28b0*/  IMAD R37, R37, R22, R42 ;  /* 0x0000001625257224 */ /* 0x000fe400078e022a */
[----:B------:R-:W-:Y:S02]  /*28c0*/  IMAD R13, R48, R13, R49 ;  /* 0x0000000d300d7224 */ /* 0x000fe400078e0231 */
[----:B------:R-:W-:-:S03]  /*28d0*/  IMAD R28, R37, R31, R28 ;  /* 0x0000001f251c7224 */ /* 0x000fc600078e021c */
[----:B------:R-:W-:-:S13]  /*28e0*/  ISETP.GE.U32.AND P1, PT, R13, R48, PT ;  /* 0x000000300d00720c */ /* 0x000fda0003f26070 */
[----:B------:R-:W-:Y:S01]  /*28f0*/  @P1 IADD3 R13, PT, PT, -R48, R13, RZ ;  /* 0x0000000d300d1210 */ /* 0x000fe20007ffe1ff */
[----:B------:R-:W-:Y:S01]  /*2900*/  @P1 VIADD R12, R12, 0x1 ;  /* 0x000000010c0c1836 */ /* 0x000fe20000000000 */
[----:B------:R-:W-:Y:S02]  /*2910*/  ISETP.NE.AND P1, PT, R25, R2, PT ;  /* 0x000000021900720c */ /* 0x000fe40003f25270 */
[----:B------:R-:W-:Y:S01]  /*2920*/  ISETP.GE.U32.AND P2, PT, R13, R48, PT ;  /* 0x000000300d00720c */ /* 0x000fe20003f46070 */
[----:B------:R-:W-:-:S04]  /*2930*/  IMAD.MOV R13, RZ, RZ, -R46 ;  /* 0x000000ffff0d7224 */ /* 0x000fc800078e0a2e */
[----:B------:R-:W-:Y:S01]  /*2940*/  IMAD R40, R40, R13, R43 ;  /* 0x0000000d28287224 */ /* 0x000fe200078e022b */
[----:B------:R-:W-:-:S03]  /*2950*/  IADD3 R13, PT, PT, -R50, RZ, RZ ;  /* 0x000000ff320d7210 */ /* 0x000fc60007ffe1ff */
[----:B------:R-:W-:Y:S02]  /*2960*/  IMAD R33, R40, R33, R28 ;  /* 0x0000002128217224 */ /* 0x000fe400078e021c */
[----:B------:R-:W-:Y:S02]  /*2970*/  IMAD R41, R41, R13, R46 ;  /* 0x0000000d29297224 */ /* 0x000fe400078e022e */
[----:B------:R-:W-:Y:S01]  /*2980*/  @P2 IADD3 R12, PT, PT, R12, 0x1, RZ ;  /* 0x000000010c0c2810 */ /* 0x000fe20007ffe0ff */
[----:B------:R-:W-:Y:S01]  /*2990*/  IMAD.MOV R13, RZ, RZ, -R49 ;  /* 0x000000ffff0d7224 */ /* 0x000fe200078e0a31 */
[----:B------:R-:W-:Y:S01]  /*29a0*/  @!P3 LOP3.LUT R12, RZ, R48, RZ, 0x33, !PT ;  /* 0x00000030ff0cb212 */ /* 0x000fe200078e33ff */
[----:B-1----:R-:W-:Y:S02]  /*29b0*/  IMAD R33, R41, R38, R33 ;  /* 0x0000002629217224 */ /* 0x002fe400078e0221 */
[----:B------:R-:W-:Y:S01]  /*29c0*/  IMAD R45, R45, R13, R50 ;  /* 0x0000000d2d2d7224 */ /* 0x000fe200078e0232 */
[----:B------:R-:W-:Y:S01]  /*29d0*/  MOV R23, R12 ;  /* 0x0000000c00177202 */ /* 0x000fe20000000f00 */
[----:B------:R-:W-:-:S02]  /*29e0*/  IMAD.MOV R24, RZ, RZ, -R12 ;  /* 0x000000ffff187224 */ /* 0x000fc400078e0a0c */
[----:B--2---:R-:W-:Y:S02]  /*29f0*/  IMAD R44, R45, R44, R33 ;  /* 0x0000002c2d2c7224 */ /* 0x004fe400078e0221 */
[----:B------:R-:W-:-:S04]  /*2a00*/  IMAD R24, R48, R24, R49 ;  /* 0x0000001830187224 */ /* 0x000fc800078e0231 */
[----:B-----5:R-:W-:Y:S01]  /*2a10*/  IMAD R24, R24, R47, R44 ;  /* 0x0000002f18187224 */ /* 0x020fe200078e022c */
[----:B------:R-:W-:Y:S06]  /*2a20*/  @P1 BRA `(.L_x_1132) ;  /* 0xfffffff000cc1947 */ /* 0x000fec000383ffff */
[----:B------:R-:W-:Y:S05]  /*2a30*/  BSYNC.RECONVERGENT B1 ;  /* 0x0000000000017941 */ /* 0x000fea0003800200 */
.L_x_1131:
[----:B------:R-:W-:Y:S05]  /*2a40*/  @!P0 BRA `(.L_x_1130) ;  /* 0x0000000800f48947 */ /* 0x000fea0003800000 */
[----:B------:R-:W-:Y:S02]  /*2a50*/  ISETP.GE.U32.AND P1, PT, R8, 0x3, PT ;  /* 0x000000030800780c */ /* 0x000fe40003f26070 */
[----:B------:R-:W-:-:S11]  /*2a60*/  ISETP.NE.AND P0, PT, R4, RZ, PT ;  /* 0x000000ff0400720c */ /* 0x000fd60003f05270 */
[----:B------:R-:W-:Y:S05]  /*2a70*/  @!P1 BRA `(.L_x_1133) ;  /* 0x0000000400989947 */ /* 0x000fea0003800000 */
[C---:B------:R-:W-:Y:S01]  /*2a80*/  VIADD R28, R17.reuse, 0xffffffff ;  /* 0xffffffff111c7836 */ /* 0x040fe20000000000 */
[----:B------:R-:W-:Y:S01]  /*2a90*/  UMOV UR4, 0xd8 ;  /* 0x000000d800047882 */ /* 0x000fe20000000000 */
[C---:B------:R-:W-:Y:S01]  /*2aa0*/  IADD3 R25, PT, PT, R17.reuse, -0x2, RZ ;  /* 0xfffffffe11197810 */ /* 0x040fe20007ffe0ff */
[C---:B------:R-:W-:Y:S01]  /*2ab0*/  VIADD R30, R17.reuse, 0xfffffffd ;  /* 0xfffffffd111e7836 */ /* 0x040fe20000000000 */
[----:B------:R-:W-:Y:S02]  /*2ac0*/  IADD3 R17, PT, PT, R17, -0x4, RZ ;  /* 0xfffffffc11117810 */ /* 0x000fe40007ffe0ff */
[----:B------:R-:W-:Y:S02]  /*2ad0*/  LEA R28, R28, UR4, 0x2 ;  /* 0x000000041c1c7c11 */ /* 0x000fe4000f8e10ff */
[----:B------:R-:W-:Y:S02]  /*2ae0*/  LEA R25, R25, UR4, 0x2 ;  /* 0x0000000419197c11 */ /* 0x000fe4000f8e10ff */
[----:B------:R0:W2:Y:S01]  /*2af0*/  LDC R26, c[0x0][R28+0x388] ;  /* 0x0000e2001c1a7b82 */ /* 0x0000a20000000800 */
[----:B------:R-:W-:-:S07]  /*2b00*/  LEA R30, R30, UR4, 0x2 ;  /* 0x000000041e1e7c11 */ /* 0x000fce000f8e10ff */
[----:B------:R3:W4:Y:S08]  /*2b10*/  LDC R22, c[0x0][R25+0x388] ;  /* 0x0000e20019167b82 */ /* 0x0007300000000800 */
[----:B0-----:R-:W0:Y:S08]  /*2b20*/  LDC R28, c[0x0][R28+0x3ec] ;  /* 0x0000fb001c1c7b82 */ /* 0x001e300000000800 */
[----:B---3--:R-:W3:Y:S01]  /*2b30*/  LDC R25, c[0x0][R25+0x3ec] ;  /* 0x0000fb0019197b82 */ /* 0x008ee20000000800 */
[----:B--2---:R-:W2:Y:S01]  /*2b40*/  I2F.U32.RP R27, R26 ;  /* 0x0000001a001b7306 */ /* 0x004ea20000209000 */
[----:B------:R-:W-:-:S02]  /*2b50*/  IADD3 R29, PT, PT, RZ, -R26, RZ ;  /* 0x8000001aff1d7210 */ /* 0x000fc40007ffe0ff */
[----:B------:R-:W-:-:S05]  /*2b60*/  ISETP.NE.U32.AND P3, PT, R26, RZ, PT ;  /* 0x000000ff1a00720c */ /* 0x000fca0003f65070 */
[----:B----4-:R-:W4:Y:S08]  /*2b70*/  I2F.U32.RP R33, R22 ;  /* 0x0000001600217306 */ /* 0x010f300000209000 */
[----:B--2---:R-:W2:Y:S08]  /*2b80*/  MUFU.RCP R27, R27 ;  /* 0x0000001b001b7308 */ /* 0x004eb00000001000 */
[----:B----4-:R-:W-:Y:S01]  /*2b90*/  MUFU.RCP R33, R33 ;  /* 0x0000002100217308 */ /* 0x010fe20000001000 */
[----:B--2---:R-:W-:-:S02]  /*2ba0*/  VIADD R12, R27, 0xffffffe ;  /* 0x0ffffffe1b0c7836 */ /* 0x004fc40000000000 */
[----:B------:R2:W4:Y:S05]  /*2bb0*/  LDC R27, c[0x0][R30+0x388] ;  /* 0x0000e2001e1b7b82 */ /* 0x00052a0000000800 */
[----:B------:R5:W1:Y:S03]  /*2bc0*/  F2I.FTZ.U32.TRUNC.NTZ R13, R12 ;  /* 0x0000000c000d7305 */ /* 0x000a66000021f000 */
[----:B--2---:R-:W2:Y:S01]  /*2bd0*/  LDC R30, c[0x0][R30+0x3ec] ;  /* 0x0000fb001e1e7b82 */ /* 0x004ea20000000800 */
[----:B-----5:R-:W-:Y:S02]  /*2be0*/  HFMA2 R12, -RZ, RZ, 0, 0 ;  /* 0x00000000ff0c7431 */ /* 0x020fe400000001ff */
[----:B-1----:R-:W-:-:S04]  /*2bf0*/  IMAD R29, R29, R13, RZ ;  /* 0x0000000d1d1d7224 */ /* 0x002fc800078e02ff */
[----:B------:R-:W-:Y:S01]  /*2c00*/  IMAD.HI.U32 R32, R13, R29, R12 ;  /* 0x0000001d0d207227 */ /* 0x000fe200078e000c */
[----:B------:R-:W-:Y:S02]  /*2c10*/  IADD3 R12, PT, PT, R33, 0xffffffe, RZ ;  /* 0x0ffffffe210c7810 */ /* 0x000fe40007ffe0ff */
[----:B------:R-:W-:Y:S02]  /*2c20*/  LEA R33, R17, UR4, 0x2 ;  /* 0x0000000411217c11 */ /* 0x000fe4000f8e10ff */
[----:B------:R1:W-:Y:S01]  /*2c30*/  F2I.FTZ.U32.TRUNC.NTZ R13, R12 ;  /* 0x0000000c000d7305 */ /* 0x0003e2000021f000 */
[----:B------:R-:W-:-:S04]  /*2c40*/  IMAD.HI.U32 R29, R32, R23, RZ ;  /* 0x00000017201d7227 */ /* 0x000fc800078e00ff */
[----:B------:R-:W-:-:S04]  /*2c50*/  IMAD.MOV R31, RZ, RZ, -R29 ;  /* 0x000000ffff1f7224 */ /* 0x000fc800078e0a1d */
[----:B------:R-:W-:Y:S02]  /*2c60*/  IMAD R31, R26, R31, R23 ;  /* 0x0000001f1a1f7224 */ /* 0x000fe400078e0217 */
[----:B-1----:R-:W-:-:S03]  /*2c70*/  HFMA2 R12, -RZ, RZ, 0, 0 ;  /* 0x00000000ff0c7431 */ /* 0x002fc600000001ff */
[----:B------:R-:W-:Y:S01]  /*2c80*/  ISETP.GE.U32.AND P1, PT, R31, R26, PT ;  /* 0x0000001a1f00720c */ /* 0x000fe20003f26070 */
[----:B----4-:R-:W1:Y:S01]  /*2c90*/  I2F.U32.RP R38, R27 ;  /* 0x0000001b00267306 */ /* 0x010e620000209000 */
[----:B------:R-:W-:-:S11]  /*2ca0*/  IADD3 R39, PT, PT, RZ, -R27, RZ ;  /* 0x8000001bff277210 */ /* 0x000fd60007ffe0ff */
[----:B------:R-:W-:Y:S02]  /*2cb0*/  @P1 IMAD.IADD R31, R31, 0x1, -R26 ;  /* 0x000000011f1f1824 */ /* 0x000fe400078e0a1a */
[----:B------:R-:W-:-:S03]  /*2cc0*/  @P1 VIADD R29, R29, 0x1 ;  /* 0x000000011d1d1836 */ /* 0x000fc60000000000 */
[----:B------:R-:W-:Y:S02]  /*2cd0*/  ISETP.GE.U32.AND P2, PT, R31, R26, PT ;  /* 0x0000001a1f00720c */ /* 0x000fe40003f46070 */
[----:B------:R-:W-:Y:S01]  /*2ce0*/  IADD3 R31, PT, PT, RZ, -R22, RZ ;  /* 0x80000016ff1f7210 */ /* 0x000fe20007ffe0ff */
[----:B-1----:R-:W1:Y:S04]  /*2cf0*/  MUFU.RCP R38, R38 ;  /* 0x0000002600267308 */ /* 0x002e680000001000 */
[----:B------:R-:W-:-:S04]  /*2d00*/  IMAD R31, R31, R13, RZ ;  /* 0x0000000d1f1f7224 */ /* 0x000fc800078e02ff */
[----:B------:R-:W-:Y:S02]  /*2d10*/  IMAD.HI.U32 R12, R13, R31, R12 ;  /* 0x0000001f0d0c7227 */ /* 0x000fe400078e000c */
[----:B------:R4:W5:Y:S02]  /*2d20*/  LDC R31, c[0x0][R33+0x388] ;  /* 0x0000e200211f7b82 */ /* 0x0009640000000800 */
[----:B------:R-:W-:Y:S01]  /*2d30*/  @P2 VIADD R29, R29, 0x1 ;  /* 0x000000011d1d2836 */ /* 0x000fe20000000000 */
[----:B------:R-:W-:Y:S02]  /*2d40*/  @!P3 LOP3.LUT R29, RZ, R26, RZ, 0x33, !PT ;  /* 0x0000001aff1db212 */ /* 0x000fe400078e33ff */
[----:B------:R-:W-:-:S03]  /*2d50*/  ISETP.NE.U32.AND P3, PT, R22, RZ, PT ;  /* 0x000000ff1600720c */ /* 0x000fc60003f65070 */
[----:B------:R-:W-:Y:S01]  /*2d60*/  IMAD.HI.U32 R32, R12, R29, RZ ;  /* 0x0000001d0c207227 */ /* 0x000fe200078e00ff */
[----:B----4-:R-:W4:Y:S01]  /*2d70*/  LDC R33, c[0x0][R33+0x3ec] ;  /* 0x0000fb0021217b82 */ /* 0x010f220000000800 */
[----:B-1----:R-:W-:Y:S02]  /*2d80*/  IADD3 R12, PT, PT, R38, 0xffffffe, RZ ;  /* 0x0ffffffe260c7810 */ /* 0x002fe40007ffe0ff */
[----:B------:R-:W-:Y:S02]  /*2d90*/  IMAD.MOV R37, RZ, RZ, -R32 ;  /* 0x000000ffff257224 */ /* 0x000fe400078e0a20 */
[----:B------:R1:W0:Y:S02]  /*2da0*/  F2I.FTZ.U32.TRUNC.NTZ R13, R12 ;  /* 0x0000000c000d7305 */ /* 0x000224000021f000 */
[----:B------:R-:W-:-:S05]  /*2db0*/  IMAD R37, R22, R37, R29 ;  /* 0x0000002516257224 */ /* 0x000fca00078e021d */
[----:B------:R-:W-:Y:S01]  /*2dc0*/  ISETP.GE.U32.AND P1, PT, R37, R22, PT ;  /* 0x000000162500720c */ /* 0x000fe20003f26070 */
[----:B-1----:R-:W-:Y:S02]  /*2dd0*/  IMAD.MOV.U32 R12, RZ, RZ, RZ ;  /* 0x000000ffff0c7224 */ /* 0x002fe400078e00ff */
[----:B0-----:R-:W-:-:S04]  /*2de0*/  IMAD R39, R39, R13, RZ ;  /* 0x0000000d27277224 */ /* 0x001fc800078e02ff */
[----:B------:R-:W-:-:S06]  /*2df0*/  IMAD.HI.U32 R13, R13, R39, R12 ;  /* 0x000000270d0d7227 */ /* 0x000fcc00078e000c */
[----:B------:R-:W-:Y:S02]  /*2e00*/  @P1 IMAD.IADD R37, R37, 0x1, -R22 ;  /* 0x0000000125251824 */ /* 0x000fe400078e0a16 */
[----:B------:R-:W-:-:S03]  /*2e10*/  @P1 VIADD R32, R32, 0x1 ;  /* 0x0000000120201836 */ /* 0x000fc60000000000 */
[----:B------:R-:W-:Y:S02]  /*2e20*/  ISETP.GE.U32.AND P2, PT, R37, R22, PT ;  /* 0x000000162500720c */ /* 0x000fe40003f46070 */
[----:B-----5:R-:W0:Y:S11]  /*2e30*/  I2F.U32.RP R37, R31 ;  /* 0x0000001f00257306 */ /* 0x020e360000209000 */
[----:B------:R-:W-:-:S02]  /*2e40*/  @P2 IADD3 R32, PT, PT, R32, 0x1, RZ ;  /* 0x0000000120202810 */ /* 0x000fc40007ffe0ff */
[----:B------:R-:W-:Y:S02]  /*2e50*/  @!P3 LOP3.LUT R32, RZ, R22, RZ, 0x33, !PT ;  /* 0x00000016ff20b212 */ /* 0x000fe400078e33ff */
[----:B------:R-:W-:-:S03]  /*2e60*/  ISETP.NE.U32.AND P3, PT, R27, RZ, PT ;  /* 0x000000ff1b00720c */ /* 0x000fc60003f65070 */
[----:B------:R-:W-:Y:S01]  /*2e70*/  IMAD.HI.U32 R38, R13, R32, RZ ;  /* 0x000000200d267227 */ /* 0x000fe200078e00ff */
[----:B0-----:R-:W0:Y:S04]  /*2e80*/  MUFU.RCP R37, R37 ;  /* 0x0000002500257308 */ /* 0x001e280000001000 */
[----:B------:R-:W-:-:S05]  /*2e90*/  IADD3 R12, PT, PT, -R38, RZ, RZ ;  /* 0x000000ff260c7210 */ /* 0x000fca0007ffe1ff */
[----:B------:R-:W-:-:S05]  /*2ea0*/  IMAD R12, R27, R12, R32 ;  /* 0x0000000c1b0c7224 */ /* 0x000fca00078e0220 */
[----:B------:R-:W-:Y:S01]  /*2eb0*/  ISETP.GE.U32.AND P1, PT, R12, R27, PT ;  /* 0x0000001b0c00720c */ /* 0x000fe20003f26070 */
[----:B0-----:R-:W-:-:S06]  /*2ec0*/  VIADD R13, R37, 0xffffffe ;  /* 0x0ffffffe250d7836 */ /* 0x001fcc0000000000 */
[----:B------:R-:W0:Y:S06]  /*2ed0*/  F2I.FTZ.U32.TRUNC.NTZ R13, R13 ;  /* 0x0000000d000d7305 */ /* 0x000e2c000021f000 */
[----:B------:R-:W-:Y:S02]  /*2ee0*/  @P1 IADD3 R12, PT, PT, -R27, R12, RZ ;  /* 0x0000000c1b0c1210 */ /* 0x000fe40007ffe1ff */
[----:B------:R-:W-:Y:S02]  /*2ef0*/  @P1 IADD3 R38, PT, PT, R38, 0x1, RZ ;  /* 0x0000000126261810 */ /* 0x000fe40007ffe0ff */
[----:B------:R-:W-:Y:S01]  /*2f00*/  ISETP.GE.U32.AND P2, PT, R12, R27, PT ;  /* 0x0000001b0c00720c */ /* 0x000fe20003f46070 */
[----:B------:R-:W-:-:S04]  /*2f10*/  IMAD.MOV R12, RZ, RZ, -R31 ;  /* 0x000000ffff0c7224 */ /* 0x000fc800078e0a1f */
[----:B0-----:R-:W-:Y:S02]  /*2f20*/  IMAD R37, R12, R13, RZ ;  /* 0x0000000d0c257224 */ /* 0x001fe400078e02ff */
[----:B------:R-:W-:-:S06]  /*2f30*/  HFMA2 R12, -RZ, RZ, 0, 0 ;  /* 0x00000000ff0c7431 */ /* 0x000fcc00000001ff */
[----:B------:R-:W-:Y:S01]  /*2f40*/  @P2 VIADD R38, R38, 0x1 ;  /* 0x0000000126262836 */ /* 0x000fe20000000000 */
[----:B------:R-:W-:Y:S01]  /*2f50*/  @!P3 LOP3.LUT R38, RZ, R27, RZ, 0x33, !PT ;  /* 0x0000001bff26b212 */ /* 0x000fe200078e33ff */
[----:B------:R-:W-:Y:S01]  /*2f60*/  IMAD.HI.U32 R37, R13, R37, R12 ;  /* 0x000000250d257227 */ /* 0x000fe200078e000c */
[----:B------:R-:W-:-:S03]  /*2f70*/  ISETP.NE.U32.AND P3, PT, R31, RZ, PT ;  /* 0x000000ff1f00720c */ /* 0x000fc60003f65070 */
[----:B------:R-:W-:Y:S02]  /*2f80*/  IMAD.MOV R13, RZ, RZ, -R29 ;  /* 0x000000ffff0d7224 */ /* 0x000fe400078e0a1d */
        /* <DEDUP_REMOVED lines=20> */
[----:B----4-:R-:W-:-:S07]  /*30d0*/  IMAD R24, R24, R33, R13 ;  /* 0x0000002118187224 */ /* 0x010fce00078e020d */
.L_x_1133:
[----:B------:R-:W-:Y:S05]  /*30e0*/  @!P0 BRA `(.L_x_1130) ;  /* 0x00000004004c8947 */ /* 0x000fea0003800000 */
[----:B------:R-:W-:Y:S02]  /*30f0*/  ISETP.NE.AND P1, PT, R5, 0x1, PT ;  /* 0x000000010500780c */ /* 0x000fe40003f25270 */
[----:B------:R-:W-:-:S11]  /*3100*/  ISETP.NE.AND P0, PT, R21, RZ, PT ;  /* 0x000000ff1500720c */ /* 0x000fd60003f05270 */
[----:B------:R-:W-:Y:S05]  /*3110*/  @!P1 BRA `(.L_x_1134) ;  /* 0x0000000000d09947 */ /* 0x000fea0003800000 */
[C---:B------:R-:W-:Y:S01]  /*3120*/  IADD3 R12, PT, PT, R17.reuse, -0x1, RZ ;  /* 0xffffffff110c7810 */ /* 0x040fe20007ffe0ff */
[----:B------:R-:W-:Y:S01]  /*3130*/  UMOV UR4, 0xd8 ;  /* 0x000000d800047882 */ /* 0x000fe20000000000 */
[----:B------:R-:W-:Y:S02]  /*3140*/  VIADD R17, R17, 0xfffffffe ;  /* 0xfffffffe11117836 */ /* 0x000fe40000000000 */
[----:B------:R-:W-:-:S03]  /*3150*/  LEA R22, R12, UR4, 0x2 ;  /* 0x000000040c167c11 */ /* 0x000fc6000f8e10ff */
[----:B------:R-:W-:Y:S01]  /*3160*/  LEA R29, R17, UR4, 0x2 ;  /* 0x00000004111d7c11 */ /* 0x000fe2000f8e10ff */
[----:B------:R0:W2:Y:S08]  /*3170*/  LDC R26, c[0x0][R22+0x388] ;  /* 0x0000e200161a7b82 */ /* 0x0000b00000000800 */
[----:B------:R3:W4:Y:S08]  /*3180*/  LDC R31, c[0x0][R29+0x388] ;  /* 0x0000e2001d1f7b82 */ /* 0x0007300000000800 */
[----:B0-----:R-:W0:Y:S08]  /*3190*/  LDC R22, c[0x0][R22+0x3ec] ;  /* 0x0000fb0016167b82 */ /* 0x001e300000000800 */
[----:B---3--:R-:W3:Y:S01]  /*31a0*/  LDC R29, c[0x0][R29+0x3ec] ;  /* 0x0000fb001d1d7b82 */ /* 0x008ee20000000800 */
[----:B--2---:R-:W2:Y:S01]  /*31b0*/  I2F.U32.RP R25, R26 ;  /* 0x0000001a00197306 */ /* 0x004ea20000209000 */
[----:B------:R-:W-:Y:S01]  /*31c0*/  IMAD.MOV R27, RZ, RZ, -R26 ;  /* 0x000000ffff1b7224 */ /* 0x000fe200078e0a1a */
[----:B------:R-:W-:-:S06]  /*31d0*/  ISETP.NE.U32.AND P3, PT, R26, RZ, PT ;  /* 0x000000ff1a00720c */ /* 0x000fcc0003f65070 */
[----:B----4-:R-:W4:Y:S08]  /*31e0*/  I2F.U32.RP R30, R31 ;  /* 0x0000001f001e7306 */ /* 0x010f300000209000 */
        /* <DEDUP_REMOVED lines=13> */
[----:B--2---:R-:W-:-:S12]  /*32c0*/  IMAD.MOV.U32 R12, RZ, RZ, RZ ;  /* 0x000000ffff0c7224 */ /* 0x004fd800078e00ff */
[----:B------:R-:W-:Y:S02]  /*32d0*/  @P1 IMAD.IADD R25, R25, 0x1, -R26 ;  /* 0x0000000119191824 */ /* 0x000fe400078e0a1a */
[----:B------:R-:W-:-:S03]  /*32e0*/  @P1 VIADD R28, R28, 0x1 ;  /* 0x000000011c1c1836 */ /* 0x000fc60000000000 */
[----:B------:R-:W-:Y:S02]  /*32f0*/  ISETP.GE.U32.AND P2, PT, R25, R26, PT ;  /* 0x0000001a1900720c */ /* 0x000fe40003f46070 */
[----:B------:R-:W-:-:S05]  /*3300*/  IADD3 R25, PT, PT, RZ, -R31, RZ ;  /* 0x8000001fff197210 */ /* 0x000fca0007ffe0ff */
[----:B----4-:R-:W-:-:S04]  /*3310*/  IMAD R25, R25, R13, RZ ;  /* 0x0000000d19197224 */ /* 0x010fc800078e02ff */
[----:B------:R-:W-:Y:S02]  /*3320*/  IMAD.HI.U32 R25, R13, R25, R12 ;  /* 0x000000190d197227 */ /* 0x000fe400078e000c */
[----:B------:R-:W-:Y:S02]  /*3330*/  @P2 IADD3 R28, PT, PT, R28, 0x1, RZ ;  /* 0x000000011c1c2810 */ /* 0x000fe40007ffe0ff */
[----:B------:R-:W-:Y:S02]  /*3340*/  @!P3 LOP3.LUT R28, RZ, R26, RZ, 0x33, !PT ;  /* 0x0000001aff1cb212 */ /* 0x000fe400078e33ff */
[----:B------:R-:W-:-:S03]  /*3350*/  ISETP.NE.U32.AND P3, PT, R31, RZ, PT ;  /* 0x000000ff1f00720c */ /* 0x000fc60003f65070 */
[----:B------:R-:W-:-:S05]  /*3360*/  IMAD.HI.U32 R25, R25, R28, RZ ;  /* 0x0000001c19197227 */ /* 0x000fca00078e00ff */
[----:B------:R-:W-:-:S05]  /*3370*/  IADD3 R12, PT, PT, -R25, RZ, RZ ;  /* 0x000000ff190c7210 */ /* 0x000fca0007ffe1ff */
[----:B------:R-:W-:-:S05]  /*3380*/  IMAD R12, R31, R12, R28 ;  /* 0x0000000c1f0c7224 */ /* 0x000fca00078e021c */
[----:B------:R-:W-:-:S13]  /*3390*/  ISETP.GE.U32.AND P1, PT, R12, R31, PT ;  /* 0x0000001f0c00720c */ /* 0x000fda0003f26070 */
[----:B------:R-:W-:Y:S01]  /*33a0*/  @P1 IMAD.IADD R12, R12, 0x1, -R31 ;  /* 0x000000010c0c1824 */ /* 0x000fe200078e0a1f */
[----:B------:R-:W-:-:S04]  /*33b0*/  @P1 IADD3 R25, PT, PT, R25, 0x1, RZ ;  /* 0x0000000119191810 */ /* 0x000fc80007ffe0ff */
[----:B------:R-:W-:Y:S02]  /*33c0*/  ISETP.GE.U32.AND P2, PT, R12, R31, PT ;  /* 0x0000001f0c00720c */ /* 0x000fe40003f46070 */
[----:B------:R-:W-:-:S05]  /*33d0*/  IADD3 R12, PT, PT, -R28, RZ, RZ ;  /* 0x000000ff1c0c7210 */ /* 0x000fca0007ffe1ff */
[----:B------:R-:W-:-:S04]  /*33e0*/  IMAD R13, R26, R12, R23 ;  /* 0x0000000c1a0d7224 */ /* 0x000fc800078e0217 */
[----:B0-----:R-:W-:Y:S02]  /*33f0*/  IMAD R13, R13, R22, R24 ;  /* 0x000000160d0d7224 */ /* 0x001fe400078e0218 */
[----:B------:R-:W-:Y:S01]  /*3400*/  @P2 VIADD R25, R25, 0x1 ;  /* 0x0000000119192836 */ /* 0x000fe20000000000 */
[----:B------:R-:W-:-:S04]  /*3410*/  @!P3 LOP3.LUT R25, RZ, R31, RZ, 0x33, !PT ;  /* 0x0000001fff19b212 */ /* 0x000fc800078e33ff */
[----:B------:R-:W-:Y:S01]  /*3420*/  MOV R23, R25 ;  /* 0x0000001900177202 */ /* 0x000fe20000000f00 */
[----:B------:R-:W-:-:S04]  /*3430*/  IMAD.MOV R12, RZ, RZ, -R25 ;  /* 0x000000ffff0c7224 */ /* 0x000fc800078e0a19 */
[----:B------:R-:W-:-:S04]  /*3440*/  IMAD R12, R31, R12, R28 ;  /* 0x0000000c1f0c7224 */ /* 0x000fc800078e021c */
[----:B---3--:R-:W-:-:S07]  /*3450*/  IMAD R24, R12, R29, R13 ;  /* 0x0000001d0c187224 */ /* 0x008fce00078e020d */
.L_x_1134:
[----:B------:R-:W-:Y:S05]  /*3460*/  @!P0 BRA `(.L_x_1130) ;  /* 0x00000000006c8947 */ /* 0x000fea0003800000 */
[----:B------:R-:W-:Y:S01]  /*3470*/  VIADD R17, R17, 0xffffffff ;  /* 0xffffffff11117836 */ /* 0x000fe20000000000 */
[----:B------:R-:W-:-:S04]  /*3480*/  UMOV UR4, 0xd8 ;  /* 0x000000d800047882 */ /* 0x000fc80000000000 */
[----:B------:R-:W-:-:S04]  /*3490*/  LEA R17, R17, UR4, 0x2 ;  /* 0x0000000411117c11 */ /* 0x000fc8000f8e10ff */
[----:B------:R-:W0:Y:S02]  /*34a0*/  LDC R22, c[0x0][R17+0x388] ;  /* 0x0000e20011167b82 */ /* 0x000e240000000800 */
[----:B0-----:R-:W0:Y:S01]  /*34b0*/  I2F.U32.RP R25, R22 ;  /* 0x0000001600197306 */ /* 0x001e220000209000 */
[----:B------:R-:W-:Y:S01]  /*34c0*/  IMAD.MOV R27, RZ, RZ, -R22 ;  /* 0x000000ffff1b7224 */ /* 0x000fe200078e0a16 */
[----:B------:R-:W-:-:S06]  /*34d0*/  ISETP.NE.U32.AND P2, PT, R22, RZ, PT ;  /* 0x000000ff1600720c */ /* 0x000fcc0003f45070 */
[----:B0-----:R-:W0:Y:S02]  /*34e0*/  MUFU.RCP R25, R25 ;  /* 0x0000001900197308 */ /* 0x001e240000001000 */
[----:B0-----:R-:W-:Y:S02]  /*34f0*/  IADD3 R12, PT, PT, R25, 0xffffffe, RZ ;  /* 0x0ffffffe190c7810 */ /* 0x001fe40007ffe0ff */
[----:B------:R-:W0:Y:S04]  /*3500*/  LDC R25, c[0x0][R17+0x3ec] ;  /* 0x0000fb0011197b82 */ /* 0x000e280000000800 */
[----:B------:R2:W3:Y:S02]  /*3510*/  F2I.FTZ.U32.TRUNC.NTZ R13, R12 ;  /* 0x0000000c000d7305 */ /* 0x0004e4000021f000 */
[----:B--2---:R-:W-:-:S02]  /*3520*/  HFMA2 R12, -RZ, RZ, 0, 0 ;  /* 0x00000000ff0c7431 */ /* 0x004fc400000001ff */
[----:B---3--:R-:W-:-:S04]  /*3530*/  IMAD R27, R27, R13, RZ ;  /* 0x0000000d1b1b7224 */ /* 0x008fc800078e02ff */
        /* <DEDUP_REMOVED lines=12> */
[----:B------:R-:W-:-:S03]  /*3600*/  MOV R23, R26 ;  /* 0x0000001a00177202 */ /* 0x000fc60000000f00 */
[----:B0-----:R-:W-:-:S07]  /*3610*/  IMAD R24, R13, R25, R24 ;  /* 0x000000190d187224 */ /* 0x001fce00078e0218 */
.L_x_1130:
[----:B------:R-:W0:Y:S01]  /*3620*/  LDCU UR4, c[0x0][0x4c4] ;  /* 0x00009880ff0477ac */ /* 0x000e220008000800 */
[----:B------:R-:W-:Y:S01]  /*3630*/  IMAD.MOV.U32 R17, RZ, RZ, RZ ;  /* 0x000000ffff117224 */ /* 0x000fe200078e00ff */
[----:B------:R-:W-:Y:S01]  /*3640*/  MOV R25, RZ ;  /* 0x000000ff00197202 */ /* 0x000fe20000000f00 */
[----:B0-----:R-:W-:-:S07]  /*3650*/  IMAD R24, R23, UR4, R24 ;  /* 0x0000000417187c24 */ /* 0x001fce000f8e0218 */
.L_x_1123:
[----:B-1----:R-:W-:Y:S05]  /*3660*/  BSYNC.RECONVERGENT B0 ;  /* 0x0000000000007941 */ /* 0x002fea0003800200 */
.L_x_1122:
[----:B------:R-:W-:Y:S01]  /*3670*/  ISETP.GE.AND P0, PT, R0, 0x2, PT ;  /* 0x000000020000780c */ /* 0x000fe20003f06270 */
[----:B------:R-:W-:Y:S01]  /*3680*/  BSSY.RECONVERGENT B0, `(.L_x_1135) ;  /* 0x000033d000007945 */ /* 0x000fe20003800200 */
[----:B------:R-:W-:Y:S02]  /*3690*/  LOP3.LUT R10, R10, 0xfffffff8, RZ, 0xc0, !PT ;  /* 0xfffffff80a0a7812 */ /* 0x000fe400078ec0ff */
[----:B------:R-:W-:Y:S02]  /*36a0*/  CS2R R22, SRZ ;  /* 0x0000000000167805 */ /* 0x000fe4000001ff00 */
[----:B------:R-:W-:-:S07]  /*36b0*/  CS2R R26, SRZ ;  /* 0x00000000001a7805 */ /* 0x000fce000001ff00 */
[----:B------:R-:W-:Y:S05]  /*36c0*/  @!P0 BRA `(.L_x_1136) ;  /* 0x0000003000e08947 */ /* 0x000fea0003800000 */
[----:B------:R-:W-:Y:S01]  /*36d0*/  ISETP.GE.AND P0, PT, R14, 0x2, PT ;  /* 0x000000020e00780c */ /* 0x000fe20003f06270 */
[----:B------:R-:W-:Y:S02]  /*36e0*/  VIADD R26, R34, 0x1 ;  /* 0x00000001221a7836 */ /* 0x000fe40000000000 */
[----:B------:R-:W-:Y:S02]  /*36f0*/  HFMA2 R22, -RZ, RZ, 0, 0 ;  /* 0x00000000ff167431 */ /* 0x000fe400000001ff */
[----:B------:R-:W-:-:S08]  /*3700*/  IMAD.MOV.U32 R23, RZ, RZ, R26 ;  /* 0x000000ffff177224 */ /* 0x000fd000078e001a */
        /* <DEDUP_REMOVED lines=9> */
[----:B------:R-:W-:Y:S01]  /*37a0*/  IMAD.MOV.U32 R22, RZ, RZ, RZ ;  /* 0x000000ffff167224 */ /* 0x000fe200078e00ff */
[----:B------:R-:W-:Y:S01]  /*37b0*/  MOV R27, UR4 ;  /* 0x00000004001b7c02 */ /* 0x000fe20008000f00 */
[----:B------:R-:W-:Y:S01]  /*37c0*/  IMAD.MOV.U32 R23, RZ, RZ, R26 ;  /* 0x000000ffff177224 */ /* 0x000fe200078e001a */
[----:B------:R-:W-:-:S07]  /*37d0*/  MOV R31, RZ ;  /* 0x000000ff001f7202 */ /* 0x000fce0000000f00 */
.L_x_1139:
[----:B------:R-:W-:Y:S01]  /*37e0*/  VIADD R30, R27, 0xffffffff ;  /* 0xffffffff1b1e7836 */ /* 0x000fe20000000000 */
[----:B------:R-:W-:Y:S01]  /*37f0*/  IADD3 R31, PT, PT, R31, 0x8, RZ ;  /* 0x000000081f1f7810 */ /* 0x000fe20007ffe0ff */
[C---:B------:R-:W-:Y:S02]  /*3800*/  VIADD R29, R27.reuse, 0xfffffffe ;  /* 0xfffffffe1b1d7836 */ /* 0x040fe40000000000 */
[----:B------:R-:W-:Y:S01]  /*3810*/  VIADD R33, R27, 0xfffffffd ;  /* 0xfffffffd1b217836 */ /* 0x000fe20000000000 */
[----:B------:R-:W-:Y:S02]  /*3820*/  SHF.L.U32 R30, R30, 0x2, RZ ;  /* 0x000000021e1e7819 */ /* 0x000fe400000006ff */
[----:B------:R-:W-:Y:S02]  /*3830*/  SHF.L.U32 R29, R29, 0x2, RZ ;  /* 0x000000021d1d7819 */ /* 0x000fe400000006ff */
[----:B------:R-:W0:Y:S01]  /*3840*/  LDC R32, c[0x0][R30+0x388] ;  /* 0x0000e2001e207b82 */ /* 0x000e220000000800 */
[----:B------:R-:W-:-:S07]  /*3850*/  SHF.L.U32 R33, R33, 0x2, RZ ;  /* 0x0000000221217819 */ /* 0x000fce00000006ff */
[----:B------:R1:W2:Y:S08]  /*3860*/  LDC R28, c[0x0][R29+0x388] ;  /* 0x0000e2001d1c7b82 */ /* 0x0002b00000000800 */
[----:B------:R3:W4:Y:S08]  /*3870*/  LDC R38, c[0x0][R33+0x388] ;  /* 0x0000e20021267b82 */ /* 0x0007300000000800 */
[----:B-1----:R-:W1:Y:S08]  /*3880*/  LDC R29, c[0x0][R29+0x3ec] ;  /* 0x0000fb001d1d7b82 */ /* 0x002e700000000800 */
[----:B---3--:R-:W3:Y:S01]  /*3890*/  LDC R33, c[0x0][R33+0x3ec] ;  /* 0x0000fb0021217b82 */ /* 0x008ee20000000800 */
[----:B0-----:R-:W0:Y:S01]  /*38a0*/  I2F.U32.RP R37, R32 ;  /* 0x0000002000257306 */ /* 0x001e220000209000 */
[----:B------:R-:W-:-:S02]  /*38b0*/  IADD3 R39, PT, PT, RZ, -R32, RZ ;  /* 0x80000020ff277210 */ /* 0x000fc40007ffe0ff */
[----:B------:R-:W-:-:S05]  /*38c0*/  ISETP.NE.U32.AND P3, PT, R32, RZ, PT ;  /* 0x000000ff2000720c */ /* 0x000fca0003f65070 */
[----:B--2---:R-:W2:Y:S08]  /*38d0*/  I2F.U32.RP R41, R28 ;  /* 0x0000001c00297306 */ /* 0x004eb00000209000 */
[----:B0-----:R-:W0:Y:S08]  /*38e0*/  MUFU.RCP R37, R37 ;  /* 0x0000002500257308 */ /* 0x001e300000001000 */
[----:B--2---:R-:W-:Y:S01]  /*38f0*/  MUFU.RCP R41, R41 ;  /* 0x0000002900297308 */ /* 0x004fe20000001000 */
[----:B0-----:R-:W-:-:S07]  /*3900*/  VIADD R12, R37, 0xffffffe ;  /* 0x0ffffffe250c7836 */ /* 0x001fce0000000000 */
[----:B------:R0:W2:Y:S02]  /*3910*/  F2I.FTZ.U32.TRUNC.NTZ R13, R12 ;  /* 0x0000000c000d7305 */ /* 0x0000a4000021f000 */
[----:B0-----:R-:W-:Y:S02]  /*3920*/  IMAD.MOV.U32 R12, RZ, RZ, RZ ;  /* 0x000000ffff0c7224 */ /* 0x001fe400078e00ff */
[----:B--2---:R-:W-:-:S04]  /*3930*/  IMAD R39, R39, R13, RZ ;  /* 0x0000000d27277224 */ /* 0x004fc800078e02ff */
[----:B------:R-:W-:-:S04]  /*3940*/  IMAD.HI.U32 R40, R13, R39, R12 ;  /* 0x000000270d287227 */ /* 0x000fc800078e000c */
[----:B------:R-:W-:Y:S02]  /*3950*/  VIADD R12, R41, 0xffffffe ;  /* 0x0ffffffe290c7836 */ /* 0x000fe40000000000 */
[----:B------:R-:W-:Y:S02]  /*3960*/  IMAD.HI.U32 R39, R40, R23, RZ ;  /* 0x0000001728277227 */ /* 0x000fe400078e00ff */
[----:B------:R0:W2:Y:S02]  /*3970*/  F2I.FTZ.U32.TRUNC.NTZ R13, R12 ;  /* 0x0000000c000d7305 */ /* 0x0000a4000021f000 */
[----:B------:R-:W-:Y:S01]  /*3980*/  IMAD.MOV R41, RZ, RZ, -R28 ;  /* 0x000000ffff297224 */ /* 0x000fe200078e0a1c */
[----:B------:R-:W-:-:S05]  /*3990*/  IADD3 R37, PT, PT, -R39, RZ, RZ ;  /* 0x000000ff27257210 */ /* 0x000fca0007ffe1ff */
[----:B------:R-:W-:Y:S02]  /*39a0*/  IMAD R37, R32, R37, R23 ;  /* 0x0000002520257224 */ /* 0x000fe400078e0217 */
[----:B0-----:R-:W-:Y:S01]  /*39b0*/  HFMA2 R12, -RZ, RZ, 0, 0 ;  /* 0x00000000ff0c7431 */ /* 0x001fe200000001ff */
[----:B----4-:R-:W0:Y:S02]  /*39c0*/  I2F.U32.RP R40, R38 ;  /* 0x0000002600287306 */ /* 0x010e240000209000 */
[----:B------:R-:W-:Y:S01]  /*39d0*/  ISETP.GE.U32.AND P1, PT, R37, R32, PT ;  /* 0x000000202500720c */ /* 0x000fe20003f26070 */
[----:B--2---:R-:W-:-:S04]  /*39e0*/  IMAD R41, R41, R13, RZ ;  /* 0x0000000d29297224 */ /* 0x004fc800078e02ff */
[----:B------:R-:W-:Y:S01]  /*39f0*/  IMAD.HI.U32 R12, R13, R41, R12 ;  /* 0x000000290d0c7227 */ /* 0x000fe200078e000c */
[----:B0-----:R-:W0:Y:S07]  /*3a00*/  MUFU.RCP R40, R40 ;  /* 0x0000002800287308 */ /* 0x001e2e0000001000 */
[----:B------:R-:W-:Y:S01]  /*3a10*/  @P1 IADD3 R37, PT, PT, -R32, R37, RZ ;  /* 0x0000002520251210 */ /* 0x000fe20007ffe1ff */
[----:B------:R-:W-:-:S03]  /*3a20*/  @P1 VIADD R39, R39, 0x1 ;  /* 0x0000000127271836 */ /* 0x000fc60000000000 */
[----:B------:R-:W-:Y:S02]  /*3a30*/  ISETP.GE.U32.AND P2, PT, R37, R32, PT ;  /* 0x000000202500720c */ /* 0x000fe40003f46070 */
[----:B------:R-:W-:-:S04]  /*3a40*/  IADD3 R37, PT, PT, R27, -0x4, RZ ;  /* 0xfffffffc1b257810 */ /* 0x000fc80007ffe0ff */
[----:B------:R-:W-:-:S04]  /*3a50*/  SHF.L.U32 R37, R37, 0x2, RZ ;  /* 0x0000000225257819 */ /* 0x000fc800000006ff */
[----:B------:R2:W4:Y:S03]  /*3a60*/  LDC R41, c[0x0][R37+0x388] ;  /* 0x0000e20025297b82 */ /* 0x0005260000000800 */
[----:B------:R-:W-:Y:S01]  /*3a70*/  @P2 VIADD R39, R39, 0x1 ;  /* 0x0000000127272836 */ /* 0x000fe20000000000 */
[----:B------:R-:W-:Y:S02]  /*3a80*/  @!P3 LOP3.LUT R39, RZ, R32, RZ, 0x33, !PT ;  /* 0x00000020ff27b212 */ /* 0x000fe400078e33ff */
[----:B------:R-:W-:Y:S02]  /*3a90*/  ISETP.NE.U32.AND P3, PT, R28, RZ, PT ;  /* 0x000000ff1c00720c */ /* 0x000fe40003f65070 */
[----:B--2---:R-:W2:Y:S01]  /*3aa0*/  LDC R37, c[0x0][R37+0x3ec] ;  /* 0x0000fb0025257b82 */ /* 0x004ea20000000800 */
[----:B------:R-:W-:Y:S01]  /*3ab0*/  IMAD.HI.U32 R43, R12, R39, RZ ;  /* 0x000000270c2b7227 */ /* 0x000fe200078e00ff */
[----:B0-----:R-:W-:-:S02]  /*3ac0*/  IADD3 R12, PT, PT, R40, 0xffffffe, RZ ;  /* 0x0ffffffe280c7810 */ /* 0x001fc40007ffe0ff */
[----:B------:R-:W-:Y:S01]  /*3ad0*/  IADD3 R40, PT, PT, R27, -0x5, RZ ;  /* 0xfffffffb1b287810 */ /* 0x000fe20007ffe0ff */
[----:B------:R-:W-:Y:S01]  /*3ae0*/  IMAD.MOV R45, RZ, RZ, -R43 ;  /* 0x000000ffff2d7224 */ /* 0x000fe200078e0a2b */
[----:B------:R0:W5:Y:S02]  /*3af0*/  F2I.FTZ.U32.TRUNC.NTZ R13, R12 ;  /* 0x0000000c000d7305 */ /* 0x000164000021f000 */
[----:B------:R-:W-:Y:S01]  /*3b00*/  SHF.L.U32 R40, R40, 0x2, RZ ;  /* 0x0000000228287819 */ /* 0x000fe200000006ff */
[----:B------:R-:W-:-:S03]  /*3b10*/  IMAD R45, R28, R45, R39 ;  /* 0x0000002d1c2d7224 */ /* 0x000fc600078e0227 */
[----:B------:R1:W3:Y:S02]  /*3b20*/  LDC R44, c[0x0][R40+0x388] ;  /* 0x0000e200282c7b82 */ /* 0x0002e40000000800 */
[----:B------:R-:W-:Y:S01]  /*3b30*/  ISETP.GE.U32.AND P1, PT, R45, R28, PT ;  /* 0x0000001c2d00720c */ /* 0x000fe20003f26070 */
[----:B0-----:R-:W-:-:S05]  /*3b40*/  IMAD.MOV.U32 R12, RZ, RZ, RZ ;  /* 0x000000ffff0c7224 */ /* 0x001fca00078e00ff */
[----:B-1----:R-:W0:Y:S07]  /*3b50*/  LDC R40, c[0x0][R40+0x3ec] ;  /* 0x0000fb0028287b82 */ /* 0x002e2e0000000800 */
[----:B------:R-:W-:Y:S02]  /*3b60*/  @P1 IMAD.IADD R45, R45, 0x1, -R28 ;  /* 0x000000012d2d1824 */ /* 0x000fe400078e0a1c */
[----:B------:R-:W-:-:S03]  /*3b70*/  @P1 VIADD R43, R43, 0x1 ;  /* 0x000000012b2b1836 */ /* 0x000fc60000000000 */
[----:B------:R-:W-:Y:S02]  /*3b80*/  ISETP.GE.U32.AND P2, PT, R45, R28, PT ;  /* 0x0000001c2d00720c */ /* 0x000fe40003f46070 */
[----:B------:R-:W-:-:S05]  /*3b90*/  IADD3 R45, PT, PT, RZ, -R38, RZ ;  /* 0x80000026ff2d7210 */ /* 0x000fca0007ffe0ff */
[----:B-----5:R-:W-:Y:S01]  /*3ba0*/  IMAD R45, R45, R13, RZ ;  /* 0x0000000d2d2d7224 */ /* 0x020fe200078e02ff */
[----:B----4-:R-:W1:Y:S03]  /*3bb0*/  I2F.U32.RP R46, R41 ;  /* 0x00000029002e7306 */ /* 0x010e660000209000 */
[----:B------:R-:W-:-:S04]  /*3bc0*/  IMAD.HI.U32 R12, R13, R45, R12 ;  /* 0x0000002d0d0c7227 */ /* 0x000fc800078e000c */
[----:B------:R-:W-:Y:S01]  /*3bd0*/  @P2 VIADD R43, R43, 0x1 ;  /* 0x000000012b2b2836 */ /* 0x000fe20000000000 */
[----:B------:R-:W-:Y:S02]  /*3be0*/  @!P3 LOP3.LUT R43, RZ, R28, RZ, 0x33, !PT ;  /* 0x0000001cff2bb212 */ /* 0x000fe400078e33ff */
[----:B------:R-:W-:-:S03]  /*3bf0*/  ISETP.NE.U32.AND P3, PT, R38, RZ, PT ;  /* 0x000000ff2600720c */ /* 0x000fc60003f65070 */
[----:B------:R-:W-:Y:S01]  /*3c00*/  IMAD.HI.U32 R42, R12, R43, RZ ;  /* 0x0000002b0c2a7227 */ /* 0x000fe200078e00ff */
[----:B-1----:R-:W1:Y:S04]  /*3c10*/  MUFU.RCP R46, R46 ;  /* 0x0000002e002e7308 */ /* 0x002e680000001000 */
[----:B------:R-:W-:Y:S01]  /*3c20*/  IADD3 R45, PT, PT, -R42, RZ, RZ ;  /* 0x000000ff2a2d7210 */ /* 0x000fe20007ffe1ff */
[----:B---3--:R-:W-:-:S04]  /*3c30*/  IMAD.MOV R51, RZ, RZ, -R44 ;  /* 0x000000ffff337224 */ /* 0x008fc800078e0a2c */
[----:B------:R-:W-:Y:S01]  /*3c40*/  IMAD R45, R38, R45, R43 ;  /* 0x0000002d262d7224 */ /* 0x000fe200078e022b */
[----:B------:R-:W3:Y:S04]  /*3c50*/  I2F.U32.RP R47, R44 ;  /* 0x0000002c002f7306 */ /* 0x000ee80000209000 */
[----:B------:R-:W-:Y:S01]  /*3c60*/  ISETP.GE.U32.AND P1, PT, R45, R38, PT ;  /* 0x000000262d00720c */ /* 0x000fe20003f26070 */
[----:B-1----:R-:W-:Y:S02]  /*3c70*/  VIADD R12, R46, 0xffffffe ;  /* 0x0ffffffe2e0c7836 */ /* 0x002fe40000000000 */
[----:B------:R-:W-:Y:S02]  /*3c80*/  VIADD R46, R27, 0xfffffffa ;  /* 0xfffffffa1b2e7836 */ /* 0x000fe40000000000 */
[----:B------:R1:W4:Y:S03]  /*3c90*/  F2I.FTZ.U32.TRUNC.NTZ R13, R12 ;  /* 0x0000000c000d7305 */ /* 0x000326000021f000 */
[----:B------:R-:W-:-:S05]  /*3ca0*/  SHF.L.U32 R46, R46, 0x2, RZ ;  /* 0x000000022e2e7819 */ /* 0x000fca00000006ff */
[----:B------:R-:W-:Y:S02]  /*3cb0*/  @P1 IADD3 R45, PT, PT, -R38, R45, RZ ;  /* 0x0000002d262d1210 */ /* 0x000fe40007ffe1ff */
[----:B------:R-:W-:Y:S01]  /*3cc0*/  @P1 IADD3 R42, PT, PT, R42, 0x1, RZ ;  /* 0x000000012a2a1810 */ /* 0x000fe20007ffe0ff */
[----:B------:R5:W2:Y:S01]  /*3cd0*/  LDC R48, c[0x0][R46+0x388] ;  /* 0x0000e2002e307b82 */ /* 0x000aa20000000800 */
[----:B------:R-:W-:Y:S01]  /*3ce0*/  ISETP.GE.U32.AND P2, PT, R45, R38, PT ;  /* 0x000000262d00720c */ /* 0x000fe20003f46070 */
[----:B------:R-:W-:Y:S01]  /*3cf0*/  IMAD.MOV R45, RZ, RZ, -R41 ;  /* 0x000000ffff2d7224 */ /* 0x000fe200078e0a29 */
[----:B---3--:R-:W3:Y:S01]  /*3d00*/  MUFU.RCP R47, R47 ;  /* 0x0000002f002f7308 */ /* 0x008ee20000001000 */
[----:B-1----:R-:W-:Y:S02]  /*3d10*/  IMAD.MOV.U32 R12, RZ, RZ, RZ ;  /* 0x000000ffff0c7224 */ /* 0x002fe400078e00ff */
[----:B----4-:R-:W-:Y:S02]  /*3d20*/  IMAD R45, R45, R13, RZ ;  /* 0x0000000d2d2d7224 */ /* 0x010fe400078e02ff */
[----:B-----5:R-:W1:Y:S02]  /*3d30*/  LDC R46, c[0x0][R46+0x3ec] ;  /* 0x0000fb002e2e7b82 */ /* 0x020e640000000800 */
[----:B------:R-:W-:Y:S01]  /*3d40*/  IMAD.HI.U32 R13, R13, R45, R12 ;  /* 0x0000002d0d0d7227 */ /* 0x000fe200078e000c */
[----:B------:R-:W-:-:S03]  /*3d50*/  IADD3 R45, PT, PT, R27, -0x7, RZ ;  /* 0xfffffff91b2d7810 */ /* 0x000fc60007ffe0ff */
[----:B------:R-:W-:Y:S02]  /*3d60*/  @P2 IADD3 R42, PT, PT, R42, 0x1, RZ ;  /* 0x000000012a2a2810 */ /* 0x000fe40007ffe0ff */
[----:B------:R-:W-:Y:S02]  /*3d70*/  @!P3 LOP3.LUT R42, RZ, R38, RZ, 0x33, !PT ;  /* 0x00000026ff2ab212 */ /* 0x000fe400078e33ff */
[----:B------:R-:W-:Y:S02]  /*3d80*/  ISETP.NE.U32.AND P3, PT, R41, RZ, PT ;  /* 0x000000ff2900720c */ /* 0x000fe40003f65070 */
[----:B------:R-:W-:Y:S01]  /*3d90*/  SHF.L.U32 R45, R45, 0x2, RZ ;  /* 0x000000022d2d7819 */ /* 0x000fe200000006ff */
[----:B------:R-:W-:Y:S01]  /*3da0*/  IMAD.HI.U32 R49, R13, R42, RZ ;  /* 0x0000002a0d317227 */ /* 0x000fe200078e00ff */
[----:B---3--:R-:W-:Y:S02]  /*3db0*/  IADD3 R13, PT, PT, R47, 0xffffffe, RZ ;  /* 0x0ffffffe2f0d7810 */ /* 0x008fe40007ffe0ff */
[----:B------:R3:W4:Y:S01]  /*3dc0*/  LDC R47, c[0x0][R45+0x388] ;  /* 0x0000e2002d2f7b82 */ /* 0x0007220000000800 */
[----:B------:R-:W-:Y:S01]  /*3dd0*/  IMAD.MOV R12, RZ, RZ, -R49 ;  /* 0x000000ffff0c7224 */ /* 0x000fe200078e0a31 */
[----:B------:R-:W-:-:S02]  /*3de0*/  IADD3 R27, PT, PT, R27, -0x8, RZ ;  /* 0xfffffff81b1b7810 */ /* 0x000fc40007ffe0ff */
[----:B------:R-:W5:Y:S01]  /*3df0*/  F2I.FTZ.U32.TRUNC.NTZ R13, R13 ;  /* 0x0000000d000d7305 */ /* 0x000f62000021f000 */
[----:B------:R-:W-:Y:S01]  /*3e00*/  IMAD R12, R41, R12, R42 ;  /* 0x0000000c290c7224 */ /* 0x000fe200078e022a */
[----:B------:R-:W-:Y:S02]  /*3e10*/  SHF.L.U32 R52, R27, 0x2, RZ ;  /* 0x000000021b347819 */ /* 0x000fe400000006ff */
[----:B---3--:R-:W3:Y:S02]  /*3e20*/  LDC R45, c[0x0][R45+0x3ec] ;  /* 0x0000fb002d2d7b82 */ /* 0x008ee40000000800 */
[----:B------:R-:W-:Y:S01]  /*3e30*/  ISETP.GE.U32.AND P1, PT, R12, R41, PT ;  /* 0x000000290c00720c */ /* 0x000fe20003f26070 */
[----:B-----5:R-:W-:-:S12]  /*3e40*/  IMAD R51, R51, R13, RZ ;  /* 0x0000000d33337224 */ /* 0x020fd800078e02ff */
[----:B------:R-:W-:Y:S01]  /*3e50*/  @P1 IMAD.IADD R12, R12, 0x1, -R41 ;  /* 0x000000010c0c1824 */ /* 0x000fe200078e0a29 */
[----:B--2---:R-:W2:Y:S01]  /*3e60*/  I2F.U32.RP R50, R48 ;  /* 0x0000003000327306 */ /* 0x004ea20000209000 */
[----:B------:R-:W-:-:S03]  /*3e70*/  @P1 VIADD R49, R49, 0x1 ;  /* 0x0000000131311836 */ /* 0x000fc60000000000 */
[----:B------:R-:W-:Y:S01]  /*3e80*/  ISETP.GE.U32.AND P2, PT, R12, R41, PT ;  /* 0x000000290c00720c */ /* 0x000fe20003f46070 */
[----:B------:R-:W-:-:S04]  /*3e90*/  IMAD.MOV.U32 R12, RZ, RZ, RZ ;  /* 0x000000ffff0c7224 */ /* 0x000fc800078e00ff */
[----:B------:R-:W-:Y:S01]  /*3ea0*/  IMAD.HI.U32 R12, R13, R51, R12 ;  /* 0x000000330d0c7227 */ /* 0x000fe200078e000c */
[----:B--2---:R-:W2:Y:S07]  /*3eb0*/  MUFU.RCP R50, R50 ;  /* 0x0000003200327308 */ /* 0x004eae0000001000 */
[----:B------:R-:W-:Y:S02]  /*3ec0*/  @P2 IADD3 R49, PT, PT, R49, 0x1, RZ ;  /* 0x0000000131312810 */ /* 0x000fe40007ffe0ff */
[----:B------:R-:W-:-:S02]  /*3ed0*/  @!P3 LOP3.LUT R49, RZ, R41, RZ, 0x33, !PT ;  /* 0x00000029ff31b212 */ /* 0x000fc400078e33ff */
[----:B------:R-:W-:-:S03]  /*3ee0*/  ISETP.NE.U32.AND P3, PT, R44, RZ, PT ;  /* 0x000000ff2c00720c */ /* 0x000fc60003f65070 */
[----:B------:R-:W-:Y:S01]  /*3ef0*/  IMAD.HI.U32 R51, R12, R49, RZ ;  /* 0x000000310c337227 */ /* 0x000fe200078e00ff */
[----:B----4-:R-:W4:Y:S03]  /*3f00*/  I2F.U32.RP R55, R47 ;  /* 0x0000002f00377306 */ /* 0x010f260000209000 */
[----:B------:R-:W-:Y:S01]  /*3f10*/  IMAD.MOV R57, RZ, RZ, -R47 ;  /* 0x000000ffff397224 */ /* 0x000fe200078e0a2f */
[----:B------:R-:W-:Y:S01]  /*3f20*/  IADD3 R53, PT, PT, -R51, RZ, RZ ;  /* 0x000000ff33357210 */ /* 0x000fe20007ffe1ff */
[----:B--2---:R-:W-:-:S04]  /*3f30*/  VIADD R12, R50, 0xffffffe ;  /* 0x0ffffffe320c7836 */ /* 0x004fc80000000000 */
[----:B------:R-:W-:Y:S01]  /*3f40*/  IMAD R53, R44, R53, R49 ;  /* 0x000000352c357224 */ /* 0x000fe200078e0231 */
[----:B------:R2:W5:Y:S01]  /*3f50*/  LDC R50, c[0x0][R52+0x388] ;  /* 0x0000e20034327b82 */ /* 0x0005620000000800 */
[----:B------:R0:W1:Y:S03]  /*3f60*/  F2I.FTZ.U32.TRUNC.NTZ R13, R12 ;  /* 0x0000000c000d7305 */ /* 0x000066000021f000 */
[----:B------:R-:W-:-:S04]  /*3f70*/  ISETP.GE.U32.AND P1, PT, R53, R44, PT ;  /* 0x0000002c3500720c */ /* 0x000fc80003f26070 */
[----:B--2---:R-:W2:Y:S01]  /*3f80*/  LDC R52, c[0x0][R52+0x3ec] ;  /* 0x0000fb0034347b82 */ /* 0x004ea20000000800 */
[----:B----4-:R-:W4:Y:S01]  /*3f90*/  MUFU.RCP R55, R55 ;  /* 0x0000003700377308 */ /* 0x010f220000001000 */
[----:B0-----:R-:W-:-:S07]  /*3fa0*/  HFMA2 R12, -RZ, RZ, 0, 0 ;  /* 0x00000000ff0c7431 */ /* 0x001fce00000001ff */
[----:B------:R-:W-:Y:S01]  /*3fb0*/  @P1 IADD3 R53, PT, PT, -R44, R53, RZ ;  /* 0x000000352c351210 */ /* 0x000fe20007ffe1ff */
[----:B------:R-:W-:-:S03]  /*3fc0*/  @P1 VIADD R51, R51, 0x1 ;  /* 0x0000000133331836 */ /* 0x000fc60000000000 */
[----:B------:R-:W-:Y:S01]  /*3fd0*/  ISETP.GE.U32.AND P2, PT, R53, R44, PT ;  /* 0x0000002c3500720c */ /* 0x000fe20003f46070 */
[----:B------:R-:W-:-:S04]  /*3fe0*/  IMAD.MOV R53, RZ, RZ, -R48 ;  /* 0x000000ffff357224 */ /* 0x000fc800078e0a30 */
[----:B-1----:R-:W-:-:S04]  /*3ff0*/  IMAD R53, R53, R13, RZ ;  /* 0x0000000d35357224 */ /* 0x002fc800078e02ff */
[----:B------:R-:W-:-:S04]  /*4000*/  IMAD.HI.U32 R12, R13, R53, R12 ;  /* 0x000000350d0c7227 */ /* 0x000fc800078e000c */
[----:B------:R-:W-:Y:S01]  /*4010*/  @P2 VIADD R51, R51, 0x1 ;  /* 0x0000000133332836 */ /* 0x000fe20000000000 */
[----:B------:R-:W-:Y:S02]  /*4020*/  @!P3 LOP3.LUT R51, RZ, R44, RZ, 0x33, !PT ;  /* 0x0000002cff33b212 */ /* 0x000fe400078e33ff */
[----:B------:R-:W-:-:S03]  /*4030*/  ISETP.NE.U32.AND P3, PT, R48, RZ, PT ;  /* 0x000000ff3000720c */ /* 0x000fc60003f65070 */
[----:B------:R-:W-:Y:S01]  /*4040*/  IMAD.HI.U32 R54, R12, R51, RZ ;  /* 0x000000330c367227 */ /* 0x000fe200078e00ff */
[----:B----4-:R-:W-:Y:S02]  /*4050*/  IADD3 R12, PT, PT, R55, 0xffffffe, RZ ;  /* 0x0ffffffe370c7810 */ /* 0x010fe40007ffe0ff */
[----:B------:R-:W0:Y:S01]  /*4060*/  LDC R55, c[0x0][R30+0x3ec] ;  /* 0x0000fb001e377b82 */ /* 0x000e220000000800 */
[----:B------:R-:W-:Y:S01]  /*4070*/  IMAD.MOV R53, RZ, RZ, -R54 ;  /* 0x000000ffff357224 */ /* 0x000fe200078e0a36 */
[----:B------:R1:W-:Y:S03]  /*4080*/  F2I.FTZ.U32.TRUNC.NTZ R13, R12 ;  /* 0x0000000c000d7305 */ /* 0x0003e6000021f000 */
[----:B------:R-:W-:-:S05]  /*4090*/  IMAD R53, R48, R53, R51 ;  /* 0x0000003530357224 */ /* 0x000fca00078e0233 */
[----:B------:R-:W-:Y:S01]  /*40a0*/  ISETP.GE.U32.AND P1, PT, R53, R48, PT ;  /* 0x000000303500720c */ /* 0x000fe20003f26070 */
[----:B-----5:R-:W4:Y:S01]  /*40b0*/  I2F.U32.RP R56, R50 ;  /* 0x0000003200387306 */ /* 0x020f220000209000 */
[----:B-1----:R-:W-:-:S11]  /*40c0*/  IMAD.MOV.U32 R12, RZ, RZ, RZ ;  /* 0x000000ffff0c7224 */ /* 0x002fd600078e00ff */
[----:B------:R-:W-:Y:S02]  /*40d0*/  @P1 IADD3 R53, PT, PT, -R48, R53, RZ ;  /* 0x0000003530351210 */ /* 0x000fe40007ffe1ff */
[----:B------:R-:W-:Y:S01]  /*40e0*/  @P1 IADD3 R54, PT, PT, R54, 0x1, RZ ;  /* 0x0000000136361810 */ /* 0x000fe20007ffe0ff */
[----:B----4-:R-:W1:Y:S01]  /*40f0*/  MUFU.RCP R56, R56 ;  /* 0x0000003800387308 */ /* 0x010e620000001000 */
[----:B------:R-:W-:Y:S01]  /*4100*/  ISETP.GE.U32.AND P2, PT, R53, R48, PT ;  /* 0x000000303500720c */ /* 0x000fe20003f46070 */
[----:B------:R-:W-:Y:S02]  /*4110*/  IMAD R53, R57, R13, RZ ;  /* 0x0000000d39357224 */ /* 0x000fe400078e02ff */
[----:B------:R-:W-:Y:S02]  /*4120*/  IMAD.MOV R57, RZ, RZ, -R50 ;  /* 0x000000ffff397224 */ /* 0x000fe400078e0a32 */
[----:B------:R-:W-:-:S08]  /*4130*/  IMAD.HI.U32 R13, R13, R53, R12 ;  /* 0x000000350d0d7227 */ /* 0x000fd000078e000c */
[----:B------:R-:W-:Y:S01]  /*4140*/  @P2 VIADD R54, R54, 0x1 ;  /* 0x0000000136362836 */ /* 0x000fe20000000000 */
[----:B------:R-:W-:Y:S02]  /*4150*/  @!P3 LOP3.LUT R54, RZ, R48, RZ, 0x33, !PT ;  /* 0x00000030ff36b212 */ /* 0x000fe400078e33ff */
[----:B------:R-:W-:-:S03]  /*4160*/  ISETP.NE.U32.AND P3, PT, R47, RZ, PT ;  /* 0x000000ff2f00720c */ /* 0x000fc60003f65070 */
[----:B------:R-:W-:-:S04]  /*4170*/  IMAD.HI.U32 R53, R13, R54, RZ ;  /* 0x000000360d357227 */ /* 0x000fc800078e00ff */
[----:B-1----:R-:W-:Y:S01]  /*4180*/  VIADD R13, R56, 0xffffffe ;  /* 0x0ffffffe380d7836 */ /* 0x002fe20000000000 */
[----:B------:R-:W-:Y:S02]  /*4190*/  IADD3 R12, PT, PT, -R53, RZ, RZ ;  /* 0x000000ff350c7210 */ /* 0x000fe40007ffe1ff */
[----:B------:R-:W-:-:S03]  /*41a0*/  IADD3 R56, PT, PT, -R39, RZ, RZ ;  /* 0x000000ff27387210 */ /* 0x000fc60007ffe1ff */
[----:B------:R-:W-:Y:S01]  /*41b0*/  IMAD R12, R47, R12, R54 ;  /* 0x0000000c2f0c7224 */ /* 0x000fe200078e0236 */
[----:B------:R-:W1:Y:S01]  /*41c0*/  F2I.FTZ.U32.TRUNC.NTZ R13, R13 ;  /* 0x0000000d000d7305 */ /* 0x000e62000021f000 */
[----:B------:R-:W-:Y:S02]  /*41d0*/  IMAD R32, R32, R56, R23 ;  /* 0x0000003820207224 */ /* 0x000fe400078e0217 */
[----:B------:R-:W-:Y:S01]  /*41e0*/  IMAD.MOV R23, RZ, RZ, -R43 ;  /* 0x000000ffff177224 */ /* 0x000fe200078e0a2b */
[----:B------:R-:W-:Y:S01]  /*41f0*/  ISETP.GE.U32.AND P1, PT, R12, R47, PT ;  /* 0x0000002f0c00720c */ /* 0x000fe20003f26070 */
[----:B0-----:R-:W-:Y:S01]  /*4200*/  IMAD R32, R32, R55, R22 ;  /* 0x0000003720207224 */ /* 0x001fe200078e0216 */
[----:B------:R-:W-:Y:S01]  /*4210*/  IADD3 R22, PT, PT, -R42, RZ, RZ ;  /* 0x000000ff2a167210 */ /* 0x000fe20007ffe1ff */
[----:B------:R-:W-:-:S04]  /*4220*/  IMAD R28, R28, R23, R39 ;  /* 0x000000171c1c7224 */ /* 0x000fc800078e0227 */
[----:B------:R-:W-:Y:S02]  /*4230*/  IMAD R38, R38, R22, R43 ;  /* 0x0000001626267224 */ /* 0x000fe400078e022b */
[----:B------:R-:W-:Y:S02]  /*4240*/  IMAD R28, R28, R29, R32 ;  /* 0x0000001d1c1c7224 */ /* 0x000fe400078e0220 */
[----:B-1----:R-:W-:Y:S02]  /*4250*/  IMAD R57, R57, R13, RZ ;  /* 0x0000000d39397224 */ /* 0x002fe400078e02ff */
[----:B------:R-:W-:Y:S01]  /*4260*/  @P1 IADD3 R12, PT, PT, -R47, R12, RZ ;  /* 0x0000000c2f0c1210 */ /* 0x000fe20007ffe1ff */
[----:B------:R-:W-:Y:S02]  /*4270*/  @P1 VIADD R53, R53, 0x1 ;  /* 0x0000000135351836 */ /* 0x000fe40000000000 */
[----:B------:R-:W-:Y:S01]  /*4280*/  IMAD.MOV R22, RZ, RZ, -R49 ;  /* 0x000000ffff167224 */ /* 0x000fe200078e0a31 */
[----:B------:R-:W-:Y:S01]  /*4290*/  ISETP.GE.U32.AND P2, PT, R12, R47, PT ;  /* 0x0000002f0c00720c */ /* 0x000fe20003f46070 */
[----:B------:R-:W-:-:S02]  /*42a0*/  HFMA2 R12, -RZ, RZ, 0, 0 ;  /* 0x00000000ff0c7431 */ /* 0x000fc400000001ff */
[----:B------:R-:W-:Y:S02]  /*42b0*/  IMAD R28, R38, R33, R28 ;  /* 0x00000021261c7224 */ /* 0x000fe400078e021c */
[----:B------:R-:W-:Y:S02]  /*42c0*/  IMAD R41, R41, R22, R42 ;  /* 0x0000001629297224 */ /* 0x000fe400078e022a */
[----:B------:R-:W-:-:S04]  /*42d0*/  IMAD.HI.U32 R12, R13, R57, R12 ;  /* 0x000000390d0c7227 */ /* 0x000fc800078e000c */
[----:B------:R-:W-:Y:S02]  /*42e0*/  IMAD R37, R41, R37, R28 ;  /* 0x0000002529257224 */ /* 0x000fe400078e021c */
[----:B------:R-:W-:Y:S02]  /*42f0*/  @P2 IADD3 R53, PT, PT, R53, 0x1, RZ ;  /* 0x0000000135352810 */ /* 0x000fe40007ffe0ff */
[----:B------:R-:W-:Y:S02]  /*4300*/  @!P3 LOP3.LUT R53, RZ, R47, RZ, 0x33, !PT ;  /* 0x0000002fff35b212 */ /* 0x000fe400078e33ff */
[----:B------:R-:W-:-:S03]  /*4310*/  ISETP.NE.U32.AND P3, PT, R50, RZ, PT ;  /* 0x000000ff3200720c */ /* 0x000fc60003f65070 */
[----:B------:R-:W-:-:S04]  /*4320*/  IMAD.HI.U32 R12, R12, R53, RZ ;  /* 0x000000350c0c7227 */ /* 0x000fc800078e00ff */
[----:B------:R-:W-:-:S04]  /*4330*/  IMAD.MOV R13, RZ, RZ, -R12 ;  /* 0x000000ffff0d7224 */ /* 0x000fc800078e0a0c */
[----:B------:R-:W-:-:S05]  /*4340*/  IMAD R13, R50, R13, R53 ;  /* 0x0000000d320d7224 */ /* 0x000fca00078e0235 */
        /* <DEDUP_REMOVED lines=13> */
[----:B------:R-:W-:Y:S02]  /*4420*/  IMAD R46, R48, R46, R37 ;  /* 0x0000002e302e7224 */ /* 0x000fe400078e0225 */
[----:B------:R-:W-:Y:S01]  /*4430*/  IMAD R47, R47, R13, R54 ;  /* 0x0000000d2f2f7224 */ /* 0x000fe200078e0236 */
[----:B------:R-:W-:Y:S01]  /*4440*/  MOV R23, R12 ;  /* 0x0000000c00177202 */ /* 0x000fe20000000f00 */
[----:B------:R-:W-:-:S02]  /*4450*/  IMAD.MOV R22, RZ, RZ, -R12 ;  /* 0x000000ffff167224 */ /* 0x000fc400078e0a0c */
[----:B---3--:R-:W-:Y:S02]  /*4460*/  IMAD R45, R47, R45, R46 ;  /* 0x0000002d2f2d7224 */ /* 0x008fe400078e022e */
[----:B------:R-:W-:-:S04]  /*4470*/  IMAD R22, R50, R22, R53 ;  /* 0x0000001632167224 */ /* 0x000fc800078e0235 */
[----:B--2---:R-:W-:Y:S01]  /*4480*/  IMAD R22, R22, R52, R45 ;  /* 0x0000003416167224 */ /* 0x004fe200078e022d */
[----:B------:R-:W-:Y:S06]  /*4490*/  @P1 BRA `(.L_x_1139) ;  /* 0xfffffff000d01947 */ /* 0x000fec000383ffff */
[----:B------:R-:W-:Y:S05]  /*44a0*/  BSYNC.RECONVERGENT B1 ;  /* 0x0000000000017941 */ /* 0x000fea0003800200 */
.L_x_1138:
        /* <DEDUP_REMOVED lines=10> */
[----:B------:R0:W1:Y:S01]  /*4550*/  LDC R30, c[0x0][R31+0x388] ;  /* 0x0000e2001f1e7b82 */ /* 0x0000620000000800 */
[----:B------:R-:W-:-:S07]  /*4560*/  SHF.L.U32 R33, R33, 0x2, RZ ;  /* 0x0000000221217819 */ /* 0x000fce00000006ff */
[----:B------:R2:W3:Y:S08]  /*4570*/  LDC R28, c[0x0][R29+0x388] ;  /* 0x0000e2001d1c7b82 */ /* 0x0004f00000000800 */
[----:B0-----:R-:W0:Y:S08]  /*4580*/  LDC R31, c[0x0][R31+0x3ec] ;  /* 0x0000fb001f1f7b82 */ /* 0x001e300000000800 */
[----:B--2---:R-:W2:Y:S01]  /*4590*/  LDC R29, c[0x0][R29+0x3ec] ;  /* 0x0000fb001d1d7b82 */ /* 0x004ea20000000800 */
[----:B-1----:R-:W1:Y:S01]  /*45a0*/  I2F.U32.RP R32, R30 ;  /* 0x0000001e00207306 */ /* 0x002e620000209000 */
[----:B------:R-:W-:-:S02]  /*45b0*/  IADD3 R37, PT, PT, RZ, -R30, RZ ;  /* 0x8000001eff257210 */ /* 0x000fc40007ffe0ff */
[----:B------:R-:W-:-:S05]  /*45c0*/  ISETP.NE.U32.AND P3, PT, R30, RZ, PT ;  /* 0x000000ff1e00720c */ /* 0x000fca0003f65070 */
[----:B---3--:R-:W3:Y:S08]  /*45d0*/  I2F.U32.RP R40, R28 ;  /* 0x0000001c00287306 */ /* 0x008ef00000209000 */
[----:B-1----:R-:W1:Y:S08]  /*45e0*/  MUFU.RCP R32, R32 ;  /* 0x0000002000207308 */ /* 0x002e700000001000 */
[----:B---3--:R-:W-:Y:S01]  /*45f0*/  MUFU.RCP R40, R40 ;  /* 0x0000002800287308 */ /* 0x008fe20000001000 */
[----:B-1----:R-:W-:-:S02]  /*4600*/  VIADD R12, R32, 0xffffffe ;  /* 0x0ffffffe200c7836 */ /* 0x002fc40000000000 */
[----:B------:R1:W3:Y:S05]  /*4610*/  LDC R32, c[0x0][R33+0x388] ;  /* 0x0000e20021207b82 */ /* 0x0002ea0000000800 */
[----:B------:R4:W5:Y:S03]  /*4620*/  F2I.FTZ.U32.TRUNC.NTZ R13, R12 ;  /* 0x0000000c000d7305 */ /* 0x000966000021f000 */
[----:B-1----:R-:W1:Y:S01]  /*4630*/  LDC R33, c[0x0][R33+0x3ec] ;  /* 0x0000fb0021217b82 */ /* 0x002e620000000800 */
[----:B----4-:R-:W-:Y:S02]  /*4640*/  IMAD.MOV.U32 R12, RZ, RZ, RZ ;  /* 0x000000ffff0c7224 */ /* 0x010fe400078e00ff */
[----:B-----5:R-:W-:-:S04]  /*4650*/  IMAD R37, R37, R13, RZ ;  /* 0x0000000d25257224 */ /* 0x020fc800078e02ff */
[----:B------:R-:W-:-:S04]  /*4660*/  IMAD.HI.U32 R38, R13, R37, R12 ;  /* 0x000000250d267227 */ /* 0x000fc800078e000c */
[----:B------:R-:W-:Y:S01]  /*4670*/  VIADD R12, R40, 0xffffffe ;  /* 0x0ffffffe280c7836 */ /* 0x000fe20000000000 */
[----:B------:R-:W-:Y:S01]  /*4680*/  SHF.L.U32 R40, R27, 0x2, RZ ;  /* 0x000000021b287819 */ /* 0x000fe200000006ff */
[----:B------:R-:W-:Y:S02]  /*4690*/  IMAD.HI.U32 R37, R38, R23, RZ ;  /* 0x0000001726257227 */ /* 0x000fe400078e00ff */
[----:B------:R4:W-:Y:S01]  /*46a0*/  F2I.FTZ.U32.TRUNC.NTZ R13, R12 ;  /* 0x0000000c000d7305 */ /* 0x0009e2000021f000 */
[----:B------:R5:W0:Y:S02]  /*46b0*/  LDC R38, c[0x0][R40+0x388] ;  /* 0x0000e20028267b82 */ /* 0x000a240000000800 */
[----:B------:R-:W-:-:S05]  /*46c0*/  IADD3 R39, PT, PT, -R37, RZ, RZ ;  /* 0x000000ff25277210 */ /* 0x000fca0007ffe1ff */
[----:B------:R-:W-:Y:S01]  /*46d0*/  IMAD R39, R30, R39, R23 ;  /* 0x000000271e277224 */ /* 0x000fe200078e0217 */
[----:B-----5:R-:W5:Y:S01]  /*46e0*/  LDC R40, c[0x0][R40+0x3ec] ;  /* 0x0000fb0028287b82 */ /* 0x020f620000000800 */
[----:B----4-:R-:W-:-:S03]  /*46f0*/  IMAD.MOV.U32 R12, RZ, RZ, RZ ;  /* 0x000000ffff0c7224 */ /* 0x010fc600078e00ff */
[----:B------:R-:W-:Y:S01]  /*4700*/  ISETP.GE.U32.AND P1, PT, R39, R30, PT ;  /* 0x0000001e2700720c */ /* 0x000fe20003f26070 */
[----:B---3--:R-:W3:-:S12]  /*4710*/  I2F.U32.RP R42, R32 ;  /* 0x00000020002a7306 */ /* 0x008ed80000209000 */
[----:B------:R-:W-:Y:S02]  /*4720*/  @P1 IADD3 R39, PT, PT, -R30, R39, RZ ;  /* 0x000000271e271210 */ /* 0x000fe40007ffe1ff */
[----:B------:R-:W-:Y:S02]  /*4730*/  @P1 IADD3 R37, PT, PT, R37, 0x1, RZ ;  /* 0x0000000125251810 */ /* 0x000fe40007ffe0ff */
[----:B------:R-:W-:Y:S01]  /*4740*/  ISETP.GE.U32.AND P2, PT, R39, R30, PT ;  /* 0x0000001e2700720c */ /* 0x000fe20003f46070 */
[----:B------:R-:W-:Y:S01]  /*4750*/  IMAD.MOV R39, RZ, RZ, -R28 ;  /* 0x000000ffff277224 */ /* 0x000fe200078e0a1c */
[----:B---3--:R-:W3:Y:S03]  /*4760*/  MUFU.RCP R42, R42 ;  /* 0x0000002a002a7308 */ /* 0x008ee60000001000 */
[----:B------:R-:W-:-:S04]  /*4770*/  IMAD R39, R39, R13, RZ ;  /* 0x0000000d27277224 */ /* 0x000fc800078e02ff */
[----:B------:R-:W-:-:S04]  /*4780*/  IMAD.HI.U32 R12, R13, R39, R12 ;  /* 0x000000270d0c7227 */ /* 0x000fc800078e000c */
[----:B------:R-:W-:Y:S02]  /*4790*/  @P2 IADD3 R37, PT, PT, R37, 0x1, RZ ;  /* 0x0000000125252810 */ /* 0x000fe40007ffe0ff */
[----:B------:R-:W-:Y:S02]  /*47a0*/  @!P3 LOP3.LUT R37, RZ, R30, RZ, 0x33, !PT ;  /* 0x0000001eff25b212 */ /* 0x000fe400078e33ff */
[----:B------:R-:W-:Y:S01]  /*47b0*/  ISETP.NE.U32.AND P3, PT, R28, RZ, PT ;  /* 0x000000ff1c00720c */ /* 0x000fe20003f65070 */
[----:B0-----:R-:W0:Y:S02]  /*47c0*/  I2F.U32.RP R44, R38 ;  /* 0x00000026002c7306 */ /* 0x001e240000209000 */
[----:B------:R-:W-:Y:S01]  /*47d0*/  IMAD.HI.U32 R39, R12, R37, RZ ;  /* 0x000000250c277227 */ /* 0x000fe200078e00ff */
[----:B---3--:R-:W-:-:S03]  /*47e0*/  IADD3 R12, PT, PT, R42, 0xffffffe, RZ ;  /* 0x0ffffffe2a0c7810 */ /* 0x008fc60007ffe0ff */
[----:B------:R-:W-:Y:S02]  /*47f0*/  IMAD.MOV R41, RZ, RZ, -R39 ;  /* 0x000000ffff297224 */ /* 0x000fe400078e0a27 */
[----:B------:R3:W4:Y:S02]  /*4800*/  F2I.FTZ.U32.TRUNC.NTZ R13, R12 ;  /* 0x0000000c000d7305 */ /* 0x000724000021f000 */
[----:B------:R-:W-:-:S05]  /*4810*/  IMAD R41, R28, R41, R37 ;  /* 0x000000291c297224 */ /* 0x000fca00078e0225 */
[----:B------:R-:W-:Y:S01]  /*4820*/  ISETP.GE.U32.AND P1, PT, R41, R28, PT ;  /* 0x0000001c2900720c */ /* 0x000fe20003f26070 */
[----:B0-----:R-:W0:Y:S01]  /*4830*/  MUFU.RCP R44, R44 ;  /* 0x0000002c002c7308 */ /* 0x001e220000001000 */
[----:B---3--:R-:W-:-:S11]  /*4840*/  IMAD.MOV.U32 R12, RZ, RZ, RZ ;  /* 0x000000ffff0c7224 */ /* 0x008fd600078e00ff */
[----:B------:R-:W-:Y:S02]  /*4850*/  @P1 IMAD.IADD R41, R41, 0x1, -R28 ;  /* 0x0000000129291824 */ /* 0x000fe400078e0a1c */
[----:B------:R-:W-:-:S03]  /*4860*/  @P1 VIADD R39, R39, 0x1 ;  /* 0x0000000127271836 */ /* 0x000fc60000000000 */
[----:B------:R-:W-:Y:S02]  /*4870*/  ISETP.GE.U32.AND P2, PT, R41, R28, PT ;  /* 0x0000001c2900720c */ /* 0x000fe40003f46070 */
[----:B------:R-:W-:-:S05]  /*4880*/  IADD3 R41, PT, PT, RZ, -R32, RZ ;  /* 0x80000020ff297210 */ /* 0x000fca0007ffe0ff */
[----:B----4-:R-:W-:-:S04]  /*4890*/  IMAD R41, R41, R13, RZ ;  /* 0x0000000d29297224 */ /* 0x010fc800078e02ff */
[----:B------:R-:W-:Y:S02]  /*48a0*/  IMAD.HI.U32 R42, R13, R41, R12 ;  /* 0x000000290d2a7227 */ /* 0x000fe400078e000c */
[----:B------:R-:W-:Y:S02]  /*48b0*/  @P2 IADD3 R39, PT, PT, R39, 0x1, RZ ;  /* 0x0000000127272810 */ /* 0x000fe40007ffe0ff */
[----:B------:R-:W-:Y:S01]  /*48c0*/  @!P3 LOP3.LUT R39, RZ, R28, RZ, 0x33, !PT ;  /* 0x0000001cff27b212 */ /* 0x000fe200078e33ff */
[----:B0-----:R-:W-:Y:S01]  /*48d0*/  VIADD R12, R44, 0xffffffe ;  /* 0x0ffffffe2c0c7836 */ /* 0x001fe20000000000 */
[----:B------:R-:W-:-:S03]  /*48e0*/  ISETP.NE.U32.AND P3, PT, R32, RZ, PT ;  /* 0x000000ff2000720c */ /* 0x000fc60003f65070 */
[----:B------:R-:W-:Y:S01]  /*48f0*/  IMAD.HI.U32 R41, R42, R39, RZ ;  /* 0x000000272a297227 */ /* 0x000fe200078e00ff */
[----:B------:R0:W3:Y:S04]  /*4900*/  F2I.FTZ.U32.TRUNC.NTZ R13, R12 ;  /* 0x0000000c000d7305 */ /* 0x0000e8000021f000 */
        /* <DEDUP_REMOVED lines=8> */
[----:B---3--:R-:W-:-:S04]  /*4990*/  IMAD R43, R43, R13, RZ ;  /* 0x0000000d2b2b7224 */ /* 0x008fc800078e02ff */
[----:B------:R-:W-:Y:S01]  /*49a0*/  IMAD.HI.U32 R42, R13, R43, R12 ;  /* 0x0000002b0d2a7227 */ /* 0x000fe200078e000c */
[----:B------:R-:W-:-:S03]  /*49b0*/  IADD3 R12, PT, PT, -R39, RZ, RZ ;  /* 0x000000ff270c7210 */ /* 0x000fc60007ffe1ff */
[----:B------:R-:W-:Y:S01]  /*49c0*/  @P2 VIADD R41, R41, 0x1 ;  /* 0x0000000129292836 */ /* 0x000fe20000000000 */
[----:B------:R-:W-:Y:S01]  /*49d0*/  @!P3 LOP3.LUT R41, RZ, R32, RZ, 0x33, !PT ;  /* 0x00000020ff29b212 */ /* 0x000fe200078e33ff */
[----:B------:R-:W-:Y:S01]  /*49e0*/  IMAD R28, R28, R12, R37 ;  /* 0x0000000c1c1c7224 */ /* 0x000fe200078e0225 */
[----:B------:R-:W-:-:S03]  /*49f0*/  ISETP.NE.U32.AND P3, PT, R38, RZ, PT ;  /* 0x000000ff2600720c */ /* 0x000fc60003f65070 */
[----:B------:R-:W-:-:S04]  /*4a00*/  IMAD.HI.U32 R42, R42, R41, RZ ;  /* 0x000000292a2a7227 */ /* 0x000fc800078e00ff */
[----:B------:R-:W-:Y:S02]  /*4a10*/  IMAD.MOV R13, RZ, RZ, -R42 ;  /* 0x000000ffff0d7224 */ /* 0x000fe400078e0a2a */
[--C-:B------:R-:W-:Y:S02]  /*4a20*/  IMAD.MOV R12, RZ, RZ, -R41.reuse ;  /* 0x000000ffff0c7224 */ /* 0x100fe400078e0a29 */
[----:B------:R-:W-:Y:S02]  /*4a30*/  IMAD R13, R38, R13, R41 ;  /* 0x0000000d260d7224 */ /* 0x000fe400078e0229 */
[----:B------:R-:W-:-:S03]  /*4a40*/  IMAD R32, R32, R12, R39 ;  /* 0x0000000c20207224 */ /* 0x000fc600078e0227 */
[----:B------:R-:W-:-:S13]  /*4a50*/  ISETP.GE.U32.AND P1, PT, R13, R38, PT ;  /* 0x000000260d00720c */ /* 0x000fda0003f26070 */
[----:B------:R-:W-:Y:S01]  /*4a60*/  @P1 IADD3 R13, PT, PT, -R38, R13, RZ ;  /* 0x0000000d260d1210 */ /* 0x000fe20007ffe1ff */
[----:B------:R-:W-:-:S03]  /*4a70*/  @P1 VIADD R42, R42, 0x1 ;  /* 0x000000012a2a1836 */ /* 0x000fc60000000000 */
[----:B------:R-:W-:Y:S01]  /*4a80*/  ISETP.GE.U32.AND P2, PT, R13, R38, PT ;  /* 0x000000260d00720c */ /* 0x000fe20003f46070 */
[----:B------:R-:W-:-:S04]  /*4a90*/  IMAD.MOV R13, RZ, RZ, -R37 ;  /* 0x000000ffff0d7224 */ /* 0x000fc800078e0a25 */
[----:B------:R-:W-:-:S04]  /*4aa0*/  IMAD R13, R30, R13, R23 ;  /* 0x0000000d1e0d7224 */ /* 0x000fc800078e0217 */
[----:B------:R-:W-:-:S04]  /*4ab0*/  IMAD R13, R13, R31, R22 ;  /* 0x0000001f0d0d7224 */ /* 0x000fc800078e0216 */
[----:B------:R-:W-:Y:S01]  /*4ac0*/  @P2 IADD3 R42, PT, PT, R42, 0x1, RZ ;  /* 0x000000012a2a2810 */ /* 0x000fe20007ffe0ff */
[----:B--2---:R-:W-:Y:S01]  /*4ad0*/  IMAD R13, R28, R29, R13 ;  /* 0x0000001d1c0d7224 */ /* 0x004fe200078e020d */
[----:B------:R-:W-:-:S03]  /*4ae0*/  @!P3 LOP3.LUT R42, RZ, R38, RZ, 0x33, !PT ;  /* 0x00000026ff2ab212 */ /* 0x000fc600078e33ff */
[----:B-1----:R-:W-:Y:S01]  /*4af0*/  IMAD R13, R32, R33, R13 ;  /* 0x00000021200d7224 */ /* 0x002fe200078e020d */
[----:B------:R-:W-:Y:S01]  /*4b00*/  IADD3 R22, PT, PT, -R42, RZ, RZ ;  /* 0x000000ff2a167210 */ /* 0x000fe20007ffe1ff */
[----:B------:R-:W-:-:S04]  /*4b10*/  IMAD.MOV.U32 R23, RZ, RZ, R42 ;  /* 0x000000ffff177224 */ /* 0x000fc800078e002a */
[----:B------:R-:W-:-:S04]  /*4b20*/  IMAD R22, R38, R22, R41 ;  /* 0x0000001626167224 */ /* 0x000fc800078e0229 */
[----:B-----5:R-:W-:-:S07]  /*4b30*/  IMAD R22, R22, R40, R13 ;  /* 0x0000002816167224 */ /* 0x020fce00078e020d */
.L_x_1140:
        /* <DEDUP_REMOVED lines=8> */
[----:B------:R0:W1:Y:S08]  /*4bc0*/  LDC R30, c[0x0][R29+0x388] ;  /* 0x0000e2001d1e7b82 */ /* 0x0000700000000800 */
[----:B------:R2:W3:Y:S08]  /*4bd0*/  LDC R28, c[0x0][R37+0x388] ;  /* 0x0000e200251c7b82 */ /* 0x0004f00000000800 */
[----:B0-----:R-:W0:Y:S08]  /*4be0*/  LDC R29, c[0x0][R29+0x3ec] ;  /* 0x0000fb001d1d7b82 */ /* 0x001e300000000800 */
[----:B--2---:R-:W2:Y:S01]  /*4bf0*/  LDC R37, c[0x0][R37+0x3ec] ;  /* 0x0000fb0025257b82 */ /* 0x004ea20000000800 */
[----:B-1----:R-:W1:Y:S01]  /*4c00*/  I2F.U32.RP R31, R30 ;  /* 0x0000001e001f7306 */ /* 0x002e620000209000 */
[----:B------:R-:W-:Y:S01]  /*4c10*/  IMAD.MOV R33, RZ, RZ, -R30 ;  /* 0x000000ffff217224 */ /* 0x000fe200078e0a1e */
[----:B------:R-:W-:-:S06]  /*4c20*/  ISETP.NE.U32.AND P3, PT, R30, RZ, PT ;  /* 0x000000ff1e00720c */ /* 0x000fcc0003f65070 */
[----:B---3--:R-:W3:Y:S08]  /*4c30*/  I2F.U32.RP R38, R28 ;  /* 0x0000001c00267306 */ /* 0x008ef00000209000 */
[----:B-1----:R-:W1:Y:S08]  /*4c40*/  MUFU.RCP R31, R31 ;  /* 0x0000001f001f7308 */ /* 0x002e700000001000 */
[----:B---3--:R-:W-:Y:S01]  /*4c50*/  MUFU.RCP R38, R38 ;  /* 0x0000002600267308 */ /* 0x008fe20000001000 */
[----:B-1----:R-:W-:-:S07]  /*4c60*/  IADD3 R12, PT, PT, R31, 0xffffffe, RZ ;  /* 0x0ffffffe1f0c7810 */ /* 0x002fce0007ffe0ff */
[----:B------:R1:W3:Y:S02]  /*4c70*/  F2I.FTZ.U32.TRUNC.NTZ R13, R12 ;  /* 0x0000000c000d7305 */ /* 0x0002e4000021f000 */
[----:B-1----:R-:W-:Y:S02]  /*4c80*/  HFMA2 R12, -RZ, RZ, 0, 0 ;  /* 0x00000000ff0c7431 */ /* 0x002fe400000001ff */
[----:B---3--:R-:W-:-:S04]  /*4c90*/  IMAD R33, R33, R13, RZ ;  /* 0x0000000d21217224 */ /* 0x008fc800078e02ff */
[----:B------:R-:W-:Y:S01]  /*4ca0*/  IMAD.HI.U32 R32, R13, R33, R12 ;  /* 0x000000210d207227 */ /* 0x000fe200078e000c */
[----:B------:R-:W-:-:S05]  /*4cb0*/  IADD3 R12, PT, PT, R38, 0xffffffe, RZ ;  /* 0x0ffffffe260c7810 */ /* 0x000fca0007ffe0ff */
[----:B------:R-:W-:-:S04]  /*4cc0*/  IMAD.HI.U32 R33, R32, R23, RZ ;  /* 0x0000001720217227 */ /* 0x000fc800078e00ff */
[----:B------:R-:W-:-:S04]  /*4cd0*/  IMAD.MOV R13, RZ, RZ, -R33 ;  /* 0x000000ffff0d7224 */ /* 0x000fc800078e0a21 */
[----:B------:R-:W-:Y:S02]  /*4ce0*/  IMAD R31, R30, R13, R23 ;  /* 0x0000000d1e1f7224 */ /* 0x000fe400078e0217 */
[----:B------:R1:W3:Y:S03]  /*4cf0*/  F2I.FTZ.U32.TRUNC.NTZ R13, R12 ;  /* 0x0000000c000d7305 */ /* 0x0002e6000021f000 */
[----:B------:R-:W-:Y:S01]  /*4d00*/  ISETP.GE.U32.AND P1, PT, R31, R30, PT ;  /* 0x0000001e1f00720c */ /* 0x000fe20003f26070 */
[----:B-1----:R-:W-:-:S12]  /*4d10*/  IMAD.MOV.U32 R12, RZ, RZ, RZ ;  /* 0x000000ffff0c7224 */ /* 0x002fd800078e00ff */
[----:B------:R-:W-:Y:S02]  /*4d20*/  @P1 IMAD.IADD R31, R31, 0x1, -R30 ;  /* 0x000000011f1f1824 */ /* 0x000fe400078e0a1e */
[----:B------:R-:W-:-:S03]  /*4d30*/  @P1 VIADD R33, R33, 0x1 ;  /* 0x0000000121211836 */ /* 0x000fc60000000000 */
[----:B------:R-:W-:Y:S02]  /*4d40*/  ISETP.GE.U32.AND P2, PT, R31, R30, PT ;  /* 0x0000001e1f00720c */ /* 0x000fe40003f46070 */
[----:B------:R-:W-:-:S05]  /*4d50*/  IADD3 R31, PT, PT, RZ, -R28, RZ ;  /* 0x8000001cff1f7210 */ /* 0x000fca0007ffe0ff */
[----:B---3--:R-:W-:-:S04]  /*4d60*/  IMAD R31, R31, R13, RZ ;  /* 0x0000000d1f1f7224 */ /* 0x008fc800078e02ff */
[----:B------:R-:W-:Y:S02]  /*4d70*/  IMAD.HI.U32 R32, R13, R31, R12 ;  /* 0x0000001f0d207227 */ /* 0x000fe400078e000c */
[----:B------:R-:W-:Y:S02]  /*4d80*/  @P2 IADD3 R33, PT, PT, R33, 0x1, RZ ;  /* 0x0000000121212810 */ /* 0x000fe40007ffe0ff */
[----:B------:R-:W-:Y:S02]  /*4d90*/  @!P3 LOP3.LUT R33, RZ, R30, RZ, 0x33, !PT ;  /* 0x0000001eff21b212 */ /* 0x000fe400078e33ff */
[----:B------:R-:W-:-:S03]  /*4da0*/  ISETP.NE.U32.AND P3, PT, R28, RZ, PT ;  /* 0x000000ff1c00720c */ /* 0x000fc60003f65070 */
[----:B------:R-:W-:-:S05]  /*4db0*/  IMAD.HI.U32 R32, R32, R33, RZ ;  /* 0x0000002120207227 */ /* 0x000fca00078e00ff */
[----:B------:R-:W-:-:S05]  /*4dc0*/  IADD3 R12, PT, PT, -R32, RZ, RZ ;  /* 0x000000ff200c7210 */ /* 0x000fca0007ffe1ff */
[----:B------:R-:W-:Y:S01]  /*4dd0*/  IMAD R13, R28, R12, R33 ;  /* 0x0000000c1c0d7224 */ /* 0x000fe200078e0221 */
[----:B------:R-:W-:-:S04]  /*4de0*/  IADD3 R12, PT, PT, -R33, RZ, RZ ;  /* 0x000000ff210c7210 */ /* 0x000fc80007ffe1ff */
[----:B------:R-:W-:-:S13]  /*4df0*/  ISETP.GE.U32.AND P1, PT, R13, R28, PT ;  /* 0x0000001c0d00720c */ /* 0x000fda0003f26070 */
[----:B------:R-:W-:Y:S01]  /*4e00*/  @P1 IMAD.IADD R13, R13, 0x1, -R28 ;  /* 0x000000010d0d1824 */ /* 0x000fe200078e0a1c */
[----:B------:R-:W-:-:S04]  /*4e10*/  @P1 IADD3 R32, PT, PT, R32, 0x1, RZ ;  /* 0x0000000120201810 */ /* 0x000fc80007ffe0ff */
[----:B------:R-:W-:Y:S01]  /*4e20*/  ISETP.GE.U32.AND P2, PT, R13, R28, PT ;  /* 0x0000001c0d00720c */ /* 0x000fe20003f46070 */
[----:B------:R-:W-:-:S04]  /*4e30*/  IMAD R13, R30, R12, R23 ;  /* 0x0000000c1e0d7224 */ /* 0x000fc800078e0217 */
[----:B0-----:R-:W-:-:S08]  /*4e40*/  IMAD R13, R13, R29, R22 ;  /* 0x0000001d0d0d7224 */ /* 0x001fd000078e0216 */
[----:B------:R-:W-:Y:S01]  /*4e50*/  @P2 VIADD R32, R32, 0x1 ;  /* 0x0000000120202836 */ /* 0x000fe20000000000 */
[----:B------:R-:W-:-:S04]  /*4e60*/  @!P3 LOP3.LUT R32, RZ, R28, RZ, 0x33, !PT ;  /* 0x0000001cff20b212 */ /* 0x000fc800078e33ff */
[----:B------:R-:W-:Y:S01]  /*4e70*/  MOV R23, R32 ;  /* 0x0000002000177202 */ /* 0x000fe20000000f00 */
[----:B------:R-:W-:-:S04]  /*4e80*/  IMAD.MOV R12, RZ, RZ, -R32 ;  /* 0x000000ffff0c7224 */ /* 0x000fc800078e0a20 */
[----:B------:R-:W-:-:S04]  /*4e90*/  IMAD R12, R28, R12, R33 ;  /* 0x0000000c1c0c7224 */ /* 0x000fc800078e0221 */
[----:B--2---:R-:W-:-:S07]  /*4ea0*/  IMAD R22, R12, R37, R13 ;  /* 0x000000250c167224 */ /* 0x004fce00078e020d */
.L_x_1141:
        /* <DEDUP_REMOVED lines=10> */
[----:B------:R1:W2:Y:S02]  /*4f50*/  F2I.FTZ.U32.TRUNC.NTZ R13, R12 ;  /* 0x0000000c000d7305 */ /* 0x0002a4000021f000 */
[----:B-1----:R-:W-:-:S02]  /*4f60*/  IMAD.MOV.U32 R12, RZ, RZ, RZ ;  /* 0x000000ffff0c7224 */ /* 0x002fc400078e00ff */
[----:B--2---:R-:W-:-:S04]  /*4f70*/  IMAD R31, R31, R13, RZ ;  /* 0x0000000d1f1f7224 */ /* 0x004fc800078e02ff */
        /* <DEDUP_REMOVED lines=14> */
.L_x_1137:
[----:B------:R-:W0:Y:S01]  /*5060*/  LDCU UR4, c[0x0][0x3ec] ;  /* 0x00007d80ff0477ac */ /* 0x000e220008000800 */
[----:B------:R-:W-:Y:S02]  /*5070*/  ISETP.GE.AND P0, PT, R11, 0x2, PT ;  /* 0x000000020b00780c */ /* 0x000fe40003f06270 */
[----:B------:R-:W-:Y:S01]  /*5080*/  MOV R27, RZ ;  /* 0x000000ff001b7202 */ /* 0x000fe20000000f00 */
[----:B0-----:R-:W-:-:S10]  /*5090*/  IMAD R22, R23, UR4, R22 ;  /* 0x0000000417167c24 */ /* 0x001fd4000f8e0216 */
[----:B------:R-:W-:Y:S05]  /*50a0*/  @!P0 BRA `(.L_x_1142) ;  /* 0x0000001800588947 */ /* 0x000fea0003800000 */
[----:B------:R-:W0:Y:S01]  /*50b0*/  LDCU UR4, c[0x0][0x528] ;  /* 0x0000a500ff0477ac */ /* 0x000e220008000800 */
[----:B------:R-:W-:Y:S01]  /*50c0*/  ISETP.GE.U32.AND P1, PT, R15, 0x7, PT ;  /* 0x000000070f00780c */ /* 0x000fe20003f26070 */
[----:B------:R-:W-:Y:S01]  /*50d0*/  IMAD.MOV.U32 R27, RZ, RZ, RZ ;  /* 0x000000ffff1b7224 */ /* 0x000fe200078e00ff */
[----:B------:R-:W-:Y:S02]  /*50e0*/  ISETP.NE.AND P0, PT, R3, RZ, PT ;  /* 0x000000ff0300720c */ /* 0x000fe40003f05270 */
[----:B0-----:R-:W-:-:S09]  /*50f0*/  MOV R23, UR4 ;  /* 0x0000000400177c02 */ /* 0x001fd20008000f00 */
[----:B------:R-:W-:Y:S05]  /*5100*/  @!P1 BRA `(.L_x_1143) ;  /* 0x0000000c00489947 */ /* 0x000fea0003800000 */
[----:B------:R-:W-:Y:S01]  /*5110*/  BSSY.RECONVERGENT B1, `(.L_x_1143) ;  /* 0x00000d1000017945 */ /* 0x000fe20003800200 */
[----:B------:R-:W-:Y:S01]  /*5120*/  IMAD.MOV.U32 R27, RZ, RZ, RZ ;  /* 0x000000ffff1b7224 */ /* 0x000fe200078e00ff */
[----:B------:R-:W-:Y:S01]  /*5130*/  MOV R23, UR4 ;  /* 0x0000000400177c02 */ /* 0x000fe20008000f00 */
[----:B------:R-:W-:-:S07]  /*5140*/  IMAD.MOV.U32 R31, RZ, RZ, RZ ;  /* 0x000000ffff1f7224 */ /* 0x000fce00078e00ff */
.L_x_1144:
[C---:B------:R-:W-:Y:S01]  /*5150*/  IADD3 R30, PT, PT, R23.reuse, -0x1, RZ ;  /* 0xffffffff171e7810 */ /* 0x040fe20007ffe0ff */
[----:B------:R-:W-:Y:S01]  /*5160*/  UMOV UR4, 0xd8 ;  /* 0x000000d800047882 */ /* 0x000fe20000000000 */
[C---:B------:R-:W-:Y:S01]  /*5170*/  VIADD R29, R23.reuse, 0xfffffffe ;  /* 0xfffffffe171d7836 */ /* 0x040fe20000000000 */
[----:B------:R-:W-:Y:S01]  /*5180*/  IADD3 R32, PT, PT, R23, -0x3, RZ ;  /* 0xfffffffd17207810 */ /* 0x000fe20007ffe0ff */
[----:B------:R-:W-:Y:S01]  /*5190*/  VIADD R31, R31, 0x8 ;  /* 0x000000081f1f7836 */ /* 0x000fe20000000000 */
[----:B------:R-:W-:Y:S02]  /*51a0*/  LEA R30, R30, UR4, 0x2 ;  /* 0x000000041e1e7c11 */ /* 0x000fe4000f8e10ff */
[----:B------:R-:W-:Y:S02]  /*51b0*/  LEA R29, R29, UR4, 0x2 ;  /* 0x000000041d1d7c11 */ /* 0x000fe4000f8e10ff */
[----:B------:R0:W1:Y:S01]  /*51c0*/  LDC R33, c[0x0][R30+0x388] ;  /* 0x0000e2001e217b82 */ /* 0x0000620000000800 */
[----:B------:R-:W-:-:S07]  /*51d0*/  LEA R32, R32, UR4, 0x2 ;  /* 0x0000000420207c11 */ /* 0x000fce000f8e10ff */
[----:B------:R2:W3:Y:S08]  /*51e0*/  LDC R28, c[0x0][R29+0x388] ;  /* 0x0000e2001d1c7b82 */ /* 0x0004f00000000800 */
[----:B------:R4:W5:Y:S08]  /*51f0*/  LDC R38, c[0x0][R32+0x388] ;  /* 0x0000e20020267b82 */ /* 0x0009700000000800 */
[----:B0-----:R-:W0:Y:S08]  /*5200*/  LDC R30, c[0x0][R30+0x3ec] ;  /* 0x0000fb001e1e7b82 */ /* 0x001e300000000800 */
[----:B--2---:R-:W2:Y:S08]  /*5210*/  LDC R29, c[0x0][R29+0x3ec] ;  /* 0x0000fb001d1d7b82 */ /* 0x004eb00000000800 */
[----:B----4-:R-:W4:Y:S01]  /*5220*/  LDC R32, c[0x0][R32+0x3ec] ;  /* 0x0000fb0020207b82 */ /* 0x010f220000000800 */
[----:B-1----:R-:W1:Y:S01]  /*5230*/  I2F.U32.RP R37, R33 ;  /* 0x0000002100257306 */ /* 0x002e620000209000 */
[----:B------:R-:W-:Y:S01]  /*5240*/  IMAD.MOV R39, RZ, RZ, -R33 ;  /* 0x000000ffff277224 */ /* 0x000fe200078e0a21 */
[----:B------:R-:W-:-:S06]  /*5250*/  ISETP.NE.U32.AND P3, PT, R33, RZ, PT ;  /* 0x000000ff2100720c */ /* 0x000fcc0003f65070 */
[----:B---3--:R-:W3:Y:S01]  /*5260*/  I2F.U32.RP R40, R28 ;  /* 0x0000001c00287306 */ /* 0x008ee20000209000 */
[----:B------:R-:W-:-:S07]  /*5270*/  IMAD.MOV R41, RZ, RZ, -R28 ;  /* 0x000000ffff297224 */ /* 0x000fce00078e0a1c */
[----:B-1----:R-:W1:Y:S08]  /*5280*/  MUFU.RCP R37, R37 ;  /* 0x0000002500257308 */ /* 0x002e700000001000 */
[----:B---3--:R-:W-:Y:S01]  /*5290*/  MUFU.RCP R40, R40 ;  /* 0x0000002800287308 */ /* 0x008fe20000001000 */
[----:B-1----:R-:W-:Y:S02]  /*52a0*/  IADD3 R12, PT, PT, R37, 0xffffffe, RZ ;  /* 0x0ffffffe250c7810 */ /* 0x002fe40007ffe0ff */
[----:B------:R-:W-:-:S05]  /*52b0*/  IADD3 R37, PT, PT, R23, -0x4, RZ ;  /* 0xfffffffc17257810 */ /* 0x000fca0007ffe0ff */
[----:B------:R1:W3:Y:S01]  /*52c0*/  F2I.FTZ.U32.TRUNC.NTZ R13, R12 ;  /* 0x0000000c000d7305 */ /* 0x0002e2000021f000 */
[----:B------:R-:W-:Y:S01]  /*52d0*/  LEA R37, R37, UR4, 0x2 ;  /* 0x0000000425257c11 */ /* 0x000fe2000f8e10ff */
[----:B-1----:R-:W-:Y:S02]  /*52e0*/  IMAD.MOV.U32 R12, RZ, RZ, RZ ;  /* 0x000000ffff0c7224 */ /* 0x002fe400078e00ff */
[----:B---3--:R-:W-:-:S04]  /*52f0*/  IMAD R39, R39, R13, RZ ;  /* 0x0000000d27277224 */ /* 0x008fc800078e02ff */
[----:B------:R-:W-:-:S06]  /*5300*/  IMAD.HI.U32 R13, R13, R39, R12 ;  /* 0x000000270d0d7227 */ /* 0x000fcc00078e000c */
[----:B------:R-:W-:-:S04]  /*5310*/  IMAD.HI.U32 R39, R13, R26, RZ ;  /* 0x0000001a0d277227 */ /* 0x000fc800078e00ff */
[----:B------:R-:W-:Y:S01]  /*5320*/  VIADD R13, R40, 0xffffffe ;  /* 0x0ffffffe280d7836 */ /* 0x000fe20000000000 */
[----:B------:R-:W-:Y:S01]  /*5330*/  IADD3 R12, PT, PT, -R39, RZ, RZ ;  /* 0x000000ff270c7210 */ /* 0x000fe20007ffe1ff */
[----:B-----5:R-:W1:Y:S04]  /*5340*/  I2F.U32.RP R40, R38 ;  /* 0x0000002600287306 */ /* 0x020e680000209000 */
[----:B------:R-:W-:-:S04]  /*5350*/  IMAD R12, R33, R12, R26 ;  /* 0x0000000c210c7224 */ /* 0x000fc800078e021a */
[----:B------:R-:W3:Y:S01]  /*5360*/  F2I.FTZ.U32.TRUNC.NTZ R13, R13 ;  /* 0x0000000d000d7305 */ /* 0x000ee2000021f000 */
[----:B------:R-:W-:-:S07]  /*5370*/  ISETP.GE.U32.AND P1, PT, R12, R33, PT ;  /* 0x000000210c00720c */ /* 0x000fce0003f26070 */
[----:B-1----:R-:W1:Y:S06]  /*5380*/  MUFU.RCP R40, R40 ;  /* 0x0000002800287308 */ /* 0x002e6c0000001000 */
[----:B------:R-:W-:Y:S01]  /*5390*/  @P1 IADD3 R12, PT, PT, -R33, R12, RZ ;  /* 0x0000000c210c1210 */ /* 0x000fe20007ffe1ff */
[----:B---3--:R-:W-:Y:S02]  /*53a0*/  IMAD R41, R41, R13, RZ ;  /* 0x0000000d29297224 */ /* 0x008fe400078e02ff */
[----:B------:R-:W-:Y:S01]  /*53b0*/  @P1 VIADD R39, R39, 0x1 ;  /* 0x0000000127271836 */ /* 0x000fe20000000000 */
[----:B------:R-:W-:Y:S01]  /*53c0*/  ISETP.GE.U32.AND P2, PT, R12, R33, PT ;  /* 0x000000210c00720c */ /* 0x000fe20003f46070 */
[----:B------:R-:W-:-:S04]  /*53d0*/  IMAD.MOV.U32 R12, RZ, RZ, RZ ;  /* 0x000000ffff0c7224 */ /* 0x000fc800078e00ff */
[----:B------:R-:W-:Y:S02]  /*53e0*/  IMAD.HI.U32 R12, R13, R41, R12 ;  /* 0x000000290d0c7227 */ /* 0x000fe400078e000c */
[----:B------:R3:W5:Y:S06]  /*53f0*/  LDC R41, c[0x0][R37+0x388] ;  /* 0x0000e20025297b82 */ /* 0x00076c0000000800 */
[----:B------:R-:W-:Y:S02]  /*5400*/  @P2 IADD3 R39, PT, PT, R39, 0x1, RZ ;  /* 0x0000000127272810 */ /* 0x000fe40007ffe0ff */
[----:B------:R-:W-:Y:S01]  /*5410*/  @!P3 LOP3.LUT R39, RZ, R33, RZ, 0x33, !PT ;  /* 0x00000021ff27b212 */ /* 0x000fe200078e33ff */
[----:B---3--:R-:W3:Y:S01]  /*5420*/  LDC R37, c[0x0][R37+0x3ec] ;  /* 0x0000fb0025257b82 */ /* 0x008ee20000000800 */
[----:B------:R-:W-:-:S03]  /*5430*/  ISETP.NE.U32.AND P3, PT, R28, RZ, PT ;  /* 0x000000ff1c00720c */ /* 0x000fc60003f65070 */
[----:B------:R-:W-:-:S04]  /*5440*/  IMAD.HI.U32 R43, R12, R39, RZ ;  /* 0x000000270c2b7227 */ /* 0x000fc800078e00ff */
[----:B-1----:R-:W-:Y:S01]  /*5450*/  VIADD R12, R40, 0xffffffe ;  /* 0x0ffffffe280c7836 */ /* 0x002fe20000000000 */
[----:B------:R-:W-:Y:S01]  /*5460*/  IADD3 R45, PT, PT, -R43, RZ, RZ ;  /* 0x000000ff2b2d7210 */ /* 0x000fe20007ffe1ff */
[----:B------:R-:W-:Y:S02]  /*5470*/  VIADD R40, R23, 0xfffffffb ;  /* 0xfffffffb17287836 */ /* 0x000fe40000000000 */
[----:B------:R1:W0:Y:S02]  /*5480*/  F2I.FTZ.U32.TRUNC.NTZ R13, R12 ;  /* 0x0000000c000d7305 */ /* 0x000224000021f000 */
[----:B------:R-:W-:Y:S01]  /*5490*/  IMAD R45, R28, R45, R39 ;  /* 0x0000002d1c2d7224 */ /* 0x000fe200078e0227 */
[----:B------:R-:W-:-:S04]  /*54a0*/  LEA R40, R40, UR4, 0x2 ;  /* 0x0000000428287c11 */ /* 0x000fc8000f8e10ff */
[----:B------:R-:W-:Y:S01]  /*54b0*/  ISETP.GE.U32.AND P1, PT, R45, R28, PT ;  /* 0x0000001c2d00720c */ /* 0x000fe20003f26070 */
[----:B------:R2:W4:Y:S01]  /*54c0*/  LDC R44, c[0x0][R40+0x388] ;  /* 0x0000e200282c7b82 */ /* 0x0005220000000800 */
[----:B-1----:R-:W-:-:S07]  /*54d0*/  IMAD.MOV.U32 R12, RZ, RZ, RZ ;  /* 0x000000ffff0c7224 */ /* 0x002fce00078e00ff */
[----:B--2---:R-:W1:Y:S04]  /*54e0*/  LDC R40, c[0x0][R40+0x3ec] ;  /* 0x0000fb0028287b82 */ /* 0x004e680000000800 */
[----:B------:R-:W-:Y:S02]  /*54f0*/  @P1 IADD3 R45, PT, PT, -R28, R45, RZ ;  /* 0x0000002d1c2d1210 */ /* 0x000fe40007ffe1ff */
[----:B------:R-:W-:Y:S02]  /*5500*/  @P1 IADD3 R43, PT, PT, R43, 0x1, RZ ;  /* 0x000000012b2b1810 */ /* 0x000fe40007ffe0ff */
[----:B------:R-:W-:Y:S01]  /*5510*/  ISETP.GE.U32.AND P2, PT, R45, R28, PT ;  /* 0x0000001c2d00720c */ /* 0x000fe20003f46070 */
[----:B------:R-:W-:Y:S01]  /*5520*/  IMAD.MOV R45, RZ, RZ, -R38 ;  /* 0x000000ffff2d7224 */ /* 0x000fe200078e0a26 */
[----:B-----5:R-:W2:Y:S03]  /*5530*/  I2F.U32.RP R46, R41 ;  /* 0x00000029002e7306 */ /* 0x020ea60000209000 */
[----:B0-----:R-:W-:-:S04]  /*5540*/  IMAD R45, R45, R13, RZ ;  /* 0x0000000d2d2d7224 */ /* 0x001fc800078e02ff */
[----:B------:R-:W-:-:S04]  /*5550*/  IMAD.HI.U32 R12, R13, R45, R12 ;  /* 0x0000002d0d0c7227 */ /* 0x000fc800078e000c */
[----:B------:R-:W-:Y:S02]  /*5560*/  @P2 IADD3 R43, PT, PT, R43, 0x1, RZ ;  /* 0x000000012b2b2810 */ /* 0x000fe40007ffe0ff */
[----:B------:R-:W-:Y:S02]  /*5570*/  @!P3 LOP3.LUT R43, RZ, R28, RZ, 0x33, !PT ;  /* 0x0000001cff2bb212 */ /* 0x000fe400078e33ff */
[----:B------:R-:W-:Y:S01]  /*5580*/  ISETP.NE.U32.AND P3, PT, R38, RZ, PT ;  /* 0x000000ff2600720c */ /* 0x000fe20003f65070 */
[----:B--2---:R-:W0:Y:S02]  /*5590*/  MUFU.RCP R46, R46 ;  /* 0x0000002e002e7308 */ /* 0x004e240000001000 */
[----:B------:R-:W-:-:S05]  /*55a0*/  IMAD.HI.U32 R42, R12, R43, RZ ;  /* 0x0000002b0c2a7227 */ /* 0x000fca00078e00ff */
[----:B------:R-:W-:-:S05]  /*55b0*/  IADD3 R45, PT, PT, -R42, RZ, RZ ;  /* 0x000000ff2a2d7210 */ /* 0x000fca0007ffe1ff */
[----:B------:R-:W-:Y:S01]  /*55c0*/  IMAD R45, R38, R45, R43 ;  /* 0x0000002d262d7224 */ /* 0x000fe200078e022b */
[----:B----4-:R-:W2:Y:S01]  /*55d0*/  I2F.U32.RP R47, R44 ;  /* 0x0000002c002f7306 */ /* 0x010ea20000209000 */
[----:B------:R-:W-:-:S03]  /*55e0*/  IADD3 R51, PT, PT, RZ, -R44, RZ ;  /* 0x8000002cff337210 */ /* 0x000fc60007ffe0ff */
[----:B------:R-:W-:Y:S01]  /*55f0*/  ISETP.GE.U32.AND P1, PT, R45, R38, PT ;  /* 0x000000262d00720c */ /* 0x000fe20003f26070 */
[----:B0-----:R-:W-:Y:S02]  /*5600*/  VIADD R12, R46, 0xffffffe ;  /* 0x0ffffffe2e0c7836 */ /* 0x001fe40000000000 */
[----:B------:R-:W-:Y:S02]  /*5610*/  VIADD R46, R23, 0xfffffffa ;  /* 0xfffffffa172e7836 */ /* 0x000fe40000000000 */
[----:B------:R0:W4:Y:S03]  /*5620*/  F2I.FTZ.U32.TRUNC.NTZ R13, R12 ;  /* 0x0000000c000d7305 */ /* 0x000126000021f000 */
[----:B------:R-:W-:-:S04]  /*5630*/  LEA R46, R46, UR4, 0x2 ;  /* 0x000000042e2e7c11 */ /* 0x000fc8000f8e10ff */
[----:B------:R5:W3:Y:S01]  /*5640*/  LDC R48, c[0x0][R46+0x388] ;  /* 0x0000e2002e307b82 */ /* 0x000ae20000000800 */
[----:B------:R-:W-:Y:S01]  /*5650*/  @P1 IADD3 R45, PT, PT, -R38, R45, RZ ;  /* 0x0000002d262d1210 */ /* 0x000fe20007ffe1ff */
[----:B0-----:R-:W-:Y:S01]  /*5660*/  IMAD.MOV.U32 R12, RZ, RZ, RZ ;  /* 0x000000ffff0c7224 */ /* 0x001fe200078e00ff */
[----:B------:R-:W-:Y:S01]  /*5670*/  @P1 IADD3 R42, PT, PT, R42, 0x1, RZ ;  /* 0x000000012a2a1810 */ /* 0x000fe20007ffe0ff */
[----:B--2---:R-:W0:Y:S01]  /*5680*/  MUFU.RCP R47, R47 ;  /* 0x0000002f002f7308 */ /* 0x004e220000001000 */
[----:B------:R-:W-:Y:S01]  /*5690*/  ISETP.GE.U32.AND P2, PT, R45, R38, PT ;  /* 0x000000262d00720c */ /* 0x000fe20003f46070 */
[----:B------:R-:W-:Y:S02]  /*56a0*/  IMAD.MOV R45, RZ, RZ, -R41 ;  /* 0x000000ffff2d7224 */ /* 0x000fe400078e0a29 */
[----:B-----5:R-:W2:Y:S02]  /*56b0*/  LDC R46, c[0x0][R46+0x3ec] ;  /* 0x0000fb002e2e7b82 */ /* 0x020ea40000000800 */
[----:B----4-:R-:W-:-:S04]  /*56c0*/  IMAD R45, R45, R13, RZ ;  /* 0x0000000d2d2d7224 */ /* 0x010fc800078e02ff */
[----:B------:R-:W-:-:S04]  /*56d0*/  IMAD.HI.U32 R13, R13, R45, R12 ;  /* 0x0000002d0d0d7227 */ /* 0x000fc800078e000c */
[----:B------:R-:W-:Y:S01]  /*56e0*/  @P2 IADD3 R42, PT, PT, R42, 0x1, RZ ;  /* 0x000000012a2a2810 */ /* 0x000fe20007ffe0ff */
[----:B------:R-:W-:Y:S01]  /*56f0*/  VIADD R45, R23, 0xfffffff9 ;  /* 0xfffffff9172d7836 */ /* 0x000fe20000000000 */
[----:B------:R-:W-:Y:S02]  /*5700*/  @!P3 LOP3.LUT R42, RZ, R38, RZ, 0x33, !PT ;  /* 0x00000026ff2ab212 */ /* 0x000fe400078e33ff */
[----:B------:R-:W-:Y:S02]  /*5710*/  ISETP.NE.U32.AND P3, PT, R41, RZ, PT ;  /* 0x000000ff2900720c */ /* 0x000fe40003f65070 */
[----:B------:R-:W-:Y:S01]  /*5720*/  LEA R45, R45, UR4, 0x2 ;  /* 0x000000042d2d7c11 */ /* 0x000fe2000f8e10ff */
[----:B------:R-:W-:Y:S01]  /*5730*/  IMAD.HI.U32 R49, R13, R42, RZ ;  /* 0x0000002a0d317227 */ /* 0x000fe200078e00ff */
[----:B------:R-:W-:-:S03]  /*5740*/  IADD3 R23, PT, PT, R23, -0x8, RZ ;  /* 0xfffffff817177810 */ /* 0x000fc60007ffe0ff */
[----:B0-----:R-:W-:Y:S01]  /*5750*/  VIADD R13, R47, 0xffffffe ;  /* 0x0ffffffe2f0d7836 */ /* 0x001fe20000000000 */
[----:B------:R-:W-:Y:S01]  /*5760*/  IADD3 R12, PT, PT, -R49, RZ, RZ ;  /* 0x000000ff310c7210 */ /* 0x000fe20007ffe1ff */
[----:B------:R0:W4:Y:S01]  /*5770*/  LDC R47, c[0x0][R45+0x388] ;  /* 0x0000e2002d2f7b82 */ /* 0x0001220000000800 */
[----:B------:R-:W-:-:S03]  /*5780*/  LEA R52, R23, UR4, 0x2 ;  /* 0x0000000417347c11 */ /* 0x000fc6000f8e10ff */
[----:B------:R-:W-:Y:S01]  /*5790*/  IMAD R12, R41, R12, R42 ;  /* 0x0000000c290c7224 */ /* 0x000fe200078e022a */
[----:B------:R-:W5:Y:S03]  /*57a0*/  F2I.FTZ.U32.TRUNC.NTZ R13, R13 ;  /* 0x0000000d000d7305 */ /* 0x000f66000021f000 */
[----:B0-----:R-:W0:Y:S01]  /*57b0*/  LDC R45, c[0x0][R45+0x3ec] ;  /* 0x0000fb002d2d7b82 */ /* 0x001e220000000800 */
[----:B------:R-:W-:-:S04]  /*57c0*/  ISETP.GE.U32.AND P1, PT, R12, R41, PT ;  /* 0x000000290c00720c */ /* 0x000fc80003f26070 */
[----:B---3--:R-:W3:Y:S01]  /*57d0*/  I2F.U32.RP R50, R48 ;  /* 0x0000003000327306 */ /* 0x008ee20000209000 */
[----:B-----5:R-:W-:-:S08]  /*57e0*/  IMAD R51, R51, R13, RZ ;  /* 0x0000000d33337224 */ /* 0x020fd000078e02ff */
[----:B------:R-:W-:Y:S01]  /*57f0*/  @P1 IADD3 R12, PT, PT, -R41, R12, RZ ;  /* 0x0000000c290c1210 */ /* 0x000fe20007ffe1ff */
[----:B------:R-:W-:-:S03]  /*5800*/  @P1 VIADD R49, R49, 0x1 ;  /* 0x0000000131311836 */ /* 0x000fc60000000000 */
[----:B------:R-:W-:Y:S01]  /*5810*/  ISETP.GE.U32.AND P2, PT, R12, R41, PT ;  /* 0x000000290c00720c */ /* 0x000fe20003f46070 */
[----:B------:R-:W-:-:S04]  /*5820*/  IMAD.MOV.U32 R12, RZ, RZ, RZ ;  /* 0x000000ffff0c7224 */ /* 0x000fc800078e00ff */
[----:B------:R-:W-:Y:S01]  /*5830*/  IMAD.HI.U32 R12, R13, R51, R12 ;  /* 0x000000330d0c7227 */ /* 0x000fe200078e000c */
[----:B---3--:R-:W3:Y:S07]  /*5840*/  MUFU.RCP R50, R50 ;  /* 0x0000003200327308 */ /* 0x008eee0000001000 */
[----:B------:R-:W-:Y:S02]  /*5850*/  @P2 IADD3 R49, PT, PT, R49, 0x1, RZ ;  /* 0x0000000131312810 */ /* 0x000fe40007ffe0ff */
[----:B------:R-:W-:-:S02]  /*5860*/  @!P3 LOP3.LUT R49, RZ, R41, RZ, 0x33, !PT ;  /* 0x00000029ff31b212 */ /* 0x000fc400078e33ff */
[----:B------:R-:W-:-:S03]  /*5870*/  ISETP.NE.U32.AND P3, PT, R44, RZ, PT ;  /* 0x000000ff2c00720c */ /* 0x000fc60003f65070 */
[----:B------:R-:W-:Y:S01]  /*5880*/  IMAD.HI.U32 R51, R12, R49, RZ ;  /* 0x000000310c337227 */ /* 0x000fe200078e00ff */
[----:B----4-:R-:W4:Y:S01]  /*5890*/  I2F.U32.RP R55, R47 ;  /* 0x0000002f00377306 */ /* 0x010f220000209000 */
[----:B------:R-:W-:Y:S02]  /*58a0*/  IADD3 R57, PT, PT, RZ, -R47, RZ ;  /* 0x8000002fff397210 */ /* 0x000fe40007ffe0ff */
[----:B---3--:R-:W-:Y:S01]  /*58b0*/  VIADD R12, R50, 0xffffffe ;  /* 0x0ffffffe320c7836 */ /* 0x008fe20000000000 */
[----:B------:R-:W-:Y:S01]  /*58c0*/  IADD3 R53, PT, PT, -R51, RZ, RZ ;  /* 0x000000ff33357210 */ /* 0x000fe20007ffe1ff */
[----:B------:R3:W5:Y:S04]  /*58d0*/  LDC R50, c[0x0][R52+0x388] ;  /* 0x0000e20034327b82 */ /* 0x0007680000000800 */
[----:B------:R-:W-:Y:S01]  /*58e0*/  IMAD R53, R44, R53, R49 ;  /* 0x000000352c357224 */ /* 0x000fe200078e0231 */
[----:B------:R1:W2:Y:S03]  /*58f0*/  F2I.FTZ.U32.TRUNC.NTZ R13, R12 ;  /* 0x0000000c000d7305 */ /* 0x0002a6000021f000 */
[----:B---3--:R-:W3:Y:S01]  /*5900*/  LDC R52, c[0x0][R52+0x3ec] ;  /* 0x0000fb0034347b82 */ /* 0x008ee20000000800 */
[----:B------:R-:W-:-:S04]  /*5910*/  ISETP.GE.U32.AND P1, PT, R53, R44, PT ;  /* 0x0000002c3500720c */ /* 0x000fc80003f26070 */
[----:B----4-:R-:W4:Y:S01]  /*5920*/  MUFU.RCP R55, R55 ;  /* 0x0000003700377308 */ /* 0x010f220000001000 */
[----:B-1----:R-:W-:-:S08]  /*5930*/  IMAD.MOV.U32 R12, RZ, RZ, RZ ;  /* 0x000000ffff0c7224 */ /* 0x002fd000078e00ff */
[----:B------:R-:W-:Y:S01]  /*5940*/  @P1 IADD3 R53, PT, PT, -R44, R53, RZ ;  /* 0x000000352c351210 */ /* 0x000fe20007ffe1ff */
[----:B------:R-:W-:-:S03]  /*5950*/  @P1 VIADD R51, R51, 0x1 ;  /* 0x0000000133331836 */ /* 0x000fc60000000000 */
[----:B------:R-:W-:Y:S01]  /*5960*/  ISETP.GE.U32.AND P2, PT, R53, R44, PT ;  /* 0x0000002c3500720c */ /* 0x000fe20003f46070 */
[----:B------:R-:W-:-:S04]  /*5970*/  IMAD.MOV R53, RZ, RZ, -R48 ;  /* 0x000000ffff357224 */ /* 0x000fc800078e0a30 */
[----:B--2---:R-:W-:-:S04]  /*5980*/  IMAD R53, R53, R13, RZ ;  /* 0x0000000d35357224 */ /* 0x004fc800078e02ff */
[----:B------:R-:W-:-:S04]  /*5990*/  IMAD.HI.U32 R12, R13, R53, R12 ;  /* 0x000000350d0c7227 */ /* 0x000fc800078e000c */
[----:B------:R-:W-:Y:S02]  /*59a0*/  @P2 IADD3 R51, PT, PT, R51, 0x1, RZ ;  /* 0x0000000133332810 */ /* 0x000fe40007ffe0ff */
[----:B------:R-:W-:Y:S02]  /*59b0*/  @!P3 LOP3.LUT R51, RZ, R44, RZ, 0x33, !PT ;  /* 0x0000002cff33b212 */ /* 0x000fe400078e33ff */
[----:B------:R-:W-:-:S03]  /*59c0*/  ISETP.NE.U32.AND P3, PT, R48, RZ, PT ;  /* 0x000000ff3000720c */ /* 0x000fc60003f65070 */
[----:B------:R-:W-:-:S04]  /*59d0*/  IMAD.HI.U32 R54, R12, R51, RZ ;  /* 0x000000330c367227 */ /* 0x000fc800078e00ff */
[----:B----4-:R-:W-:Y:S01]  /*59e0*/  VIADD R12, R55, 0xffffffe ;  /* 0x0ffffffe370c7836 */ /* 0x010fe20000000000 */
[----:B------:R-:W-:Y:S01]  /*59f0*/  IADD3 R53, PT, PT, -R54, RZ, RZ ;  /* 0x000000ff36357210 */ /* 0x000fe20007ffe1ff */
[----:B-----5:R-:W1:Y:S04]  /*5a00*/  I2F.U32.RP R55, R50 ;  /* 0x0000003200377306 */ /* 0x020e680000209000 */
[----:B------:R-:W-:-:S04]  /*5a10*/  IMAD R53, R48, R53, R51 ;  /* 0x0000003530357224 */ /* 0x000fc800078e0233 */
[----:B------:R2:W4:Y:S01]  /*5a20*/  F2I.FTZ.U32.TRUNC.NTZ R13, R12 ;  /* 0x0000000c000d7305 */ /* 0x000522000021f000 */
[----:B------:R-:W-:-:S07]  /*5a30*/  ISETP.GE.U32.AND P1, PT, R53, R48, PT ;  /* 0x000000303500720c */ /* 0x000fce0003f26070 */
[----:B-1----:R-:W1:Y:S01]  /*5a40*/  MUFU.RCP R55, R55 ;  /* 0x0000003700377308 */ /* 0x002e620000001000 */
[----:B--2---:R-:W-:-:S05]  /*5a50*/  HFMA2 R12, -RZ, RZ, 0, 0 ;  /* 0x00000000ff0c7431 */ /* 0x004fca00000001ff */
[----:B------:R-:W-:Y:S02]  /*5a60*/  @P1 IMAD.IADD R53, R53, 0x1, -R48 ;  /* 0x0000000135351824 */ /* 0x000fe400078e0a30 */
[----:B------:R-:W-:-:S03]  /*5a70*/  @P1 VIADD R54, R54, 0x1 ;  /* 0x0000000136361836 */ /* 0x000fc60000000000 */
[----:B------:R-:W-:Y:S01]  /*5a80*/  ISETP.GE.U32.AND P2, PT, R53, R48, PT ;  /* 0x000000303500720c */ /* 0x000fe20003f46070 */
[----:B----4-:R-:W-:-:S04]  /*5a90*/  IMAD R53, R57, R13, RZ ;  /* 0x0000000d39357224 */ /* 0x010fc800078e02ff */
[----:B------:R-:W-:-:S08]  /*5aa0*/  IMAD.HI.U32 R13, R13, R53, R12 ;  /* 0x000000350d0d7227 */ /* 0x000fd000078e000c */
[----:B------:R-:W-:Y:S02]  /*5ab0*/  @P2 IADD3 R54, PT, PT, R54, 0x1, RZ ;  /* 0x0000000136362810 */ /* 0x000fe40007ffe0ff */
[----:B------:R-:W-:Y:S02]  /*5ac0*/  @!P3 LOP3.LUT R54, RZ, R48, RZ, 0x33, !PT ;  /* 0x00000030ff36b212 */ /* 0x000fe400078e33ff */
[----:B------:R-:W-:-:S03]  /*5ad0*/  ISETP.NE.U32.AND P3, PT, R47, RZ, PT ;  /* 0x000000ff2f00720c */ /* 0x000fc60003f65070 */
[----:B------:R-:W-:Y:S01]  /*5ae0*/  IMAD.HI.U32 R53, R13, R54, RZ ;  /* 0x000000360d357227 */ /* 0x000fe200078e00ff */
[----:B-1----:R-:W-:Y:S02]  /*5af0*/  IADD3 R13, PT, PT, R55, 0xffffffe, RZ ;  /* 0x0ffffffe370d7810 */ /* 0x002fe40007ffe0ff */
[----:B------:R-:W-:Y:S01]  /*5b00*/  IADD3 R55, PT, PT, RZ, -R50, RZ ;  /* 0x80000032ff377210 */ /* 0x000fe20007ffe0ff */
[----:B------:R-:W-:-:S03]  /*5b10*/  IMAD.MOV R12, RZ, RZ, -R53 ;  /* 0x000000ffff0c7224 */ /* 0x000fc600078e0a35 */
[----:B------:R-:W1:Y:S01]  /*5b20*/  F2I.FTZ.U32.TRUNC.NTZ R13, R13 ;  /* 0x0000000d000d7305 */ /* 0x000e62000021f000 */
[----:B------:R-:W-:-:S05]  /*5b30*/  IMAD R12, R47, R12, R54 ;  /* 0x0000000c2f0c7224 */ /* 0x000fca00078e0236 */
[----:B------:R-:W-:Y:S01]  /*5b40*/  ISETP.GE.U32.AND P1, PT, R12, R47, PT ;  /* 0x0000002f0c00720c */ /* 0x000fe20003f26070 */
[----:B-1----:R-:W-:-:S12]  /*5b50*/  IMAD R55, R55, R13, RZ ;  /* 0x0000000d37377224 */ /* 0x002fd800078e02ff */
[----:B------:R-:W-:Y:S01]  /*5b60*/  @P1 IMAD.IADD R12, R12, 0x1, -R47 ;  /* 0x000000010c0c1824 */ /* 0x000fe200078e0a2f */
[----:B------:R-:W-:-:S04]  /*5b70*/  @P1 IADD3 R53, PT, PT, R53, 0x1, RZ ;  /* 0x0000000135351810 */ /* 0x000fc80007ffe0ff */
[----:B------:R-:W-:Y:S01]  /*5b80*/  ISETP.GE.U32.AND P2, PT, R12, R47, PT ;  /* 0x0000002f0c00720c */ /* 0x000fe20003f46070 */
[----:B------:R-:W-:-:S04]  /*5b90*/  IMAD.MOV.U32 R12, RZ, RZ, RZ ;  /* 0x000000ffff0c7224 */ /* 0x000fc800078e00ff */
[----:B------:R-:W-:-:S04]  /*5ba0*/  IMAD.HI.U32 R12, R13, R55, R12 ;  /* 0x000000370d0c7227 */ /* 0x000fc800078e000c */
[----:B------:R-:W-:-:S04]  /*5bb0*/  IMAD.MOV R55, RZ, RZ, -R39 ;  /* 0x000000ffff377224 */ /* 0x000fc800078e0a27 */
[----:B------:R-:W-:Y:S01]  /*5bc0*/  @P2 VIADD R53, R53, 0x1 ;  /* 0x0000000135352836 */ /* 0x000fe20000000000 */
[----:B------:R-:W-:Y:S01]  /*5bd0*/  @!P3 LOP3.LUT R53, RZ, R47, RZ, 0x33, !PT ;  /* 0x0000002fff35b212 */ /* 0x000fe200078e33ff */
[----:B------:R-:W-:Y:S01]  /*5be0*/  IMAD R33, R33, R55, R26 ;  /* 0x0000003721217224 */ /* 0x000fe200078e021a */
[----:B------:R-:W-:Y:S02]  /*5bf0*/  IADD3 R26, PT, PT, -R43, RZ, RZ ;  /* 0x000000ff2b1a7210 */ /* 0x000fe40007ffe1ff */
[----:B------:R-:W-:Y:S01]  /*5c00*/  ISETP.NE.U32.AND P3, PT, R50, RZ, PT ;  /* 0x000000ff3200720c */ /* 0x000fe20003f65070 */
[----:B------:R-:W-:-:S04]  /*5c10*/  IMAD.HI.U32 R12, R12, R53, RZ ;  /* 0x000000350c0c7227 */ /* 0x000fc800078e00ff */
[----:B------:R-:W-:Y:S01]  /*5c20*/  IMAD R28, R28, R26, R39 ;  /* 0x0000001a1c1c7224 */ /* 0x000fe200078e0227 */
[----:B------:R-:W-:Y:S01]  /*5c30*/  IADD3 R13, PT, PT, -R12, RZ, RZ ;  /* 0x000000ff0c0d7210 */ /* 0x000fe20007ffe1ff */
[----:B------:R-:W-:Y:S02]  /*5c40*/  IMAD.MOV R26, RZ, RZ, -R42 ;  /* 0x000000ffff1a7224 */ /* 0x000fe400078e0a2a */
[----:B------:R-:W-:Y:S02]  /*5c50*/  IMAD R30, R33, R30, R27 ;  /* 0x0000001e211e7224 */ /* 0x000fe400078e021b */
[----:B------:R-:W-:Y:S02]  /*5c60*/  IMAD R13, R50, R13, R53 ;  /* 0x0000000d320d7224 */ /* 0x000fe400078e0235 */
[----:B------:R-:W-:Y:S01]  /*5c70*/  IMAD R38, R38, R26, R43 ;  /* 0x0000001a26267224 */ /* 0x000fe200078e022b */
[----:B------:R-:W-:Y:S01]  /*5c80*/  IADD3 R26, PT, PT, -R49, RZ, RZ ;  /* 0x000000ff311a7210 */ /* 0x000fe20007ffe1ff */
[----:B------:R-:W-:Y:S01]  /*5c90*/  IMAD R29, R28, R29, R30 ;  /* 0x0000001d1c1d7224 */ /* 0x000fe200078e021e */
[----:B------:R-:W-:-:S03]  /*5ca0*/  ISETP.GE.U32.AND P1, PT, R13, R50, PT ;  /* 0x000000320d00720c */ /* 0x000fc60003f26070 */
[----:B------:R-:W-:Y:S02]  /*5cb0*/  IMAD R32, R38, R32, R29 ;  /* 0x0000002026207224 */ /* 0x000fe400078e021d */
[----:B------:R-:W-:-:S04]  /*5cc0*/  IMAD R41, R41, R26, R42 ;  /* 0x0000001a29297224 */ /* 0x000fc800078e022a */
[----:B------:R-:W-:-:S04]  /*5cd0*/  IMAD R37, R41, R37, R32 ;  /* 0x0000002529257224 */ /* 0x000fc800078e0220 */
[----:B------:R-:W-:Y:S01]  /*5ce0*/  @P1 IMAD.IADD R13, R13, 0x1, -R50 ;  /* 0x000000010d0d1824 */ /* 0x000fe200078e0a32 */
[----:B------:R-:W-:Y:S02]  /*5cf0*/  @P1 IADD3 R12, PT, PT, R12, 0x1, RZ ;  /* 0x000000010c0c1810 */ /* 0x000fe40007ffe0ff */
[----:B------:R-:W-:Y:S02]  /*5d00*/  ISETP.NE.AND P1, PT, R31, R2, PT ;  /* 0x000000021f00720c */ /* 0x000fe40003f25270 */
[----:B------:R-:W-:Y:S02]  /*5d10*/  ISETP.GE.U32.AND P2, PT, R13, R50, PT ;  /* 0x000000320d00720c */ /* 0x000fe40003f46070 */
[----:B------:R-:W-:-:S05]  /*5d20*/  IADD3 R13, PT, PT, -R51, RZ, RZ ;  /* 0x000000ff330d7210 */ /* 0x000fca0007ffe1ff */
[----:B------:R-:W-:Y:S02]  /*5d30*/  IMAD R44, R44, R13, R49 ;  /* 0x0000000d2c2c7224 */ /* 0x000fe400078e0231 */
[----:B------:R-:W-:Y:S02]  /*5d40*/  IMAD.MOV R13, RZ, RZ, -R54 ;  /* 0x000000ffff0d7224 */ /* 0x000fe400078e0a36 */
[----:B------:R-:W-:Y:S02]  /*5d50*/  IMAD R37, R44, R40, R37 ;  /* 0x000000282c257224 */ /* 0x000fe400078e0225 */
[----:B------:R-:W-:Y:S01]  /*5d60*/  IMAD R48, R48, R13, R51 ;  /* 0x0000000d30307224 */ /* 0x000fe200078e0233 */
[----:B------:R-:W-:Y:S01]  /*5d70*/  IADD3 R13, PT, PT, -R53, RZ, RZ ;  /* 0x000000ff350d7210 */ /* 0x000fe20007ffe1ff */
[----:B------:R-:W-:Y:S01]  /*5d80*/  @P2 VIADD R12, R12, 0x1 ;  /* 0x000000010c0c2836 */ /* 0x000fe20000000000 */
[----:B------:R-:W-:Y:S01]  /*5d90*/  @!P3 LOP3.LUT R12, RZ, R50, RZ, 0x33, !PT ;  /* 0x00000032ff0cb212 */ /* 0x000fe200078e33ff */
[----:B------:R-:W-:-:S02]  /*5da0*/  IMAD R46, R48, R46, R37 ;  /* 0x0000002e302e7224 */ /* 0x000fc400078e0225 */
[----:B------:R-:W-:Y:S01]  /*5db0*/  IMAD R47, R47, R13, R54 ;  /* 0x0000000d2f2f7224 */ /* 0x000fe200078e0236 */
[----:B------:R-:W-:Y:S01]  /*5dc0*/  IADD3 R27, PT, PT, -R12, RZ, RZ ;  /* 0x000000ff0c1b7210 */ /* 0x000fe20007ffe1ff */
[----:B------:R-:W-:Y:S02]  /*5dd0*/  IMAD.MOV.U32 R26, RZ, RZ, R12 ;  /* 0x000000ffff1a7224 */ /* 0x000fe400078e000c */
[----:B0-----:R-:W-:Y:S02]  /*5de0*/  IMAD R45, R47, R45, R46 ;  /* 0x0000002d2f2d7224 */ /* 0x001fe400078e022e */
[----:B------:R-:W-:-:S04]  /*5df0*/  IMAD R27, R50, R27, R53 ;  /* 0x0000001b321b7224 */ /* 0x000fc800078e0235 */
[----:B---3--:R-:W-:Y:S01]  /*5e00*/  IMAD R27, R27, R52, R45 ;  /* 0x000000341b1b7224 */ /* 0x008fe200078e022d */
[----:B------:R-:W-:Y:S06]  /*5e10*/  @P1 BRA `(.L_x_1144) ;  /* 0xfffffff000cc1947 */ /* 0x000fec000383ffff */
[----:B------:R-:W-:Y:S05]  /*5e20*/  BSYNC.RECONVERGENT B1 ;  /* 0x0000000000017941 */ /* 0x000fea0003800200 */
.L_x_1143:
[----:B------:R-:W-:Y:S05]  /*5e30*/  @!P0 BRA `(.L_x_1142) ;  /* 0x0000000800f48947 */ /* 0x000fea0003800000 */
[----:B------:R-:W-:Y:S02]  /*5e40*/  ISETP.GE.U32.AND P1, PT, R8, 0x3, PT ;  /* 0x000000030800780c */ /* 0x000fe40003f26070 */
[----:B------:R-:W-:-:S11]  /*5e50*/  ISETP.NE.AND P0, PT, R4, RZ, PT ;  /* 0x000000ff0400720c */ /* 0x000fd60003f05270 */
[----:B------:R-:W-:Y:S05]  /*5e60*/  @!P1 BRA `(.L_x_1145) ;  /* 0x0000000400989947 */ /* 0x000fea0003800000 */
[C---:B------:R-:W-:Y:S01]  /*5e70*/  IADD3 R31, PT, PT, R23.reuse, -0x1, RZ ;  /* 0xffffffff171f7810 */ /* 0x040fe20007ffe0ff */
[----:B------:R-:W-:Y:S01]  /*5e80*/  UMOV UR4, 0xd8 ;  /* 0x000000d800047882 */ /* 0x000fe20000000000 */
[C---:B------:R-:W-:Y:S01]  /*5e90*/  VIADD R30, R23.reuse, 0xfffffffe ;  /* 0xfffffffe171e7836 */ /* 0x040fe20000000000 */
[C---:B------:R-:W-:Y:S01]  /*5ea0*/  IADD3 R33, PT, PT, R23.reuse, -0x3, RZ ;  /* 0xfffffffd17217810 */ /* 0x040fe20007ffe0ff */
[----:B------:R-:W-:Y:S01]  /*5eb0*/  VIADD R23, R23, 0xfffffffc ;  /* 0xfffffffc17177836 */ /* 0x000fe20000000000 */
[----:B------:R-:W-:Y:S02]  /*5ec0*/  LEA R31, R31, UR4, 0x2 ;  /* 0x000000041f1f7c11 */ /* 0x000fe4000f8e10ff */
[----:B------:R-:W-:Y:S02]  /*5ed0*/  LEA R30, R30, UR4, 0x2 ;  /* 0x000000041e1e7c11 */ /* 0x000fe4000f8e10ff */
[----:B------:R0:W1:Y:S01]  /*5ee0*/  LDC R29, c[0x0][R31+0x388] ;  /* 0x0000e2001f1d7b82 */ /* 0x0000620000000800 */
[----:B------:R-:W-:-:S02]  /*5ef0*/  LEA R33, R33, UR4, 0x2 ;  /* 0x0000000421217c11 */ /* 0x000fc4000f8e10ff */
[----:B------:R-:W-:-:S05]  /*5f00*/  LEA R40, R23, UR4, 0x2 ;  /* 0x0000000417287c11 */ /* 0x000fca000f8e10ff */
[----:B------:R2:W3:Y:S08]  /*5f10*/  LDC R28, c[0x0][R30+0x388] ;  /* 0x0000e2001e1c7b82 */ /* 0x0004f00000000800 */
[----:B0-----:R-:W0:Y:S08]  /*5f20*/  LDC R31, c[0x0][R31+0x3ec] ;  /* 0x0000fb001f1f7b82 */ /* 0x001e300000000800 */
[----:B--2---:R-:W2:Y:S01]  /*5f30*/  LDC R30, c[0x0][R30+0x3ec] ;  /* 0x0000fb001e1e7b82 */ /* 0x004ea20000000800 */
        /* <DEDUP_REMOVED lines=8> */
[----:B------:R1:W3:Y:S05]  /*5fc0*/  LDC R32, c[0x0][R33+0x388] ;  /* 0x0000e20021207b82 */ /* 0x0002ea0000000800 */
[----:B------:R4:W5:Y:S03]  /*5fd0*/  F2I.FTZ.U32.TRUNC.NTZ R13, R12 ;  /* 0x0000000c000d7305 */ /* 0x000966000021f000 */
[----:B-1----:R-:W1:Y:S01]  /*5fe0*/  LDC R33, c[0x0][R33+0x3ec] ;  /* 0x0000fb0021217b82 */ /* 0x002e620000000800 */
[----:B----4-:R-:W-:-:S02]  /*5ff0*/  IMAD.MOV.U32 R12, RZ, RZ, RZ ;  /* 0x000000ffff0c7224 */ /* 0x010fc400078e00ff */
[----:B-----5:R-:W-:-:S04]  /*6000*/  IMAD R37, R37, R13, RZ ;  /* 0x0000000d25257224 */ /* 0x020fc800078e02ff */
[----:B------:R-:W-:-:S06]  /*6010*/  IMAD.HI.U32 R13, R13, R37, R12 ;  /* 0x000000250d0d7227 */ /* 0x000fcc00078e000c */
[----:B------:R-:W-:-:S04]  /*6020*/  IMAD.HI.U32 R37, R13, R26, RZ ;  /* 0x0000001a0d257227 */ /* 0x000fc800078e00ff */
[----:B------:R-:W-:Y:S01]  /*6030*/  VIADD R13, R38, 0xffffffe ;  /* 0x0ffffffe260d7836 */ /* 0x000fe20000000000 */
[----:B------:R-:W-:Y:S01]  /*6040*/  IADD3 R12, PT, PT, -R37, RZ, RZ ;  /* 0x000000ff250c7210 */ /* 0x000fe20007ffe1ff */
[----:B------:R4:W5:Y:S04]  /*6050*/  LDC R38, c[0x0][R40+0x388] ;  /* 0x0000e20028267b82 */ /* 0x0009680000000800 */
[----:B------:R-:W-:Y:S01]  /*6060*/  IMAD R12, R29, R12, R26 ;  /* 0x0000000c1d0c7224 */ /* 0x000fe200078e021a */
[----:B------:R-:W0:Y:S03]  /*6070*/  F2I.FTZ.U32.TRUNC.NTZ R13, R13 ;  /* 0x0000000d000d7305 */ /* 0x000e26000021f000 */
[----:B----4-:R-:W4:Y:S01]  /*6080*/  LDC R40, c[0x0][R40+0x3ec] ;  /* 0x0000fb0028287b82 */ /* 0x010f220000000800 */
[----:B------:R-:W-:-:S04]  /*6090*/  ISETP.GE.U32.AND P1, PT, R12, R29, PT ;  /* 0x0000001d0c00720c */ /* 0x000fc80003f26070 */
[----:B---3--:R-:W3:Y:S01]  /*60a0*/  I2F.U32.RP R42, R32 ;  /* 0x00000020002a7306 */ /* 0x008ee20000209000 */
[----:B0-----:R-:W-:-:S08]  /*60b0*/  IMAD R39, R39, R13, RZ ;  /* 0x0000000d27277224 */ /* 0x001fd000078e02ff */
[----:B------:R-:W-:Y:S02]  /*60c0*/  @P1 IADD3 R12, PT, PT, -R29, R12, RZ ;  /* 0x0000000c1d0c1210 */ /* 0x000fe40007ffe1ff */
[----:B------:R-:W-:Y:S02]  /*60d0*/  @P1 IADD3 R37, PT, PT, R37, 0x1, RZ ;  /* 0x0000000125251810 */ /* 0x000fe40007ffe0ff */
[----:B------:R-:W-:Y:S01]  /*60e0*/  ISETP.GE.U32.AND P2, PT, R12, R29, PT ;  /* 0x0000001d0c00720c */ /* 0x000fe20003f46070 */
[----:B------:R-:W-:Y:S01]  /*60f0*/  IMAD.MOV.U32 R12, RZ, RZ, RZ ;  /* 0x000000ffff0c7224 */ /* 0x000fe200078e00ff */
[----:B---3--:R-:W0:Y:S03]  /*6100*/  MUFU.RCP R42, R42 ;  /* 0x0000002a002a7308 */ /* 0x008e260000001000 */
[----:B------:R-:W-:-:S08]  /*6110*/  IMAD.HI.U32 R12, R13, R39, R12 ;  /* 0x000000270d0c7227 */ /* 0x000fd000078e000c */
[----:B------:R-:W-:Y:S02]  /*6120*/  @P2 IADD3 R37, PT, PT, R37, 0x1, RZ ;  /* 0x0000000125252810 */ /* 0x000fe40007ffe0ff */
[----:B------:R-:W-:Y:S02]  /*6130*/  @!P3 LOP3.LUT R37, RZ, R29, RZ, 0x33, !PT ;  /* 0x0000001dff25b212 */ /* 0x000fe400078e33ff */
[----:B------:R-:W-:-:S03]  /*6140*/  ISETP.NE.U32.AND P3, PT, R28, RZ, PT ;  /* 0x000000ff1c00720c */ /* 0x000fc60003f65070 */
[----:B------:R-:W-:Y:S01]  /*6150*/  IMAD.HI.U32 R39, R12, R37, RZ ;  /* 0x000000250c277227 */ /* 0x000fe200078e00ff */
[----:B-----5:R-:W3:Y:S03]  /*6160*/  I2F.U32.RP R44, R38 ;  /* 0x00000026002c7306 */ /* 0x020ee60000209000 */
[----:B0-----:R-:W-:Y:S01]  /*6170*/  VIADD R12, R42, 0xffffffe ;  /* 0x0ffffffe2a0c7836 */ /* 0x001fe20000000000 */
[----:B------:R-:W-:-:S05]  /*6180*/  IADD3 R41, PT, PT, -R39, RZ, RZ ;  /* 0x000000ff27297210 */ /* 0x000fca0007ffe1ff */
[----:B------:R-:W-:Y:S01]  /*6190*/  IMAD R41, R28, R41, R37 ;  /* 0x000000291c297224 */ /* 0x000fe200078e0225 */
[----:B------:R0:W5:Y:S04]  /*61a0*/  F2I.FTZ.U32.TRUNC.NTZ R13, R12 ;  /* 0x0000000c000d7305 */ /* 0x000168000021f000 */
[----:B------:R-:W-:-:S04]  /*61b0*/  ISETP.GE.U32.AND P1, PT, R41, R28, PT ;  /* 0x0000001c2900720c */ /* 0x000fc80003f26070 */
[----:B---3--:R-:W3:Y:S01]  /*61c0*/  MUFU.RCP R44, R44 ;  /* 0x0000002c002c7308 */ /* 0x008ee20000001000 */
[----:B0-----:R-:W-:-:S08]  /*61d0*/  HFMA2 R12, -RZ, RZ, 0, 0 ;  /* 0x00000000ff0c7431 */ /* 0x001fd000000001ff */
[----:B------:R-:W-:Y:S02]  /*61e0*/  @P1 IADD3 R41, PT, PT, -R28, R41, RZ ;  /* 0x000000291c291210 */ /* 0x000fe40007ffe1ff */
[----:B------:R-:W-:Y:S02]  /*61f0*/  @P1 IADD3 R39, PT, PT, R39, 0x1, RZ ;  /* 0x0000000127271810 */ /* 0x000fe40007ffe0ff */
[----:B------:R-:W-:Y:S01]  /*6200*/  ISETP.GE.U32.AND P2, PT, R41, R28, PT ;  /* 0x0000001c2900720c */ /* 0x000fe20003f46070 */
[----:B------:R-:W-:-:S04]  /*6210*/  IMAD.MOV R41, RZ, RZ, -R32 ;  /* 0x000000ffff297224 */ /* 0x000fc800078e0a20 */
[----:B-----5:R-:W-:-:S04]  /*6220*/  IMAD R41, R41, R13, RZ ;  /* 0x0000000d29297224 */ /* 0x020fc800078e02ff */
[----:B------:R-:W-:Y:S01]  /*6230*/  IMAD.HI.U32 R42, R13, R41, R12 ;  /* 0x000000290d2a7227 */ /* 0x000fe200078e000c */
[----:B---3--:R-:W-:-:S03]  /*6240*/  IADD3 R12, PT, PT, R44, 0xffffffe, RZ ;  /* 0x0ffffffe2c0c7810 */ /* 0x008fc60007ffe0ff */
[----:B------:R-:W-:Y:S01]  /*6250*/  @P2 VIADD R39, R39, 0x1 ;  /* 0x0000000127272836 */ /* 0x000fe20000000000 */
[----:B------:R-:W-:Y:S01]  /*6260*/  @!P3 LOP3.LUT R39, RZ, R28, RZ, 0x33, !PT ;  /* 0x0000001cff27b212 */ /* 0x000fe200078e33ff */
[----:B------:R0:W3:Y:S01]  /*6270*/  F2I.FTZ.U32.TRUNC.NTZ R13, R12 ;  /* 0x0000000c000d7305 */ /* 0x0000e2000021f000 */
[----:B------:R-:W-:-:S03]  /*6280*/  ISETP.NE.U32.AND P3, PT, R32, RZ, PT ;  /* 0x000000ff2000720c */ /* 0x000fc60003f65070 */
[----:B------:R-:W-:-:S04]  /*6290*/  IMAD.HI.U32 R41, R42, R39, RZ ;  /* 0x000000272a297227 */ /* 0x000fc800078e00ff */
[----:B------:R-:W-:Y:S02]  /*62a0*/  IMAD.MOV R43, RZ, RZ, -R41 ;  /* 0x000000ffff2b7224 */ /* 0x000fe400078e0a29 */
[----:B0-----:R-:W-:Y:S02]  /*62b0*/  IMAD.MOV.U32 R12, RZ, RZ, RZ ;  /* 0x000000ffff0c7224 */ /* 0x001fe400078e00ff */
[----:B------:R-:W-:-:S05]  /*62c0*/  IMAD R43, R32, R43, R39 ;  /* 0x0000002b202b7224 */ /* 0x000fca00078e0227 */
[----:B------:R-:W-:-:S13]  /*62d0*/  ISETP.GE.U32.AND P1, PT, R43, R32, PT ;  /* 0x000000202b00720c */ /* 0x000fda0003f26070 */
[----:B------:R-:W-:Y:S02]  /*62e0*/  @P1 IMAD.IADD R43, R43, 0x1, -R32 ;  /* 0x000000012b2b1824 */ /* 0x000fe400078e0a20 */
[----:B------:R-:W-:-:S03]  /*62f0*/  @P1 VIADD R41, R41, 0x1 ;  /* 0x0000000129291836 */ /* 0x000fc60000000000 */
[----:B------:R-:W-:Y:S02]  /*6300*/  ISETP.GE.U32.AND P2, PT, R43, R32, PT ;  /* 0x000000202b00720c */ /* 0x000fe40003f46070 */
[----:B------:R-:W-:-:S05]  /*6310*/  IADD3 R43, PT, PT, RZ, -R38, RZ ;  /* 0x80000026ff2b7210 */ /* 0x000fca0007ffe0ff */
[----:B---3--:R-:W-:-:S04]  /*6320*/  IMAD R43, R43, R13, RZ ;  /* 0x0000000d2b2b7224 */ /* 0x008fc800078e02ff */
[----:B------:R-:W-:Y:S01]  /*6330*/  IMAD.HI.U32 R42, R13, R43, R12 ;  /* 0x0000002b0d2a7227 */ /* 0x000fe200078e000c */
[----:B------:R-:W-:Y:S02]  /*6340*/  IADD3 R12, PT, PT, -R37, RZ, RZ ;  /* 0x000000ff250c7210 */ /* 0x000fe40007ffe1ff */
[----:B------:R-:W-:Y:S02]  /*6350*/  @P2 IADD3 R41, PT, PT, R41, 0x1, RZ ;  /* 0x0000000129292810 */ /* 0x000fe40007ffe0ff */
[----:B------:R-:W-:Y:S01]  /*6360*/  @!P3 LOP3.LUT R41, RZ, R32, RZ, 0x33, !PT ;  /* 0x00000020ff29b212 */ /* 0x000fe200078e33ff */
[----:B------:R-:W-:Y:S01]  /*6370*/  IMAD R12, R29, R12, R26 ;  /* 0x0000000c1d0c7224 */ /* 0x000fe200078e021a */
[----:B------:R-:W-:-:S03]  /*6380*/  ISETP.NE.U32.AND P3, PT, R38, RZ, PT ;  /* 0x000000ff2600720c */ /* 0x000fc60003f65070 */
[----:B------:R-:W-:-:S04]  /*6390*/  IMAD.HI.U32 R42, R42, R41, RZ ;  /* 0x000000292a2a7227 */ /* 0x000fc800078e00ff */
[----:B------:R-:W-:Y:S01]  /*63a0*/  IMAD R12, R12, R31, R27 ;  /* 0x0000001f0c0c7224 */ /* 0x000fe200078e021b */
[----:B------:R-:W-:-:S05]  /*63b0*/  IADD3 R13, PT, PT, -R42, RZ, RZ ;  /* 0x000000ff2a0d7210 */ /* 0x000fca0007ffe1ff */
[----:B------:R-:W-:-:S05]  /*63c0*/  IMAD R13, R38, R13, R41 ;  /* 0x0000000d260d7224 */ /* 0x000fca00078e0229 */
[----:B------:R-:W-:-:S13]  /*63d0*/  ISETP.GE.U32.AND P1, PT, R13, R38, PT ;  /* 0x000000260d00720c */ /* 0x000fda0003f26070 */
[----:B------:R-:W-:Y:S01]  /*63e0*/  @P1 IMAD.IADD R13, R13, 0x1, -R38 ;  /* 0x000000010d0d1824 */ /* 0x000fe200078e0a26 */
[----:B------:R-:W-:-:S04]  /*63f0*/  @P1 IADD3 R42, PT, PT, R42, 0x1, RZ ;  /* 0x000000012a2a1810 */ /* 0x000fc80007ffe0ff */
[----:B------:R-:W-:Y:S01]  /*6400*/  ISETP.GE.U32.AND P2, PT, R13, R38, PT ;  /* 0x000000260d00720c */ /* 0x000fe20003f46070 */
[----:B------:R-:W-:-:S04]  /*6410*/  IMAD.MOV R13, RZ, RZ, -R39 ;  /* 0x000000ffff0d7224 */ /* 0x000fc800078e0a27 */
[----:B------:R-:W-:Y:S01]  /*6420*/  IMAD R37, R28, R13, R37 ;  /* 0x0000000d1c257224 */ /* 0x000fe200078e0225 */
[----:B------:R-:W-:-:S03]  /*6430*/  IADD3 R13, PT, PT, -R41, RZ, RZ ;  /* 0x000000ff290d7210 */ /* 0x000fc60007ffe1ff */
[----:B--2---:R-:W-:Y:S02]  /*6440*/  IMAD R12, R37, R30, R12 ;  /* 0x0000001e250c7224 */ /* 0x004fe400078e020c */
[----:B------:R-:W-:Y:S02]  /*6450*/  IMAD R39, R32, R13, R39 ;  /* 0x0000000d20277224 */ /* 0x000fe400078e0227 */
[----:B------:R-:W-:Y:S01]  /*6460*/  @P2 VIADD R42, R42, 0x1 ;  /* 0x000000012a2a2836 */ /* 0x000fe20000000000 */
[----:B------:R-:W-:Y:S01]  /*6470*/  @!P3 LOP3.LUT R42, RZ, R38, RZ, 0x33, !PT ;  /* 0x00000026ff2ab212 */ /* 0x000fe200078e33ff */
[----:B-1----:R-:W-:-:S03]  /*6480*/  IMAD R12, R39, R33, R12 ;  /* 0x00000021270c7224 */ /* 0x002fc600078e020c */
[----:B------:R-:W-:Y:S01]  /*6490*/  MOV R26, R42 ;  /* 0x0000002a001a7202 */ /* 0x000fe20000000f00 */
[----:B------:R-:W-:-:S04]  /*64a0*/  IMAD.MOV R27, RZ, RZ, -R42 ;  /* 0x000000ffff1b7224 */ /* 0x000fc800078e0a2a */
[----:B------:R-:W-:-:S04]  /*64b0*/  IMAD R27, R38, R27, R41 ;  /* 0x0000001b261b7224 */ /* 0x000fc800078e0229 */
[----:B----4-:R-:W-:-:S07]  /*64c0*/  IMAD R27, R27, R40, R12 ;  /* 0x000000281b1b7224 */ /* 0x010fce00078e020c */
.L_x_1145:
[----:B------:R-:W-:Y:S05]  /*64d0*/  @!P0 BRA `(.L_x_1142) ;  /* 0x00000004004c8947 */ /* 0x000fea0003800000 */
[----:B------:R-:W-:Y:S02]  /*64e0*/  ISETP.NE.AND P1, PT, R5, 0x1, PT ;  /* 0x000000010500780c */ /* 0x000fe40003f25270 */
[----:B------:R-:W-:-:S11]  /*64f0*/  ISETP.NE.AND P0, PT, R21, RZ, PT ;  /* 0x000000ff1500720c */ /* 0x000fd60003f05270 */
[----:B------:R-:W-:Y:S05]  /*6500*/  @!P1 BRA `(.L_x_1146) ;  /* 0x0000000000d09947 */ /* 0x000fea0003800000 */
[C---:B------:R-:W-:Y:S01]  /*6510*/  VIADD R12, R23.reuse, 0xffffffff ;  /* 0xffffffff170c7836 */ /* 0x040fe20000000000 */
[----:B------:R-:W-:Y:S01]  /*6520*/  UMOV UR4, 0xd8 ;  /* 0x000000d800047882 */ /* 0x000fe20000000000 */
[----:B------:R-:W-:-:S03]  /*6530*/  IADD3 R23, PT, PT, R23, -0x2, RZ ;  /* 0xfffffffe17177810 */ /* 0x000fc60007ffe0ff */
[----:B------:R-:W-:Y:S02]  /*6540*/  LEA R29, R12, UR4, 0x2 ;  /* 0x000000040c1d7c11 */ /* 0x000fe4000f8e10ff */
[----:B------:R-:W-:Y:S02]  /*6550*/  LEA R32, R23, UR4, 0x2 ;  /* 0x0000000417207c11 */ /* 0x000fe4000f8e10ff */
[----:B------:R0:W1:Y:S08]  /*6560*/  LDC R31, c[0x0][R29+0x388] ;  /* 0x0000e2001d1f7b82 */ /* 0x0000700000000800 */
[----:B------:R2:W3:Y:S08]  /*6570*/  LDC R28, c[0x0][R32+0x388] ;  /* 0x0000e200201c7b82 */ /* 0x0004f00000000800 */
[----:B0-----:R-:W0:Y:S08]  /*6580*/  LDC R29, c[0x0][R29+0x3ec] ;  /* 0x0000fb001d1d7b82 */ /* 0x001e300000000800 */
[----:B--2---:R-:W2:Y:S01]  /*6590*/  LDC R32, c[0x0][R32+0x3ec] ;  /* 0x0000fb0020207b82 */ /* 0x004ea20000000800 */
[----:B-1----:R-:W1:Y:S01]  /*65a0*/  I2F.U32.RP R30, R31 ;  /* 0x0000001f001e7306 */ /* 0x002e620000209000 */
[----:B------:R-:W-:-:S02]  /*65b0*/  IADD3 R33, PT, PT, RZ, -R31, RZ ;  /* 0x8000001fff217210 */ /* 0x000fc40007ffe0ff */
[----:B------:R-:W-:-:S05]  /*65c0*/  ISETP.NE.U32.AND P3, PT, R31, RZ, PT ;  /* 0x000000ff1f00720c */ /* 0x000fca0003f65070 */
[----:B---3--:R-:W3:Y:S01]  /*65d0*/  I2F.U32.RP R37, R28 ;  /* 0x0000001c00257306 */ /* 0x008ee20000209000 */
[----:B------:R-:W-:-:S07]  /*65e0*/  IMAD.MOV R39, RZ, RZ, -R28 ;  /* 0x000000ffff277224 */ /* 0x000fce00078e0a1c */
[----:B-1----:R-:W1:Y:S08]  /*65f0*/  MUFU.RCP R30, R30 ;  /* 0x0000001e001e7308 */ /* 0x002e700000001000 */
[----:B---3--:R-:W-:Y:S01]  /*6600*/  MUFU.RCP R37, R37 ;  /* 0x0000002500257308 */ /* 0x008fe20000001000 */
[----:B-1----:R-:W-:-:S07]  /*6610*/  VIADD R12, R30, 0xffffffe ;  /* 0x0ffffffe1e0c7836 */ /* 0x002fce0000000000 */
[----:B------:R1:W3:Y:S02]  /*6620*/  F2I.FTZ.U32.TRUNC.NTZ R13, R12 ;  /* 0x0000000c000d7305 */ /* 0x0002e4000021f000 */
[----:B-1----:R-:W-:Y:S02]  /*6630*/  IMAD.MOV.U32 R12, RZ, RZ, RZ ;  /* 0x000000ffff0c7224 */ /* 0x002fe400078e00ff */
[----:B---3--:R-:W-:-:S04]  /*6640*/  IMAD R33, R33, R13, RZ ;  /* 0x0000000d21217224 */ /* 0x008fc800078e02ff */
[----:B------:R-:W-:-:S04]  /*6650*/  IMAD.HI.U32 R33, R13, R33, R12 ;  /* 0x000000210d217227 */ /* 0x000fc800078e000c */
[----:B------:R-:W-:Y:S02]  /*6660*/  VIADD R12, R37, 0xffffffe ;  /* 0x0ffffffe250c7836 */ /* 0x000fe40000000000 */
[----:B------:R-:W-:-:S05]  /*6670*/  IMAD.HI.U32 R33, R33, R26, RZ ;  /* 0x0000001a21217227 */ /* 0x000fca00078e00ff */
[----:B------:R-:W-:-:S05]  /*6680*/  IADD3 R13, PT, PT, -R33, RZ, RZ ;  /* 0x000000ff210d7210 */ /* 0x000fca0007ffe1ff */
[----:B------:R-:W-:Y:S02]  /*6690*/  IMAD R30, R31, R13, R26 ;  /* 0x0000000d1f1e7224 */ /* 0x000fe400078e021a */
[----:B------:R1:W3:Y:S03]  /*66a0*/  F2I.FTZ.U32.TRUNC.NTZ R13, R12 ;  /* 0x0000000c000d7305 */ /* 0x0002e6000021f000 */
[----:B------:R-:W-:Y:S01]  /*66b0*/  ISETP.GE.U32.AND P1, PT, R30, R31, PT ;  /* 0x0000001f1e00720c */ /* 0x000fe20003f26070 */
[----:B-1----:R-:W-:Y:S02]  /*66c0*/  HFMA2 R12, -RZ, RZ, 0, 0 ;  /* 0x00000000ff0c7431 */ /* 0x002fe400000001ff */
[----:B---3--:R-:W-:-:S10]  /*66d0*/  IMAD R37, R39, R13, RZ ;  /* 0x0000000d27257224 */ /* 0x008fd400078e02ff */
[----:B------:R-:W-:Y:S02]  /*66e0*/  @P1 IADD3 R30, PT, PT, -R31, R30, RZ ;  /* 0x0000001e1f1e1210 */ /* 0x000fe40007ffe1ff */
[----:B------:R-:W-:Y:S02]  /*66f0*/  @P1 IADD3 R33, PT, PT, R33, 0x1, RZ ;  /* 0x0000000121211810 */ /* 0x000fe40007ffe0ff */
[----:B------:R-:W-:Y:S01]  /*6700*/  ISETP.GE.U32.AND P2, PT, R30, R31, PT ;  /* 0x0000001f1e00720c */ /* 0x000fe20003f46070 */
[----:B------:R-:W-:-:S12]  /*6710*/  IMAD.HI.U32 R30, R13, R37, R12 ;  /* 0x000000250d1e7227 */ /* 0x000fd800078e000c */
[----:B------:R-:W-:Y:S01]  /*6720*/  @P2 VIADD R33, R33, 0x1 ;  /* 0x0000000121212836 */ /* 0x000fe20000000000 */
[----:B------:R-:W-:Y:S02]  /*6730*/  @!P3 LOP3.LUT R33, RZ, R31, RZ, 0x33, !PT ;  /* 0x0000001fff21b212 */ /* 0x000fe400078e33ff */
[----:B------:R-:W-:-:S03]  /*6740*/  ISETP.NE.U32.AND P3, PT, R28, RZ, PT ;  /* 0x000000ff1c00720c */ /* 0x000fc60003f65070 */
[----:B------:R-:W-:-:S04]  /*6750*/  IMAD.HI.U32 R30, R30, R33, RZ ;  /* 0x000000211e1e7227 */ /* 0x000fc800078e00ff */
[----:B------:R-:W-:-:S04]  /*6760*/  IMAD.MOV R12, RZ, RZ, -R30 ;  /* 0x000000ffff0c7224 */ /* 0x000fc800078e0a1e */
[--C-:B------:R-:W-:Y:S02]  /*6770*/  IMAD R13, R28, R12, R33.reuse ;  /* 0x0000000c1c0d7224 */ /* 0x100fe400078e0221 */
[----:B------:R-:W-:-:S03]  /*6780*/  IMAD.MOV R12, RZ, RZ, -R33 ;  /* 0x000000ffff0c7224 */ /* 0x000fc600078e0a21 */
[----:B------:R-:W-:Y:S01]  /*6790*/  ISETP.GE.U32.AND P1, PT, R13, R28, PT ;  /* 0x0000001c0d00720c */ /* 0x000fe20003f26070 */
[----:B------:R-:W-:-:S04]  /*67a0*/  IMAD R12, R31, R12, R26 ;  /* 0x0000000c1f0c7224 */ /* 0x000fc800078e021a */
[----:B0-----:R-:W-:-:S08]  /*67b0*/  IMAD R12, R12, R29, R27 ;  /* 0x0000001d0c0c7224 */ /* 0x001fd000078e021b */
[----:B------:R-:W-:Y:S01]  /*67c0*/  @P1 IADD3 R13, PT, PT, -R28, R13, RZ ;  /* 0x0000000d1c0d1210 */ /* 0x000fe20007ffe1ff */
[----:B------:R-:W-:-:S03]  /*67d0*/  @P1 VIADD R30, R30, 0x1 ;  /* 0x000000011e1e1836 */ /* 0x000fc60000000000 */
[----:B------:R-:W-:-:S13]  /*67e0*/  ISETP.GE.U32.AND P2, PT, R13, R28, PT ;  /* 0x0000001c0d00720c */ /* 0x000fda0003f46070 */
[----:B------:R-:W-:Y:S02]  /*67f0*/  @P2 IADD3 R30, PT, PT, R30, 0x1, RZ ;  /* 0x000000011e1e2810 */ /* 0x000fe40007ffe0ff */
[----:B------:R-:W-:-:S04]  /*6800*/  @!P3 LOP3.LUT R30, RZ, R28, RZ, 0x33, !PT ;  /* 0x0000001cff1eb212 */ /* 0x000fc800078e33ff */
[----:B------:R-:W-:Y:S01]  /*6810*/  IADD3 R13, PT, PT, -R30, RZ, RZ ;  /* 0x000000ff1e0d7210 */ /* 0x000fe20007ffe1ff */
[----:B------:R-:W-:-:S04]  /*6820*/  IMAD.MOV.U32 R26, RZ, RZ, R30 ;  /* 0x000000ffff1a7224 */ /* 0x000fc800078e001e */
[----:B------:R-:W-:-:S04]  /*6830*/  IMAD R13, R28, R13, R33 ;  /* 0x0000000d1c0d7224 */ /* 0x000fc800078e0221 */
[----:B--2---:R-:W-:-:S07]  /*6840*/  IMAD R27, R13, R32, R12 ;  /* 0x000000200d1b7224 */ /* 0x004fce00078e020c */
.L_x_1146:
[----:B------:R-:W-:Y:S05]  /*6850*/  @!P0 BRA `(.L_x_1142) ;  /* 0x00000000006c8947 */ /* 0x000fea0003800000 */
[----:B------:R-:W-:Y:S01]  /*6860*/  IADD3 R23, PT, PT, R23, -0x1, RZ ;  /* 0xffffffff17177810 */ /* 0x000fe20007ffe0ff */
[----:B------:R-:W-:-:S03]  /*6870*/  UMOV UR4, 0xd8 ;  /* 0x000000d800047882 */ /* 0x000fc60000000000 */
[----:B------:R-:W-:-:S04]  /*6880*/  LEA R23, R23, UR4, 0x2 ;  /* 0x0000000417177c11 */ /* 0x000fc8000f8e10ff */
        /* <DEDUP_REMOVED lines=24> */
.L_x_1142:
[----:B------:R-:W0:Y:S01]  /*6a10*/  LDCU UR4, c[0x0][0x4c4] ;  /* 0x00009880ff0477ac */ /* 0x000e220008000800 */
[----:B------:R-:W-:Y:S02]  /*6a20*/  HFMA2 R23, -RZ, RZ, 0, 0 ;  /* 0x00000000ff177431 */ /* 0x000fe400000001ff */
[----:B0-----:R-:W-:Y:S02]  /*6a30*/  IMAD R26, R26, UR4, R27 ;  /* 0x000000041a1a7c24 */ /* 0x001fe4000f8e021b */
[----:B------:R-:W-:-:S07]  /*6a40*/  IMAD.MOV.U32 R27, RZ, RZ, RZ ;  /* 0x000000ffff1b7224 */ /* 0x000fce00078e00ff */
.L_x_1136:
[----:B------:R-:W-:Y:S05]  /*6a50*/  BSYNC.RECONVERGENT B0 ;  /* 0x0000000000007941 */ /* 0x000fea0003800200 */
.L_x_1135:
[----:B------:R-:W-:Y:S01]  /*6a60*/  ISETP.GE.AND P0, PT, R0, 0x3, PT ;  /* 0x000000030000780c */ /* 0x000fe20003f06270 */
[----:B------:R-:W-:Y:S01]  /*6a70*/  BSSY.RECONVERGENT B0, `(.L_x_1147) ;  /* 0x000033d000007945 */ /* 0x000fe20003800200 */
[----:B------:R-:W-:Y:S02]  /*6a80*/  CS2R R28, SRZ ;  /* 0x00000000001c7805 */ /* 0x000fe4000001ff00 */
[----:B------:R-:W-:-:S09]  /*6a90*/  CS2R R30, SRZ ;  /* 0x00000000001e7805 */ /* 0x000fd2000001ff00 */
[----:B------:R-:W-:Y:S05]  /*6aa0*/  @!P0 BRA `(.L_x_1148) ;  /* 0x0000003000e48947 */ /* 0x000fea0003800000 */
[----:B------:R-:W-:Y:S01]  /*6ab0*/  ISETP.GE.AND P0, PT, R14, 0x2, PT ;  /* 0x000000020e00780c */ /* 0x000fe20003f06270 */
[----:B------:R-:W-:Y:S01]  /*6ac0*/  IMAD.MOV.U32 R39, RZ, RZ, RZ ;  /* 0x000000ffff277224 */ /* 0x000fe200078e00ff */
[----:B------:R-:W-:-:S04]  /*6ad0*/  IADD3 R30, PT, PT, R34, 0x2, RZ ;  /* 0x00000002221e7810 */ /* 0x000fc80007ffe0ff */
[----:B------:R-:W-:-:S07]  /*6ae0*/  MOV R38, R30 ;  /* 0x0000001e00267202 */ /* 0x000fce0000000f00 */
[----:B------:R-:W-:Y:S05]  /*6af0*/  @!P0 BRA `(.L_x_1149) ;  /* 0x0000001800508947 */ /* 0x000fea0003800000 */
[----:B------:R-:W0:Y:S01]  /*6b00*/  LDCU UR4, c[0x0][0x450] ;  /* 0x00008a00ff0477ac */ /* 0x000e220008000800 */
[----:B------:R-:W-:Y:S01]  /*6b10*/  ISETP.GE.U32.AND P1, PT, R20, 0x7, PT ;  /* 0x000000071400780c */ /* 0x000fe20003f26070 */
[----:B------:R-:W-:Y:S01]  /*6b20*/  IMAD.MOV.U32 R39, RZ, RZ, RZ ;  /* 0x000000ffff277224 */ /* 0x000fe200078e00ff */
[----:B------:R-:W-:Y:S02]  /*6b30*/  ISETP.NE.AND P0, PT, R36, RZ, PT ;  /* 0x000000ff2400720c */ /* 0x000fe40003f05270 */
[----:B------:R-:W-:Y:S01]  /*6b40*/  MOV R38, R30 ;  /* 0x0000001e00267202 */ /* 0x000fe20000000f00 */
[----:B0-----:R-:W-:-:S08]  /*6b50*/  IMAD.U32 R28, RZ, RZ, UR4 ;  /* 0x00000004ff1c7e24 */ /* 0x001fd0000f8e00ff */
[----:B------:R-:W-:Y:S05]  /*6b60*/  @!P1 BRA `(.L_x_1150) ;  /* 0x0000000c00449947 */ /* 0x000fea0003800000 */
[----:B------:R-:W-:Y:S01]  /*6b70*/  HFMA2 R39, -RZ, RZ, 0, 0 ;  /* 0x00000000ff277431 */ /* 0x000fe200000001ff */
[----:B------:R-:W-:Y:S01]  /*6b80*/  BSSY.RECONVERGENT B1, `(.L_x_1150) ;  /* 0x00000cf000017945 */ /* 0x000fe20003800200 */
[----:B------:R-:W-:Y:S01]  /*6b90*/  IMAD.U32 R28, RZ, RZ, UR4 ;  /* 0x00000004ff1c7e24 */ /* 0x000fe2000f8e00ff */
[----:B------:R-:W-:Y:S01]  /*6ba0*/  MOV R38, R30 ;  /* 0x0000001e00267202 */ /* 0x000fe20000000f00 */
[----:B------:R-:W-:-:S07]  /*6bb0*/  IMAD.MOV.U32 R31, RZ, RZ, RZ ;  /* 0x000000ffff1f7224 */ /* 0x000fce00078e00ff */
.L_x_1151:
[C---:B------:R-:W-:Y:S01]  /*6bc0*/  IADD3 R41, PT, PT, R28.reuse, -0x1, RZ ;  /* 0xffffffff1c297810 */ /* 0x040fe20007ffe0ff */
[C---:B------:R-:W-:Y:S01]  /*6bd0*/  VIADD R52, R28.reuse, 0xfffffff9 ;  /* 0xfffffff91c347836 */ /* 0x040fe20000000000 */
[C---:B------:R-:W-:Y:S02]  /*6be0*/  IADD3 R37, PT, PT, R28.reuse, -0x2, RZ ;  /* 0xfffffffe1c257810 */ /* 0x040fe40007ffe0ff */
[C---:B------:R-:W-:Y:S01]  /*6bf0*/  IADD3 R29, PT, PT, R28.reuse, -0x3, RZ ;  /* 0xfffffffd1c1d7810 */ /* 0x040fe20007ffe0ff */
[----:B------:R-:W-:Y:S01]  /*6c00*/  IMAD.SHL.U32 R41, R41, 0x4, RZ ;  /* 0x0000000429297824 */ /* 0x000fe200078e00ff */
[C---:B------:R-:W-:Y:S01]  /*6c10*/  IADD3 R42, PT, PT, R28.reuse, -0x4, RZ ;  /* 0xfffffffc1c2a7810 */ /* 0x040fe20007ffe0ff */
[----:B------:R-:W-:Y:S01]  /*6c20*/  IMAD.SHL.U32 R37, R37, 0x4, RZ ;  /* 0x0000000425257824 */ /* 0x000fe200078e00ff */
[----:B------:R-:W-:Y:S01]  /*6c30*/  IADD3 R48, PT, PT, R28, -0x5, RZ ;  /* 0xfffffffb1c307810 */ /* 0x000fe20007ffe0ff */
[----:B------:R0:W1:Y:S01]  /*6c40*/  LDC R43, c[0x0][R41+0x388] ;  /* 0x0000e200292b7b82 */ /* 0x0000620000000800 */
[----:B------:R-:W-:Y:S01]  /*6c50*/  IMAD.SHL.U32 R29, R29, 0x4, RZ ;  /* 0x000000041d1d7824 */ /* 0x000fe200078e00ff */
[----:B------:R-:W-:Y:S01]  /*6c60*/  SHF.L.U32 R52, R52, 0x2, RZ ;  /* 0x0000000234347819 */ /* 0x000fe200000006ff */
[----:B------:R-:W-:Y:S01]  /*6c70*/  IMAD.SHL.U32 R42, R42, 0x4, RZ ;  /* 0x000000042a2a7824 */ /* 0x000fe200078e00ff */
[----:B------:R-:W-:Y:S01]  /*6c80*/  IADD3 R31, PT, PT, R31, 0x8, RZ ;  /* 0x000000081f1f7810 */ /* 0x000fe20007ffe0ff */
[----:B------:R-:W-:-:S03]  /*6c90*/  IMAD.SHL.U32 R48, R48, 0x4, RZ ;  /* 0x0000000430307824 */ /* 0x000fc600078e00ff */
[----:B------:R2:W3:Y:S08]  /*6ca0*/  LDC R33, c[0x0][R37+0x388] ;  /* 0x0000e20025217b82 */ /* 0x0004f00000000800 */
[----:B------:R4:W5:Y:S08]  /*6cb0*/  LDC R32, c[0x0][R29+0x388] ;  /* 0x0000e2001d207b82 */ /* 0x0009700000000800 */
[----:B------:R3:W5:Y:S08]  /*6cc0*/  LDC R44, c[0x0][R42+0x388] ;  /* 0x0000e2002a2c7b82 */ /* 0x0007700000000800 */
[----:B0-----:R-:W0:Y:S08]  /*6cd0*/  LDC R41, c[0x0][R41+0x3ec] ;  /* 0x0000fb0029297b82 */ /* 0x001e300000000800 */
[----:B--2---:R-:W2:Y:S01]  /*6ce0*/  LDC R37, c[0x0][R37+0x3ec] ;  /* 0x0000fb0025257b82 */ /* 0x004ea20000000800 */
[----:B-1----:R-:W1:Y:S01]  /*6cf0*/  I2F.U32.RP R40, R43 ;  /* 0x0000002b00287306 */ /* 0x002e620000209000 */
[----:B------:R-:W-:Y:S01]  /*6d00*/  IMAD.MOV R47, RZ, RZ, -R43 ;  /* 0x000000ffff2f7224 */ /* 0x000fe200078e0a2b */
[----:B------:R-:W-:-:S05]  /*6d10*/  ISETP.NE.U32.AND P3, PT, R43, RZ, PT ;  /* 0x000000ff2b00720c */ /* 0x000fca0003f65070 */
[----:B----4-:R-:W4:Y:S01]  /*6d20*/  LDC R29, c[0x0][R29+0x3ec] ;  /* 0x0000fb001d1d7b82 */ /* 0x010f220000000800 */
[----:B---3--:R-:W3:Y:S07]  /*6d30*/  I2F.U32.RP R45, R33 ;  /* 0x00000021002d7306 */ /* 0x008eee0000209000 */
[----:B------:R-:W4:Y:S01]  /*6d40*/  LDC R42, c[0x0][R42+0x3ec] ;  /* 0x0000fb002a2a7b82 */ /* 0x000f220000000800 */
[----:B-1----:R-:W1:Y:S01]  /*6d50*/  MUFU.RCP R40, R40 ;  /* 0x0000002800287308 */ /* 0x002e620000001000 */
[----:B-----5:R-:W-:-:S07]  /*6d60*/  IMAD.MOV R53, RZ, RZ, -R32 ;  /* 0x000000ffff357224 */ /* 0x020fce00078e0a20 */
[----:B---3--:R-:W-:Y:S01]  /*6d70*/  MUFU.RCP R45, R45 ;  /* 0x0000002d002d7308 */ /* 0x008fe20000001000 */
[----:B------:R-:W-:-:S07]  /*6d80*/  IMAD.MOV R55, RZ, RZ, -R44 ;  /* 0x000000ffff377224 */ /* 0x000fce00078e0a2c */
[----:B------:R-:W3:Y:S01]  /*6d90*/  I2F.U32.RP R50, R32 ;  /* 0x0000002000327306 */ /* 0x000ee20000209000 */
[----:B-1----:R-:W-:-:S07]  /*6da0*/  IADD3 R12, PT, PT, R40, 0xffffffe, RZ ;  /* 0x0ffffffe280c7810 */ /* 0x002fce0007ffe0ff */
[----:B------:R1:W5:Y:S08]  /*6db0*/  F2I.FTZ.U32.TRUNC.NTZ R13, R12 ;  /* 0x0000000c000d7305 */ /* 0x000370000021f000 */
[----:B---3--:R-:W-:Y:S01]  /*6dc0*/  MUFU.RCP R50, R50 ;  /* 0x0000003200327308 */ /* 0x008fe20000001000 */
[----:B-1----:R-:W-:Y:S01]  /*6dd0*/  MOV R12, RZ ;  /* 0x000000ff000c7202 */ /* 0x002fe20000000f00 */
[----:B-----5:R-:W-:-:S06]  /*6de0*/  IMAD R47, R47, R13, RZ ;  /* 0x0000000d2f2f7224 */ /* 0x020fcc00078e02ff */
[----:B------:R-:W1:Y:S01]  /*6df0*/  I2F.U32.RP R51, R44 ;  /* 0x0000002c00337306 */ /* 0x000e620000209000 */
[----:B------:R-:W-:Y:S02]  /*6e00*/  IMAD.HI.U32 R13, R13, R47, R12 ;  /* 0x0000002f0d0d7227 */ /* 0x000fe400078e000c */
[----:B------:R3:W5:Y:S04]  /*6e10*/  LDC R47, c[0x0][R48+0x388] ;  /* 0x0000e200302f7b82 */ /* 0x0007680000000800 */
[----:B------:R-:W-:Y:S01]  /*6e20*/  IMAD.HI.U32 R40, R13, R38, RZ ;  /* 0x000000260d287227 */ /* 0x000fe200078e00ff */
[----:B------:R-:W-:Y:S02]  /*6e30*/  IADD3 R13, PT, PT, R45, 0xffffffe, RZ ;  /* 0x0ffffffe2d0d7810 */ /* 0x000fe40007ffe0ff */
[----:B------:R-:W-:Y:S01]  /*6e40*/  IADD3 R45, PT, PT, RZ, -R33, RZ ;  /* 0x80000021ff2d7210 */ /* 0x000fe20007ffe0ff */
[----:B------:R-:W-:Y:S01]  /*6e50*/  IMAD.MOV R12, RZ, RZ, -R40 ;  /* 0x000000ffff0c7224 */ /* 0x000fe200078e0a28 */
[----:B---3--:R-:W3:Y:S01]  /*6e60*/  LDC R48, c[0x0][R48+0x3ec] ;  /* 0x0000fb0030307b82 */ /* 0x008ee20000000800 */
[----:B-1----:R-:W-:Y:S02]  /*6e70*/  MUFU.RCP R51, R51 ;  /* 0x0000003300337308 */ /* 0x002fe40000001000 */
[----:B------:R-:W-:-:S05]  /*6e80*/  IMAD R12, R43, R12, R38 ;  /* 0x0000000c2b0c7224 */ /* 0x000fca00078e0226 */
[----:B------:R-:W-:Y:S01]  /*6e90*/  ISETP.GE.U32.AND P1, PT, R12, R43, PT ;  /* 0x0000002b0c00720c */ /* 0x000fe20003f26070 */
[----:B------:R-:W1:-:S12]  /*6ea0*/  F2I.FTZ.U32.TRUNC.NTZ R13, R13 ;  /* 0x0000000d000d7305 */ /* 0x000e58000021f000 */
[----:B------:R-:W-:Y:S02]  /*6eb0*/  @P1 IMAD.IADD R12, R12, 0x1, -R43 ;  /* 0x000000010c0c1824 */ /* 0x000fe400078e0a2b */
[----:B------:R-:W-:Y:S02]  /*6ec0*/  @P1 VIADD R40, R40, 0x1 ;  /* 0x0000000128281836 */ /* 0x000fe40000000000 */
[----:B-1----:R-:W-:Y:S01]  /*6ed0*/  IMAD R45, R45, R13, RZ ;  /* 0x0000000d2d2d7224 */ /* 0x002fe200078e02ff */
[----:B------:R-:W-:Y:S02]  /*6ee0*/  ISETP.GE.U32.AND P2, PT, R12, R43, PT ;  /* 0x0000002b0c00720c */ /* 0x000fe40003f46070 */
[----:B------:R-:W-:-:S05]  /*6ef0*/  MOV R12, RZ ;  /* 0x000000ff000c7202 */ /* 0x000fca0000000f00 */
[----:B------:R-:W-:-:S04]  /*6f00*/  IMAD.HI.U32 R13, R13, R45, R12 ;  /* 0x0000002d0d0d7227 */ /* 0x000fc800078e000c */
[C---:B------:R-:W-:Y:S01]  /*6f10*/  VIADD R45, R28.reuse, 0xfffffffa ;  /* 0xfffffffa1c2d7836 */ /* 0x040fe20000000000 */
[----:B------:R-:W-:Y:S01]  /*6f20*/  IADD3 R28, PT, PT, R28, -0x8, RZ ;  /* 0xfffffff81c1c7810 */ /* 0x000fe20007ffe0ff */
[----:B------:R-:W-:Y:S01]  /*6f30*/  @P2 VIADD R40, R40, 0x1 ;  /* 0x0000000128282836 */ /* 0x000fe20000000000 */
[----:B------:R-:W-:Y:S01]  /*6f40*/  @!P3 LOP3.LUT R40, RZ, R43, RZ, 0x33, !PT ;  /* 0x0000002bff28b212 */ /* 0x000fe200078e33ff */
[----:B------:R-:W-:Y:S01]  /*6f50*/  IMAD.SHL.U32 R45, R45, 0x4, RZ ;  /* 0x000000042d2d7824 */ /* 0x000fe200078e00ff */
[----:B------:R-:W-:-:S03]  /*6f60*/  ISETP.NE.U32.AND P3, PT, R33, RZ, PT ;  /* 0x000000ff2100720c */ /* 0x000fc60003f65070 */
[----:B------:R-:W-:Y:S01]  /*6f70*/  IMAD.HI.U32 R49, R13, R40, RZ ;  /* 0x000000280d317227 */ /* 0x000fe200078e00ff */
[----:B------:R-:W-:Y:S01]  /*6f80*/  IADD3 R13, PT, PT, R50, 0xffffffe, RZ ;  /* 0x0ffffffe320d7810 */ /* 0x000fe20007ffe0ff */
[----:B------:R1:W0:Y:S01]  /*6f90*/  LDC R46, c[0x0][R45+0x388] ;  /* 0x0000e2002d2e7b82 */ /* 0x0002220000000800 */
[----:B-----5:R-:W5:Y:S02]  /*6fa0*/  I2F.U32.RP R50, R47 ;  /* 0x0000002f00327306 */ /* 0x020f640000209000 */
[----:B------:R-:W-:-:S05]  /*6fb0*/  IADD3 R12, PT, PT, -R49, RZ, RZ ;  /* 0x000000ff310c7210 */ /* 0x000fca0007ffe1ff */
[----:B------:R-:W-:Y:S01]  /*6fc0*/  IMAD R12, R33, R12, R40 ;  /* 0x0000000c210c7224 */ /* 0x000fe200078e0228 */
[----:B------:R-:W2:Y:S01]  /*6fd0*/  F2I.FTZ.U32.TRUNC.NTZ R13, R13 ;  /* 0x0000000d000d7305 */ /* 0x000ea2000021f000 */
[----:B-1----:R-:W1:Y:S03]  /*6fe0*/  LDC R45, c[0x0][R45+0x3ec] ;  /* 0x0000fb002d2d7b82 */ /* 0x002e660000000800 */
[----:B------:R-:W-:-:S04]  /*6ff0*/  ISETP.GE.U32.AND P1, PT, R12, R33, PT ;  /* 0x000000210c00720c */ /* 0x000fc80003f26070 */
[----:B-----5:R-:W-:Y:S01]  /*7000*/  MUFU.RCP R50, R50 ;  /* 0x0000003200327308 */ /* 0x020fe20000001000 */
[----:B--2---:R-:W-:-:S08]  /*7010*/  IMAD R53, R53, R13, RZ ;  /* 0x0000000d35357224 */ /* 0x004fd000078e02ff */
[----:B------:R-:W-:Y:S02]  /*7020*/  @P1 IADD3 R12, PT, PT, -R33, R12, RZ ;  /* 0x0000000c210c1210 */ /* 0x000fe40007ffe1ff */
[----:B------:R-:W-:Y:S02]  /*7030*/  @P1 IADD3 R49, PT, PT, R49, 0x1, RZ ;  /* 0x0000000131311810 */ /* 0x000fe40007ffe0ff */
[----:B------:R-:W-:Y:S02]  /*7040*/  ISETP.GE.U32.AND P2, PT, R12, R33, PT ;  /* 0x000000210c00720c */ /* 0x000fe40003f46070 */
[----:B------:R-:W-:-:S05]  /*7050*/  MOV R12, RZ ;  /* 0x000000ff000c7202 */ /* 0x000fca0000000f00 */
[----:B------:R-:W-:-:S04]  /*7060*/  IMAD.HI.U32 R12, R13, R53, R12 ;  /* 0x000000350d0c7227 */ /* 0x000fc800078e000c */
[----:B------:R-:W-:Y:S02]  /*7070*/  VIADD R13, R51, 0xffffffe ;  /* 0x0ffffffe330d7836 */ /* 0x000fe40000000000 */
[----:B------:R-:W-:Y:S01]  /*7080*/  @P2 VIADD R49, R49, 0x1 ;  /* 0x0000000131312836 */ /* 0x000fe20000000000 */
[----:B------:R-:W-:Y:S02]  /*7090*/  @!P3 LOP3.LUT R49, RZ, R33, RZ, 0x33, !PT ;  /* 0x00000021ff31b212 */ /* 0x000fe400078e33ff */
[----:B------:R-:W-:Y:S01]  /*70a0*/  ISETP.NE.U32.AND P3, PT, R32, RZ, PT ;  /* 0x000000ff2000720c */ /* 0x000fe20003f65070 */
[----:B------:R-:W2:Y:S01]  /*70b0*/  F2I.FTZ.U32.TRUNC.NTZ R13, R13 ;  /* 0x0000000d000d7305 */ /* 0x000ea2000021f000 */
[----:B0-----:R-:W-:Y:S02]  /*70c0*/  IMAD.MOV R57, RZ, RZ, -R46 ;  /* 0x000000ffff397224 */ /* 0x001fe400078e0a2e */
[----:B------:R-:W-:Y:S01]  /*70d0*/  IMAD.HI.U32 R51, R12, R49, RZ ;  /* 0x000000310c337227 */ /* 0x000fe200078e00ff */
[----:B------:R-:W-:-:S04]  /*70e0*/  MOV R12, RZ ;  /* 0x000000ff000c7202 */ /* 0x000fc80000000f00 */
[----:B------:R-:W-:-:S05]  /*70f0*/  IADD3 R53, PT, PT, -R51, RZ, RZ ;  /* 0x000000ff33357210 */ /* 0x000fca0007ffe1ff */
[----:B------:R-:W-:Y:S02]  /*7100*/  IMAD R53, R32, R53, R49 ;  /* 0x0000003520357224 */ /* 0x000fe400078e0231 */
[----:B--2---:R-:W-:-:S03]  /*7110*/  IMAD R55, R55, R13, RZ ;  /* 0x0000000d37377224 */ /* 0x004fc600078e02ff */
[----:B------:R-:W-:Y:S01]  /*7120*/  ISETP.GE.U32.AND P1, PT, R53, R32, PT ;  /* 0x000000203500720c */ /* 0x000fe20003f26070 */
[----:B------:R-:W-:Y:S01]  /*7130*/  IMAD.HI.U32 R54, R13, R55, R12 ;  /* 0x000000370d367227 */ /* 0x000fe200078e000c */
[----:B------:R-:W-:Y:S01]  /*7140*/  IADD3 R12, PT, PT, R50, 0xffffffe, RZ ;  /* 0x0ffffffe320c7810 */ /* 0x000fe20007ffe0ff */
[----:B------:R-:W0:Y:S01]  /*7150*/  I2F.U32.RP R55, R46 ;  /* 0x0000002e00377306 */ /* 0x000e220000209000 */
[----:B------:R2:W5:Y:S07]  /*7160*/  LDC R50, c[0x0][R52+0x388] ;  /* 0x0000e20034327b82 */ /* 0x00056e0000000800 */
[----:B------:R4:W3:Y:S01]  /*7170*/  F2I.FTZ.U32.TRUNC.NTZ R13, R12 ;  /* 0x0000000c000d7305 */ /* 0x0008e2000021f000 */
[----:B--2---:R-:W2:Y:S01]  /*7180*/  LDC R52, c[0x0][R52+0x3ec] ;  /* 0x0000fb0034347b82 */ /* 0x004ea20000000800 */
[----:B------:R-:W-:Y:S01]  /*7190*/  @P1 IMAD.IADD R53, R53, 0x1, -R32 ;  /* 0x0000000135351824 */ /* 0x000fe200078e0a20 */
[----:B------:R-:W-:-:S04]  /*71a0*/  @P1 IADD3 R51, PT, PT, R51, 0x1, RZ ;  /* 0x0000000133331810 */ /* 0x000fc80007ffe0ff */
[----:B------:R-:W-:Y:S01]  /*71b0*/  ISETP.GE.U32.AND P2, PT, R53, R32, PT ;  /* 0x000000203500720c */ /* 0x000fe20003f46070 */
[----:B0-----:R-:W0:Y:S01]  /*71c0*/  MUFU.RCP R55, R55 ;  /* 0x0000003700377308 */ /* 0x001e220000001000 */
[----:B------:R-:W-:Y:S01]  /*71d0*/  IMAD.MOV R53, RZ, RZ, -R47 ;  /* 0x000000ffff357224 */ /* 0x000fe200078e0a2f */
[----:B----4-:R-:W-:-:S03]  /*71e0*/  MOV R12, RZ ;  /* 0x000000ff000c7202 */ /* 0x010fc60000000f00 */
[----:B---3--:R-:W-:-:S04]  /*71f0*/  IMAD R53, R53, R13, RZ ;  /* 0x0000000d35357224 */ /* 0x008fc800078e02ff */
[----:B------:R-:W-:-:S04]  /*7200*/  IMAD.HI.U32 R53, R13, R53, R12 ;  /* 0x000000350d357227 */ /* 0x000fc800078e000c */
[----:B------:R-:W-:Y:S01]  /*7210*/  @P2 VIADD R51, R51, 0x1 ;  /* 0x0000000133332836 */ /* 0x000fe20000000000 */
[----:B------:R-:W-:Y:S01]  /*7220*/  @!P3 LOP3.LUT R51, RZ, R32, RZ, 0x33, !PT ;  /* 0x00000020ff33b212 */ /* 0x000fe200078e33ff */
[----:B0-----:R-:W-:Y:S01]  /*7230*/  VIADD R12, R55, 0xffffffe ;  /* 0x0ffffffe370c7836 */ /* 0x001fe20000000000 */
[----:B------:R-:W-:-:S03]  /*7240*/  ISETP.NE.U32.AND P3, PT, R44, RZ, PT ;  /* 0x000000ff2c00720c */ /* 0x000fc60003f65070 */
[----:B------:R-:W-:Y:S01]  /*7250*/  IMAD.HI.U32 R54, R54, R51, RZ ;  /* 0x0000003336367227 */ /* 0x000fe200078e00ff */
[----:B------:R0:W3:Y:S04]  /*7260*/  F2I.FTZ.U32.TRUNC.NTZ R13, R12 ;  /* 0x0000000c000d7305 */ /* 0x0000e8000021f000 */
[----:B------:R-:W-:-:S05]  /*7270*/  IADD3 R55, PT, PT, -R54, RZ, RZ ;  /* 0x000000ff36377210 */ /* 0x000fca0007ffe1ff */
[----:B------:R-:W-:Y:S01]  /*7280*/  IMAD R55, R44, R55, R51 ;  /* 0x000000372c377224 */ /* 0x000fe200078e0233 */
[----:B0-----:R-:W-:-:S04]  /*7290*/  MOV R12, RZ ;  /* 0x000000ff000c7202 */ /* 0x001fc80000000f00 */
[----:B------:R-:W-:Y:S01]  /*72a0*/  ISETP.GE.U32.AND P1, PT, R55, R44, PT ;  /* 0x0000002c3700720c */ /* 0x000fe20003f26070 */
[----:B---3--:R-:W-:-:S04]  /*72b0*/  IMAD R57, R57, R13, RZ ;  /* 0x0000000d39397224 */ /* 0x008fc800078e02ff */
[----:B------:R-:W-:Y:S02]  /*72c0*/  IMAD.HI.U32 R58, R13, R57, R12 ;  /* 0x000000390d3a7227 */ /* 0x000fe400078e000c */
[----:B-----5:R-:W0:Y:S06]  /*72d0*/  I2F.U32.RP R57, R50 ;  /* 0x0000003200397306 */ /* 0x020e2c0000209000 */
[----:B------:R-:W-:Y:S01]  /*72e0*/  @P1 IMAD.IADD R55, R55, 0x1, -R44 ;  /* 0x0000000137371824 */ /* 0x000fe200078e0a2c */
[----:B------:R-:W-:-:S04]  /*72f0*/  @P1 IADD3 R54, PT, PT, R54, 0x1, RZ ;  /* 0x0000000136361810 */ /* 0x000fc80007ffe0ff */
[----:B------:R-:W-:Y:S02]  /*7300*/  ISETP.GE.U32.AND P2, PT, R55, R44, PT ;  /* 0x0000002c3700720c */ /* 0x000fe40003f46070 */
[----:B------:R-:W-:Y:S01]  /*7310*/  IADD3 R55, PT, PT, RZ, -R50, RZ ;  /* 0x80000032ff377210 */ /* 0x000fe20007ffe0ff */
[----:B0-----:R-:W0:Y:S10]  /*7320*/  MUFU.RCP R57, R57 ;  /* 0x0000003900397308 */ /* 0x001e340000001000 */
[----:B------:R-:W-:Y:S01]  /*7330*/  @P2 VIADD R54, R54, 0x1 ;  /* 0x0000000136362836 */ /* 0x000fe20000000000 */
[----:B------:R-:W-:-:S02]  /*7340*/  @!P3 LOP3.LUT R54, RZ, R44, RZ, 0x33, !PT ;  /* 0x0000002cff36b212 */ /* 0x000fc400078e33ff */
[----:B------:R-:W-:-:S03]  /*7350*/  ISETP.NE.U32.AND P3, PT, R47, RZ, PT ;  /* 0x000000ff2f00720c */ /* 0x000fc60003f65070 */
[----:B------:R-:W-:Y:S01]  /*7360*/  IMAD.HI.U32 R53, R53, R54, RZ ;  /* 0x0000003635357227 */ /* 0x000fe200078e00ff */
[----:B0-----:R-:W-:-:S03]  /*7370*/  IADD3 R13, PT, PT, R57, 0xffffffe, RZ ;  /* 0x0ffffffe390d7810 */ /* 0x001fc60007ffe0ff */
[----:B------:R-:W-:-:S04]  /*7380*/  IMAD.MOV R56, RZ, RZ, -R53 ;  /* 0x000000ffff387224 */ /* 0x000fc800078e0a35 */
[----:B------:R-:W-:Y:S01]  /*7390*/  IMAD R56, R47, R56, R54 ;  /* 0x000000382f387224 */ /* 0x000fe200078e0236 */
[----:B------:R-:W0:Y:S04]  /*73a0*/  F2I.FTZ.U32.TRUNC.NTZ R13, R13 ;  /* 0x0000000d000d7305 */ /* 0x000e28000021f000 */
[----:B------:R-:W-:Y:S01]  /*73b0*/  ISETP.GE.U32.AND P1, PT, R56, R47, PT ;  /* 0x0000002f3800720c */ /* 0x000fe20003f26070 */
[----:B0-----:R-:W-:-:S12]  /*73c0*/  IMAD R55, R55, R13, RZ ;  /* 0x0000000d37377224 */ /* 0x001fd800078e02ff */
[----:B------:R-:W-:Y:S01]  /*73d0*/  @P1 IMAD.IADD R56, R56, 0x1, -R47 ;  /* 0x0000000138381824 */ /* 0x000fe200078e0a2f */
[----:B------:R-:W-:Y:S01]  /*73e0*/  @P1 IADD3 R53, PT, PT, R53, 0x1, RZ ;  /* 0x0000000135351810 */ /* 0x000fe20007ffe0ff */
[----:B------:R-:W-:-:S03]  /*73f0*/  IMAD.HI.U32 R12, R13, R55, R12 ;  /* 0x000000370d0c7227 */ /* 0x000fc600078e000c */
[----:B------:R-:W-:Y:S01]  /*7400*/  ISETP.GE.U32.AND P2, PT, R56, R47, PT ;  /* 0x0000002f3800720c */ /* 0x000fe20003f46070 */
[----:B------:R-:W-:-:S04]  /*7410*/  IMAD.SHL.U32 R55, R28, 0x4, RZ ;  /* 0x000000041c377824 */ /* 0x000fc800078e00ff */
[----:B------:R0:W3:Y:S08]  /*7420*/  LDC R56, c[0x0][R55+0x388] ;  /* 0x0000e20037387b82 */ /* 0x0000f00000000800 */
[----:B------:R-:W-:Y:S01]  /*7430*/  @P2 VIADD R53, R53, 0x1 ;  /* 0x0000000135352836 */ /* 0x000fe20000000000 */
[----:B------:R-:W-:Y:S01]  /*7440*/  @!P3 LOP3.LUT R53, RZ, R47, RZ, 0x33, !PT ;  /* 0x0000002fff35b212 */ /* 0x000fe200078e33ff */
[----:B0-----:R-:W0:Y:S01]  /*7450*/  LDC R55, c[0x0][R55+0x3ec] ;  /* 0x0000fb0037377b82 */ /* 0x001e220000000800 */
[----:B------:R-:W-:-:S03]  /*7460*/  ISETP.NE.U32.AND P3, PT, R46, RZ, PT ;  /* 0x000000ff2e00720c */ /* 0x000fc60003f65070 */
[----:B------:R-:W-:-:S05]  /*7470*/  IMAD.HI.U32 R57, R58, R53, RZ ;  /* 0x000000353a397227 */ /* 0x000fca00078e00ff */
[----:B------:R-:W-:-:S05]  /*7480*/  IADD3 R13, PT, PT, -R57, RZ, RZ ;  /* 0x000000ff390d7210 */ /* 0x000fca0007ffe1ff */
[----:B------:R-:W-:-:S05]  /*7490*/  IMAD R13, R46, R13, R53 ;  /* 0x0000000d2e0d7224 */ /* 0x000fca00078e0235 */
[----:B------:R-:W-:-:S13]  /*74a0*/  ISETP.GE.U32.AND P1, PT, R13, R46, PT ;  /* 0x0000002e0d00720c */ /* 0x000fda0003f26070 */
[----:B------:R-:W-:Y:S02]  /*74b0*/  @P1 IMAD.IADD R13, R13, 0x1, -R46 ;  /* 0x000000010d0d1824 */ /* 0x000fe400078e0a2e */
[----:B------:R-:W-:-:S03]  /*74c0*/  @P1 VIADD R57, R57, 0x1 ;  /* 0x0000000139391836 */ /* 0x000fc60000000000 */
[----:B------:R-:W-:Y:S01]  /*74d0*/  ISETP.GE.U32.AND P2, PT, R13, R46, PT ;  /* 0x0000002e0d00720c */ /* 0x000fe20003f46070 */
[----:B---3--:R-:W3:Y:S01]  /*74e0*/  I2F.U32.RP R58, R56 ;  /* 0x00000038003a7306 */ /* 0x008ee20000209000 */
[----:B------:R-:W-:Y:S01]  /*74f0*/  IADD3 R13, PT, PT, -R40, RZ, RZ ;  /* 0x000000ff280d7210 */ /* 0x000fe20007ffe1ff */
[----:B------:R-:W-:-:S04]  /*7500*/  IMAD.MOV R59, RZ, RZ, -R56 ;  /* 0x000000ffff3b7224 */ /* 0x000fc800078e0a38 */
[----:B------:R-:W-:-:S04]  /*7510*/  IMAD R38, R43, R13, R38 ;  /* 0x0000000d2b267224 */ /* 0x000fc800078e0226 */
[----:B------:R-:W-:Y:S02]  /*7520*/  IMAD R38, R38, R41, R39 ;  /* 0x0000002926267224 */ /* 0x000fe400078e0227 */
[----:B------:R-:W-:Y:S02]  /*7530*/  @P2 IADD3 R57, PT, PT, R57, 0x1, RZ ;  /* 0x0000000139392810 */ /* 0x000fe40007ffe0ff */
[----:B------:R-:W-:Y:S01]  /*7540*/  @!P3 LOP3.LUT R57, RZ, R46, RZ, 0x33, !PT ;  /* 0x0000002eff39b212 */ /* 0x000fe200078e33ff */
[----:B---3--:R-:W3:Y:S01]  /*7550*/  MUFU.RCP R58, R58 ;  /* 0x0000003a003a7308 */ /* 0x008ee20000001000 */
[----:B------:R-:W-:-:S03]  /*7560*/  ISETP.NE.U32.AND P3, PT, R50, RZ, PT ;  /* 0x000000ff3200720c */ /* 0x000fc60003f65070 */
[----:B------:R-:W-:-:S05]  /*7570*/  IMAD.HI.U32 R39, R12, R57, RZ ;  /* 0x000000390c277227 */ /* 0x000fca00078e00ff */
[----:B------:R-:W-:-:S05]  /*7580*/  IADD3 R43, PT, PT, -R39, RZ, RZ ;  /* 0x000000ff272b7210 */ /* 0x000fca0007ffe1ff */
[----:B------:R-:W-:Y:S02]  /*7590*/  IMAD R43, R50, R43, R57 ;  /* 0x0000002b322b7224 */ /* 0x000fe400078e0239 */
[----:B---3--:R-:W-:-:S03]  /*75a0*/  VIADD R12, R58, 0xffffffe ;  /* 0x0ffffffe3a0c7836 */ /* 0x008fc60000000000 */
[----:B------:R-:W-:Y:S01]  /*75b0*/  ISETP.GE.U32.AND P1, PT, R43, R50, PT ;  /* 0x000000322b00720c */ /* 0x000fe20003f26070 */
[----:B------:R3:W4:Y:S02]  /*75c0*/  F2I.FTZ.U32.TRUNC.NTZ R13, R12 ;  /* 0x0000000c000d7305 */ /* 0x000724000021f000 */
[----:B---3--:R-:W-:-:S10]  /*75d0*/  MOV R12, RZ ;  /* 0x000000ff000c7202 */ /* 0x008fd40000000f00 */
[----:B------:R-:W-:Y:S01]  /*75e0*/  @P1 IMAD.IADD R43, R43, 0x1, -R50 ;  /* 0x000000012b2b1824 */ /* 0x000fe200078e0a32 */
[----:B------:R-:W-:-:S04]  /*75f0*/  @P1 IADD3 R39, PT, PT, R39, 0x1, RZ ;  /* 0x0000000127271810 */ /* 0x000fc80007ffe0ff */
[----:B------:R-:W-:Y:S01]  /*7600*/  ISETP.GE.U32.AND P2, PT, R43, R50, PT ;  /* 0x000000322b00720c */ /* 0x000fe20003f46070 */
[----:B----4-:R-:W-:-:S04]  /*7610*/  IMAD R41, R59, R13, RZ ;  /* 0x0000000d3b297224 */ /* 0x010fc800078e02ff */
        /* <DEDUP_REMOVED lines=10> */
[----:B------:R-:W-:Y:S02]  /*76c0*/  IMAD R38, R33, R37, R38 ;  /* 0x0000002521267224 */ /* 0x000fe400078e0226 */
[----:B------:R-:W-:Y:S02]  /*76d0*/  IMAD.MOV R40, RZ, RZ, -R54 ;  /* 0x000000ffff287224 */ /* 0x000fe400078e0a36 */
[----:B------:R-:W-:Y:S02]  /*76e0*/  IMAD R13, R56, R13, R39 ;  /* 0x0000000d380d7224 */ /* 0x000fe400078e0227 */
[----:B------:R-:W-:Y:S02]  /*76f0*/  IMAD R33, R32, R29, R38 ;  /* 0x0000001d20217224 */ /* 0x000fe400078e0226 */
[----:B------:R-:W-:Y:S01]  /*7700*/  IMAD R44, R44, R40, R51 ;  /* 0x000000282c2c7224 */ /* 0x000fe200078e0233 */
[----:B------:R-:W-:-:S03]  /*7710*/  ISETP.GE.U32.AND P1, PT, R13, R56, PT ;  /* 0x000000380d00720c */ /* 0x000fc60003f26070 */
[----:B------:R-:W-:-:S10]  /*7720*/  IMAD R33, R44, R42, R33 ;  /* 0x0000002a2c217224 */ /* 0x000fd400078e0221 */
        /* <DEDUP_REMOVED lines=18> */
[----:B0-----:R-:W-:Y:S01]  /*7850*/  IMAD R39, R39, R55, R50 ;  /* 0x0000003727277224 */ /* 0x001fe200078e0232 */
[----:B------:R-:W-:Y:S06]  /*7860*/  @P1 BRA `(.L_x_1151) ;  /* 0xfffffff000d41947 */ /* 0x000fec000383ffff */
[----:B------:R-:W-:Y:S05]  /*7870*/  BSYNC.RECONVERGENT B1 ;  /* 0x0000000000017941 */ /* 0x000fea0003800200 */
.L_x_1150:
[----:B------:R-:W-:Y:S05]  /*7880*/  @!P0 BRA `(.L_x_1149) ;  /* 0x0000000800ec8947 */ /* 0x000fea0003800000 */
[----:B------:R-:W-:Y:S02]  /*7890*/  ISETP.GE.U32.AND P1, PT, R9, 0x3, PT ;  /* 0x000000030900780c */ /* 0x000fe40003f26070 */
[----:B------:R-:W-:-:S04]  /*78a0*/  LOP3.LUT R12, R14, 0x3, RZ, 0xc0, !PT ;  /* 0x000000030e0c7812 */ /* 0x000fc800078ec0ff */
[----:B------:R-:W-:-:S07]  /*78b0*/  ISETP.NE.AND P0, PT, R12, 0x1, PT ;  /* 0x000000010c00780c */ /* 0x000fce0003f05270 */
[----:B------:R-:W-:Y:S06]  /*78c0*/  @!P1 BRA `(.L_x_1152) ;  /* 0x0000000400949947 */ /* 0x000fec0003800000 */
[C---:B------:R-:W-:Y:S02]  /*78d0*/  VIADD R33, R28.reuse, 0xffffffff ;  /* 0xffffffff1c217836 */ /* 0x040fe40000000000 */
[C---:B------:R-:W-:Y:S02]  /*78e0*/  VIADD R32, R28.reuse, 0xfffffffe ;  /* 0xfffffffe1c207836 */ /* 0x040fe40000000000 */
[C---:B------:R-:W-:Y:S01]  /*78f0*/  VIADD R40, R28.reuse, 0xfffffffd ;  /* 0xfffffffd1c287836 */ /* 0x040fe20000000000 */
        /* <DEDUP_REMOVED lines=20> */
[----:B------:R-:W-:Y:S01]  /*7a40*/  IMAD.HI.U32 R13, R13, R43, R12 ;  /* 0x0000002b0d0d7227 */ /* 0x000fe200078e000c */
[----:B------:R-:W-:-:S05]  /*7a50*/  SHF.L.U32 R43, R28, 0x2, RZ ;  /* 0x000000021c2b7819 */ /* 0x000fca00000006ff */
[----:B------:R-:W-:-:S04]  /*7a60*/  IMAD.HI.U32 R42, R13, R38, RZ ;  /* 0x000000260d2a7227 */ /* 0x000fc800078e00ff */
[----:B------:R-:W-:Y:S01]  /*7a70*/  VIADD R13, R41, 0xffffffe ;  /* 0x0ffffffe290d7836 */ /* 0x000fe20000000000 */
[----:B------:R-:W-:-:S05]  /*7a80*/  IADD3 R12, PT, PT, -R42, RZ, RZ ;  /* 0x000000ff2a0c7210 */ /* 0x000fca0007ffe1ff */
[----:B------:R-:W-:Y:S01]  /*7a90*/  IMAD R12, R31, R12, R38 ;  /* 0x0000000c1f0c7224 */ /* 0x000fe200078e0226 */
[----:B------:R-:W-:Y:S04]  /*7aa0*/  F2I.FTZ.U32.TRUNC.NTZ R13, R13 ;  /* 0x0000000d000d7305 */ /* 0x000fe8000021f000 */
[----:B------:R-:W-:-:S04]  /*7ab0*/  ISETP.GE.U32.AND P1, PT, R12, R31, PT ;  /* 0x0000001f0c00720c */ /* 0x000fc80003f26070 */
[----:B---3--:R-:W3:Y:S09]  /*7ac0*/  I2F.U32.RP R45, R37 ;  /* 0x00000025002d7306 */ /* 0x008ef20000209000 */
[----:B------:R-:W-:Y:S02]  /*7ad0*/  @P1 IADD3 R12, PT, PT, -R31, R12, RZ ;  /* 0x0000000c1f0c1210 */ /* 0x000fe40007ffe1ff */
[----:B------:R-:W-:-:S02]  /*7ae0*/  @P1 IADD3 R42, PT, PT, R42, 0x1, RZ ;  /* 0x000000012a2a1810 */ /* 0x000fc40007ffe0ff */
[----:B------:R-:W-:Y:S01]  /*7af0*/  ISETP.GE.U32.AND P2, PT, R12, R31, PT ;  /* 0x0000001f0c00720c */ /* 0x000fe20003f46070 */
[----:B------:R-:W-:Y:S01]  /*7b00*/  IMAD.MOV R12, RZ, RZ, -R29 ;  /* 0x000000ffff0c7224 */ /* 0x000fe200078e0a1d */
[----:B---3--:R-:W3:Y:S03]  /*7b10*/  MUFU.RCP R45, R45 ;  /* 0x0000002d002d7308 */ /* 0x008ee60000001000 */
[----:B------:R-:W-:Y:S02]  /*7b20*/  IMAD R41, R12, R13, RZ ;  /* 0x0000000d0c297224 */ /* 0x000fe400078e02ff */
[----:B------:R-:W-:-:S04]  /*7b30*/  IMAD.MOV.U32 R12, RZ, RZ, RZ ;  /* 0x000000ffff0c7224 */ /* 0x000fc800078e00ff */
[----:B------:R-:W-:Y:S02]  /*7b40*/  IMAD.HI.U32 R13, R13, R41, R12 ;  /* 0x000000290d0d7227 */ /* 0x000fe400078e000c */
[----:B------:R4:W5:Y:S01]  /*7b50*/  LDC R41, c[0x0][R43+0x388] ;  /* 0x0000e2002b297b82 */ /* 0x0009620000000800 */
[----:B------:R-:W-:Y:S02]  /*7b60*/  @P2 IADD3 R42, PT, PT, R42, 0x1, RZ ;  /* 0x000000012a2a2810 */ /* 0x000fe40007ffe0ff */
[----:B------:R-:W-:Y:S02]  /*7b70*/  @!P3 LOP3.LUT R42, RZ, R31, RZ, 0x33, !PT ;  /* 0x0000001fff2ab212 */ /* 0x000fe400078e33ff */
[----:B------:R-:W-:-:S03]  /*7b80*/  ISETP.NE.U32.AND P3, PT, R29, RZ, PT ;  /* 0x000000ff1d00720c */ /* 0x000fc60003f65070 */
[----:B------:R-:W-:Y:S01]  /*7b90*/  IMAD.HI.U32 R44, R13, R42, RZ ;  /* 0x0000002a0d2c7227 */ /* 0x000fe200078e00ff */
[----:B---3--:R-:W-:Y:S01]  /*7ba0*/  IADD3 R13, PT, PT, R45, 0xffffffe, RZ ;  /* 0x0ffffffe2d0d7810 */ /* 0x008fe20007ffe0ff */
[----:B----4-:R-:W3:Y:S02]  /*7bb0*/  LDC R43, c[0x0][R43+0x3ec] ;  /* 0x0000fb002b2b7b82 */ /* 0x010ee40000000800 */
[----:B------:R-:W-:-:S03]  /*7bc0*/  IMAD.MOV R12, RZ, RZ, -R44 ;  /* 0x000000ffff0c7224 */ /* 0x000fc600078e0a2c */
[----:B------:R-:W4:Y:S01]  /*7bd0*/  F2I.FTZ.U32.TRUNC.NTZ R13, R13 ;  /* 0x0000000d000d7305 */ /* 0x000f22000021f000 */
[----:B------:R-:W-:-:S05]  /*7be0*/  IMAD R12, R29, R12, R42 ;  /* 0x0000000c1d0c7224 */ /* 0x000fca00078e022a */
[----:B------:R-:W-:-:S13]  /*7bf0*/  ISETP.GE.U32.AND P1, PT, R12, R29, PT ;  /* 0x0000001d0c00720c */ /* 0x000fda0003f26070 */
[----:B------:R-:W-:Y:S02]  /*7c00*/  @P1 IMAD.IADD R12, R12, 0x1, -R29 ;  /* 0x000000010c0c1824 */ /* 0x000fe400078e0a1d */
[----:B------:R-:W-:-:S03]  /*7c10*/  @P1 VIADD R44, R44, 0x1 ;  /* 0x000000012c2c1836 */ /* 0x000fc60000000000 */
[----:B------:R-:W-:Y:S02]  /*7c20*/  ISETP.GE.U32.AND P2, PT, R12, R29, PT ;  /* 0x0000001d0c00720c */ /* 0x000fe40003f46070 */
[----:B------:R-:W-:-:S05]  /*7c30*/  IADD3 R12, PT, PT, RZ, -R37, RZ ;  /* 0x80000025ff0c7210 */ /* 0x000fca0007ffe0ff */
[----:B----4-:R-:W-:Y:S01]  /*7c40*/  IMAD R45, R12, R13, RZ ;  /* 0x0000000d0c2d7224 */ /* 0x010fe200078e02ff */
[----:B-----5:R-:W4:Y:S01]  /*7c50*/  I2F.U32.RP R47, R41 ;  /* 0x00000029002f7306 */ /* 0x020f220000209000 */
[----:B------:R-:W-:-:S04]  /*7c60*/  IMAD.MOV.U32 R12, RZ, RZ, RZ ;  /* 0x000000ffff0c7224 */ /* 0x000fc800078e00ff */
[----:B------:R-:W-:Y:S01]  /*7c70*/  @P2 IADD3 R44, PT, PT, R44, 0x1, RZ ;  /* 0x000000012c2c2810 */ /* 0x000fe20007ffe0ff */
[----:B------:R-:W-:Y:S01]  /*7c80*/  IMAD.HI.U32 R45, R13, R45, R12 ;  /* 0x0000002d0d2d7227 */ /* 0x000fe200078e000c */
[----:B------:R-:W-:Y:S02]  /*7c90*/  @!P3 LOP3.LUT R44, RZ, R29, RZ, 0x33, !PT ;  /* 0x0000001dff2cb212 */ /* 0x000fe400078e33ff */
[----:B------:R-:W-:-:S03]  /*7ca0*/  ISETP.NE.U32.AND P3, PT, R37, RZ, PT ;  /* 0x000000ff2500720c */ /* 0x000fc60003f65070 */
[----:B------:R-:W-:Y:S01]  /*7cb0*/  IMAD.HI.U32 R46, R45, R44, RZ ;  /* 0x0000002c2d2e7227 */ /* 0x000fe200078e00ff */
[----:B----4-:R-:W4:Y:S04]  /*7cc0*/  MUFU.RCP R47, R47 ;  /* 0x0000002f002f7308 */ /* 0x010f280000001000 */
[----:B------:R-:W-:Y:S01]  /*7cd0*/  IADD3 R12, PT, PT, -R46, RZ, RZ ;  /* 0x000000ff2e0c7210 */ /* 0x000fe20007ffe1ff */
[----:B------:R-:W-:-:S04]  /*7ce0*/  IMAD.MOV R45, RZ, RZ, -R41 ;  /* 0x000000ffff2d7224 */ /* 0x000fc800078e0a29 */
[----:B------:R-:W-:-:S05]  /*7cf0*/  IMAD R12, R37, R12, R44 ;  /* 0x0000000c250c7224 */ /* 0x000fca00078e022c */
[----:B------:R-:W-:Y:S01]  /*7d00*/  ISETP.GE.U32.AND P1, PT, R12, R37, PT ;  /* 0x000000250c00720c */ /* 0x000fe20003f26070 */
[----:B----4-:R-:W-:-:S06]  /*7d10*/  VIADD R13, R47, 0xffffffe ;  /* 0x0ffffffe2f0d7836 */ /* 0x010fcc0000000000 */
[----:B------:R-:W4:Y:S06]  /*7d20*/  F2I.FTZ.U32.TRUNC.NTZ R13, R13 ;  /* 0x0000000d000d7305 */ /* 0x000f2c000021f000 */
[----:B------:R-:W-:Y:S02]  /*7d30*/  @P1 IADD3 R12, PT, PT, -R37, R12, RZ ;  /* 0x0000000c250c1210 */ /* 0x000fe40007ffe1ff */
[----:B------:R-:W-:Y:S02]  /*7d40*/  @P1 IADD3 R46, PT, PT, R46, 0x1, RZ ;  /* 0x000000012e2e1810 */ /* 0x000fe40007ffe0ff */
[----:B------:R-:W-:Y:S01]  /*7d50*/  ISETP.GE.U32.AND P2, PT, R12, R37, PT ;  /* 0x000000250c00720c */ /* 0x000fe20003f46070 */
[----:B------:R-:W-:-:S02]  /*7d60*/  HFMA2 R12, -RZ, RZ, 0, 0 ;  /* 0x00000000ff0c7431 */ /* 0x000fc400000001ff */
[----:B----4-:R-:W-:-:S10]  /*7d70*/  IMAD R45, R45, R13, RZ ;  /* 0x0000000d2d2d7224 */ /* 0x010fd400078e02ff */
[----:B------:R-:W-:Y:S01]  /*7d80*/  @P2 VIADD R46, R46, 0x1 ;  /* 0x000000012e2e2836 */ /* 0x000fe20000000000 */
[----:B------:R-:W-:Y:S01]  /*7d90*/  @!P3 LOP3.LUT R46, RZ, R37, RZ, 0x33, !PT ;  /* 0x00000025ff2eb212 */ /* 0x000fe200078e33ff */
[----:B------:R-:W-:Y:S01]  /*7da0*/  IMAD.HI.U32 R45, R13, R45, R12 ;  /* 0x0000002d0d2d7227 */ /* 0x000fe200078e000c */
[----:B------:R-:W-:Y:S02]  /*7db0*/  ISETP.NE.U32.AND P3, PT, R41, RZ, PT ;  /* 0x000000ff2900720c */ /* 0x000fe40003f65070 */
[----:B------:R-:W-:-:S03]  /*7dc0*/  IADD3 R13, PT, PT, -R44, RZ, RZ ;  /* 0x000000ff2c0d7210 */ /* 0x000fc60007ffe1ff */
[----:B------:R-:W-:-:S04]  /*7dd0*/  IMAD.HI.U32 R45, R45, R46, RZ ;  /* 0x0000002e2d2d7227 */ /* 0x000fc800078e00ff */
[----:B------:R-:W-:Y:S02]  /*7de0*/  IMAD.MOV R12, RZ, RZ, -R45 ;  /* 0x000000ffff0c7224 */ /* 0x000fe400078e0a2d */
[----:B------:R-:W-:Y:S02]  /*7df0*/  IMAD R29, R29, R13, R42 ;  /* 0x0000000d1d1d7224 */ /* 0x000fe400078e022a */
[--C-:B------:R-:W-:Y:S02]  /*7e00*/  IMAD R12, R41, R12, R46.reuse ;  /* 0x0000000c290c7224 */ /* 0x100fe400078e022e */
[----:B------:R-:W-:-:S03]  /*7e10*/  IMAD.MOV R13, RZ, RZ, -R46 ;  /* 0x000000ffff0d7224 */ /* 0x000fc600078e0a2e */
[----:B------:R-:W-:Y:S01]  /*7e20*/  ISETP.GE.U32.AND P1, PT, R12, R41, PT ;  /* 0x000000290c00720c */ /* 0x000fe20003f26070 */
[----:B------:R-:W-:-:S12]  /*7e30*/  IMAD R37, R37, R13, R44 ;  /* 0x0000000d25257224 */ /* 0x000fd800078e022c */
[----:B------:R-:W-:Y:S01]  /*7e40*/  @P1 IADD3 R12, PT, PT, -R41, R12, RZ ;  /* 0x0000000c290c1210 */ /* 0x000fe20007ffe1ff */
[----:B------:R-:W-:-:S03]  /*7e50*/  @P1 VIADD R45, R45, 0x1 ;  /* 0x000000012d2d1836 */ /* 0x000fc60000000000 */
[----:B------:R-:W-:Y:S01]  /*7e60*/  ISETP.GE.U32.AND P2, PT, R12, R41, PT ;  /* 0x000000290c00720c */ /* 0x000fe20003f46070 */
[----:B------:R-:W-:-:S04]  /*7e70*/  IMAD.MOV R12, RZ, RZ, -R42 ;  /* 0x000000ffff0c7224 */ /* 0x000fc800078e0a2a */
[----:B------:R-:W-:-:S04]  /*7e80*/  IMAD R12, R31, R12, R38 ;  /* 0x0000000c1f0c7224 */ /* 0x000fc800078e0226 */
[----:B0-----:R-:W-:-:S04]  /*7e90*/  IMAD R12, R12, R33, R39 ;  /* 0x000000210c0c7224 */ /* 0x001fc800078e0227 */
[----:B------:R-:W-:Y:S01]  /*7ea0*/  @P2 IADD3 R45, PT, PT, R45, 0x1, RZ ;  /* 0x000000012d2d2810 */ /* 0x000fe20007ffe0ff */
[----:B--2---:R-:W-:Y:S01]  /*7eb0*/  IMAD R12, R29, R32, R12 ;  /* 0x000000201d0c7224 */ /* 0x004fe200078e020c */
[----:B------:R-:W-:-:S03]  /*7ec0*/  @!P3 LOP3.LUT R45, RZ, R41, RZ, 0x33, !PT ;  /* 0x00000029ff2db212 */ /* 0x000fc600078e33ff */
[----:B-1----:R-:W-:Y:S01]  /*7ed0*/  IMAD R12, R37, R40, R12 ;  /* 0x00000028250c7224 */ /* 0x002fe200078e020c */
[----:B------:R-:W-:Y:S01]  /*7ee0*/  IADD3 R39, PT, PT, -R45, RZ, RZ ;  /* 0x000000ff2d277210 */ /* 0x000fe20007ffe1ff */
[----:B------:R-:W-:-:S04]  /*7ef0*/  IMAD.MOV.U32 R38, RZ, RZ, R45 ;  /* 0x000000ffff267224 */ /* 0x000fc800078e002d */
[----:B------:R-:W-:-:S04]  /*7f00*/  IMAD R39, R41, R39, R46 ;  /* 0x0000002729277224 */ /* 0x000fc800078e022e */
[----:B---3--:R-:W-:-:S07]  /*7f10*/  IMAD R39, R39, R43, R12 ;  /* 0x0000002b27277224 */ /* 0x008fce00078e020c */
.L_x_1152:
        /* <DEDUP_REMOVED lines=18> */
[----:B-1----:R-:W-:-:S02]  /*8040*/  IADD3 R12, PT, PT, R33, 0xffffffe, RZ ;  /* 0x0ffffffe210c7810 */ /* 0x002fc40007ffe0ff */
[----:B------:R-:W-:-:S05]  /*8050*/  IADD3 R33, PT, PT, RZ, -R29, RZ ;  /* 0x8000001dff217210 */ /* 0x000fca0007ffe0ff */
        /* <DEDUP_REMOVED lines=10> */
[----:B-1----:R-:W-:Y:S02]  /*8100*/  IMAD.MOV.U32 R12, RZ, RZ, RZ ;  /* 0x000000ffff0c7224 */ /* 0x002fe400078e00ff */
[----:B---3--:R-:W-:-:S10]  /*8110*/  IMAD R33, R33, R13, RZ ;  /* 0x0000000d21217224 */ /* 0x008fd400078e02ff */
[----:B------:R-:W-:Y:S02]  /*8120*/  @P1 IMAD.IADD R42, R42, 0x1, -R31 ;  /* 0x000000012a2a1824 */ /* 0x000fe400078e0a1f */
[----:B------:R-:W-:Y:S02]  /*8130*/  @P1 VIADD R40, R40, 0x1 ;  /* 0x0000000128281836 */ /* 0x000fe40000000000 */
[----:B------:R-:W-:Y:S01]  /*8140*/  IMAD.HI.U32 R33, R13, R33, R12 ;  /* 0x000000210d217227 */ /* 0x000fe200078e000c */
[----:B------:R-:W-:-:S13]  /*8150*/  ISETP.GE.U32.AND P2, PT, R42, R31, PT ;  /* 0x0000001f2a00720c */ /* 0x000fda0003f46070 */
        /* <DEDUP_REMOVED lines=18> */
[----:B--2---:R-:W-:-:S07]  /*8280*/  IMAD R39, R13, R41, R12 ;  /* 0x000000290d277224 */ /* 0x004fce00078e020c */
.L_x_1153:
        /* <DEDUP_REMOVED lines=27> */
.L_x_1149:
[----:B------:R-:W0:Y:S01]  /*8440*/  LDCU UR4, c[0x0][0x3ec] ;  /* 0x00007d80ff0477ac */ /* 0x000e220008000800 */
[----:B------:R-:W-:Y:S01]  /*8450*/  ISETP.GE.AND P0, PT, R11, 0x2, PT ;  /* 0x000000020b00780c */ /* 0x000fe20003f06270 */
[----:B------:R-:W-:Y:S02]  /*8460*/  HFMA2 R31, -RZ, RZ, 0, 0 ;  /* 0x00000000ff1f7431 */ /* 0x000fe400000001ff */
        /* <DEDUP_REMOVED lines=12> */
.L_x_1156:
[C---:B------:R-:W-:Y:S01]  /*8530*/  IADD3 R40, PT, PT, R29.reuse, -0x1, RZ ;  /* 0xffffffff1d287810 */ /* 0x040fe20007ffe0ff */
[----:B------:R-:W-:Y:S01]  /*8540*/  UMOV UR4, 0xd8 ;  /* 0x000000d800047882 */ /* 0x000fe20000000000 */
[C---:B------:R-:W-:Y:S01]  /*8550*/  VIADD R39, R29.reuse, 0xfffffffe ;  /* 0xfffffffe1d277836 */ /* 0x040fe20000000000 */
[C---:B------:R-:W-:Y:S01]  /*8560*/  IADD3 R32, PT, PT, R29.reuse, -0x3, RZ ;  /* 0xfffffffd1d207810 */ /* 0x040fe20007ffe0ff */
[----:B------:R-:W-:Y:S01]  /*8570*/  VIADD R42, R29, 0xfffffffc ;  /* 0xfffffffc1d2a7836 */ /* 0x000fe20000000000 */
[----:B------:R-:W-:Y:S01]  /*8580*/  LEA R40, R40, UR4, 0x2 ;  /* 0x0000000428287c11 */ /* 0x000fe2000f8e10ff */
[----:B------:R-:W-:Y:S01]  /*8590*/  VIADD R33, R33, 0x8 ;  /* 0x0000000821217836 */ /* 0x000fe20000000000 */
[----:B------:R-:W-:Y:S02]  /*85a0*/  LEA R39, R39, UR4, 0x2 ;  /* 0x0000000427277c11 */ /* 0x000fe4000f8e10ff */
[----:B------:R0:W1:Y:S01]  /*85b0*/  LDC R43, c[0x0][R40+0x388] ;  /* 0x0000e200282b7b82 */ /* 0x0000620000000800 */
[----:B------:R-:W-:-:S02]  /*85c0*/  LEA R32, R32, UR4, 0x2 ;  /* 0x0000000420207c11 */ /* 0x000fc4000f8e10ff */
[----:B------:R-:W-:Y:S02]  /*85d0*/  LEA R42, R42, UR4, 0x2 ;  /* 0x000000042a2a7c11 */ /* 0x000fe4000f8e10ff */
[----:B------:R-:W-:-:S03]  /*85e0*/  IADD3 R48, PT, PT, R29, -0x5, RZ ;  /* 0xfffffffb1d307810 */ /* 0x000fc60007ffe0ff */
[----:B------:R2:W3:Y:S01]  /*85f0*/  LDC R38, c[0x0][R39+0x388] ;  /* 0x0000e20027267b82 */ /* 0x0004e20000000800 */
[----:B------:R-:W-:-:S07]  /*8600*/  LEA R48, R48, UR4, 0x2 ;  /* 0x0000000430307c11 */ /* 0x000fce000f8e10ff */
        /* <DEDUP_REMOVED lines=10> */
[----:B-1----:R-:W1:Y:S08]  /*86b0*/  MUFU.RCP R41, R41 ;  /* 0x0000002900297308 */ /* 0x002e700000001000 */
[----:B---3--:R-:W-:Y:S01]  /*86c0*/  MUFU.RCP R45, R45 ;  /* 0x0000002d002d7308 */ /* 0x008fe20000001000 */
[----:B-----5:R-:W-:-:S07]  /*86d0*/  IMAD.MOV R53, RZ, RZ, -R44 ;  /* 0x000000ffff357224 */ /* 0x020fce00078e0a2c */
[----:B------:R-:W3:Y:S01]  /*86e0*/  I2F.U32.RP R51, R37 ;  /* 0x0000002500337306 */ /* 0x000ee20000209000 */
[----:B-1----:R-:W-:-:S07]  /*86f0*/  IADD3 R12, PT, PT, R41, 0xffffffe, RZ ;  /* 0x0ffffffe290c7810 */ /* 0x002fce0007ffe0ff */
[----:B------:R1:W5:Y:S08]  /*8700*/  F2I.FTZ.U32.TRUNC.NTZ R13, R12 ;  /* 0x0000000c000d7305 */ /* 0x000370000021f000 */
[----:B---3--:R-:W-:Y:S01]  /*8710*/  MUFU.RCP R51, R51 ;  /* 0x0000003300337308 */ /* 0x008fe20000001000 */
[----:B-1----:R-:W-:Y:S02]  /*8720*/  IMAD.MOV.U32 R12, RZ, RZ, RZ ;  /* 0x000000ffff0c7224 */ /* 0x002fe400078e00ff */
[----:B-----5:R-:W-:-:S05]  /*8730*/  IMAD R47, R47, R13, RZ ;  /* 0x0000000d2f2f7224 */ /* 0x020fca00078e02ff */
[----:B------:R-:W1:Y:S01]  /*8740*/  I2F.U32.RP R52, R44 ;  /* 0x0000002c00347306 */ /* 0x000e620000209000 */
[----:B------:R-:W-:Y:S02]  /*8750*/  IMAD.HI.U32 R13, R13, R47, R12 ;  /* 0x0000002f0d0d7227 */ /* 0x000fe400078e000c */
[----:B------:R3:W5:Y:S04]  /*8760*/  LDC R47, c[0x0][R48+0x388] ;  /* 0x0000e200302f7b82 */ /* 0x0007680000000800 */
[----:B------:R-:W-:Y:S01]  /*8770*/  IMAD.HI.U32 R41, R13, R30, RZ ;  /* 0x0000001e0d297227 */ /* 0x000fe200078e00ff */
[----:B------:R-:W-:Y:S02]  /*8780*/  IADD3 R13, PT, PT, R45, 0xffffffe, RZ ;  /* 0x0ffffffe2d0d7810 */ /* 0x000fe40007ffe0ff */
[----:B------:R-:W-:Y:S01]  /*8790*/  IADD3 R45, PT, PT, RZ, -R38, RZ ;  /* 0x80000026ff2d7210 */ /* 0x000fe20007ffe0ff */
[----:B---3--:R-:W3:Y:S01]  /*87a0*/  LDC R48, c[0x0][R48+0x3ec] ;  /* 0x0000fb0030307b82 */ /* 0x008ee20000000800 */
[----:B------:R-:W-:Y:S01]  /*87b0*/  IADD3 R12, PT, PT, -R41, RZ, RZ ;  /* 0x000000ff290c7210 */ /* 0x000fe20007ffe1ff */
[----:B-1----:R-:W-:Y:S04]  /*87c0*/  MUFU.RCP R52, R52 ;  /* 0x0000003400347308 */ /* 0x002fe80000001000 */
[----:B------:R-:W-:-:S04]  /*87d0*/  IMAD R12, R43, R12, R30 ;  /* 0x0000000c2b0c7224 */ /* 0x000fc800078e021e */
[----:B------:R-:W1:Y:S01]  /*87e0*/  F2I.FTZ.U32.TRUNC.NTZ R13, R13 ;  /* 0x0000000d000d7305 */ /* 0x000e62000021f000 */
[----:B------:R-:W-:-:S13]  /*87f0*/  ISETP.GE.U32.AND P1, PT, R12, R43, PT ;  /* 0x0000002b0c00720c */ /* 0x000fda0003f26070 */
[----:B------:R-:W-:Y:S02]  /*8800*/  @P1 IMAD.IADD R12, R12, 0x1, -R43 ;  /* 0x000000010c0c1824 */ /* 0x000fe400078e0a2b */
[----:B------:R-:W-:Y:S02]  /*8810*/  @P1 VIADD R41, R41, 0x1 ;  /* 0x0000000129291836 */ /* 0x000fe40000000000 */
[----:B-1----:R-:W-:Y:S01]  /*8820*/  IMAD R45, R45, R13, RZ ;  /* 0x0000000d2d2d7224 */ /* 0x002fe200078e02ff */
[----:B------:R-:W-:Y:S01]  /*8830*/  ISETP.GE.U32.AND P2, PT, R12, R43, PT ;  /* 0x0000002b0c00720c */ /* 0x000fe20003f46070 */
[----:B------:R-:W-:-:S05]  /*8840*/  HFMA2 R12, -RZ, RZ, 0, 0 ;  /* 0x00000000ff0c7431 */ /* 0x000fca00000001ff */
[----:B------:R-:W-:Y:S01]  /*8850*/  IMAD.HI.U32 R12, R13, R45, R12 ;  /* 0x0000002d0d0c7227 */ /* 0x000fe200078e000c */
[----:B------:R-:W-:-:S04]  /*8860*/  IADD3 R45, PT, PT, R29, -0x6, RZ ;  /* 0xfffffffa1d2d7810 */ /* 0x000fc80007ffe0ff */
[----:B------:R-:W-:Y:S02]  /*8870*/  LEA R45, R45, UR4, 0x2 ;  /* 0x000000042d2d7c11 */ /* 0x000fe4000f8e10ff */
[----:B------:R-:W-:Y:S01]  /*8880*/  @P2 VIADD R41, R41, 0x1 ;  /* 0x0000000129292836 */ /* 0x000fe20000000000 */
[----:B------:R-:W-:Y:S01]  /*8890*/  @!P3 LOP3.LUT R41, RZ, R43, RZ, 0x33, !PT ;  /* 0x0000002bff29b212 */ /* 0x000fe200078e33ff */
[----:B------:R1:W0:Y:S01]  /*88a0*/  LDC R46, c[0x0][R45+0x388] ;  /* 0x0000e2002d2e7b82 */ /* 0x0002220000000800 */
[----:B------:R-:W-:-:S03]  /*88b0*/  ISETP.NE.U32.AND P3, PT, R38, RZ, PT ;  /* 0x000000ff2600720c */ /* 0x000fc60003f65070 */
[----:B------:R-:W-:-:S04]  /*88c0*/  IMAD.HI.U32 R50, R12, R41, RZ ;  /* 0x000000290c327227 */ /* 0x000fc800078e00ff */
[----:B------:R-:W-:Y:S01]  /*88d0*/  IMAD.MOV R49, RZ, RZ, -R50 ;  /* 0x000000ffff317224 */ /* 0x000fe200078e0a32 */
[----:B-1----:R-:W1:Y:S01]  /*88e0*/  LDC R45, c[0x0][R45+0x3ec] ;  /* 0x0000fb002d2d7b82 */ /* 0x002e620000000800 */
[----:B------:R-:W-:Y:S02]  /*88f0*/  VIADD R12, R51, 0xffffffe ;  /* 0x0ffffffe330c7836 */ /* 0x000fe40000000000 */
[----:B------:R-:W-:Y:S01]  /*8900*/  IMAD R49, R38, R49, R41 ;  /* 0x0000003126317224 */ /* 0x000fe200078e0229 */
[----:B-----5:R-:W5:Y:S04]  /*8910*/  I2F.U32.RP R51, R47 ;  /* 0x0000002f00337306 */ /* 0x020f680000209000 */
[----:B------:R-:W-:-:S04]  /*8920*/  ISETP.GE.U32.AND P1, PT, R49, R38, PT ;  /* 0x000000263100720c */ /* 0x000fc80003f26070 */
[----:B------:R2:W4:Y:S08]  /*8930*/  F2I.FTZ.U32.TRUNC.NTZ R13, R12 ;  /* 0x0000000c000d7305 */ /* 0x000530000021f000 */
[----:B-----5:R-:W-:Y:S01]  /*8940*/  MUFU.RCP R51, R51 ;  /* 0x0000003300337308 */ /* 0x020fe20000001000 */
[----:B------:R-:W-:Y:S01]  /*8950*/  @P1 IADD3 R49, PT, PT, -R38, R49, RZ ;  /* 0x0000003126311210 */ /* 0x000fe20007ffe1ff */
[----:B--2---:R-:W-:Y:S01]  /*8960*/  HFMA2 R12, -RZ, RZ, 0, 0 ;  /* 0x00000000ff0c7431 */ /* 0x004fe200000001ff */
[----:B------:R-:W-:-:S02]  /*8970*/  @P1 IADD3 R50, PT, PT, R50, 0x1, RZ ;  /* 0x0000000132321810 */ /* 0x000fc40007ffe0ff */
[----:B------:R-:W-:Y:S01]  /*8980*/  ISETP.GE.U32.AND P2, PT, R49, R38, PT ;  /* 0x000000263100720c */ /* 0x000fe20003f46070 */
[----:B------:R-:W-:-:S04]  /*8990*/  IMAD.MOV R49, RZ, RZ, -R37 ;  /* 0x000000ffff317224 */ /* 0x000fc800078e0a25 */
[----:B----4-:R-:W-:-:S04]  /*89a0*/  IMAD R49, R49, R13, RZ ;  /* 0x0000000d31317224 */ /* 0x010fc800078e02ff */
[----:B------:R-:W-:-:S04]  /*89b0*/  IMAD.HI.U32 R13, R13, R49, R12 ;  /* 0x000000310d0d7227 */ /* 0x000fc800078e000c */
[----:B------:R-:W-:Y:S01]  /*89c0*/  @P2 VIADD R50, R50, 0x1 ;  /* 0x0000000132322836 */ /* 0x000fe20000000000 */
[----:B------:R-:W-:Y:S01]  /*89d0*/  @!P3 LOP3.LUT R50, RZ, R38, RZ, 0x33, !PT ;  /* 0x00000026ff32b212 */ /* 0x000fe200078e33ff */
[----:B------:R-:W-:Y:S01]  /*89e0*/  VIADD R12, R52, 0xffffffe ;  /* 0x0ffffffe340c7836 */ /* 0x000fe20000000000 */
[----:B0-----:R-:W0:Y:S01]  /*89f0*/  I2F.U32.RP R55, R46 ;  /* 0x0000002e00377306 */ /* 0x001e220000209000 */
[----:B------:R-:W-:Y:S01]  /*8a00*/  VIADD R52, R29, 0xfffffff9 ;  /* 0xfffffff91d347836 */ /* 0x000fe20000000000 */
[----:B------:R-:W-:Y:S01]  /*8a10*/  ISETP.NE.U32.AND P3, PT, R37, RZ, PT ;  /* 0x000000ff2500720c */ /* 0x000fe20003f65070 */
[----:B------:R-:W-:Y:S01]  /*8a20*/  IMAD.HI.U32 R49, R13, R50, RZ ;  /* 0x000000320d317227 */ /* 0x000fe200078e00ff */
[----:B------:R-:W-:Y:S02]  /*8a30*/  IADD3 R57, PT, PT, RZ, -R46, RZ ;  /* 0x8000002eff397210 */ /* 0x000fe40007ffe0ff */
[----:B------:R-:W-:Y:S02]  /*8a40*/  LEA R52, R52, UR4, 0x2 ;  /* 0x0000000434347c11 */ /* 0x000fe4000f8e10ff */
[----:B------:R-:W-:Y:S01]  /*8a50*/  IADD3 R54, PT, PT, -R49, RZ, RZ ;  /* 0x000000ff31367210 */ /* 0x000fe20007ffe1ff */
[----:B------:R2:W4:Y:S01]  /*8a60*/  F2I.FTZ.U32.TRUNC.NTZ R13, R12 ;  /* 0x0000000c000d7305 */ /* 0x000522000021f000 */
[----:B------:R-:W-:-:S03]  /*8a70*/  IADD3 R29, PT, PT, R29, -0x8, RZ ;  /* 0xfffffff81d1d7810 */ /* 0x000fc60007ffe0ff */
[----:B------:R-:W-:-:S04]  /*8a80*/  IMAD R54, R37, R54, R50 ;  /* 0x0000003625367224 */ /* 0x000fc800078e0232 */
[----:B0-----:R-:W-:Y:S01]  /*8a90*/  MUFU.RCP R55, R55 ;  /* 0x0000003700377308 */ /* 0x001fe20000001000 */
[----:B------:R-:W-:Y:S02]  /*8aa0*/  ISETP.GE.U32.AND P1, PT, R54, R37, PT ;  /* 0x000000253600720c */ /* 0x000fe40003f26070 */
[----:B--2---:R-:W-:Y:S01]  /*8ab0*/  MOV R12, RZ ;  /* 0x000000ff000c7202 */ /* 0x004fe20000000f00 */
[----:B----4-:R-:W-:-:S04]  /*8ac0*/  IMAD R53, R53, R13, RZ ;  /* 0x0000000d35357224 */ /* 0x010fc800078e02ff */
[----:B------:R-:W-:Y:S01]  /*8ad0*/  IMAD.HI.U32 R56, R13, R53, R12 ;  /* 0x000000350d387227 */ /* 0x000fe200078e000c */
[----:B------:R-:W-:Y:S02]  /*8ae0*/  IADD3 R12, PT, PT, R51, 0xffffffe, RZ ;  /* 0x0ffffffe330c7810 */ /* 0x000fe40007ffe0ff */
[----:B------:R0:W2:Y:S03]  /*8af0*/  LDC R51, c[0x0][R52+0x388] ;  /* 0x0000e20034337b82 */ /* 0x0000a60000000800 */
[----:B------:R-:W-:Y:S01]  /*8b00*/  @P1 IMAD.IADD R54, R54, 0x1, -R37 ;  /* 0x0000000136361824 */ /* 0x000fe200078e0a25 */
[----:B------:R4:W5:Y:S01]  /*8b10*/  F2I.FTZ.U32.TRUNC.NTZ R13, R12 ;  /* 0x0000000c000d7305 */ /* 0x000962000021f000 */
[----:B------:R-:W-:Y:S01]  /*8b20*/  @P1 VIADD R49, R49, 0x1 ;  /* 0x0000000131311836 */ /* 0x000fe20000000000 */
[----:B------:R-:W-:Y:S02]  /*8b30*/  IADD3 R53, PT, PT, RZ, -R47, RZ ;  /* 0x8000002fff357210 */ /* 0x000fe40007ffe0ff */
[----:B------:R-:W-:Y:S01]  /*8b40*/  ISETP.GE.U32.AND P2, PT, R54, R37, PT ;  /* 0x000000253600720c */ /* 0x000fe20003f46070 */
[----:B0-----:R-:W0:Y:S01]  /*8b50*/  LDC R52, c[0x0][R52+0x3ec] ;  /* 0x0000fb0034347b82 */ /* 0x001e220000000800 */
[----:B----4-:R-:W-:-:S02]  /*8b60*/  IMAD.MOV.U32 R12, RZ, RZ, RZ ;  /* 0x000000ffff0c7224 */ /* 0x010fc400078e00ff */
[----:B-----5:R-:W-:-:S09]  /*8b70*/  IMAD R53, R53, R13, RZ ;  /* 0x0000000d35357224 */ /* 0x020fd200078e02ff */
[----:B------:R-:W-:Y:S02]  /*8b80*/  @P2 IADD3 R49, PT, PT, R49, 0x1, RZ ;  /* 0x0000000131312810 */ /* 0x000fe40007ffe0ff */
[----:B------:R-:W-:Y:S01]  /*8b90*/  @!P3 LOP3.LUT R49, RZ, R37, RZ, 0x33, !PT ;  /* 0x00000025ff31b212 */ /* 0x000fe200078e33ff */
[----:B------:R-:W-:Y:S01]  /*8ba0*/  IMAD.HI.U32 R53, R13, R53, R12 ;  /* 0x000000350d357227 */ /* 0x000fe200078e000c */
[----:B------:R-:W-:Y:S02]  /*8bb0*/  IADD3 R12, PT, PT, R55, 0xffffffe, RZ ;  /* 0x0ffffffe370c7810 */ /* 0x000fe40007ffe0ff */
[----:B------:R-:W-:Y:S01]  /*8bc0*/  ISETP.NE.U32.AND P3, PT, R44, RZ, PT ;  /* 0x000000ff2c00720c */ /* 0x000fe20003f65070 */
[----:B------:R-:W-:Y:S01]  /*8bd0*/  IMAD.HI.U32 R54, R56, R49, RZ ;  /* 0x0000003138367227 */ /* 0x000fe200078e00ff */
[----:B------:R4:W5:Y:S03]  /*8be0*/  F2I.FTZ.U32.TRUNC.NTZ R13, R12 ;  /* 0x0000000c000d7305 */ /* 0x000966000021f000 */
[----:B------:R-:W-:-:S04]  /*8bf0*/  IMAD.MOV R55, RZ, RZ, -R54 ;  /* 0x000000ffff377224 */ /* 0x000fc800078e0a36 */
[----:B------:R-:W-:Y:S02]  /*8c00*/  IMAD R55, R44, R55, R49 ;  /* 0x000000372c377224 */ /* 0x000fe400078e0231 */
[----:B----4-:R-:W-:-:S03]  /*8c10*/  IMAD.MOV.U32 R12, RZ, RZ, RZ ;  /* 0x000000ffff0c7224 */ /* 0x010fc600078e00ff */
[----:B------:R-:W-:Y:S01]  /*8c20*/  ISETP.GE.U32.AND P1, PT, R55, R44, PT ;  /* 0x0000002c3700720c */ /* 0x000fe20003f26070 */
[----:B-----5:R-:W-:-:S04]  /*8c30*/  IMAD R57, R57, R13, RZ ;  /* 0x0000000d39397224 */ /* 0x020fc800078e02ff */
[----:B------:R-:W-:Y:S02]  /*8c40*/  IMAD.HI.U32 R58, R13, R57, R12 ;  /* 0x000000390d3a7227 */ /* 0x000fe400078e000c */
[----:B--2---:R-:W2:Y:S06]  /*8c50*/  I2F.U32.RP R57, R51 ;  /* 0x0000003300397306 */ /* 0x004eac0000209000 */
[----:B------:R-:W-:Y:S01]  /*8c60*/  @P1 IADD3 R55, PT, PT, -R44, R55, RZ ;  /* 0x000000372c371210 */ /* 0x000fe20007ffe1ff */
[----:B------:R-:W-:-:S03]  /*8c70*/  @P1 VIADD R54, R54, 0x1 ;  /* 0x0000000136361836 */ /* 0x000fc60000000000 */
[----:B------:R-:W-:Y:S01]  /*8c80*/  ISETP.GE.U32.AND P2, PT, R55, R44, PT ;  /* 0x0000002c3700720c */ /* 0x000fe20003f46070 */
[----:B------:R-:W-:Y:S01]  /*8c90*/  IMAD.MOV R55, RZ, RZ, -R51 ;  /* 0x000000ffff377224 */ /* 0x000fe200078e0a33 */
[----:B--2---:R-:W2:Y:S11]  /*8ca0*/  MUFU.RCP R57, R57 ;  /* 0x0000003900397308 */ /* 0x004eb60000001000 */
[----:B------:R-:W-:-:S02]  /*8cb0*/  @P2 IADD3 R54, PT, PT, R54, 0x1, RZ ;  /* 0x0000000136362810 */ /* 0x000fc40007ffe0ff */
[----:B------:R-:W-:Y:S02]  /*8cc0*/  @!P3 LOP3.LUT R54, RZ, R44, RZ, 0x33, !PT ;  /* 0x0000002cff36b212 */ /* 0x000fe400078e33ff */
[----:B------:R-:W-:-:S03]  /*8cd0*/  ISETP.NE.U32.AND P3, PT, R47, RZ, PT ;  /* 0x000000ff2f00720c */ /* 0x000fc60003f65070 */
[----:B------:R-:W-:-:S05]  /*8ce0*/  IMAD.HI.U32 R53, R53, R54, RZ ;  /* 0x0000003635357227 */ /* 0x000fca00078e00ff */
[----:B------:R-:W-:Y:S01]  /*8cf0*/  IADD3 R56, PT, PT, -R53, RZ, RZ ;  /* 0x000000ff35387210 */ /* 0x000fe20007ffe1ff */
[----:B--2---:R-:W-:-:S04]  /*8d00*/  VIADD R12, R57, 0xffffffe ;  /* 0x0ffffffe390c7836 */ /* 0x004fc80000000000 */
[----:B------:R-:W-:Y:S01]  /*8d10*/  IMAD R56, R47, R56, R54 ;  /* 0x000000382f387224 */ /* 0x000fe200078e0236 */
[----:B------:R2:W4:Y:S04]  /*8d20*/  F2I.FTZ.U32.TRUNC.NTZ R13, R12 ;  /* 0x0000000c000d7305 */ /* 0x000528000021f000 */
[----:B------:R-:W-:Y:S01]  /*8d30*/  ISETP.GE.U32.AND P1, PT, R56, R47, PT ;  /* 0x0000002f3800720c */ /* 0x000fe20003f26070 */
[----:B--2---:R-:W-:Y:S02]  /*8d40*/  HFMA2 R12, -RZ, RZ, 0, 0 ;  /* 0x00000000ff0c7431 */ /* 0x004fe400000001ff */
[----:B----4-:R-:W-:-:S10]  /*8d50*/  IMAD R55, R55, R13, RZ ;  /* 0x0000000d37377224 */ /* 0x010fd400078e02ff */
[----:B------:R-:W-:Y:S02]  /*8d60*/  @P1 IMAD.IADD R56, R56, 0x1, -R47 ;  /* 0x0000000138381824 */ /* 0x000fe400078e0a2f */
[----:B------:R-:W-:Y:S01]  /*8d70*/  IMAD.HI.U32 R13, R13, R55, R12 ;  /* 0x000000370d0d7227 */ /* 0x000fe200078e000c */
[----:B------:R-:W-:Y:S02]  /*8d80*/  LEA R55, R29, UR4, 0x2 ;  /* 0x000000041d377c11 */ /* 0x000fe4000f8e10ff */
[----:B------:R-:W-:Y:S01]  /*8d90*/  ISETP.GE.U32.AND P2, PT, R56, R47, PT ;  /* 0x0000002f3800720c */ /* 0x000fe20003f46070 */
[----:B------:R-:W-:Y:S01]  /*8da0*/  @P1 VIADD R53, R53, 0x1 ;  /* 0x0000000135351836 */ /* 0x000fe20000000000 */
[----:B------:R2:W4:Y:S01]  /*8db0*/  LDC R56, c[0x0][R55+0x388] ;  /* 0x0000e20037387b82 */ /* 0x0005220000000800 */
[----:B------:R-:W-:-:S04]  /*8dc0*/  IMAD.MOV R12, RZ, RZ, -R41 ;  /* 0x000000ffff0c7224 */ /* 0x000fc800078e0a29 */
[----:B------:R-:W-:-:S03]  /*8dd0*/  IMAD R30, R43, R12, R30 ;  /* 0x0000000c2b1e7224 */ /* 0x000fc600078e021e */
[----:B--2---:R-:W2:Y:S01]  /*8de0*/  LDC R55, c[0x0][R55+0x3ec] ;  /* 0x0000fb0037377b82 */ /* 0x004ea20000000800 */
        /* <DEDUP_REMOVED lines=8> */
[----:B------:R-:W-:Y:S02]  /*8e70*/  @P1 IADD3 R57, PT, PT, -R46, R57, RZ ;  /* 0x000000392e391210 */ /* 0x000fe40007ffe1ff */
[----:B------:R-:W-:Y:S02]  /*8e80*/  @P1 IADD3 R58, PT, PT, R58, 0x1, RZ ;  /* 0x000000013a3a1810 */ /* 0x000fe40007ffe0ff */
[----:B------:R-:W-:Y:S02]  /*8e90*/  ISETP.GE.U32.AND P2, PT, R57, R46, PT ;  /* 0x0000002e3900720c */ /* 0x000fe40003f46070 */
[----:B----4-:R-:W4:Y:S01]  /*8ea0*/  I2F.U32.RP R57, R56 ;  /* 0x0000003800397306 */ /* 0x010f220000209000 */
[----:B------:R-:W-:-:S10]  /*8eb0*/  IADD3 R43, PT, PT, RZ, -R56, RZ ;  /* 0x80000038ff2b7210 */ /* 0x000fd40007ffe0ff */
[----:B------:R-:W-:Y:S01]  /*8ec0*/  @P2 VIADD R58, R58, 0x1 ;  /* 0x000000013a3a2836 */ /* 0x000fe20000000000 */
[----:B------:R-:W-:Y:S02]  /*8ed0*/  @!P3 LOP3.LUT R58, RZ, R46, RZ, 0x33, !PT ;  /* 0x0000002eff3ab212 */ /* 0x000fe400078e33ff */
[----:B------:R-:W-:Y:S01]  /*8ee0*/  ISETP.NE.U32.AND P3, PT, R51, RZ, PT ;  /* 0x000000ff3300720c */ /* 0x000fe20003f65070 */
[----:B----4-:R-:W4:Y:S02]  /*8ef0*/  MUFU.RCP R57, R57 ;  /* 0x0000003900397308 */ /* 0x010f240000001000 */
[----:B------:R-:W-:-:S04]  /*8f00*/  IMAD.HI.U32 R31, R13, R58, RZ ;  /* 0x0000003a0d1f7227 */ /* 0x000fc800078e00ff */
[----:B------:R-:W-:-:S04]  /*8f10*/  IMAD.MOV R60, RZ, RZ, -R31 ;  /* 0x000000ffff3c7224 */ /* 0x000fc800078e0a1f */
[----:B------:R-:W-:-:S05]  /*8f20*/  IMAD R60, R51, R60, R58 ;  /* 0x0000003c333c7224 */ /* 0x000fca00078e023a */
[----:B------:R-:W-:Y:S02]  /*8f30*/  ISETP.GE.U32.AND P1, PT, R60, R51, PT ;  /* 0x000000333c00720c */ /* 0x000fe40003f26070 */
[----:B----4-:R-:W-:-:S04]  /*8f40*/  IADD3 R12, PT, PT, R57, 0xffffffe, RZ ;  /* 0x0ffffffe390c7810 */ /* 0x010fc80007ffe0ff */
[----:B------:R4:W5:Y:S07]  /*8f50*/  F2I.FTZ.U32.TRUNC.NTZ R13, R12 ;  /* 0x0000000c000d7305 */ /* 0x00096e000021f000 */
[----:B------:R-:W-:Y:S01]  /*8f60*/  @P1 IADD3 R60, PT, PT, -R51, R60, RZ ;  /* 0x0000003c333c1210 */ /* 0x000fe20007ffe1ff */
[----:B------:R-:W-:Y:S02]  /*8f70*/  @P1 VIADD R31, R31, 0x1 ;  /* 0x000000011f1f1836 */ /* 0x000fe40000000000 */
[----:B----4-:R-:W-:Y:S01]  /*8f80*/  IMAD.MOV.U32 R12, RZ, RZ, RZ ;  /* 0x000000ffff0c7224 */ /* 0x010fe200078e00ff */
[----:B------:R-:W-:Y:S01]  /*8f90*/  ISETP.GE.U32.AND P2, PT, R60, R51, PT ;  /* 0x000000333c00720c */ /* 0x000fe20003f46070 */
[----:B-----5:R-:W-:-:S04]  /*8fa0*/  IMAD R43, R43, R13, RZ ;  /* 0x0000000d2b2b7224 */ /* 0x020fc800078e02ff */
[----:B------:R-:W-:-:S08]  /*8fb0*/  IMAD.HI.U32 R40, R13, R43, R12 ;  /* 0x0000002b0d287227 */ /* 0x000fd000078e000c */
[----:B------:R-:W-:Y:S02]  /*8fc0*/  @P2 IADD3 R31, PT, PT, R31, 0x1, RZ ;  /* 0x000000011f1f2810 */ /* 0x000fe40007ffe0ff */
[----:B------:R-:W-:Y:S02]  /*8fd0*/  @!P3 LOP3.LUT R31, RZ, R51, RZ, 0x33, !PT ;  /* 0x00000033ff1fb212 */ /* 0x000fe400078e33ff */
[----:B------:R-:W-:-:S03]  /*8fe0*/  ISETP.NE.U32.AND P3, PT, R56, RZ, PT ;  /* 0x000000ff3800720c */ /* 0x000fc60003f65070 */
        /* <DEDUP_REMOVED lines=11> */
[----:B------:R-:W-:-:S04]  /*90a0*/  IMAD R44, R44, R30, R49 ;  /* 0x0000001e2c2c7224 */ /* 0x000fc800078e0231 */
[----:B------:R-:W-:Y:S02]  /*90b0*/  IMAD R37, R44, R42, R37 ;  /* 0x0000002a2c257224 */ /* 0x000fe400078e0225 */
[----:B------:R-:W-:Y:S01]  /*90c0*/  @P1 IMAD.IADD R13, R13, 0x1, -R56 ;  /* 0x000000010d0d1824 */ /* 0x000fe200078e0a38 */
[----:B------:R-:W-:Y:S02]  /*90d0*/  @P1 IADD3 R12, PT, PT, R12, 0x1, RZ ;  /* 0x000000010c0c1810 */ /* 0x000fe40007ffe0ff */
[----:B------:R-:W-:Y:S02]  /*90e0*/  ISETP.NE.AND P1, PT, R33, R2, PT ;  /* 0x000000022100720c */ /* 0x000fe40003f25270 */
[----:B------:R-:W-:Y:S02]  /*90f0*/  ISETP.GE.U32.AND P2, PT, R13, R56, PT ;  /* 0x000000380d00720c */ /* 0x000fe40003f46070 */
[----:B------:R-:W-:-:S05]  /*9100*/  IADD3 R13, PT, PT, -R53, RZ, RZ ;  /* 0x000000ff350d7210 */ /* 0x000fca0007ffe1ff */
[----:B------:R-:W-:Y:S02]  /*9110*/  IMAD R47, R47, R13, R54 ;  /* 0x0000000d2f2f7224 */ /* 0x000fe400078e0236 */
[----:B------:R-:W-:Y:S02]  /*9120*/  IMAD.MOV R13, RZ, RZ, -R58 ;  /* 0x000000ffff0d7224 */ /* 0x000fe400078e0a3a */
[----:B---3--:R-:W-:Y:S02]  /*9130*/  IMAD R48, R47, R48, R37 ;  /* 0x000000302f307224 */ /* 0x008fe400078e0225 */
[----:B------:R-:W-:Y:S01]  /*9140*/  IMAD R46, R46, R13, R53 ;  /* 0x0000000d2e2e7224 */ /* 0x000fe200078e0235 */
[----:B------:R-:W-:Y:S01]  /*9150*/  IADD3 R13, PT, PT, -R31, RZ, RZ ;  /* 0x000000ff1f0d7210 */ /* 0x000fe20007ffe1ff */
[----:B------:R-:W-:Y:S01]  /*9160*/  @P2 VIADD R12, R12, 0x1 ;  /* 0x000000010c0c2836 */ /* 0x000fe20000000000 */
[----:B------:R-:W-:Y:S01]  /*9170*/  @!P3 LOP3.LUT R12, RZ, R56, RZ, 0x33, !PT ;  /* 0x00000038ff0cb212 */ /* 0x000fe200078e33ff */
[----:B-1----:R-:W-:-:S02]  /*9180*/  IMAD R45, R46, R45, R48 ;  /* 0x0000002d2e2d7224 */ /* 0x002fc400078e0230 */
[----:B------:R-:W-:Y:S01]  /*9190*/  IMAD R51, R51, R13, R58 ;  /* 0x0000000d33337224 */ /* 0x000fe200078e023a */
[----:B------:R-:W-:Y:S01]  /*91a0*/  IADD3 R13, PT, PT, -R12, RZ, RZ ;  /* 0x000000ff0c0d7210 */ /* 0x000fe20007ffe1ff */
[----:B------:R-:W-:Y:S02]  /*91b0*/  IMAD.MOV.U32 R30, RZ, RZ, R12 ;  /* 0x000000ffff1e7224 */ /* 0x000fe400078e000c */
[----:B0-----:R-:W-:Y:S02]  /*91c0*/  IMAD R52, R51, R52, R45 ;  /* 0x0000003433347224 */ /* 0x001fe400078e022d */
[----:B------:R-:W-:-:S04]  /*91d0*/  IMAD R31, R56, R13, R31 ;  /* 0x0000000d381f7224 */ /* 0x000fc800078e021f */
[----:B--2---:R-:W-:Y:S01]  /*91e0*/  IMAD R31, R31, R55, R52 ;  /* 0x000000371f1f7224 */ /* 0x004fe200078e0234 */
[----:B------:R-:W-:Y:S06]  /*91f0*/  @P1 BRA `(.L_x_1156) ;  /* 0xfffffff000cc1947 */ /* 0x000fec000383ffff */
[----:B------:R-:W-:Y:S05]  /*9200*/  BSYNC.RECONVERGENT B1 ;  /* 0x0000000000017941 */ /* 0x000fea0003800200 */
.L_x_1155:
[----:B------:R-:W-:Y:S05]  /*9210*/  @!P0 BRA `(.L_x_1154) ;  /* 0x0000000800f88947 */ /* 0x000fea0003800000 */
[----:B------:R-:W-:Y:S02]  /*9220*/  ISETP.GE.U32.AND P1, PT, R8, 0x3, PT ;  /* 0x000000030800780c */ /* 0x000fe40003f26070 */
[----:B------:R-:W-:-:S04]  /*9230*/  LOP3.LUT R12, R11, 0x3, RZ, 0xc0, !PT ;  /* 0x000000030b0c7812 */ /* 0x000fc800078ec0ff */
[----:B------:R-:W-:-:S07]  /*9240*/  ISETP.NE.AND P0, PT, R12, 0x1, PT ;  /* 0x000000010c00780c */ /* 0x000fce0003f05270 */
[----:B------:R-:W-:Y:S06]  /*9250*/  @!P1 BRA `(.L_x_1157) ;  /* 0x0000000400989947 */ /* 0x000fec0003800000 */
        /* <DEDUP_REMOVED lines=8> */
[----:B------:R-:W-:-:S07]  /*92e0*/  LEA R40, R40, UR4, 0x2 ;  /* 0x0000000428287c11 */ /* 0x000fce000f8e10ff */
        /* <DEDUP_REMOVED lines=19> */
[----:B------:R-:W-:-:S05]  /*9420*/  IADD3 R12, PT, PT, -R41, RZ, RZ ;  /* 0x000000ff290c7210 */ /* 0x000fca0007ffe1ff */
[----:B------:R-:W-:Y:S01]  /*9430*/  IMAD R12, R33, R12, R30 ;  /* 0x0000000c210c7224 */ /* 0x000fe200078e021e */
[----:B------:R-:W4:Y:S04]  /*9440*/  F2I.FTZ.U32.TRUNC.NTZ R13, R13 ;  /* 0x0000000d000d7305 */ /* 0x000f28000021f000 */
[----:B------:R-:W-:-:S04]  /*9450*/  ISETP.GE.U32.AND P1, PT, R12, R33, PT ;  /* 0x000000210c00720c */ /* 0x000fc80003f26070 */
[----:B---3--:R-:W3:Y:S01]  /*9460*/  I2F.U32.RP R46, R39 ;  /* 0x00000027002e7306 */ /* 0x008ee20000209000 */
[----:B----4-:R-:W-:-:S08]  /*9470*/  IMAD R43, R43, R13, RZ ;  /* 0x0000000d2b2b7224 */ /* 0x010fd000078e02ff */
[----:B------:R-:W-:Y:S02]  /*9480*/  @P1 IADD3 R12, PT, PT, -R33, R12, RZ ;  /* 0x0000000c210c1210 */ /* 0x000fe40007ffe1ff */
[----:B------:R-:W-:Y:S02]  /*9490*/  @P1 IADD3 R41, PT, PT, R41, 0x1, RZ ;  /* 0x0000000129291810 */ /* 0x000fe40007ffe0ff */
[----:B------:R-:W-:Y:S01]  /*94a0*/  ISETP.GE.U32.AND P2, PT, R12, R33, PT ;  /* 0x000000210c00720c */ /* 0x000fe20003f46070 */
[----:B------:R-:W-:Y:S01]  /*94b0*/  IMAD.MOV.U32 R12, RZ, RZ, RZ ;  /* 0x000000ffff0c7224 */ /* 0x000fe200078e00ff */
[----:B---3--:R-:W3:Y:S03]  /*94c0*/  MUFU.RCP R46, R46 ;  /* 0x0000002e002e7308 */ /* 0x008ee60000001000 */
[----:B------:R-:W-:Y:S01]  /*94d0*/  IMAD.HI.U32 R12, R13, R43, R12 ;  /* 0x0000002b0d0c7227 */ /* 0x000fe200078e000c */
[----:B------:R-:W-:-:S04]  /*94e0*/  LEA R43, R29, UR4, 0x2 ;  /* 0x000000041d2b7c11 */ /* 0x000fc8000f8e10ff */
[----:B------:R4:W5:Y:S03]  /*94f0*/  LDC R42, c[0x0][R43+0x388] ;  /* 0x0000e2002b2a7b82 */ /* 0x0009660000000800 */
[----:B------:R-:W-:Y:S02]  /*9500*/  @P2 IADD3 R41, PT, PT, R41, 0x1, RZ ;  /* 0x0000000129292810 */ /* 0x000fe40007ffe0ff */
[----:B------:R-:W-:Y:S02]  /*9510*/  @!P3 LOP3.LUT R41, RZ, R33, RZ, 0x33, !PT ;  /* 0x00000021ff29b212 */ /* 0x000fe400078e33ff */
[----:B------:R-:W-:Y:S01]  /*9520*/  ISETP.NE.U32.AND P3, PT, R32, RZ, PT ;  /* 0x000000ff2000720c */ /* 0x000fe20003f65070 */
[----:B----4-:R-:W4:Y:S02]  /*9530*/  LDC R43, c[0x0][R43+0x3ec] ;  /* 0x0000fb002b2b7b82 */ /* 0x010f240000000800 */
[----:B------:R-:W-:-:S04]  /*9540*/  IMAD.HI.U32 R44, R12, R41, RZ ;  /* 0x000000290c2c7227 */ /* 0x000fc800078e00ff */
[----:B---3--:R-:W-:Y:S01]  /*9550*/  VIADD R12, R46, 0xffffffe ;  /* 0x0ffffffe2e0c7836 */ /* 0x008fe20000000000 */
[----:B------:R-:W-:-:S03]  /*9560*/  IADD3 R45, PT, PT, -R44, RZ, RZ ;  /* 0x000000ff2c2d7210 */ /* 0x000fc60007ffe1ff */
[----:B------:R3:W0:Y:S02]  /*9570*/  F2I.FTZ.U32.TRUNC.NTZ R13, R12 ;  /* 0x0000000c000d7305 */ /* 0x000624000021f000 */
[----:B------:R-:W-:-:S05]  /*9580*/  IMAD R45, R32, R45, R41 ;  /* 0x0000002d202d7224 */ /* 0x000fca00078e0229 */
[----:B------:R-:W-:Y:S01]  /*9590*/  ISETP.GE.U32.AND P1, PT, R45, R32, PT ;  /* 0x000000202d00720c */ /* 0x000fe20003f26070 */
[----:B---3--:R-:W-:-:S12]  /*95a0*/  HFMA2 R12, -RZ, RZ, 0, 0 ;  /* 0x00000000ff0c7431 */ /* 0x008fd800000001ff */
[----:B------:R-:W-:Y:S02]  /*95b0*/  @P1 IADD3 R45, PT, PT, -R32, R45, RZ ;  /* 0x0000002d202d1210 */ /* 0x000fe40007ffe1ff */
[----:B------:R-:W-:Y:S02]  /*95c0*/  @P1 IADD3 R44, PT, PT, R44, 0x1, RZ ;  /* 0x000000012c2c1810 */ /* 0x000fe40007ffe0ff */
[----:B------:R-:W-:Y:S01]  /*95d0*/  ISETP.GE.U32.AND P2, PT, R45, R32, PT ;  /* 0x000000202d00720c */ /* 0x000fe20003f46070 */
[----:B------:R-:W-:-:S04]  /*95e0*/  IMAD.MOV R45, RZ, RZ, -R39 ;  /* 0x000000ffff2d7224 */ /* 0x000fc800078e0a27 */
[----:B0-----:R-:W-:Y:S01]  /*95f0*/  IMAD R45, R45, R13, RZ ;  /* 0x0000000d2d2d7224 */ /* 0x001fe200078e02ff */
[----:B-----5:R-:W0:Y:S01]  /*9600*/  I2F.U32.RP R46, R42 ;  /* 0x0000002a002e7306 */ /* 0x020e220000209000 */
[----:B------:R-:W-:Y:S02]  /*9610*/  IADD3 R47, PT, PT, RZ, -R42, RZ ;  /* 0x8000002aff2f7210 */ /* 0x000fe40007ffe0ff */
[----:B------:R-:W-:-:S04]  /*9620*/  IMAD.HI.U32 R13, R13, R45, R12 ;  /* 0x0000002d0d0d7227 */ /* 0x000fc800078e000c */
[----:B------:R-:W-:Y:S01]  /*9630*/  @P2 VIADD R44, R44, 0x1 ;  /* 0x000000012c2c2836 */ /* 0x000fe20000000000 */
[----:B------:R-:W-:Y:S02]  /*9640*/  @!P3 LOP3.LUT R44, RZ, R32, RZ, 0x33, !PT ;  /* 0x00000020ff2cb212 */ /* 0x000fe400078e33ff */
[----:B------:R-:W-:-:S03]  /*9650*/  ISETP.NE.U32.AND P3, PT, R39, RZ, PT ;  /* 0x000000ff2700720c */ /* 0x000fc60003f65070 */
[----:B------:R-:W-:Y:S01]  /*9660*/  IMAD.HI.U32 R45, R13, R44, RZ ;  /* 0x0000002c0d2d7227 */ /* 0x000fe200078e00ff */
[----:B0-----:R-:W0:Y:S03]  /*9670*/  MUFU.RCP R46, R46 ;  /* 0x0000002e002e7308 */ /* 0x001e260000001000 */
[----:B------:R-:W-:-:S04]  /*9680*/  IMAD.MOV R12, RZ, RZ, -R45 ;  /* 0x000000ffff0c7224 */ /* 0x000fc800078e0a2d */
[----:B------:R-:W-:-:S05]  /*9690*/  IMAD R12, R39, R12, R44 ;  /* 0x0000000c270c7224 */ /* 0x000fca00078e022c */
[----:B------:R-:W-:Y:S02]  /*96a0*/  ISETP.GE.U32.AND P1, PT, R12, R39, PT ;  /* 0x000000270c00720c */ /* 0x000fe40003f26070 */
[----:B0-----:R-:W-:-:S06]  /*96b0*/  IADD3 R13, PT, PT, R46, 0xffffffe, RZ ;  /* 0x0ffffffe2e0d7810 */ /* 0x001fcc0007ffe0ff */
[----:B------:R-:W0:Y:S05]  /*96c0*/  F2I.FTZ.U32.TRUNC.NTZ R13, R13 ;  /* 0x0000000d000d7305 */ /* 0x000e2a000021f000 */
[----:B------:R-:W-:Y:S02]  /*96d0*/  @P1 IMAD.IADD R12, R12, 0x1, -R39 ;  /* 0x000000010c0c1824 */ /* 0x000fe400078e0a27 */
[----:B------:R-:W-:-:S03]  /*96e0*/  @P1 VIADD R45, R45, 0x1 ;  /* 0x000000012d2d1836 */ /* 0x000fc60000000000 */
[----:B------:R-:W-:Y:S01]  /*96f0*/  ISETP.GE.U32.AND P2, PT, R12, R39, PT ;  /* 0x000000270c00720c */ /* 0x000fe20003f46070 */
[----:B------:R-:W-:Y:S02]  /*9700*/  IMAD.MOV.U32 R12, RZ, RZ, RZ ;  /* 0x000000ffff0c7224 */ /* 0x000fe400078e00ff */
[----:B0-----:R-:W-:-:S10]  /*9710*/  IMAD R47, R47, R13, RZ ;  /* 0x0000000d2f2f7224 */ /* 0x001fd400078e02ff */
[----:B------:R-:W-:Y:S01]  /*9720*/  @P2 IADD3 R45, PT, PT, R45, 0x1, RZ ;  /* 0x000000012d2d2810 */ /* 0x000fe20007ffe0ff */
[----:B------:R-:W-:Y:S01]  /*9730*/  IMAD.HI.U32 R12, R13, R47, R12 ;  /* 0x0000002f0d0c7227 */ /* 0x000fe200078e000c */
[----:B------:R-:W-:Y:S02]  /*9740*/  @!P3 LOP3.LUT R45, RZ, R39, RZ, 0x33, !PT ;  /* 0x00000027ff2db212 */ /* 0x000fe400078e33ff */
[----:B------:R-:W-:-:S03]  /*9750*/  ISETP.NE.U32.AND P3, PT, R42, RZ, PT ;  /* 0x000000ff2a00720c */ /* 0x000fc60003f65070 */
[----:B------:R-:W-:Y:S01]  /*9760*/  IMAD.HI.U32 R13, R12, R45, RZ ;  /* 0x0000002d0c0d7227 */ /* 0x000fe200078e00ff */
[----:B------:R-:W-:-:S04]  /*9770*/  IADD3 R12, PT, PT, -R41, RZ, RZ ;  /* 0x000000ff290c7210 */ /* 0x000fc80007ffe1ff */
[----:B------:R-:W-:Y:S01]  /*9780*/  IADD3 R47, PT, PT, -R13, RZ, RZ ;  /* 0x000000ff0d2f7210 */ /* 0x000fe20007ffe1ff */
[----:B------:R-:W-:Y:S02]  /*9790*/  IMAD R12, R33, R12, R30 ;  /* 0x0000000c210c7224 */ /* 0x000fe400078e021e */
[----:B------:R-:W-:Y:S02]  /*97a0*/  IMAD.MOV R30, RZ, RZ, -R44 ;  /* 0x000000ffff1e7224 */ /* 0x000fe400078e0a2c */
[----:B------:R-:W-:Y:S02]  /*97b0*/  IMAD R47, R42, R47, R45 ;  /* 0x0000002f2a2f7224 */ /* 0x000fe400078e022d */
[----:B------:R-:W-:Y:S01]  /*97c0*/  IMAD R41, R32, R30, R41 ;  /* 0x0000001e20297224 */ /* 0x000fe200078e0229 */
[----:B------:R-:W-:Y:S01]  /*97d0*/  IADD3 R30, PT, PT, -R45, RZ, RZ ;  /* 0x000000ff2d1e7210 */ /* 0x000fe20007ffe1ff */
[----:B------:R-:W-:Y:S01]  /*97e0*/  IMAD R12, R12, R38, R31 ;  /* 0x000000260c0c7224 */ /* 0x000fe200078e021f */
[----:B------:R-:W-:-:S03]  /*97f0*/  ISETP.GE.U32.AND P1, PT, R47, R42, PT ;  /* 0x0000002a2f00720c */ /* 0x000fc60003f26070 */
[----:B--2---:R-:W-:Y:S02]  /*9800*/  IMAD R12, R41, R37, R12 ;  /* 0x00000025290c7224 */ /* 0x004fe400078e020c */
[----:B------:R-:W-:-:S04]  /*9810*/  IMAD R39, R39, R30, R44 ;  /* 0x0000001e27277224 */ /* 0x000fc800078e022c */
[----:B-1----:R-:W-:-:S04]  /*9820*/  IMAD R12, R39, R40, R12 ;  /* 0x00000028270c7224 */ /* 0x002fc800078e020c */
        /* <DEDUP_REMOVED lines=8> */
[----:B----4-:R-:W-:-:S07]  /*98b0*/  IMAD R31, R31, R43, R12 ;  /* 0x0000002b1f1f7224 */ /* 0x010fce00078e020c */
.L_x_1157:
        /* <DEDUP_REMOVED lines=56> */
.L_x_1158:
        /* <DEDUP_REMOVED lines=28> */
.L_x_1154:
[----:B------:R-:W0:Y:S01]  /*9e00*/  LDCU UR4, c[0x0][0x4c4] ;  /* 0x00009880ff0477ac */ /* 0x000e220008000800 */
[----:B------:R-:W-:Y:S01]  /*9e10*/  MOV R29, RZ ;  /* 0x000000ff001d7202 */ /* 0x000fe20000000f00 */
[----:B0-----:R-:W-:Y:S02]  /*9e20*/  IMAD R30, R30, UR4, R31 ;  /* 0x000000041e1e7c24 */ /* 0x001fe4000f8e021f */
[----:B------:R-:W-:-:S07]  /*9e30*/  IMAD.MOV.U32 R31, RZ, RZ, RZ ;  /* 0x000000ffff1f7224 */ /* 0x000fce00078e00ff */
.L_x_1148:
[----:B------:R-:W-:Y:S05]  /*9e40*/  BSYNC.RECONVERGENT B0 ;  /* 0x0000000000007941 */ /* 0x000fea0003800200 */
.L_x_1147:
        /* <DEDUP_REMOVED lines=22> */
.L_x_1163:
[C---:B------:R-:W-:Y:S01]  /*9fb0*/  IADD3 R42, PT, PT, R20.reuse, -0x1, RZ ;  /* 0xffffffff142a7810 */ /* 0x040fe20007ffe0ff */
[C---:B------:R-:W-:Y:S01]  /*9fc0*/  VIADD R38, R20.reuse, 0xfffffffd ;  /* 0xfffffffd14267836 */ /* 0x040fe20000000000 */
[C---:B------:R-:W-:Y:S01]  /*9fd0*/  IADD3 R36, PT, PT, R20.reuse, -0x2, RZ ;  /* 0xfffffffe14247810 */ /* 0x040fe20007ffe0ff */
[C---:B------:R-:W-:Y:S01]  /*9fe0*/  VIADD R45, R20.reuse, 0xfffffffc ;  /* 0xfffffffc142d7836 */ /* 0x040fe20000000000 */
[----:B------:R-:W-:Y:S01]  /*9ff0*/  IADD3 R46, PT, PT, R20, -0x5, RZ ;  /* 0xfffffffb142e7810 */ /* 0x000fe20007ffe0ff */
[----:B------:R-:W-:Y:S02]  /*a000*/  IMAD.SHL.U32 R42, R42, 0x4, RZ ;  /* 0x000000042a2a7824 */ /* 0x000fe400078e00ff */
[----:B------:R-:W-:Y:S02]  /*a010*/  IMAD.SHL.U32 R36, R36, 0x4, RZ ;  /* 0x0000000424247824 */ /* 0x000fe400078e00ff */
[----:B------:R0:W1:Y:S01]  /*a020*/  LDC R51, c[0x0][R42+0x388] ;  /* 0x0000e2002a337b82 */ /* 0x0000620000000800 */
[----:B------:R-:W-:-:S02]  /*a030*/  IMAD.SHL.U32 R38, R38, 0x4, RZ ;  /* 0x0000000426267824 */ /* 0x000fc400078e00ff */
[----:B------:R-:W-:Y:S02]  /*a040*/  IMAD.SHL.U32 R45, R45, 0x4, RZ ;  /* 0x000000042d2d7824 */ /* 0x000fe400078e00ff */
[----:B------:R-:W-:Y:S02]  /*a050*/  IMAD.SHL.U32 R46, R46, 0x4, RZ ;  /* 0x000000042e2e7824 */ /* 0x000fe400078e00ff */
[----:B------:R-:W-:Y:S01]  /*a060*/  VIADD R50, R20, 0xfffffffa ;  /* 0xfffffffa14327836 */ /* 0x000fe20000000000 */
[----:B------:R2:W3:Y:S01]  /*a070*/  LDC R41, c[0x0][R36+0x388] ;  /* 0x0000e20024297b82 */ /* 0x0004e20000000800 */
[----:B------:R-:W-:Y:S02]  /*a080*/  VIADD R39, R39, 0x8 ;  /* 0x0000000827277836 */ /* 0x000fe40000000000 */
[----:B------:R-:W-:-:S05]  /*a090*/  IMAD.SHL.U32 R50, R50, 0x4, RZ ;  /* 0x0000000432327824 */ /* 0x000fca00078e00ff */
[----:B------:R4:W5:Y:S08]  /*a0a0*/  LDC R40, c[0x0][R38+0x388] ;  /* 0x0000e20026287b82 */ /* 0x0009700000000800 */
[----:B------:R5:W5:Y:S08]  /*a0b0*/  LDC R47, c[0x0][R45+0x388] ;  /* 0x0000e2002d2f7b82 */ /* 0x000b700000000800 */
[----:B------:R5:W5:Y:S08]  /*a0c0*/  LDC R52, c[0x0][R50+0x388] ;  /* 0x0000e20032347b82 */ /* 0x000b700000000800 */
[----:B0-----:R-:W0:Y:S01]  /*a0d0*/  LDC R42, c[0x0][R42+0x3ec] ;  /* 0x0000fb002a2a7b82 */ /* 0x001e220000000800 */
[----:B-1----:R-:W1:Y:S01]  /*a0e0*/  I2F.U32.RP R32, R51 ;  /* 0x0000003300207306 */ /* 0x002e620000209000 */
[----:B------:R-:W-:-:S06]  /*a0f0*/  IADD3 R43, PT, PT, RZ, -R51, RZ ;  /* 0x80000033ff2b7210 */ /* 0x000fcc0007ffe0ff */
[----:B--2---:R-:W2:Y:S01]  /*a100*/  LDC R36, c[0x0][R36+0x3ec] ;  /* 0x0000fb0024247b82 */ /* 0x004ea20000000800 */
[----:B------:R-:W-:Y:S01]  /*a110*/  ISETP.NE.U32.AND P3, PT, R51, RZ, PT ;  /* 0x000000ff3300720c */ /* 0x000fe20003f65070 */
[----:B---3--:R-:W3:Y:S01]  /*a120*/  I2F.U32.RP R33, R41 ;  /* 0x0000002900217306 */ /* 0x008ee20000209000 */
[----:B------:R-:W-:-:S05]  /*a130*/  IADD3 R49, PT, PT, RZ, -R41, RZ ;  /* 0x80000029ff317210 */ /* 0x000fca0007ffe0ff */
[----:B----4-:R-:W4:Y:S02]  /*a140*/  LDC R38, c[0x0][R38+0x3ec] ;  /* 0x0000fb0026267b82 */ /* 0x010f240000000800 */
[----:B-1----:R-:W1:Y:S01]  /*a150*/  MUFU.RCP R32, R32 ;  /* 0x0000002000207308 */ /* 0x002e620000001000 */
[----:B-----5:R-:W-:-:S05]  /*a160*/  IMAD.MOV R55, RZ, RZ, -R40 ;  /* 0x000000ffff377224 */ /* 0x020fca00078e0a28 */
[----:B------:R-:W5:Y:S02]  /*a170*/  LDC R45, c[0x0][R45+0x3ec] ;  /* 0x0000fb002d2d7b82 */ /* 0x000f640000000800 */
[----:B---3--:R-:W-:Y:S06]  /*a180*/  MUFU.RCP R33, R33 ;  /* 0x0000002100217308 */ /* 0x008fec0000001000 */
[----:B------:R-:W3:Y:S02]  /*a190*/  LDC R50, c[0x0][R50+0x3ec] ;  /* 0x0000fb0032327b82 */ /* 0x000ee40000000800 */
[----:B------:R-:W-:Y:S01]  /*a1a0*/  I2F.U32.RP R56, R52 ;  /* 0x0000003400387306 */ /* 0x000fe20000209000 */
[----:B-1----:R-:W-:-:S07]  /*a1b0*/  IADD3 R12, PT, PT, R32, 0xffffffe, RZ ;  /* 0x0ffffffe200c7810 */ /* 0x002fce0007ffe0ff */
[----:B------:R1:W0:Y:S08]  /*a1c0*/  F2I.FTZ.U32.TRUNC.NTZ R13, R12 ;  /* 0x0000000c000d7305 */ /* 0x000230000021f000 */
[----:B------:R-:W2:Y:S01]  /*a1d0*/  I2F.U32.RP R32, R40 ;  /* 0x0000002800207306 */ /* 0x000ea20000209000 */
[----:B-1----:R-:W-:Y:S01]  /*a1e0*/  MOV R12, RZ ;  /* 0x000000ff000c7202 */ /* 0x002fe20000000f00 */
[----:B0-----:R-:W-:-:S06]  /*a1f0*/  IMAD R43, R43, R13, RZ ;  /* 0x0000000d2b2b7224 */ /* 0x001fcc00078e02ff */
[----:B------:R-:W-:Y:S01]  /*a200*/  MUFU.RCP R56, R56 ;  /* 0x0000003800387308 */ /* 0x000fe20000001000 */
[----:B------:R-:W-:Y:S02]  /*a210*/  IMAD.HI.U32 R13, R13, R43, R12 ;  /* 0x0000002b0d0d7227 */ /* 0x000fe400078e000c */
[----:B------:R0:W1:Y:S05]  /*a220*/  LDC R43, c[0x0][R46+0x388] ;  /* 0x0000e2002e2b7b82 */ /* 0x00006a0000000800 */
[----:B--2---:R-:W-:Y:S01]  /*a230*/  MUFU.RCP R32, R32 ;  /* 0x0000002000207308 */ /* 0x004fe20000001000 */
[----:B------:R-:W-:Y:S01]  /*a240*/  IMAD.HI.U32 R48, R13, R44, RZ ;  /* 0x0000002c0d307227 */ /* 0x000fe200078e00ff */
[----:B------:R-:W-:Y:S01]  /*a250*/  IADD3 R13, PT, PT, R33, 0xffffffe, RZ ;  /* 0x0ffffffe210d7810 */ /* 0x000fe20007ffe0ff */
[----:B0-----:R-:W0:Y:S03]  /*a260*/  LDC R46, c[0x0][R46+0x3ec] ;  /* 0x0000fb002e2e7b82 */ /* 0x001e260000000800 */
[----:B------:R-:W-:-:S02]  /*a270*/  IADD3 R12, PT, PT, -R48, RZ, RZ ;  /* 0x000000ff300c7210 */ /* 0x000fc40007ffe1ff */
[----:B------:R-:W2:Y:S03]  /*a280*/  F2I.FTZ.U32.TRUNC.NTZ R13, R13 ;  /* 0x0000000d000d7305 */ /* 0x000ea6000021f000 */
[----:B------:R-:W-:-:S05]  /*a290*/  IMAD R12, R51, R12, R44 ;  /* 0x0000000c330c7224 */ /* 0x000fca00078e022c */
[----:B------:R-:W-:Y:S01]  /*a2a0*/  ISETP.GE.U32.AND P1, PT, R12, R51, PT ;  /* 0x000000330c00720c */ /* 0x000fe20003f26070 */
[----:B------:R-:W4:Y:S01]  /*a2b0*/  I2F.U32.RP R33, R47 ;  /* 0x0000002f00217306 */ /* 0x000f220000209000 */
[----:B--2---:R-:W-:-:S11]  /*a2c0*/  IMAD R49, R49, R13, RZ ;  /* 0x0000000d31317224 */ /* 0x004fd600078e02ff */
[----:B------:R-:W-:Y:S02]  /*a2d0*/  @P1 IMAD.IADD R12, R12, 0x1, -R51 ;  /* 0x000000010c0c1824 */ /* 0x000fe400078e0a33 */
[----:B------:R-:W-:Y:S01]  /*a2e0*/  @P1 VIADD R48, R48, 0x1 ;  /* 0x0000000130301836 */ /* 0x000fe20000000000 */
[----:B----4-:R-:W-:Y:S02]  /*a2f0*/  MUFU.RCP R33, R33 ;  /* 0x0000002100217308 */ /* 0x010fe40000001000 */
[----:B------:R-:W-:Y:S01]  /*a300*/  ISETP.GE.U32.AND P2, PT, R12, R51, PT ;  /* 0x000000330c00720c */ /* 0x000fe20003f46070 */
[----:B------:R-:W-:-:S04]  /*a310*/  IMAD.MOV.U32 R12, RZ, RZ, RZ ;  /* 0x000000ffff0c7224 */ /* 0x000fc800078e00ff */
[----:B------:R-:W-:Y:S01]  /*a320*/  IMAD.HI.U32 R49, R13, R49, R12 ;  /* 0x000000310d317227 */ /* 0x000fe200078e000c */
[----:B------:R-:W-:Y:S01]  /*a330*/  IADD3 R13, PT, PT, R32, 0xffffffe, RZ ;  /* 0x0ffffffe200d7810 */ /* 0x000fe20007ffe0ff */
[----:B-1----:R-:W1:Y:S02]  /*a340*/  I2F.U32.RP R53, R43 ;  /* 0x0000002b00357306 */ /* 0x002e640000209000 */
[----:B------:R-:W-:-:S04]  /*a350*/  IMAD.MOV R57, RZ, RZ, -R43 ;  /* 0x000000ffff397224 */ /* 0x000fc800078e0a2b */
[----:B------:R-:W-:Y:S02]  /*a360*/  @P2 IADD3 R48, PT, PT, R48, 0x1, RZ ;  /* 0x0000000130302810 */ /* 0x000fe40007ffe0ff */
[----:B------:R-:W-:Y:S02]  /*a370*/  @!P3 LOP3.LUT R48, RZ, R51, RZ, 0x33, !PT ;  /* 0x00000033ff30b212 */ /* 0x000fe400078e33ff */
[----:B------:R-:W-:Y:S01]  /*a380*/  ISETP.NE.U32.AND P3, PT, R41, RZ, PT ;  /* 0x000000ff2900720c */ /* 0x000fe20003f65070 */
[----:B------:R-:W2:Y:S02]  /*a390*/  F2I.FTZ.U32.TRUNC.NTZ R13, R13 ;  /* 0x0000000d000d7305 */ /* 0x000ea4000021f000 */
[----:B------:R-:W-:-:S05]  /*a3a0*/  IMAD.HI.U32 R49, R49, R48, RZ ;  /* 0x0000003031317227 */ /* 0x000fca00078e00ff */
[----:B------:R-:W-:Y:S01]  /*a3b0*/  IADD3 R12, PT, PT, -R49, RZ, RZ ;  /* 0x000000ff310c7210 */ /* 0x000fe20007ffe1ff */
[----:B-1----:R-:W1:Y:S04]  /*a3c0*/  MUFU.RCP R53, R53 ;  /* 0x0000003500357308 */ /* 0x002e680000001000 */
[----:B------:R-:W-:Y:S02]  /*a3d0*/  IMAD R12, R41, R12, R48 ;  /* 0x0000000c290c7224 */ /* 0x000fe400078e0230 */
[----:B--2---:R-:W-:-:S03]  /*a3e0*/  IMAD R55, R55, R13, RZ ;  /* 0x0000000d37377224 */ /* 0x004fc600078e02ff */
[----:B------:R-:W-:Y:S02]  /*a3f0*/  ISETP.GE.U32.AND P1, PT, R12, R41, PT ;  /* 0x000000290c00720c */ /* 0x000fe40003f26070 */
[----:B-1----:R-:W-:-:S11]  /*a400*/  IADD3 R32, PT, PT, R53, 0xffffffe, RZ ;  /* 0x0ffffffe35207810 */ /* 0x002fd60007ffe0ff */
[----:B------:R-:W-:Y:S02]  /*a410*/  @P1 IADD3 R12, PT, PT, -R41, R12, RZ ;  /* 0x0000000c290c1210 */ /* 0x000fe40007ffe1ff */
[----:B------:R-:W-:Y:S02]  /*a420*/  @P1 IADD3 R49, PT, PT, R49, 0x1, RZ ;  /* 0x0000000131311810 */ /* 0x000fe40007ffe0ff */
[----:B------:R-:W-:Y:S02]  /*a430*/  ISETP.GE.U32.AND P2, PT, R12, R41, PT ;  /* 0x000000290c00720c */ /* 0x000fe40003f46070 */
[----:B------:R-:W-:-:S05]  /*a440*/  MOV R12, RZ ;  /* 0x000000ff000c7202 */ /* 0x000fca0000000f00 */
[----:B------:R-:W-:-:S04]  /*a450*/  IMAD.HI.U32 R12, R13, R55, R12 ;  /* 0x000000370d0c7227 */ /* 0x000fc800078e000c */
[----:B------:R-:W-:Y:S02]  /*a460*/  VIADD R13, R33, 0xffffffe ;  /* 0x0ffffffe210d7836 */ /* 0x000fe40000000000 */
[----:B------:R-:W-:Y:S01]  /*a470*/  @P2 VIADD R49, R49, 0x1 ;  /* 0x0000000131312836 */ /* 0x000fe20000000000 */
[----:B------:R-:W-:Y:S01]  /*a480*/  @!P3 LOP3.LUT R49, RZ, R41, RZ, 0x33, !PT ;  /* 0x00000029ff31b212 */ /* 0x000fe200078e33ff */
[----:B------:R1:W-:Y:S01]  /*a490*/  F2I.FTZ.U32.TRUNC.NTZ R33, R32 ;  /* 0x0000002000217305 */ /* 0x0003e2000021f000 */
[----:B------:R-:W-:Y:S01]  /*a4a0*/  IMAD.MOV R55, RZ, RZ, -R47 ;  /* 0x000000ffff377224 */ /* 0x000fe200078e0a2f */
[----:B------:R-:W-:Y:S02]  /*a4b0*/  ISETP.NE.U32.AND P3, PT, R40, RZ, PT ;  /* 0x000000ff2800720c */ /* 0x000fe40003f65070 */
[----:B------:R-:W-:Y:S01]  /*a4c0*/  IMAD.HI.U32 R54, R12, R49, RZ ;  /* 0x000000310c367227 */ /* 0x000fe200078e00ff */
[----:B------:R-:W-:-:S03]  /*a4d0*/  MOV R12, RZ ;  /* 0x000000ff000c7202 */ /* 0x000fc60000000f00 */
[----:B------:R-:W2:Y:S01]  /*a4e0*/  F2I.FTZ.U32.TRUNC.NTZ R13, R13 ;  /* 0x0000000d000d7305 */ /* 0x000ea2000021f000 */
[----:B------:R-:W-:Y:S01]  /*a4f0*/  IADD3 R53, PT, PT, -R54, RZ, RZ ;  /* 0x000000ff36357210 */ /* 0x000fe20007ffe1ff */
[----:B-1----:R-:W-:-:S04]  /*a500*/  IMAD.MOV.U32 R32, RZ, RZ, RZ ;  /* 0x000000ffff207224 */ /* 0x002fc800078e00ff */
[----:B------:R-:W-:-:S05]  /*a510*/  IMAD R53, R40, R53, R49 ;  /* 0x0000003528357224 */ /* 0x000fca00078e0231 */
[----:B------:R-:W-:Y:S01]  /*a520*/  ISETP.GE.U32.AND P1, PT, R53, R40, PT ;  /* 0x000000283500720c */ /* 0x000fe20003f26070 */
[----:B--2---:R-:W-:-:S04]  /*a530*/  IMAD R55, R55, R13, RZ ;  /* 0x0000000d37377224 */ /* 0x004fc800078e02ff */
[----:B------:R-:W-:-:S04]  /*a540*/  IMAD.HI.U32 R13, R13, R55, R12 ;  /* 0x000000370d0d7227 */ /* 0x000fc800078e000c */
[----:B------:R-:W-:-:S04]  /*a550*/  IMAD R55, R57, R33, RZ ;  /* 0x0000002139377224 */ /* 0x000fc800078e02ff */
[----:B------:R-:W-:Y:S01]  /*a560*/  @P1 IADD3 R53, PT, PT, -R40, R53, RZ ;  /* 0x0000003528351210 */ /* 0x000fe20007ffe1ff */
[----:B------:R-:W-:Y:S02]  /*a570*/  @P1 VIADD R54, R54, 0x1 ;  /* 0x0000000136361836 */ /* 0x000fe40000000000 */
[----:B------:R-:W-:Y:S01]  /*a580*/  IMAD.HI.U32 R55, R33, R55, R32 ;  /* 0x0000003721377227 */ /* 0x000fe200078e0020 */
[----:B------:R-:W-:-:S03]  /*a590*/  ISETP.GE.U32.AND P2, PT, R53, R40, PT ;  /* 0x000000283500720c */ /* 0x000fc60003f46070 */
[C---:B------:R-:W-:Y:S01]  /*a5a0*/  VIADD R33, R20.reuse, 0xfffffff9 ;  /* 0xfffffff914217836 */ /* 0x040fe20000000000 */
[----:B------:R-:W-:Y:S01]  /*a5b0*/  IADD3 R20, PT, PT, R20, -0x8, RZ ;  /* 0xfffffff814147810 */ /* 0x000fe20007ffe0ff */
[----:B------:R-:W-:Y:S02]  /*a5c0*/  VIADD R12, R56, 0xffffffe ;  /* 0x0ffffffe380c7836 */ /* 0x000fe40000000000 */
[----:B------:R-:W-:Y:S01]  /*a5d0*/  IMAD.MOV R57, RZ, RZ, -R52 ;  /* 0x000000ffff397224 */ /* 0x000fe200078e0a34 */
[----:B------:R-:W-:-:S04]  /*a5e0*/  SHF.L.U32 R33, R33, 0x2, RZ ;  /* 0x0000000221217819 */ /* 0x000fc800000006ff */
[----:B------:R1:W2:Y:S01]  /*a5f0*/  LDC R53, c[0x0][R33+0x388] ;  /* 0x0000e20021357b82 */ /* 0x0002a20000000800 */
[----:B------:R-:W-:Y:S02]  /*a600*/  @P2 IADD3 R54, PT, PT, R54, 0x1, RZ ;  /* 0x0000000136362810 */ /* 0x000fe40007ffe0ff */
[----:B------:R-:W-:Y:S02]  /*a610*/  @!P3 LOP3.LUT R54, RZ, R40, RZ, 0x33, !PT ;  /* 0x00000028ff36b212 */ /* 0x000fe400078e33ff */
[----:B------:R-:W-:-:S03]  /*a620*/  ISETP.NE.U32.AND P3, PT, R47, RZ, PT ;  /* 0x000000ff2f00720c */ /* 0x000fc60003f65070 */
[----:B------:R-:W-:Y:S01]  /*a630*/  IMAD.HI.U32 R32, R13, R54, RZ ;  /* 0x000000360d207227 */ /* 0x000fe200078e00ff */
[----:B-1----:R-:W1:Y:S01]  /*a640*/  LDC R33, c[0x0][R33+0x3ec] ;  /* 0x0000fb0021217b82 */ /* 0x002e620000000800 */
[----:B------:R4:W5:Y:S03]  /*a650*/  F2I.FTZ.U32.TRUNC.NTZ R13, R12 ;  /* 0x0000000c000d7305 */ /* 0x000966000021f000 */
[----:B------:R-:W-:-:S05]  /*a660*/  IADD3 R58, PT, PT, -R32, RZ, RZ ;  /* 0x000000ff203a7210 */ /* 0x000fca0007ffe1ff */
[----:B------:R-:W-:Y:S01]  /*a670*/  IMAD R58, R47, R58, R54 ;  /* 0x0000003a2f3a7224 */ /* 0x000fe200078e0236 */
[----:B----4-:R-:W-:-:S04]  /*a680*/  MOV R12, RZ ;  /* 0x000000ff000c7202 */ /* 0x010fc80000000f00 */
[----:B------:R-:W-:Y:S01]  /*a690*/  ISETP.GE.U32.AND P1, PT, R58, R47, PT ;  /* 0x0000002f3a00720c */ /* 0x000fe20003f26070 */
[----:B-----5:R-:W-:-:S04]  /*a6a0*/  IMAD R57, R57, R13, RZ ;  /* 0x0000000d39397224 */ /* 0x020fc800078e02ff */
[----:B------:R-:W-:-:S08]  /*a6b0*/  IMAD.HI.U32 R56, R13, R57, R12 ;  /* 0x000000390d387227 */ /* 0x000fd000078e000c */
[----:B------:R-:W-:Y:S01]  /*a6c0*/  @P1 IMAD.IADD R58, R58, 0x1, -R47 ;  /* 0x000000013a3a1824 */ /* 0x000fe200078e0a2f */
[----:B------:R-:W-:-:S04]  /*a6d0*/  @P1 IADD3 R32, PT, PT, R32, 0x1, RZ ;  /* 0x0000000120201810 */ /* 0x000fc80007ffe0ff */
[----:B------:R-:W-:Y:S02]  /*a6e0*/  ISETP.GE.U32.AND P2, PT, R58, R47, PT ;  /* 0x0000002f3a00720c */ /* 0x000fe40003f46070 */
[----:B------:R-:W-:Y:S01]  /*a6f0*/  IADD3 R58, PT, PT, -R48, RZ, RZ ;  /* 0x000000ff303a7210 */ /* 0x000fe20007ffe1ff */
[----:B--2---:R-:W2:Y:S04]  /*a700*/  I2F.U32.RP R57, R53 ;  /* 0x0000003500397306 */ /* 0x004ea80000209000 */
[----:B------:R-:W-:-:S04]  /*a710*/  IMAD R58, R51, R58, R44 ;  /* 0x0000003a333a7224 */ /* 0x000fc800078e022c */
[----:B------:R-:W-:Y:S02]  /*a720*/  IMAD R37, R58, R42, R37 ;  /* 0x0000002a3a257224 */ /* 0x000fe400078e0225 */
[----:B------:R-:W-:Y:S01]  /*a730*/  @P2 VIADD R32, R32, 0x1 ;  /* 0x0000000120202836 */ /* 0x000fe20000000000 */
[----:B------:R-:W-:Y:S02]  /*a740*/  @!P3 LOP3.LUT R32, RZ, R47, RZ, 0x33, !PT ;  /* 0x0000002fff20b212 */ /* 0x000fe400078e33ff */
[----:B------:R-:W-:-:S03]  /*a750*/  ISETP.NE.U32.AND P3, PT, R43, RZ, PT ;  /* 0x000000ff2b00720c */ /* 0x000fc60003f65070 */
[----:B------:R-:W-:Y:S01]  /*a760*/  IMAD.HI.U32 R51, R55, R32, RZ ;  /* 0x0000002037337227 */ /* 0x000fe200078e00ff */
[----:B--2---:R-:W2:Y:S03]  /*a770*/  MUFU.RCP R57, R57 ;  /* 0x0000003900397308 */ /* 0x004ea60000001000 */
[----:B------:R-:W-:Y:S01]  /*a780*/  IMAD.MOV R55, RZ, RZ, -R53 ;  /* 0x000000ffff377224 */ /* 0x000fe200078e0a35 */
[----:B------:R-:W-:-:S05]  /*a790*/  IADD3 R44, PT, PT, -R51, RZ, RZ ;  /* 0x000000ff332c7210 */ /* 0x000fca0007ffe1ff */
[----:B------:R-:W-:-:S05]  /*a7a0*/  IMAD R44, R43, R44, R32 ;  /* 0x0000002c2b2c7224 */ /* 0x000fca00078e0220 */
[----:B------:R-:W-:Y:S01]  /*a7b0*/  ISETP.GE.U32.AND P1, PT, R44, R43, PT ;  /* 0x0000002b2c00720c */ /* 0x000fe20003f26070 */
[----:B--2---:R-:W-:-:S04]  /*a7c0*/  VIADD R12, R57, 0xffffffe ;  /* 0x0ffffffe390c7836 */ /* 0x004fc80000000000 */
[----:B------:R2:W4:Y:S08]  /*a7d0*/  F2I.FTZ.U32.TRUNC.NTZ R13, R12 ;  /* 0x0000000c000d7305 */ /* 0x000530000021f000 */
[----:B------:R-:W-:Y:S01]  /*a7e0*/  @P1 IMAD.IADD R44, R44, 0x1, -R43 ;  /* 0x000000012c2c1824 */ /* 0x000fe200078e0a2b */
[----:B------:R-:W-:-:S04]  /*a7f0*/  @P1 IADD3 R51, PT, PT, R51, 0x1, RZ ;  /* 0x0000000133331810 */ /* 0x000fc80007ffe0ff */
[----:B------:R-:W-:Y:S02]  /*a800*/  ISETP.GE.U32.AND P2, PT, R44, R43, PT ;  /* 0x0000002b2c00720c */ /* 0x000fe40003f46070 */
[----:B--2---:R-:W-:Y:S01]  /*a810*/  MOV R12, RZ ;  /* 0x000000ff000c7202 */ /* 0x004fe20000000f00 */
[----:B----4-:R-:W-:-:S04]  /*a820*/  IMAD R55, R55, R13, RZ ;  /* 0x0000000d37377224 */ /* 0x010fc800078e02ff */
[----:B------:R-:W-:Y:S01]  /*a830*/  IMAD.HI.U32 R13, R13, R55, R12 ;  /* 0x000000370d0d7227 */ /* 0x000fe200078e000c */
[----:B------:R-:W-:-:S03]  /*a840*/  IADD3 R12, PT, PT, -R49, RZ, RZ ;  /* 0x000000ff310c7210 */ /* 0x000fc60007ffe1ff */
[----:B------:R-:W-:Y:S02]  /*a850*/  IMAD.SHL.U32 R55, R20, 0x4, RZ ;  /* 0x0000000414377824 */ /* 0x000fe400078e00ff */
[----:B------:R-:W-:Y:S01]  /*a860*/  @P2 VIADD R51, R51, 0x1 ;  /* 0x0000000133332836 */ /* 0x000fe20000000000 */
[----:B------:R-:W-:Y:S01]  /*a870*/  @!P3 LOP3.LUT R51, RZ, R43, RZ, 0x33, !PT ;  /* 0x0000002bff33b212 */ /* 0x000fe200078e33ff */
[----:B------:R2:W4:Y:S01]  /*a880*/  LDC R44, c[0x0][R55+0x388] ;  /* 0x0000e200372c7b82 */ /* 0x0005220000000800 */
[----:B------:R-:W-:Y:S01]  /*a890*/  ISETP.NE.U32.AND P3, PT, R52, RZ, PT ;  /* 0x000000ff3400720c */ /* 0x000fe20003f65070 */
[----:B------:R-:W-:Y:S02]  /*a8a0*/  IMAD R48, R41, R12, R48 ;  /* 0x0000000c29307224 */ /* 0x000fe400078e0230 */
[----:B------:R-:W-:-:S04]  /*a8b0*/  IMAD.HI.U32 R56, R56, R51, RZ ;  /* 0x0000003338387227 */ /* 0x000fc800078e00ff */
[----:B--2---:R-:W2:Y:S01]  /*a8c0*/  LDC R55, c[0x0][R55+0x3ec] ;  /* 0x0000fb0037377b82 */ /* 0x004ea20000000800 */
[----:B------:R-:W-:Y:S01]  /*a8d0*/  IADD3 R57, PT, PT, -R56, RZ, RZ ;  /* 0x000000ff38397210 */ /* 0x000fe20007ffe1ff */
[----:B------:R-:W-:-:S04]  /*a8e0*/  IMAD R37, R48, R36, R37 ;  /* 0x0000002430257224 */ /* 0x000fc800078e0225 */
[----:B------:R-:W-:-:S05]  /*a8f0*/  IMAD R57, R52, R57, R51 ;  /* 0x0000003934397224 */ /* 0x000fca00078e0233 */
[----:B------:R-:W-:-:S13]  /*a900*/  ISETP.GE.U32.AND P1, PT, R57, R52, PT ;  /* 0x000000343900720c */ /* 0x000fda0003f26070 */
[----:B------:R-:W-:Y:S01]  /*a910*/  @P1 IMAD.IADD R57, R57, 0x1, -R52 ;  /* 0x0000000139391824 */ /* 0x000fe200078e0a34 */
[----:B------:R-:W-:-:S04]  /*a920*/  @P1 IADD3 R56, PT, PT, R56, 0x1, RZ ;  /* 0x0000000138381810 */ /* 0x000fc80007ffe0ff */
[----:B------:R-:W-:Y:S01]  /*a930*/  ISETP.GE.U32.AND P2, PT, R57, R52, PT ;  /* 0x000000343900720c */ /* 0x000fe20003f46070 */
[----:B----4-:R-:W4:-:S12]  /*a940*/  I2F.U32.RP R59, R44 ;  /* 0x0000002c003b7306 */ /* 0x010f180000209000 */
[----:B------:R-:W-:Y:S01]  /*a950*/  @P2 VIADD R56, R56, 0x1 ;  /* 0x0000000138382836 */ /* 0x000fe20000000000 */
[----:B------:R-:W-:Y:S02]  /*a960*/  @!P3 LOP3.LUT R56, RZ, R52, RZ, 0x33, !PT ;  /* 0x00000034ff38b212 */ /* 0x000fe400078e33ff */
[----:B------:R-:W-:-:S03]  /*a970*/  ISETP.NE.U32.AND P3, PT, R53, RZ, PT ;  /* 0x000000ff3500720c */ /* 0x000fc60003f65070 */
[----:B------:R-:W-:-:S05]  /*a980*/  IMAD.HI.U32 R41, R13, R56, RZ ;  /* 0x000000380d297227 */ /* 0x000fca00078e00ff */
[----:B------:R-:W-:Y:S01]  /*a990*/  IADD3 R57, PT, PT, -R41, RZ, RZ ;  /* 0x000000ff29397210 */ /* 0x000fe20007ffe1ff */
[----:B----4-:R-:W4:Y:S04]  /*a9a0*/  MUFU.RCP R59, R59 ;  /* 0x0000003b003b7308 */ /* 0x010f280000001000 */
[----:B------:R-:W-:Y:S02]  /*a9b0*/  IMAD R42, R53, R57, R56 ;  /* 0x00000039352a7224 */ /* 0x000fe400078e0238 */
[----:B------:R-:W-:-:S03]  /*a9c0*/  IMAD.MOV R57, RZ, RZ, -R44 ;  /* 0x000000ffff397224 */ /* 0x000fc600078e0a2c */
[----:B------:R-:W-:Y:S01]  /*a9d0*/  ISETP.GE.U32.AND P1, PT, R42, R53, PT ;  /* 0x000000352a00720c */ /* 0x000fe20003f26070 */
[----:B----4-:R-:W-:-:S12]  /*a9e0*/  VIADD R12, R59, 0xffffffe ;  /* 0x0ffffffe3b0c7836 */ /* 0x010fd80000000000 */
[----:B------:R-:W-:Y:S01]  /*a9f0*/  @P1 IMAD.IADD R42, R42, 0x1, -R53 ;  /* 0x000000012a2a1824 */ /* 0x000fe200078e0a35 */
[----:B------:R4:W5:Y:S01]  /*aa00*/  F2I.FTZ.U32.TRUNC.NTZ R13, R12 ;  /* 0x0000000c000d7305 */ /* 0x000962000021f000 */
[----:B------:R-:W-:-:S03]  /*aa10*/  @P1 IADD3 R41, PT, PT, R41, 0x1, RZ ;  /* 0x0000000129291810 */ /* 0x000fc60007ffe0ff */
[----:B------:R-:W-:Y:S01]  /*aa20*/  ISETP.GE.U32.AND P2, PT, R42, R53, PT ;  /* 0x000000352a00720c */ /* 0x000fe20003f46070 */
[----:B------:R-:W-:Y:S01]  /*aa30*/  IMAD.MOV R42, RZ, RZ, -R54 ;  /* 0x000000ffff2a7224 */ /* 0x000fe200078e0a36 */
[----:B----4-:R-:W-:-:S03]  /*aa40*/  MOV R12, RZ ;  /* 0x000000ff000c7202 */ /* 0x010fc60000000f00 */
[----:B------:R-:W-:Y:S01]  /*aa50*/  IMAD R40, R40, R42, R49 ;  /* 0x0000002a28287224 */ /* 0x000fe200078e0231 */
[----:B------:R-:W-:-:S03]  /*aa60*/  IADD3 R42, PT, PT, -R32, RZ, RZ ;  /* 0x000000ff202a7210 */ /* 0x000fc60007ffe1ff */
[----:B------:R-:W-:Y:S02]  /*aa70*/  IMAD R40, R40, R38, R37 ;  /* 0x0000002628287224 */ /* 0x000fe400078e0225 */
[----:B-----5:R-:W-:Y:S02]  /*aa80*/  IMAD R57, R57, R13, RZ ;  /* 0x0000000d39397224 */ /* 0x020fe400078e02ff */
[----:B------:R-:W-:Y:S01]  /*aa90*/  @P2 VIADD R41, R41, 0x1 ;  /* 0x0000000129292836 */ /* 0x000fe20000000000 */
[----:B------:R-:W-:Y:S01]  /*aaa0*/  @!P3 LOP3.LUT R41, RZ, R53, RZ, 0x33, !PT ;  /* 0x00000035ff29b212 */ /* 0x000fe200078e33ff */
[----:B------:R-:W-:Y:S01]  /*aab0*/  IMAD.HI.U32 R58, R13, R57, R12 ;  /* 0x000000390d3a7227 */ /* 0x000fe200078e000c */
[----:B------:R-:W-:-:S03]  /*aac0*/  ISETP.NE.U32.AND P3, PT, R44, RZ, PT ;  /* 0x000000ff2c00720c */ /* 0x000fc60003f65070 */
[----:B------:R-:W-:Y:S02]  /*aad0*/  IMAD R47, R47, R42, R54 ;  /* 0x0000002a2f2f7224 */ /* 0x000fe400078e0236 */
[----:B------:R-:W-:-:S04]  /*aae0*/  IMAD.HI.U32 R12, R58, R41, RZ ;  /* 0x000000293a0c7227 */ /* 0x000fc800078e00ff */
[----:B------:R-:W-:Y:S01]  /*aaf0*/  IMAD R45, R47, R45, R40 ;  /* 0x0000002d2f2d7224 */ /* 0x000fe200078e0228 */
[----:B------:R-:W-:-:S05]  /*ab00*/  IADD3 R13, PT, PT, -R12, RZ, RZ ;  /* 0x000000ff0c0d7210 */ /* 0x000fca0007ffe1ff */
[----:B------:R-:W-:-:S05]  /*ab10*/  IMAD R13, R44, R13, R41 ;  /* 0x0000000d2c0d7224 */ /* 0x000fca00078e0229 */
[----:B------:R-:W-:-:S13]  /*ab20*/  ISETP.GE.U32.AND P1, PT, R13, R44, PT ;  /* 0x0000002c0d00720c */ /* 0x000fda0003f26070 */
[----:B------:R-:W-:Y:S01]  /*ab30*/  @P1 IMAD.IADD R13, R13, 0x1, -R44 ;  /* 0x000000010d0d1824 */ /* 0x000fe200078e0a2c */
[----:B------:R-:W-:Y:S02]  /*ab40*/  @P1 IADD3 R12, PT, PT, R12, 0x1, RZ ;  /* 0x000000010c0c1810 */ /* 0x000fe40007ffe0ff */
[----:B------:R-:W-:Y:S02]  /*ab50*/  ISETP.NE.AND P1, PT, R39, R10, PT ;  /* 0x0000000a2700720c */ /* 0x000fe40003f25270 */
[----:B------:R-:W-:Y:S02]  /*ab60*/  ISETP.GE.U32.AND P2, PT, R13, R44, PT ;  /* 0x0000002c0d00720c */ /* 0x000fe40003f46070 */
[----:B------:R-:W-:-:S05]  /*ab70*/  IADD3 R13, PT, PT, -R51, RZ, RZ ;  /* 0x000000ff330d7210 */ /* 0x000fca0007ffe1ff */
[----:B------:R-:W-:Y:S02]  /*ab80*/  IMAD R32, R43, R13, R32 ;  /* 0x0000000d2b207224 */ /* 0x000fe400078e0220 */
[----:B------:R-:W-:Y:S02]  /*ab90*/  IMAD.MOV R13, RZ, RZ, -R56 ;  /* 0x000000ffff0d7224 */ /* 0x000fe400078e0a38 */
[----:B0-----:R-:W-:Y:S02]  /*aba0*/  IMAD R45, R32, R46, R45 ;  /* 0x0000002e202d7224 */ /* 0x001fe400078e022d */
[----:B------:R-:W-:Y:S01]  /*abb0*/  IMAD R51, R52, R13, R51 ;  /* 0x0000000d34337224 */ /* 0x000fe200078e0233 */
[----:B------:R-:W-:Y:S01]  /*abc0*/  IADD3 R13, PT, PT, -R41, RZ, RZ ;  /* 0x000000ff290d7210 */ /* 0x000fe20007ffe1ff */
[----:B------:R-:W-:Y:S01]  /*abd0*/  @P2 VIADD R12, R12, 0x1 ;  /* 0x000000010c0c2836 */ /* 0x000fe20000000000 */
[----:B------:R-:W-:Y:S01]  /*abe0*/  @!P3 LOP3.LUT R12, RZ, R44, RZ, 0x33, !PT ;  /* 0x0000002cff0cb212 */ /* 0x000fe200078e33ff */
[----:B---3--:R-:W-:-:S02]  /*abf0*/  IMAD R50, R51, R50, R45 ;  /* 0x0000003233327224 */ /* 0x008fc400078e022d */
[----:B------:R-:W-:Y:S01]  /*ac00*/  IMAD R53, R53, R13, R56 ;  /* 0x0000000d35357224 */ /* 0x000fe200078e0238 */
[----:B------:R-:W-:-:S03]  /*ac10*/  IADD3 R37, PT, PT, -R12, RZ, RZ ;  /* 0x000000ff0c257210 */ /* 0x000fc60007ffe1ff */
[----:B-1----:R-:W-:Y:S02]  /*ac20*/  IMAD R50, R53, R33, R50 ;  /* 0x0000002135327224 */ /* 0x002fe400078e0232 */
[----:B------:R-:W-:Y:S02]  /*ac30*/  IMAD R37, R44, R37, R41 ;  /* 0x000000252c257224 */ /* 0x000fe400078e0229 */
[----:B------:R-:W-:Y:S02]  /*ac40*/  IMAD.MOV.U32 R44, RZ, RZ, R12 ;  /* 0x000000ffff2c7224 */ /* 0x000fe400078e000c */
[----:B--2---:R-:W-:Y:S01]  /*ac50*/  IMAD R37, R37, R55, R50 ;  /* 0x0000003725257224 */ /* 0x004fe200078e0232 */
[----:B------:R-:W-:Y:S06]  /*ac60*/  @P1 BRA `(.L_x_1163) ;  /* 0xfffffff000d01947 */ /* 0x000fec000383ffff */
[----:B------:R-:W-:Y:S05]  /*ac70*/  BSYNC.RECONVERGENT B1 ;  /* 0x0000000000017941 */ /* 0x000fea0003800200 */
.L_x_1162:
[----:B------:R-:W-:Y:S05]  /*ac80*/  @!P0 BRA `(.L_x_1161) ;  /* 0x0000000800e88947 */ /* 0x000fea0003800000 */
[----:B------:R-:W-:Y:S02]  /*ac90*/  ISETP.GE.U32.AND P1, PT, R9, 0x3, PT ;  /* 0x000000030900780c */ /* 0x000fe40003f26070 */
[----:B------:R-:W-:-:S11]  /*aca0*/  ISETP.NE.AND P0, PT, R6, RZ, PT ;  /* 0x000000ff0600720c */ /* 0x000fd60003f05270 */
[----:B------:R-:W-:Y:S05]  /*acb0*/  @!P1 BRA `(.L_x_1164) ;  /* 0x0000000400949947 */ /* 0x000fea0003800000 */
[C---:B------:R-:W-:Y:S02]  /*acc0*/  IADD3 R32, PT, PT, R20.reuse, -0x1, RZ ;  /* 0xffffffff14207810 */ /* 0x040fe40007ffe0ff */
[C---:B------:R-:W-:Y:S02]  /*acd0*/  IADD3 R10, PT, PT, R20.reuse, -0x2, RZ ;  /* 0xfffffffe140a7810 */ /* 0x040fe40007ffe0ff */
[----:B------:R-:W-:Y:S01]  /*ace0*/  IADD3 R36, PT, PT, R20, -0x3, RZ ;  /* 0xfffffffd14247810 */ /* 0x000fe20007ffe0ff */
[----:B------:R-:W-:Y:S01]  /*acf0*/  IMAD.SHL.U32 R32, R32, 0x4, RZ ;  /* 0x0000000420207824 */ /* 0x000fe200078e00ff */
[----:B------:R-:W-:Y:S01]  /*ad00*/  IADD3 R20, PT, PT, R20, -0x4, RZ ;  /* 0xfffffffc14147810 */ /* 0x000fe20007ffe0ff */
[----:B------:R-:W-:Y:S02]  /*ad10*/  IMAD.SHL.U32 R10, R10, 0x4, RZ ;  /* 0x000000040a0a7824 */ /* 0x000fe400078e00ff */
[----:B------:R0:W1:Y:S01]  /*ad20*/  LDC R9, c[0x0][R32+0x388] ;  /* 0x0000e20020097b82 */ /* 0x0000620000000800 */
[----:B------:R-:W-:-:S07]  /*ad30*/  IMAD.SHL.U32 R36, R36, 0x4, RZ ;  /* 0x0000000424247824 */ /* 0x000fce00078e00ff */
[----:B------:R2:W3:Y:S08]  /*ad40*/  LDC R6, c[0x0][R10+0x388] ;  /* 0x0000e2000a067b82 */ /* 0x0004f00000000800 */
[----:B0-----:R-:W0:Y:S08]  /*ad50*/  LDC R32, c[0x0][R32+0x3ec] ;  /* 0x0000fb0020207b82 */ /* 0x001e300000000800 */
[----:B--2---:R-:W2:Y:S01]  /*ad60*/  LDC R10, c[0x0][R10+0x3ec] ;  /* 0x0000fb000a0a7b82 */ /* 0x004ea20000000800 */
[----:B-1----:R-:W1:Y:S01]  /*ad70*/  I2F.U32.RP R33, R9 ;  /* 0x0000000900217306 */ /* 0x002e620000209000 */
[----:B------:R-:W-:Y:S01]  /*ad80*/  IMAD.MOV R39, RZ, RZ, -R9 ;  /* 0x000000ffff277224 */ /* 0x000fe200078e0a09 */
[----:B------:R-:W-:-:S06]  /*ad90*/  ISETP.NE.U32.AND P3, PT, R9, RZ, PT ;  /* 0x000000ff0900720c */ /* 0x000fcc0003f65070 */
[----:B---3--:R-:W3:Y:S01]  /*ada0*/  I2F.U32.RP R38, R6 ;  /* 0x0000000600267306 */ /* 0x008ee20000209000 */
[----:B------:R-:W-:-:S07]  /*adb0*/  IADD3 R41, PT, PT, RZ, -R6, RZ ;  /* 0x80000006ff297210 */ /* 0x000fce0007ffe0ff */
[----:B-1----:R-:W1:Y:S08]  /*adc0*/  MUFU.RCP R33, R33 ;  /* 0x0000002100217308 */ /* 0x002e700000001000 */
[----:B---3--:R-:W-:Y:S01]  /*add0*/  MUFU.RCP R38, R38 ;  /* 0x0000002600267308 */ /* 0x008fe20000001000 */
[----:B-1----:R-:W-:Y:S02]  /*ade0*/  IADD3 R12, PT, PT, R33, 0xffffffe, RZ ;  /* 0x0ffffffe210c7810 */ /* 0x002fe40007ffe0ff */
[----:B------:R1:W3:Y:S05]  /*adf0*/  LDC R33, c[0x0][R36+0x388] ;  /* 0x0000e20024217b82 */ /* 0x0002ea0000000800 */
[----:B------:R4:W5:Y:S03]  /*ae00*/  F2I.FTZ.U32.TRUNC.NTZ R13, R12 ;  /* 0x0000000c000d7305 */ /* 0x000966000021f000 */
[----:B-1----:R-:W1:Y:S01]  /*ae10*/  LDC R36, c[0x0][R36+0x3ec] ;  /* 0x0000fb0024247b82 */ /* 0x002e620000000800 */
[----:B----4-:R-:W-:-:S02]  /*ae20*/  HFMA2 R12, -RZ, RZ, 0, 0 ;  /* 0x00000000ff0c7431 */ /* 0x010fc400000001ff */
[----:B-----5:R-:W-:-:S04]  /*ae30*/  IMAD R39, R39, R13, RZ ;  /* 0x0000000d27277224 */ /* 0x020fc800078e02ff */
[----:B------:R-:W-:-:S06]  /*ae40*/  IMAD.HI.U32 R13, R13, R39, R12 ;  /* 0x000000270d0d7227 */ /* 0x000fcc00078e000c */
[----:B------:R-:W-:Y:S01]  /*ae50*/  IMAD.HI.U32 R39, R13, R44, RZ ;  /* 0x0000002c0d277227 */ /* 0x000fe200078e00ff */
[----:B------:R-:W-:-:S03]  /*ae60*/  IADD3 R13, PT, PT, R38, 0xffffffe, RZ ;  /* 0x0ffffffe260d7810 */ /* 0x000fc60007ffe0ff */
[----:B------:R-:W-:-:S03]  /*ae70*/  IMAD.MOV R12, RZ, RZ, -R39 ;  /* 0x000000ffff0c7224 */ /* 0x000fc600078e0a27 */
[----:B------:R-:W4:Y:S01]  /*ae80*/  F2I.FTZ.U32.TRUNC.NTZ R13, R13 ;  /* 0x0000000d000d7305 */ /* 0x000f22000021f000 */
[----:B------:R-:W-:-:S05]  /*ae90*/  IMAD R12, R9, R12, R44 ;  /* 0x0000000c090c7224 */ /* 0x000fca00078e022c */
        /* <DEDUP_REMOVED lines=8> */
[----:B------:R-:W-:-:S04]  /*af20*/  IMAD.HI.U32 R12, R13, R41, R12 ;  /* 0x000000290d0c7227 */ /* 0x000fc800078e000c */
[----:B------:R-:W-:-:S03]  /*af30*/  IMAD.SHL.U32 R41, R20, 0x4, RZ ;  /* 0x0000000414297824 */ /* 0x000fc600078e00ff */
[----:B------:R-:W-:Y:S01]  /*af40*/  @P2 VIADD R39, R39, 0x1 ;  /* 0x0000000127272836 */ /* 0x000fe20000000000 */
[----:B------:R4:W5:Y:S01]  /*af50*/  LDC R38, c[0x0][R41+0x388] ;  /* 0x0000e20029267b82 */ /* 0x0009620000000800 */
[----:B------:R-:W-:Y:S02]  /*af60*/  @!P3 LOP3.LUT R39, RZ, R9, RZ, 0x33, !PT ;  /* 0x00000009ff27b212 */ /* 0x000fe400078e33ff */
[----:B------:R-:W-:-:S03]  /*af70*/  ISETP.NE.U32.AND P3, PT, R6, RZ, PT ;  /* 0x000000ff0600720c */ /* 0x000fc60003f65070 */
[----:B------:R-:W-:Y:S02]  /*af80*/  IMAD.HI.U32 R40, R12, R39, RZ ;  /* 0x000000270c287227 */ /* 0x000fe400078e00ff */
[----:B----4-:R-:W4:Y:S02]  /*af90*/  LDC R41, c[0x0][R41+0x3ec] ;  /* 0x0000fb0029297b82 */ /* 0x010f240000000800 */
        /* <DEDUP_REMOVED lines=10> */
[----:B0-----:R-:W-:-:S04]  /*b040*/  IMAD R43, R43, R13, RZ ;  /* 0x0000000d2b2b7224 */ /* 0x001fc800078e02ff */
[----:B------:R-:W-:Y:S01]  /*b050*/  IMAD.HI.U32 R13, R13, R43, R12 ;  /* 0x0000002b0d0d7227 */ /* 0x000fe200078e000c */
[----:B-----5:R-:W0:Y:S01]  /*b060*/  I2F.U32.RP R42, R38 ;  /* 0x00000026002a7306 */ /* 0x020e220000209000 */
[----:B------:R-:W-:Y:S02]  /*b070*/  IADD3 R45, PT, PT, RZ, -R38, RZ ;  /* 0x80000026ff2d7210 */ /* 0x000fe40007ffe0ff */
[----:B------:R-:W-:Y:S01]  /*b080*/  @P2 VIADD R40, R40, 0x1 ;  /* 0x0000000128282836 */ /* 0x000fe20000000000 */
[----:B------:R-:W-:Y:S02]  /*b090*/  @!P3 LOP3.LUT R40, RZ, R6, RZ, 0x33, !PT ;  /* 0x00000006ff28b212 */ /* 0x000fe400078e33ff */
[----:B------:R-:W-:-:S03]  /*b0a0*/  ISETP.NE.U32.AND P3, PT, R33, RZ, PT ;  /* 0x000000ff2100720c */ /* 0x000fc60003f65070 */
[----:B------:R-:W-:-:S04]  /*b0b0*/  IMAD.HI.U32 R43, R13, R40, RZ ;  /* 0x000000280d2b7227 */ /* 0x000fc800078e00ff */
[----:B------:R-:W-:Y:S01]  /*b0c0*/  IMAD.MOV R12, RZ, RZ, -R43 ;  /* 0x000000ffff0c7224 */ /* 0x000fe200078e0a2b */
[----:B0-----:R-:W0:Y:S03]  /*b0d0*/  MUFU.RCP R42, R42 ;  /* 0x0000002a002a7308 */ /* 0x001e260000001000 */
[----:B------:R-:W-:-:S05]  /*b0e0*/  IMAD R12, R33, R12, R40 ;  /* 0x0000000c210c7224 */ /* 0x000fca00078e0228 */
[----:B------:R-:W-:Y:S02]  /*b0f0*/  ISETP.GE.U32.AND P1, PT, R12, R33, PT ;  /* 0x000000210c00720c */ /* 0x000fe40003f26070 */
[----:B0-----:R-:W-:-:S11]  /*b100*/  IADD3 R13, PT, PT, R42, 0xffffffe, RZ ;  /* 0x0ffffffe2a0d7810 */ /* 0x001fd60007ffe0ff */
[----:B------:R-:W-:Y:S02]  /*b110*/  @P1 IMAD.IADD R12, R12, 0x1, -R33 ;  /* 0x000000010c0c1824 */ /* 0x000fe400078e0a21 */
[----:B------:R-:W-:Y:S01]  /*b120*/  @P1 VIADD R43, R43, 0x1 ;  /* 0x000000012b2b1836 */ /* 0x000fe20000000000 */
[----:B------:R-:W0:Y:S02]  /*b130*/  F2I.FTZ.U32.TRUNC.NTZ R13, R13 ;  /* 0x0000000d000d7305 */ /* 0x000e24000021f000 */
[----:B------:R-:W-:Y:S01]  /*b140*/  ISETP.GE.U32.AND P2, PT, R12, R33, PT ;  /* 0x000000210c00720c */ /* 0x000fe20003f46070 */
[----:B------:R-:W-:-:S12]  /*b150*/  IMAD.MOV.U32 R12, RZ, RZ, RZ ;  /* 0x000000ffff0c7224 */ /* 0x000fd800078e00ff */
[----:B------:R-:W-:Y:S01]  /*b160*/  @P2 IADD3 R43, PT, PT, R43, 0x1, RZ ;  /* 0x000000012b2b2810 */ /* 0x000fe20007ffe0ff */
[----:B0-----:R-:W-:Y:S01]  /*b170*/  IMAD R45, R45, R13, RZ ;  /* 0x0000000d2d2d7224 */ /* 0x001fe200078e02ff */
[----:B------:R-:W-:Y:S02]  /*b180*/  @!P3 LOP3.LUT R43, RZ, R33, RZ, 0x33, !PT ;  /* 0x00000021ff2bb212 */ /* 0x000fe400078e33ff */
[----:B------:R-:W-:Y:S01]  /*b190*/  ISETP.NE.U32.AND P3, PT, R38, RZ, PT ;  /* 0x000000ff2600720c */ /* 0x000fe20003f65070 */
[----:B------:R-:W-:-:S06]  /*b1a0*/  IMAD.HI.U32 R12, R13, R45, R12 ;  /* 0x0000002d0d0c7227 */ /* 0x000fcc00078e000c */
        /* <DEDUP_REMOVED lines=22> */
.L_x_1164:
[----:B------:R-:W-:Y:S05]  /*b310*/  @!P0 BRA `(.L_x_1161) ;  /* 0x0000000400448947 */ /* 0x000fea0003800000 */
[----:B------:R-:W-:Y:S02]  /*b320*/  ISETP.NE.AND P1, PT, R35, 0x1, PT ;  /* 0x000000012300780c */ /* 0x000fe40003f25270 */
[----:B------:R-:W-:-:S11]  /*b330*/  ISETP.NE.AND P0, PT, R7, RZ, PT ;  /* 0x000000ff0700720c */ /* 0x000fd60003f05270 */
[----:B------:R-:W-:Y:S05]  /*b340*/  @!P1 BRA `(.L_x_1165) ;  /* 0x0000000000cc9947 */ /* 0x000fea0003800000 */
[C---:B------:R-:W-:Y:S02]  /*b350*/  VIADD R6, R20.reuse, 0xffffffff ;  /* 0xffffffff14067836 */ /* 0x040fe40000000000 */
[----:B------:R-:W-:-:S03]  /*b360*/  VIADD R20, R20, 0xfffffffe ;  /* 0xfffffffe14147836 */ /* 0x000fc60000000000 */
[----:B------:R-:W-:Y:S02]  /*b370*/  SHF.L.U32 R7, R6, 0x2, RZ ;  /* 0x0000000206077819 */ /* 0x000fe400000006ff */
[----:B------:R-:W-:Y:S02]  /*b380*/  SHF.L.U32 R32, R20, 0x2, RZ ;  /* 0x0000000214207819 */ /* 0x000fe400000006ff */
        /* <DEDUP_REMOVED lines=47> */
.L_x_1165:
[----:B------:R-:W-:Y:S05]  /*b680*/  @!P0 BRA `(.L_x_1161) ;  /* 0x0000000000688947 */ /* 0x000fea0003800000 */
[----:B------:R-:W-:-:S05]  /*b690*/  IADD3 R20, PT, PT, R20, -0x1, RZ ;  /* 0xffffffff14147810 */ /* 0x000fca0007ffe0ff */
[----:B------:R-:W-:-:S04]  /*b6a0*/  IMAD.SHL.U32 R20, R20, 0x4, RZ ;  /* 0x0000000414147824 */ /* 0x000fc800078e00ff */
[----:B------:R-:W0:Y:S02]  /*b6b0*/  LDC R9, c[0x0][R20+0x388] ;  /* 0x0000e20014097b82 */ /* 0x000e240000000800 */
[----:B0-----:R-:W0:Y:S01]  /*b6c0*/  I2F.U32.RP R10, R9 ;  /* 0x00000009000a7306 */ /* 0x001e220000209000 */
[----:B------:R-:W-:Y:S01]  /*b6d0*/  IMAD.MOV R13, RZ, RZ, -R9 ;  /* 0x000000ffff0d7224 */ /* 0x000fe200078e0a09 */
[----:B------:R-:W-:-:S06]  /*b6e0*/  ISETP.NE.U32.AND P2, PT, R9, RZ, PT ;  /* 0x000000ff0900720c */ /* 0x000fcc0003f45070 */
[----:B0-----:R-:W0:Y:S02]  /*b6f0*/  MUFU.RCP R10, R10 ;  /* 0x0000000a000a7308 */ /* 0x001e240000001000 */
[----:B0-----:R-:W-:Y:S02]  /*b700*/  IADD3 R6, PT, PT, R10, 0xffffffe, RZ ;  /* 0x0ffffffe0a067810 */ /* 0x001fe40007ffe0ff */
[----:B------:R-:W0:Y:S04]  /*b710*/  LDC R10, c[0x0][R20+0x3ec] ;  /* 0x0000fb00140a7b82 */ /* 0x000e280000000800 */
[----:B------:R1:W2:Y:S02]  /*b720*/  F2I.FTZ.U32.TRUNC.NTZ R7, R6 ;  /* 0x0000000600077305 */ /* 0x0002a4000021f000 */
[----:B-1----:R-:W-:-:S02]  /*b730*/  HFMA2 R6, -RZ, RZ, 0, 0 ;  /* 0x00000000ff067431 */ /* 0x002fc400000001ff */
[----:B--2---:R-:W-:-:S04]  /*b740*/  IMAD R13, R13, R7, RZ ;  /* 0x000000070d0d7224 */ /* 0x004fc800078e02ff */
        /* <DEDUP_REMOVED lines=14> */
.L_x_1161:
[----:B------:R-:W0:Y:S01]  /*b830*/  LDCU UR4, c[0x0][0x3ec] ;  /* 0x00007d80ff0477ac */ /* 0x000e220008000800 */
[----:B------:R-:W-:Y:S01]  /*b840*/  ISETP.GE.AND P0, PT, R11, 0x2, PT ;  /* 0x000000020b00780c */ /* 0x000fe20003f06270 */
[----:B------:R-:W-:Y:S02]  /*b850*/  IMAD.MOV.U32 R9, RZ, RZ, RZ ;  /* 0x000000ffff097224 */ /* 0x000fe400078e00ff */
[----:B0-----:R-:W-:-:S10]  /*b860*/  IMAD R32, R44, UR4, R37 ;  /* 0x000000042c207c24 */ /* 0x001fd4000f8e0225 */
[----:B------:R-:W-:Y:S05]  /*b870*/  @!P0 BRA `(.L_x_1166) ;  /* 0x0000001800588947 */ /* 0x000fea0003800000 */
[----:B------:R-:W0:Y:S01]  /*b880*/  LDCU UR4, c[0x0][0x528] ;  /* 0x0000a500ff0477ac */ /* 0x000e220008000800 */
[----:B------:R-:W-:Y:S01]  /*b890*/  ISETP.GE.U32.AND P1, PT, R15, 0x7, PT ;  /* 0x000000070f00780c */ /* 0x000fe20003f26070 */
[----:B------:R-:W-:Y:S01]  /*b8a0*/  HFMA2 R9, -RZ, RZ, 0, 0 ;  /* 0x00000000ff097431 */ /* 0x000fe200000001ff */
[----:B------:R-:W-:Y:S01]  /*b8b0*/  ISETP.NE.AND P0, PT, R3, RZ, PT ;  /* 0x000000ff0300720c */ /* 0x000fe20003f05270 */
[----:B0-----:R-:W-:-:S10]  /*b8c0*/  IMAD.U32 R3, RZ, RZ, UR4 ;  /* 0x00000004ff037e24 */ /* 0x001fd4000f8e00ff */
[----:B------:R-:W-:Y:S05]  /*b8d0*/  @!P1 BRA `(.L_x_1167) ;  /* 0x0000000c00489947 */ /* 0x000fea0003800000 */
[----:B------:R-:W-:Y:S01]  /*b8e0*/  BSSY.RECONVERGENT B1, `(.L_x_1167) ;  /* 0x00000d1000017945 */ /* 0x000fe20003800200 */
[----:B------:R-:W-:Y:S01]  /*b8f0*/  MOV R9, RZ ;  /* 0x000000ff00097202 */ /* 0x000fe20000000f00 */
[----:B------:R-:W-:Y:S01]  /*b900*/  IMAD.U32 R3, RZ, RZ, UR4 ;  /* 0x00000004ff037e24 */ /* 0x000fe2000f8e00ff */
[----:B------:R-:W-:-:S07]  /*b910*/  MOV R11, RZ ;  /* 0x000000ff000b7202 */ /* 0x000fce0000000f00 */
.L_x_1168:
        /* <DEDUP_REMOVED lines=9> */
[----:B------:R1:W2:Y:S08]  /*b9b0*/  LDC R37, c[0x0][R41+0x388] ;  /* 0x0000e20029257b82 */ /* 0x0002b00000000800 */
[----:B------:R3:W4:Y:S08]  /*b9c0*/  LDC R35, c[0x0][R33+0x388] ;  /* 0x0000e20021237b82 */ /* 0x0007300000000800 */
[----:B------:R-:W5:Y:S08]  /*b9d0*/  LDC R52, c[0x0][R49+0x3ec] ;  /* 0x0000fb0031347b82 */ /* 0x000f700000000800 */
[----:B-1----:R-:W1:Y:S08]  /*b9e0*/  LDC R41, c[0x0][R41+0x3ec] ;  /* 0x0000fb0029297b82 */ /* 0x002e700000000800 */
[----:B---3--:R-:W3:Y:S01]  /*b9f0*/  LDC R33, c[0x0][R33+0x3ec] ;  /* 0x0000fb0021217b82 */ /* 0x008ee20000000800 */
[----:B0-----:R-:W0:Y:S01]  /*ba00*/  I2F.U32.RP R10, R13 ;  /* 0x0000000d000a7306 */ /* 0x001e220000209000 */
[----:B------:R-:W-:-:S02]  /*ba10*/  IADD3 R15, PT, PT, RZ, -R13, RZ ;  /* 0x8000000dff0f7210 */ /* 0x000fc40007ffe0ff */
[----:B------:R-:W-:-:S05]  /*ba20*/  ISETP.NE.U32.AND P3, PT, R13, RZ, PT ;  /* 0x000000ff0d00720c */ /* 0x000fca0003f65070 */
[----:B--2---:R-:W2:Y:S08]  /*ba30*/  I2F.U32.RP R12, R37 ;  /* 0x00000025000c7306 */ /* 0x004eb00000209000 */
[----:B0-----:R-:W0:Y:S01]  /*ba40*/  MUFU.RCP R10, R10 ;  /* 0x0000000a000a7308 */ /* 0x001e220000001000 */
[----:B----4-:R-:W-:-:S07]  /*ba50*/  IADD3 R39, PT, PT, RZ, -R35, RZ ;  /* 0x80000023ff277210 */ /* 0x010fce0007ffe0ff */
[----:B--2---:R-:W-:Y:S01]  /*ba60*/  MUFU.RCP R12, R12 ;  /* 0x0000000c000c7308 */ /* 0x004fe20000001000 */
[----:B0-----:R-:W-:-:S07]  /*ba70*/  VIADD R6, R10, 0xffffffe ;  /* 0x0ffffffe0a067836 */ /* 0x001fce0000000000 */
[----:B------:R-:W0:Y:S08]  /*ba80*/  I2F.U32.RP R10, R35 ;  /* 0x00000023000a7306 */ /* 0x000e300000209000 */
[----:B------:R2:W4:Y:S08]  /*ba90*/  F2I.FTZ.U32.TRUNC.NTZ R7, R6 ;  /* 0x0000000600077305 */ /* 0x000530000021f000 */
[----:B0-----:R-:W-:Y:S01]  /*baa0*/  MUFU.RCP R10, R10 ;  /* 0x0000000a000a7308 */ /* 0x001fe20000001000 */
[----:B--2---:R-:W-:-:S02]  /*bab0*/  HFMA2 R6, -RZ, RZ, 0, 0 ;  /* 0x00000000ff067431 */ /* 0x004fc400000001ff */
[----:B----4-:R-:W-:-:S04]  /*bac0*/  IMAD R15, R15, R7, RZ ;  /* 0x000000070f0f7224 */ /* 0x010fc800078e02ff */
[----:B------:R-:W-:Y:S01]  /*bad0*/  IMAD.HI.U32 R7, R7, R15, R6 ;  /* 0x0000000f07077227 */ /* 0x000fe200078e0006 */
[----:B------:R-:W-:-:S05]  /*bae0*/  IADD3 R15, PT, PT, RZ, -R37, RZ ;  /* 0x80000025ff0f7210 */ /* 0x000fca0007ffe0ff */
[----:B------:R-:W-:Y:S01]  /*baf0*/  IMAD.HI.U32 R36, R7, R14, RZ ;  /* 0x0000000e07247227 */ /* 0x000fe200078e00ff */
[----:B------:R-:W-:-:S03]  /*bb00*/  IADD3 R7, PT, PT, R12, 0xffffffe, RZ ;  /* 0x0ffffffe0c077810 */ /* 0x000fc60007ffe0ff */
[----:B------:R-:W-:-:S03]  /*bb10*/  IMAD.MOV R6, RZ, RZ, -R36 ;  /* 0x000000ffff067224 */ /* 0x000fc600078e0a24 */
[----:B------:R-:W0:Y:S01]  /*bb20*/  F2I.FTZ.U32.TRUNC.NTZ R7, R7 ;  /* 0x0000000700077305 */ /* 0x000e22000021f000 */
[----:B------:R-:W-:-:S05]  /*bb30*/  IMAD R6, R13, R6, R14 ;  /* 0x000000060d067224 */ /* 0x000fca00078e020e */
[----:B------:R-:W-:Y:S01]  /*bb40*/  ISETP.GE.U32.AND P1, PT, R6, R13, PT ;  /* 0x0000000d0600720c */ /* 0x000fe20003f26070 */
[----:B0-----:R-:W-:-:S12]  /*bb50*/  IMAD R15, R15, R7, RZ ;  /* 0x000000070f0f7224 */ /* 0x001fd800078e02ff */
[----:B------:R-:W-:Y:S01]  /*bb60*/  @P1 IMAD.IADD R6, R6, 0x1, -R13 ;  /* 0x0000000106061824 */ /* 0x000fe200078e0a0d */
[----:B------:R-:W-:-:S04]  /*bb70*/  @P1 IADD3 R36, PT, PT, R36, 0x1, RZ ;  /* 0x0000000124241810 */ /* 0x000fc80007ffe0ff */
[----:B------:R-:W-:Y:S01]  /*bb80*/  ISETP.GE.U32.AND P2, PT, R6, R13, PT ;  /* 0x0000000d0600720c */ /* 0x000fe20003f46070 */
[----:B------:R-:W-:-:S05]  /*bb90*/  VIADD R6, R3, 0xfffffffc ;  /* 0xfffffffc03067836 */ /* 0x000fca0000000000 */
[----:B------:R-:W-:Y:S01]  /*bba0*/  LEA R12, R6, UR4, 0x2 ;  /* 0x00000004060c7c11 */ /* 0x000fe2000f8e10ff */
[----:B------:R-:W-:-:S05]  /*bbb0*/  HFMA2 R6, -RZ, RZ, 0, 0 ;  /* 0x00000000ff067431 */ /* 0x000fca00000001ff */
[----:B------:R-:W-:Y:S02]  /*bbc0*/  IMAD.HI.U32 R7, R7, R15, R6 ;  /* 0x0000000f07077227 */ /* 0x000fe400078e0006 */
[----:B------:R0:W2:Y:S02]  /*bbd0*/  LDC R15, c[0x0][R12+0x388] ;  /* 0x0000e2000c0f7b82 */ /* 0x0000a40000000800 */
[----:B------:R-:W-:Y:S01]  /*bbe0*/  @P2 VIADD R36, R36, 0x1 ;  /* 0x0000000124242836 */ /* 0x000fe20000000000 */
[----:B------:R-:W-:Y:S02]  /*bbf0*/  @!P3 LOP3.LUT R36, RZ, R13, RZ, 0x33, !PT ;  /* 0x0000000dff24b212 */ /* 0x000fe400078e33ff */
[----:B------:R-:W-:-:S03]  /*bc00*/  ISETP.NE.U32.AND P3, PT, R37, RZ, PT ;  /* 0x000000ff2500720c */ /* 0x000fc60003f65070 */
[----:B------:R-:W-:Y:S01]  /*bc10*/  IMAD.HI.U32 R20, R7, R36, RZ ;  /* 0x0000002407147227 */ /* 0x000fe200078e00ff */
[----:B------:R-:W-:Y:S01]  /*bc20*/  IADD3 R7, PT, PT, R10, 0xffffffe, RZ ;  /* 0x0ffffffe0a077810 */ /* 0x000fe20007ffe0ff */
[----:B0-----:R-:W0:Y:S01]  /*bc30*/  LDC R12, c[0x0][R12+0x3ec] ;  /* 0x0000fb000c0c7b82 */ /* 0x001e220000000800 */
[----:B------:R-:W-:Y:S01]  /*bc40*/  IADD3 R10, PT, PT, R3, -0x5, RZ ;  /* 0xfffffffb030a7810 */ /* 0x000fe20007ffe0ff */
[----:B------:R-:W-:-:S03]  /*bc50*/  IMAD.MOV R6, RZ, RZ, -R20 ;  /* 0x000000ffff067224 */ /* 0x000fc600078e0a14 */
[----:B------:R-:W4:Y:S01]  /*bc60*/  F2I.FTZ.U32.TRUNC.NTZ R7, R7 ;  /* 0x0000000700077305 */ /* 0x000f22000021f000 */
[----:B------:R-:W-:Y:S01]  /*bc70*/  IMAD R6, R37, R6, R36 ;  /* 0x0000000625067224 */ /* 0x000fe200078e0224 */
[----:B------:R-:W-:-:S04]  /*bc80*/  LEA R10, R10, UR4, 0x2 ;  /* 0x000000040a0a7c11 */ /* 0x000fc8000f8e10ff */
[----:B------:R-:W-:Y:S01]  /*bc90*/  ISETP.GE.U32.AND P1, PT, R6, R37, PT ;  /* 0x000000250600720c */ /* 0x000fe20003f26070 */
[----:B----4-:R-:W-:-:S12]  /*bca0*/  IMAD R39, R39, R7, RZ ;  /* 0x0000000727277224 */ /* 0x010fd800078e02ff */
[----:B------:R-:W-:Y:S02]  /*bcb0*/  @P1 IMAD.IADD R6, R6, 0x1, -R37 ;  /* 0x0000000106061824 */ /* 0x000fe400078e0a25 */
[----:B------:R-:W-:-:S03]  /*bcc0*/  @P1 VIADD R20, R20, 0x1 ;  /* 0x0000000114141836 */ /* 0x000fc60000000000 */
[----:B------:R-:W-:Y:S01]  /*bcd0*/  ISETP.GE.U32.AND P2, PT, R6, R37, PT ;  /* 0x000000250600720c */ /* 0x000fe20003f46070 */
[----:B------:R-:W-:-:S05]  /*bce0*/  HFMA2 R6, -RZ, RZ, 0, 0 ;  /* 0x00000000ff067431 */ /* 0x000fca00000001ff */
[----:B------:R-:W-:Y:S02]  /*bcf0*/  IMAD.HI.U32 R7, R7, R39, R6 ;  /* 0x0000002707077227 */ /* 0x000fe400078e0006 */
[----:B------:R4:W5:Y:S01]  /*bd00*/  LDC R39, c[0x0][R10+0x388] ;  /* 0x0000e2000a277b82 */ /* 0x0009620000000800 */
[----:B--2---:R-:W2:Y:S01]  /*bd10*/  I2F.U32.RP R38, R15 ;  /* 0x0000000f00267306 */ /* 0x004ea20000209000 */
[----:B------:R-:W-:-:S03]  /*bd20*/  IADD3 R43, PT, PT, RZ, -R15, RZ ;  /* 0x8000000fff2b7210 */ /* 0x000fc60007ffe0ff */
[----:B------:R-:W-:Y:S01]  /*bd30*/  @P2 VIADD R20, R20, 0x1 ;  /* 0x0000000114142836 */ /* 0x000fe20000000000 */
[----:B------:R-:W-:Y:S02]  /*bd40*/  @!P3 LOP3.LUT R20, RZ, R37, RZ, 0x33, !PT ;  /* 0x00000025ff14b212 */ /* 0x000fe400078e33ff */
[----:B------:R-:W-:Y:S01]  /*bd50*/  ISETP.NE.U32.AND P3, PT, R35, RZ, PT ;  /* 0x000000ff2300720c */ /* 0x000fe20003f65070 */
[----:B----4-:R-:W4:Y:S02]  /*bd60*/  LDC R10, c[0x0][R10+0x3ec] ;  /* 0x0000fb000a0a7b82 */ /* 0x010f240000000800 */
[----:B------:R-:W-:-:S04]  /*bd70*/  IMAD.HI.U32 R40, R7, R20, RZ ;  /* 0x0000001407287227 */ /* 0x000fc800078e00ff */
[----:B------:R-:W-:Y:S01]  /*bd80*/  IMAD.MOV R6, RZ, RZ, -R40 ;  /* 0x000000ffff067224 */ /* 0x000fe200078e0a28 */
[----:B--2---:R-:W2:Y:S03]  /*bd90*/  MUFU.RCP R38, R38 ;  /* 0x0000002600267308 */ /* 0x004ea60000001000 */
[----:B------:R-:W-:-:S05]  /*bda0*/  IMAD R6, R35, R6, R20 ;  /* 0x0000000623067224 */ /* 0x000fca00078e0214 */
[----:B------:R-:W-:Y:S02]  /*bdb0*/  ISETP.GE.U32.AND P1, PT, R6, R35, PT ;  /* 0x000000230600720c */ /* 0x000fe40003f26070 */
[----:B--2---:R-:W-:-:S11]  /*bdc0*/  IADD3 R7, PT, PT, R38, 0xffffffe, RZ ;  /* 0x0ffffffe26077810 */ /* 0x004fd60007ffe0ff */
[----:B------:R-:W-:Y:S01]  /*bdd0*/  @P1 IMAD.IADD R6, R6, 0x1, -R35 ;  /* 0x0000000106061824 */ /* 0x000fe200078e0a23 */
[----:B------:R-:W-:Y:S01]  /*bde0*/  @P1 IADD3 R40, PT, PT, R40, 0x1, RZ ;  /* 0x0000000128281810 */ /* 0x000fe20007ffe0ff */
[----:B------:R-:W2:Y:S03]  /*bdf0*/  F2I.FTZ.U32.TRUNC.NTZ R7, R7 ;  /* 0x0000000700077305 */ /* 0x000ea6000021f000 */
[----:B------:R-:W-:Y:S01]  /*be00*/  ISETP.GE.U32.AND P2, PT, R6, R35, PT ;  /* 0x000000230600720c */ /* 0x000fe20003f46070 */
[----:B------:R-:W-:-:S04]  /*be10*/  VIADD R6, R3, 0xfffffffa ;  /* 0xfffffffa03067836 */ /* 0x000fc80000000000 */
[----:B-----5:R-:W5:Y:S01]  /*be20*/  I2F.U32.RP R42, R39 ;  /* 0x00000027002a7306 */ /* 0x020f620000209000 */
[----:B------:R-:W-:Y:S01]  /*be30*/  LEA R38, R6, UR4, 0x2 ;  /* 0x0000000406267c11 */ /* 0x000fe2000f8e10ff */
[----:B------:R-:W-:Y:S01]  /*be40*/  HFMA2 R6, -RZ, RZ, 0, 0 ;  /* 0x00000000ff067431 */ /* 0x000fe200000001ff */
[----:B------:R-:W-:Y:S01]  /*be50*/  IADD3 R45, PT, PT, RZ, -R39, RZ ;  /* 0x80000027ff2d7210 */ /* 0x000fe20007ffe0ff */
[----:B--2---:R-:W-:-:S04]  /*be60*/  IMAD R43, R43, R7, RZ ;  /* 0x000000072b2b7224 */ /* 0x004fc800078e02ff */
[----:B------:R-:W-:Y:S01]  /*be70*/  @P2 VIADD R40, R40, 0x1 ;  /* 0x0000000128282836 */ /* 0x000fe20000000000 */
[----:B------:R-:W-:Y:S01]  /*be80*/  @!P3 LOP3.LUT R40, RZ, R35, RZ, 0x33, !PT ;  /* 0x00000023ff28b212 */ /* 0x000fe200078e33ff */
[----:B------:R-:W-:Y:S01]  /*be90*/  IMAD.HI.U32 R7, R7, R43, R6 ;  /* 0x0000002b07077227 */ /* 0x000fe200078e0006 */
[----:B------:R-:W-:Y:S01]  /*bea0*/  ISETP.NE.U32.AND P3, PT, R15, RZ, PT ;  /* 0x000000ff0f00720c */ /* 0x000fe20003f65070 */
[----:B------:R2:W1:Y:S01]  /*beb0*/  LDC R43, c[0x0][R38+0x388] ;  /* 0x0000e200262b7b82 */ /* 0x0004620000000800 */
[----:B-----5:R-:W5:Y:S03]  /*bec0*/  MUFU.RCP R42, R42 ;  /* 0x0000002a002a7308 */ /* 0x020f660000001000 */
[----:B------:R-:W-:-:S04]  /*bed0*/  IMAD.HI.U32 R44, R7, R40, RZ ;  /* 0x00000028072c7227 */ /* 0x000fc800078e00ff */
[----:B------:R-:W-:Y:S01]  /*bee0*/  IMAD.MOV R6, RZ, RZ, -R44 ;  /* 0x000000ffff067224 */ /* 0x000fe200078e0a2c */
[----:B--2---:R-:W2:Y:S03]  /*bef0*/  LDC R38, c[0x0][R38+0x3ec] ;  /* 0x0000fb0026267b82 */ /* 0x004ea60000000800 */
[----:B------:R-:W-:-:S05]  /*bf00*/  IMAD R6, R15, R6, R40 ;  /* 0x000000060f067224 */ /* 0x000fca00078e0228 */
[----:B------:R-:W-:Y:S02]  /*bf10*/  ISETP.GE.U32.AND P1, PT, R6, R15, PT ;  /* 0x0000000f0600720c */ /* 0x000fe40003f26070 */
[----:B-----5:R-:W-:Y:S02]  /*bf20*/  IADD3 R7, PT, PT, R42, 0xffffffe, RZ ;  /* 0x0ffffffe2a077810 */ /* 0x020fe40007ffe0ff */
[C---:B------:R-:W-:Y:S01]  /*bf30*/  IADD3 R42, PT, PT, R3.reuse, -0x7, RZ ;  /* 0xfffffff9032a7810 */ /* 0x040fe20007ffe0ff */
[----:B------:R-:W-:-:S03]  /*bf40*/  VIADD R3, R3, 0xfffffff8 ;  /* 0xfffffff803037836 */ /* 0x000fc60000000000 */
[----:B------:R-:W5:Y:S01]  /*bf50*/  F2I.FTZ.U32.TRUNC.NTZ R7, R7 ;  /* 0x0000000700077305 */ /* 0x000f62000021f000 */
[----:B------:R-:W-:-:S04]  /*bf60*/  LEA R42, R42, UR4, 0x2 ;  /* 0x000000042a2a7c11 */ /* 0x000fc8000f8e10ff */
[----:B------:R-:W-:Y:S02]  /*bf70*/  @P1 IMAD.IADD R6, R6, 0x1, -R15 ;  /* 0x0000000106061824 */ /* 0x000fe400078e0a0f */
[----:B------:R-:W-:-:S03]  /*bf80*/  @P1 VIADD R44, R44, 0x1 ;  /* 0x000000012c2c1836 */ /* 0x000fc60000000000 */
[----:B------:R-:W-:Y:S01]  /*bf90*/  ISETP.GE.U32.AND P2, PT, R6, R15, PT ;  /* 0x0000000f0600720c */ /* 0x000fe20003f46070 */
[----:B------:R-:W-:Y:S02]  /*bfa0*/  HFMA2 R6, -RZ, RZ, 0, 0 ;  /* 0x00000000ff067431 */ /* 0x000fe400000001ff */
[----:B-----5:R-:W-:-:S04]  /*bfb0*/  IMAD R45, R45, R7, RZ ;  /* 0x000000072d2d7224 */ /* 0x020fc800078e02ff */
[----:B------:R-:W-:Y:S02]  /*bfc0*/  IMAD.HI.U32 R7, R7, R45, R6 ;  /* 0x0000002d07077227 */ /* 0x000fe400078e0006 */
[----:B------:R5:W3:Y:S01]  /*bfd0*/  LDC R45, c[0x0][R42+0x388] ;  /* 0x0000e2002a2d7b82 */ /* 0x000ae20000000800 */
[----:B-1----:R-:W1:Y:S03]  /*bfe0*/  I2F.U32.RP R47, R43 ;  /* 0x0000002b002f7306 */ /* 0x002e660000209000 */
[----:B------:R-:W-:Y:S01]  /*bff0*/  @P2 VIADD R44, R44, 0x1 ;  /* 0x000000012c2c2836 */ /* 0x000fe20000000000 */
[----:B------:R-:W-:Y:S02]  /*c000*/  @!P3 LOP3.LUT R44, RZ, R15, RZ, 0x33, !PT ;  /* 0x0000000fff2cb212 */ /* 0x000fe400078e33ff */
[----:B------:R-:W-:Y:S02]  /*c010*/  ISETP.NE.U32.AND P3, PT, R39, RZ, PT ;  /* 0x000000ff2700720c */ /* 0x000fe40003f65070 */
[----:B------:R-:W-:Y:S01]  /*c020*/  IADD3 R53, PT, PT, RZ, -R43, RZ ;  /* 0x8000002bff357210 */ /* 0x000fe20007ffe0ff */
[----:B------:R-:W-:Y:S01]  /*c030*/  IMAD.HI.U32 R46, R7, R44, RZ ;  /* 0x0000002c072e7227 */ /* 0x000fe200078e00ff */
[----:B-----5:R-:W5:Y:S03]  /*c040*/  LDC R42, c[0x0][R42+0x3ec] ;  /* 0x0000fb002a2a7b82 */ /* 0x020f660000000800 */
[----:B------:R-:W-:Y:S01]  /*c050*/  IMAD.MOV R6, RZ, RZ, -R46 ;  /* 0x000000ffff067224 */ /* 0x000fe200078e0a2e */
[----:B-1----:R-:W1:Y:S03]  /*c060*/  MUFU.RCP R47, R47 ;  /* 0x0000002f002f7308 */ /* 0x002e660000001000 */
[----:B------:R-:W-:-:S05]  /*c070*/  IMAD R6, R39, R6, R44 ;  /* 0x0000000627067224 */ /* 0x000fca00078e022c */
[----:B------:R-:W-:Y:S02]  /*c080*/  ISETP.GE.U32.AND P1, PT, R6, R39, PT ;  /* 0x000000270600720c */ /* 0x000fe40003f26070 */
[----:B-1----:R-:W-:-:S11]  /*c090*/  IADD3 R7, PT, PT, R47, 0xffffffe, RZ ;  /* 0x0ffffffe2f077810 */ /* 0x002fd60007ffe0ff */
[----:B------:R-:W-:Y:S01]  /*c0a0*/  @P1 IMAD.IADD R6, R6, 0x1, -R39 ;  /* 0x0000000106061824 */ /* 0x000fe200078e0a27 */
[----:B------:R-:W-:Y:S02]  /*c0b0*/  LEA R47, R3, UR4, 0x2 ;  /* 0x00000004032f7c11 */ /* 0x000fe4000f8e10ff */
[----:B------:R-:W-:Y:S01]  /*c0c0*/  @P1 IADD3 R46, PT, PT, R46, 0x1, RZ ;  /* 0x000000012e2e1810 */ /* 0x000fe20007ffe0ff */
[----:B------:R-:W1:Y:S01]  /*c0d0*/  F2I.FTZ.U32.TRUNC.NTZ R7, R7 ;  /* 0x0000000700077305 */ /* 0x000e62000021f000 */
[-C--:B------:R-:W-:Y:S01]  /*c0e0*/  ISETP.GE.U32.AND P2, PT, R6, R39.reuse, PT ;  /* 0x000000270600720c */ /* 0x080fe20003f46070 */
[----:B------:R-:W-:Y:S01]  /*c0f0*/  HFMA2 R6, -RZ, RZ, 0, 0 ;  /* 0x00000000ff067431 */ /* 0x000fe200000001ff */
[----:B------:R0:W4:Y:S05]  /*c100*/  LDC R48, c[0x0][R47+0x388] ;  /* 0x0000e2002f307b82 */ /* 0x00012a0000000800 */
[----:B---3--:R-:W3:Y:S03]  /*c110*/  I2F.U32.RP R51, R45 ;  /* 0x0000002d00337306 */ /* 0x008ee60000209000 */
[----:B0-----:R-:W0:Y:S03]  /*c120*/  LDC R47, c[0x0][R47+0x3ec] ;  /* 0x0000fb002f2f7b82 */ /* 0x001e260000000800 */
[----:B------:R-:W-:Y:S01]  /*c130*/  @P2 VIADD R46, R46, 0x1 ;  /* 0x000000012e2e2836 */ /* 0x000fe20000000000 */
[----:B------:R-:W-:Y:S01]  /*c140*/  @!P3 LOP3.LUT R46, RZ, R39, RZ, 0x33, !PT ;  /* 0x00000027ff2eb212 */ /* 0x000fe200078e33ff */
[----:B-1----:R-:W-:Y:S01]  /*c150*/  IMAD R53, R53, R7, RZ ;  /* 0x0000000735357224 */ /* 0x002fe200078e02ff */
[----:B------:R-:W-:-:S03]  /*c160*/  ISETP.NE.U32.AND P3, PT, R43, RZ, PT ;  /* 0x000000ff2b00720c */ /* 0x000fc60003f65070 */
[----:B------:R-:W-:Y:S01]  /*c170*/  IMAD.HI.U32 R7, R7, R53, R6 ;  /* 0x0000003507077227 */ /* 0x000fe200078e0006 */
[----:B---3--:R-:W1:Y:S05]  /*c180*/  MUFU.RCP R51, R51 ;  /* 0x0000003300337308 */ /* 0x008e6a0000001000 */
[----:B------:R-:W-:-:S04]  /*c190*/  IMAD.HI.U32 R50, R7, R46, RZ ;  /* 0x0000002e07327227 */ /* 0x000fc800078e00ff */
[----:B------:R-:W-:-:S04]  /*c1a0*/  IMAD.MOV R6, RZ, RZ, -R50 ;  /* 0x000000ffff067224 */ /* 0x000fc800078e0a32 */
[----:B------:R-:W-:-:S05]  /*c1b0*/  IMAD R6, R43, R6, R46 ;  /* 0x000000062b067224 */ /* 0x000fca00078e022e */
[----:B------:R-:W-:Y:S02]  /*c1c0*/  ISETP.GE.U32.AND P1, PT, R6, R43, PT ;  /* 0x0000002b0600720c */ /* 0x000fe40003f26070 */
[----:B-1----:R-:W-:-:S06]  /*c1d0*/  IADD3 R7, PT, PT, R51, 0xffffffe, RZ ;  /* 0x0ffffffe33077810 */ /* 0x002fcc0007ffe0ff */
[----:B------:R-:W1:Y:S05]  /*c1e0*/  F2I.FTZ.U32.TRUNC.NTZ R7, R7 ;  /* 0x0000000700077305 */ /* 0x000e6a000021f000 */
[----:B------:R-:W-:Y:S02]  /*c1f0*/  @P1 IMAD.IADD R6, R6, 0x1, -R43 ;  /* 0x0000000106061824 */ /* 0x000fe400078e0a2b */
[----:B------:R-:W-:Y:S01]  /*c200*/  @P1 VIADD R50, R50, 0x1 ;  /* 0x0000000132321836 */ /* 0x000fe20000000000 */
[----:B----4-:R-:W3:Y:S02]  /*c210*/  I2F.U32.RP R53, R48 ;  /* 0x0000003000357306 */ /* 0x010ee40000209000 */
[----:B------:R-:W-:-:S02]  /*c220*/  ISETP.GE.U32.AND P2, PT, R6, R43, PT ;  /* 0x0000002b0600720c */ /* 0x000fc40003f46070 */
[----:B------:R-:W-:-:S05]  /*c230*/  IADD3 R6, PT, PT, RZ, -R45, RZ ;  /* 0x8000002dff067210 */ /* 0x000fca0007ffe0ff */
[----:B-1----:R-:W-:Y:S02]  /*c240*/  IMAD R51, R6, R7, RZ ;  /* 0x0000000706337224 */ /* 0x002fe400078e02ff */
[----:B------:R-:W-:-:S04]  /*c250*/  IMAD.MOV.U32 R6, RZ, RZ, RZ ;  /* 0x000000ffff067224 */ /* 0x000fc800078e00ff */
[----:B------:R-:W-:Y:S01]  /*c260*/  @P2 IADD3 R50, PT, PT, R50, 0x1, RZ ;  /* 0x0000000132322810 */ /* 0x000fe20007ffe0ff */
[----:B------:R-:W-:Y:S01]  /*c270*/  IMAD.HI.U32 R51, R7, R51, R6 ;  /* 0x0000003307337227 */ /* 0x000fe200078e0006 */
[----:B------:R-:W-:Y:S01]  /*c280*/  @!P3 LOP3.LUT R50, RZ, R43, RZ, 0x33, !PT ;  /* 0x0000002bff32b212 */ /* 0x000fe200078e33ff */
[----:B---3--:R-:W1:Y:S01]  /*c290*/  MUFU.RCP R53, R53 ;  /* 0x0000003500357308 */ /* 0x008e620000001000 */
[----:B------:R-:W-:-:S03]  /*c2a0*/  ISETP.NE.U32.AND P3, PT, R45, RZ, PT ;  /* 0x000000ff2d00720c */ /* 0x000fc60003f65070 */
[----:B------:R-:W-:-:S05]  /*c2b0*/  IMAD.HI.U32 R51, R51, R50, RZ ;  /* 0x0000003233337227 */ /* 0x000fca00078e00ff */
[----:B------:R-:W-:-:S05]  /*c2c0*/  IADD3 R6, PT, PT, -R51, RZ, RZ ;  /* 0x000000ff33067210 */ /* 0x000fca0007ffe1ff */
[----:B------:R-:W-:Y:S02]  /*c2d0*/  IMAD R6, R45, R6, R50 ;  /* 0x000000062d067224 */ /* 0x000fe400078e0232 */
[----:B-1----:R-:W-:-:S03]  /*c2e0*/  VIADD R7, R53, 0xffffffe ;  /* 0x0ffffffe35077836 */ /* 0x002fc60000000000 */
[----:B------:R-:W-:Y:S01]  /*c2f0*/  ISETP.GE.U32.AND P1, PT, R6, R45, PT ;  /* 0x0000002d0600720c */ /* 0x000fe20003f26070 */
[----:B------:R-:W-:Y:S02]  /*c300*/  IMAD.MOV R53, RZ, RZ, -R48 ;  /* 0x000000ffff357224 */ /* 0x000fe400078e0a30 */
[----:B------:R-:W1:Y:S10]  /*c310*/  F2I.FTZ.U32.TRUNC.NTZ R7, R7 ;  /* 0x0000000700077305 */ /* 0x000e74000021f000 */
[----:B------:R-:W-:-:S02]  /*c320*/  @P1 IADD3 R6, PT, PT, -R45, R6, RZ ;  /* 0x000000062d061210 */ /* 0x000fc40007ffe1ff */
[----:B------:R-:W-:Y:S02]  /*c330*/  @P1 IADD3 R51, PT, PT, R51, 0x1, RZ ;  /* 0x0000000133331810 */ /* 0x000fe40007ffe0ff */
[----:B------:R-:W-:Y:S01]  /*c340*/  ISETP.GE.U32.AND P2, PT, R6, R45, PT ;  /* 0x0000002d0600720c */ /* 0x000fe20003f46070 */
[----:B------:R-:W-:Y:S02]  /*c350*/  HFMA2 R6, -RZ, RZ, 0, 0 ;  /* 0x00000000ff067431 */ /* 0x000fe400000001ff */
[----:B-1----:R-:W-:-:S04]  /*c360*/  IMAD R53, R53, R7, RZ ;  /* 0x0000000735357224 */ /* 0x002fc800078e02ff */
[----:B------:R-:W-:Y:S01]  /*c370*/  IMAD.HI.U32 R6, R7, R53, R6 ;  /* 0x0000003507067227 */ /* 0x000fe200078e0006 */
[----:B------:R-:W-:-:S05]  /*c380*/  IADD3 R53, PT, PT, -R36, RZ, RZ ;  /* 0x000000ff24357210 */ /* 0x000fca0007ffe1ff */
[----:B------:R-:W-:Y:S01]  /*c390*/  @P2 VIADD R51, R51, 0x1 ;  /* 0x0000000133332836 */ /* 0x000fe20000000000 */
[----:B------:R-:W-:Y:S01]  /*c3a0*/  @!P3 LOP3.LUT R51, RZ, R45, RZ, 0x33, !PT ;  /* 0x0000002dff33b212 */ /* 0x000fe200078e33ff */
[----:B------:R-:W-:Y:S01]  /*c3b0*/  IMAD R13, R13, R53, R14 ;  /* 0x000000350d0d7224 */ /* 0x000fe200078e020e */
[----:B------:R-:W-:Y:S01]  /*c3c0*/  ISETP.NE.U32.AND P3, PT, R48, RZ, PT ;  /* 0x000000ff3000720c */ /* 0x000fe20003f65070 */
[----:B------:R-:W-:Y:S02]  /*c3d0*/  IMAD.MOV R14, RZ, RZ, -R20 ;  /* 0x000000ffff0e7224 */ /* 0x000fe400078e0a14 */
[----:B------:R-:W-:-:S04]  /*c3e0*/  IMAD.HI.U32 R6, R6, R51, RZ ;  /* 0x0000003306067227 */ /* 0x000fc800078e00ff */
[----:B------:R-:W-:Y:S02]  /*c3f0*/  IMAD.MOV R7, RZ, RZ, -R6 ;  /* 0x000000ffff077224 */ /* 0x000fe400078e0a06 */
[----:B------:R-:W-:Y:S01]  /*c400*/  IMAD R52, R13, R52, R9 ;  /* 0x000000340d347224 */ /* 0x000fe200078e0209 */
[----:B------:R-:W-:Y:S01]  /*c410*/  IADD3 R9, PT, PT, -R40, RZ, RZ ;  /* 0x000000ff28097210 */ /* 0x000fe20007ffe1ff */
[----:B------:R-:W-:Y:S02]  /*c420*/  IMAD R7, R48, R7, R51 ;  /* 0x0000000730077224 */ /* 0x000fe400078e0233 */
[----:B------:R-:W-:Y:S02]  /*c430*/  IMAD R36, R37, R14, R36 ;  /* 0x0000000e25247224 */ /* 0x000fe400078e0224 */
[----:B------:R-:W-:Y:S01]  /*c440*/  IMAD R20, R35, R9, R20 ;  /* 0x0000000923147224 */ /* 0x000fe200078e0214 */
[----:B------:R-:W-:Y:S01]  /*c450*/  ISETP.GE.U32.AND P1, PT, R7, R48, PT ;  /* 0x000000300700720c */ /* 0x000fe20003f26070 */
[----:B------:R-:W-:-:S02]  /*c460*/  IMAD R36, R36, R41, R52 ;  /* 0x0000002924247224 */ /* 0x000fc400078e0234 */
[----:B------:R-:W-:Y:S02]  /*c470*/  IMAD.MOV R9, RZ, RZ, -R44 ;  /* 0x000000ffff097224 */ /* 0x000fe400078e0a2c */
[----:B------:R-:W-:Y:S02]  /*c480*/  IMAD R33, R20, R33, R36 ;  /* 0x0000002114217224 */ /* 0x000fe400078e0224 */
[----:B------:R-:W-:-:S04]  /*c490*/  IMAD R15, R15, R9, R40 ;  /* 0x000000090f0f7224 */ /* 0x000fc800078e0228 */
[----:B------:R-:W-:Y:S02]  /*c4a0*/  IMAD R15, R15, R12, R33 ;  /* 0x0000000c0f0f7224 */ /* 0x000fe400078e0221 */
        /* <DEDUP_REMOVED lines=12> */
[----:B--2---:R-:W-:Y:S02]  /*c570*/  IMAD R15, R43, R38, R15 ;  /* 0x000000262b0f7224 */ /* 0x004fe400078e020f */
[----:B------:R-:W-:Y:S01]  /*c580*/  IMAD R45, R45, R7, R50 ;  /* 0x000000072d2d7224 */ /* 0x000fe200078e0232 */
[----:B------:R-:W-:Y:S01]  /*c590*/  MOV R14, R6 ;  /* 0x00000006000e7202 */ /* 0x000fe20000000f00 */
[----:B------:R-:W-:-:S02]  /*c5a0*/  IMAD.MOV R9, RZ, RZ, -R6 ;  /* 0x000000ffff097224 */ /* 0x000fc400078e0a06 */
[----:B-----5:R-:W-:Y:S02]  /*c5b0*/  IMAD R42, R45, R42, R15 ;  /* 0x0000002a2d2a7224 */ /* 0x020fe400078e020f */
[----:B------:R-:W-:-:S04]  /*c5c0*/  IMAD R9, R48, R9, R51 ;  /* 0x0000000930097224 */ /* 0x000fc800078e0233 */
[----:B0-----:R-:W-:Y:S01]  /*c5d0*/  IMAD R9, R9, R47, R42 ;  /* 0x0000002f09097224 */ /* 0x001fe200078e022a */
[----:B------:R-:W-:Y:S06]  /*c5e0*/  @P1 BRA `(.L_x_1168) ;  /* 0xfffffff000cc1947 */ /* 0x000fec000383ffff */
[----:B------:R-:W-:Y:S05]  /*c5f0*/  BSYNC.RECONVERGENT B1 ;  /* 0x0000000000017941 */ /* 0x000fea0003800200 */
.L_x_1167:
        /* <DEDUP_REMOVED lines=26> */
[----:B----4-:R-:W-:Y:S02]  /*c7a0*/  HFMA2 R12, -RZ, RZ, 0, 0 ;  /* 0x00000000ff0c7431 */ /* 0x010fe400000001ff */
[----:B-----5:R-:W-:-:S04]  /*c7b0*/  IMAD R11, R11, R13, RZ ;  /* 0x0000000d0b0b7224 */ /* 0x020fc800078e02ff */
[----:B------:R-:W-:Y:S01]  /*c7c0*/  IMAD.HI.U32 R11, R13, R11, R12 ;  /* 0x0000000b0d0b7227 */ /* 0x000fe200078e000c */
[----:B------:R-:W-:-:S05]  /*c7d0*/  IADD3 R13, PT, PT, R15, 0xffffffe, RZ ;  /* 0x0ffffffe0f0d7810 */ /* 0x000fca0007ffe0ff */
[----:B------:R-:W-:Y:S01]  /*c7e0*/  IMAD.HI.U32 R11, R11, R14, RZ ;  /* 0x0000000e0b0b7227 */ /* 0x000fe200078e00ff */
[----:B------:R-:W-:Y:S03]  /*c7f0*/  F2I.FTZ.U32.TRUNC.NTZ R13, R13 ;  /* 0x0000000d000d7305 */ /* 0x000fe6000021f000 */
[----:B------:R-:W-:-:S04]  /*c800*/  IMAD.MOV R12, RZ, RZ, -R11 ;  /* 0x000000ffff0c7224 */ /* 0x000fc800078e0a0b */
[----:B------:R-:W-:-:S05]  /*c810*/  IMAD R12, R7, R12, R14 ;  /* 0x0000000c070c7224 */ /* 0x000fca00078e020e */
[----:B------:R-:W-:Y:S01]  /*c820*/  ISETP.GE.U32.AND P1, PT, R12, R7, PT ;  /* 0x000000070c00720c */ /* 0x000fe20003f26070 */
[----:B---3--:R-:W3:-:S12]  /*c830*/  I2F.U32.RP R35, R6 ;  /* 0x0000000600237306 */ /* 0x008ed80000209000 */
[----:B------:R-:W-:Y:S02]  /*c840*/  @P1 IMAD.IADD R12, R12, 0x1, -R7 ;  /* 0x000000010c0c1824 */ /* 0x000fe400078e0a07 */
[----:B------:R-:W-:-:S03]  /*c850*/  @P1 VIADD R11, R11, 0x1 ;  /* 0x000000010b0b1836 */ /* 0x000fc60000000000 */
[----:B------:R-:W-:Y:S02]  /*c860*/  ISETP.GE.U32.AND P2, PT, R12, R7, PT ;  /* 0x000000070c00720c */ /* 0x000fe40003f46070 */
[----:B------:R-:W-:Y:S01]  /*c870*/  IADD3 R12, PT, PT, RZ, -R2, RZ ;  /* 0x80000002ff0c7210 */ /* 0x000fe20007ffe0ff */
[----:B---3--:R-:W3:Y:S04]  /*c880*/  MUFU.RCP R35, R35 ;  /* 0x0000002300237308 */ /* 0x008ee80000001000 */
[----:B------:R-:W-:Y:S02]  /*c890*/  IMAD R15, R12, R13, RZ ;  /* 0x0000000d0c0f7224 */ /* 0x000fe400078e02ff */
[----:B------:R-:W-:-:S05]  /*c8a0*/  HFMA2 R12, -RZ, RZ, 0, 0 ;  /* 0x00000000ff0c7431 */ /* 0x000fca00000001ff */
[----:B------:R-:W-:Y:S01]  /*c8b0*/  IMAD.HI.U32 R20, R13, R15, R12 ;  /* 0x0000000f0d147227 */ /* 0x000fe200078e000c */
[----:B------:R-:W-:-:S03]  /*c8c0*/  LEA R15, R3, UR4, 0x2 ;  /* 0x00000004030f7c11 */ /* 0x000fc6000f8e10ff */
[----:B------:R-:W-:Y:S01]  /*c8d0*/  @P2 VIADD R11, R11, 0x1 ;  /* 0x000000010b0b2836 */ /* 0x000fe20000000000 */
[----:B------:R4:W5:Y:S01]  /*c8e0*/  LDC R12, c[0x0][R15+0x388] ;  /* 0x0000e2000f0c7b82 */ /* 0x0009620000000800 */
[----:B------:R-:W-:Y:S02]  /*c8f0*/  @!P3 LOP3.LUT R11, RZ, R7, RZ, 0x33, !PT ;  /* 0x00000007ff0bb212 */ /* 0x000fe400078e33ff */
[----:B------:R-:W-:Y:S02]  /*c900*/  ISETP.NE.U32.AND P3, PT, R2, RZ, PT ;  /* 0x000000ff0200720c */ /* 0x000fe40003f65070 */
[----:B---3--:R-:W-:Y:S01]  /*c910*/  IADD3 R36, PT, PT, R35, 0xffffffe, RZ ;  /* 0x0ffffffe23247810 */ /* 0x008fe20007ffe0ff */
[----:B------:R-:W-:Y:S02]  /*c920*/  IMAD.HI.U32 R13, R20, R11, RZ ;  /* 0x0000000b140d7227 */ /* 0x000fe400078e00ff */
[----:B----4-:R-:W3:Y:S01]  /*c930*/  LDC R15, c[0x0][R15+0x3ec] ;  /* 0x0000fb000f0f7b82 */ /* 0x010ee20000000800 */
[----:B------:R4:W0:Y:S01]  /*c940*/  F2I.FTZ.U32.TRUNC.NTZ R37, R36 ;  /* 0x0000002400257305 */ /* 0x000822000021f000 */
[----:B------:R-:W-:-:S04]  /*c950*/  IMAD.MOV R33, RZ, RZ, -R13 ;  /* 0x000000ffff217224 */ /* 0x000fc800078e0a0d */
[----:B------:R-:W-:Y:S02]  /*c960*/  IMAD R33, R2, R33, R11 ;  /* 0x0000002102217224 */ /* 0x000fe400078e020b */
[----:B----4-:R-:W-:-:S03]  /*c970*/  IMAD.MOV.U32 R36, RZ, RZ, RZ ;  /* 0x000000ffff247224 */ /* 0x010fc600078e00ff */
[----:B------:R-:W-:-:S13]  /*c980*/  ISETP.GE.U32.AND P1, PT, R33, R2, PT ;  /* 0x000000022100720c */ /* 0x000fda0003f26070 */
[----:B------:R-:W-:Y:S02]  /*c990*/  @P1 IMAD.IADD R33, R33, 0x1, -R2 ;  /* 0x0000000121211824 */ /* 0x000fe400078e0a02 */
[----:B------:R-:W-:-:S03]  /*c9a0*/  @P1 VIADD R13, R13, 0x1 ;  /* 0x000000010d0d1836 */ /* 0x000fc60000000000 */
[----:B------:R-:W-:Y:S02]  /*c9b0*/  ISETP.GE.U32.AND P2, PT, R33, R2, PT ;  /* 0x000000022100720c */ /* 0x000fe40003f46070 */
[----:B------:R-:W-:-:S05]  /*c9c0*/  IADD3 R33, PT, PT, RZ, -R6, RZ ;  /* 0x80000006ff217210 */ /* 0x000fca0007ffe0ff */
[----:B0-----:R-:W-:Y:S01]  /*c9d0*/  IMAD R33, R33, R37, RZ ;  /* 0x0000002521217224 */ /* 0x001fe200078e02ff */
[----:B-----5:R-:W0:Y:S03]  /*c9e0*/  I2F.U32.RP R38, R12 ;  /* 0x0000000c00267306 */ /* 0x020e260000209000 */
[----:B------:R-:W-:Y:S02]  /*c9f0*/  IMAD.HI.U32 R20, R37, R33, R36 ;  /* 0x0000002125147227 */ /* 0x000fe400078e0024 */
[----:B------:R-:W-:Y:S02]  /*ca00*/  @P2 IADD3 R13, PT, PT, R13, 0x1, RZ ;  /* 0x000000010d0d2810 */ /* 0x000fe40007ffe0ff */
[----:B------:R-:W-:Y:S02]  /*ca10*/  @!P3 LOP3.LUT R13, RZ, R2, RZ, 0x33, !PT ;  /* 0x00000002ff0db212 */ /* 0x000fe400078e33ff */
[----:B------:R-:W-:-:S03]  /*ca20*/  ISETP.NE.U32.AND P3, PT, R6, RZ, PT ;  /* 0x000000ff0600720c */ /* 0x000fc60003f65070 */
[----:B------:R-:W-:-:S05]  /*ca30*/  IMAD.HI.U32 R33, R20, R13, RZ ;  /* 0x0000000d14217227 */ /* 0x000fca00078e00ff */
[----:B------:R-:W-:Y:S01]  /*ca40*/  IADD3 R35, PT, PT, -R33, RZ, RZ ;  /* 0x000000ff21237210 */ /* 0x000fe20007ffe1ff */
[----:B0-----:R-:W0:Y:S04]  /*ca50*/  MUFU.RCP R38, R38 ;  /* 0x0000002600267308 */ /* 0x001e280000001000 */
[----:B------:R-:W-:-:S05]  /*ca60*/  IMAD R35, R6, R35, R13 ;  /* 0x0000002306237224 */ /* 0x000fca00078e020d */
[----:B------:R-:W-:Y:S01]  /*ca70*/  ISETP.GE.U32.AND P1, PT, R35, R6, PT ;  /* 0x000000062300720c */ /* 0x000fe20003f26070 */
[----:B0-----:R-:W-:-:S04]  /*ca80*/  VIADD R36, R38, 0xffffffe ;  /* 0x0ffffffe26247836 */ /* 0x001fc80000000000 */
[----:B------:R0:W4:Y:S08]  /*ca90*/  F2I.FTZ.U32.TRUNC.NTZ R37, R36 ;  /* 0x0000002400257305 */ /* 0x000130000021f000 */
[----:B------:R-:W-:Y:S02]  /*caa0*/  @P1 IADD3 R35, PT, PT, -R6, R35, RZ ;  /* 0x0000002306231210 */ /* 0x000fe40007ffe1ff */
[----:B------:R-:W-:-:S02]  /*cab0*/  @P1 IADD3 R33, PT, PT, R33, 0x1, RZ ;  /* 0x0000000121211810 */ /* 0x000fc40007ffe0ff */
[----:B------:R-:W-:Y:S01]  /*cac0*/  ISETP.GE.U32.AND P2, PT, R35, R6, PT ;  /* 0x000000062300720c */ /* 0x000fe20003f46070 */
[----:B------:R-:W-:Y:S02]  /*cad0*/  IMAD.MOV R35, RZ, RZ, -R12 ;  /* 0x000000ffff237224 */ /* 0x000fe400078e0a0c */
[----:B0-----:R-:W-:Y:S02]  /*cae0*/  HFMA2 R36, -RZ, RZ, 0, 0 ;  /* 0x00000000ff247431 */ /* 0x001fe400000001ff */
[----:B----4-:R-:W-:-:S08]  /*caf0*/  IMAD R35, R35, R37, RZ ;  /* 0x0000002523237224 */ /* 0x010fd000078e02ff */
[----:B------:R-:W-:Y:S01]  /*cb00*/  @P2 VIADD R33, R33, 0x1 ;  /* 0x0000000121212836 */ /* 0x000fe20000000000 */
[----:B------:R-:W-:Y:S01]  /*cb10*/  @!P3 LOP3.LUT R33, RZ, R6, RZ, 0x33, !PT ;  /* 0x00000006ff21b212 */ /* 0x000fe200078e33ff */
[----:B------:R-:W-:Y:S01]  /*cb20*/  IMAD.HI.U32 R20, R37, R35, R36 ;  /* 0x0000002325147227 */ /* 0x000fe200078e0024 */
[----:B------:R-:W-:-:S05]  /*cb30*/  ISETP.NE.U32.AND P3, PT, R12, RZ, PT ;  /* 0x000000ff0c00720c */ /* 0x000fca0003f65070 */
[----:B------:R-:W-:-:S04]  /*cb40*/  IMAD.HI.U32 R20, R20, R33, RZ ;  /* 0x0000002114147227 */ /* 0x000fc800078e00ff */
[----:B------:R-:W-:-:S04]  /*cb50*/  IMAD.MOV R35, RZ, RZ, -R20 ;  /* 0x000000ffff237224 */ /* 0x000fc800078e0a14 */
[----:B------:R-:W-:-:S05]  /*cb60*/  IMAD R35, R12, R35, R33 ;  /* 0x000000230c237224 */ /* 0x000fca00078e0221 */
[----:B------:R-:W-:-:S13]  /*cb70*/  ISETP.GE.U32.AND P1, PT, R35, R12, PT ;  /* 0x0000000c2300720c */ /* 0x000fda0003f26070 */
[----:B------:R-:W-:Y:S02]  /*cb80*/  @P1 IADD3 R35, PT, PT, -R12, R35, RZ ;  /* 0x000000230c231210 */ /* 0x000fe40007ffe1ff */
[----:B------:R-:W-:Y:S02]  /*cb90*/  @P1 IADD3 R20, PT, PT, R20, 0x1, RZ ;  /* 0x0000000114141810 */ /* 0x000fe40007ffe0ff */
[----:B------:R-:W-:Y:S01]  /*cba0*/  ISETP.GE.U32.AND P2, PT, R35, R12, PT ;  /* 0x0000000c2300720c */ /* 0x000fe20003f46070 */
[----:B------:R-:W-:-:S04]  /*cbb0*/  IMAD.MOV R35, RZ, RZ, -R11 ;  /* 0x000000ffff237224 */ /* 0x000fc800078e0a0b */
[----:B------:R-:W-:Y:S01]  /*cbc0*/  IMAD R14, R7, R35, R14 ;  /* 0x00000023070e7224 */ /* 0x000fe200078e020e */
[----:B------:R-:W-:-:S03]  /*cbd0*/  IADD3 R7, PT, PT, -R13, RZ, RZ ;  /* 0x000000ff0d077210 */ /* 0x000fc60007ffe1ff */
[----:B------:R-:W-:Y:S02]  /*cbe0*/  IMAD R14, R14, R8, R9 ;  /* 0x000000080e0e7224 */ /* 0x000fe400078e0209 */
[----:B------:R-:W-:Y:S01]  /*cbf0*/  IMAD R11, R2, R7, R11 ;  /* 0x00000007020b7224 */ /* 0x000fe200078e020b */
[----:B------:R-:W-:Y:S01]  /*cc00*/  IADD3 R2, PT, PT, -R33, RZ, RZ ;  /* 0x000000ff21027210 */ /* 0x000fe20007ffe1ff */
[----:B------:R-:W-:Y:S01]  /*cc10*/  @P2 VIADD R20, R20, 0x1 ;  /* 0x0000000114142836 */ /* 0x000fe20000000000 */
[----:B------:R-:W-:Y:S01]  /*cc20*/  @!P3 LOP3.LUT R20, RZ, R12, RZ, 0x33, !PT ;  /* 0x0000000cff14b212 */ /* 0x000fe200078e33ff */
[----:B--2---:R-:W-:Y:S02]  /*cc30*/  IMAD R11, R11, R4, R14 ;  /* 0x000000040b0b7224 */ /* 0x004fe400078e020e */
[----:B------:R-:W-:Y:S01]  /*cc40*/  IMAD R6, R6, R2, R13 ;  /* 0x0000000206067224 */ /* 0x000fe200078e020d */
[----:B------:R-:W-:Y:S01]  /*cc50*/  IADD3 R9, PT, PT, -R20, RZ, RZ ;  /* 0x000000ff14097210 */ /* 0x000fe20007ffe1ff */
[----:B------:R-:W-:-:S02]  /*cc60*/  IMAD.MOV.U32 R14, RZ, RZ, R20 ;  /* 0x000000ffff0e7224 */ /* 0x000fc400078e0014 */
[----:B-1----:R-:W-:Y:S02]  /*cc70*/  IMAD R6, R6, R10, R11 ;  /* 0x0000000a06067224 */ /* 0x002fe400078e020b */
[----:B------:R-:W-:-:S04]  /*cc80*/  IMAD R9, R12, R9, R33 ;  /* 0x000000090c097224 */ /* 0x000fc800078e0221 */
[----:B---3--:R-:W-:-:S07]  /*cc90*/  IMAD R9, R9, R15, R6 ;  /* 0x0000000f09097224 */ /* 0x008fce00078e0206 */
.L_x_1169:
[----:B------:R-:W-:Y:S05]  /*cca0*/  @!P0 BRA `(.L_x_1166) ;  /* 0x00000004004c8947 */ /* 0x000fea0003800000 */
[----:B------:R-:W-:Y:S02]  /*ccb0*/  ISETP.NE.AND P1, PT, R5, 0x1, PT ;  /* 0x000000010500780c */ /* 0x000fe40003f25270 */
[----:B------:R-:W-:-:S11]  /*ccc0*/  ISETP.NE.AND P0, PT, R21, RZ, PT ;  /* 0x000000ff1500720c */ /* 0x000fd60003f05270 */
[----:B------:R-:W-:Y:S05]  /*ccd0*/  @!P1 BRA `(.L_x_1170) ;  /* 0x0000000000d09947 */ /* 0x000fea0003800000 */
[C---:B------:R-:W-:Y:S01]  /*cce0*/  IADD3 R2, PT, PT, R3.reuse, -0x1, RZ ;  /* 0xffffffff03027810 */ /* 0x040fe20007ffe0ff */
[----:B------:R-:W-:Y:S01]  /*ccf0*/  UMOV UR4, 0xd8 ;  /* 0x000000d800047882 */ /* 0x000fe20000000000 */
[----:B------:R-:W-:Y:S02]  /*cd00*/  IADD3 R3, PT, PT, R3, -0x2, RZ ;  /* 0xfffffffe03037810 */ /* 0x000fe40007ffe0ff */
        /* <DEDUP_REMOVED lines=26> */
[----:B------:R-:W-:Y:S02]  /*ceb0*/  @P1 IADD3 R6, PT, PT, -R7, R6, RZ ;  /* 0x0000000607061210 */ /* 0x000fe40007ffe1ff */
[----:B------:R-:W-:Y:S02]  /*cec0*/  @P1 IADD3 R11, PT, PT, R11, 0x1, RZ ;  /* 0x000000010b0b1810 */ /* 0x000fe40007ffe0ff */
        /* <DEDUP_REMOVED lines=17> */
[----:B------:R-:W-:Y:S01]  /*cfe0*/  MOV R14, R6 ;  /* 0x00000006000e7202 */ /* 0x000fe20000000f00 */
[----:B------:R-:W-:-:S04]  /*cff0*/  IMAD.MOV R5, RZ, RZ, -R6 ;  /* 0x000000ffff057224 */ /* 0x000fc800078e0a06 */
[----:B------:R-:W-:-:S04]  /*d000*/  IMAD R5, R10, R5, R11 ;  /* 0x000000050a057224 */ /* 0x000fc800078e020b */
[----:B--2---:R-:W-:-:S07]  /*d010*/  IMAD R9, R5, R8, R4 ;  /* 0x0000000805097224 */ /* 0x004fce00078e0204 */
.L_x_1170:
        /* <DEDUP_REMOVED lines=25> */
[----:B------:R-:W-:Y:S01]  /*d1b0*/  IMAD R2, R5, R2, R14 ;  /* 0x0000000205027224 */ /* 0x000fe200078e020e */
[----:B------:R-:W-:-:S03]  /*d1c0*/  MOV R14, R3 ;  /* 0x00000003000e7202 */ /* 0x000fc60000000f00 */
[----:B0-----:R-:W-:-:S07]  /*d1d0*/  IMAD R9, R2, R6, R9 ;  /* 0x0000000602097224 */ /* 0x001fce00078e0209 */
.L_x_1166:
[----:B------:R-:W0:Y:S01]  /*d1e0*/  LDCU UR4, c[0x0][0x4c4] ;  /* 0x00009880ff0477ac */ /* 0x000e220008000800 */
[----:B------:R-:W-:Y:S01]  /*d1f0*/  IMAD.MOV.U32 R33, RZ, RZ, RZ ;  /* 0x000000ffff217224 */ /* 0x000fe200078e00ff */
[----:B------:R-:W-:Y:S01]  /*d200*/  MOV R13, RZ ;  /* 0x000000ff000d7202 */ /* 0x000fe20000000f00 */
[----:B0-----:R-:W-:-:S07]  /*d210*/  IMAD R12, R14, UR4, R9 ;  /* 0x000000040e0c7c24 */ /* 0x001fce000f8e0209 */
.L_x_1160:
[----:B------:R-:W-:Y:S05]  /*d220*/  BSYNC.RECONVERGENT B0 ;  /* 0x0000000000007941 */ /* 0x000fea0003800200 */
.L_x_1159:
        /* <DEDUP_REMOVED lines=8> */
[----:B--2---:R-:W-:-:S04]  /*d2b0*/  @P0 IADD3 R4, P1, PT, R6, R5, RZ ;  /* 0x0000000506040210 */ /* 0x004fc80007f3e0ff */
[----:B0-----:R-:W-:-:S04]  /*d2c0*/  @P0 IADD3.X R21, PT, PT, RZ, R7, RZ, P1, !PT ;  /* 0x00000007ff150210 */ /* 0x001fc80000ffe4ff */
[----:B------:R-:W-:-:S05]  /*d2d0*/  SHF.R.U64 R8, R4, 0x2, R21 ;  /* 0x0000000204087819 */ /* 0x000fca0000001215 */
[----:B------:R-:W-:-:S05]  /*d2e0*/  VIADD R5, R8, 0x1 ;  /* 0x0000000108057836 */ /* 0x000fca0000000000 */
[----:B------:R-:W-:Y:S02]  /*d2f0*/  ISETP.NE.AND P0, PT, R5, RZ, PT ;  /* 0x000000ff0500720c */ /* 0x000fe40003f05270 */
[----:B------:R-:W-:Y:S01]  /*d300*/  SHF.R.U32.HI R21, RZ, 0x2, R21 ;  /* 0x00000002ff157819 */ /* 0x000fe20000011615 */
[----:B------:R-:W-:-:S03]  /*d310*/  IMAD.WIDE.U32 R8, R8, -0x2daee0ad, RZ ;  /* 0xd2511f5308087825 */ /* 0x000fc600078e00ff */
[----:B------:R-:W-:Y:S01]  /*d320*/  IADD3 R7, PT, PT, R21, 0x1, RZ ;  /* 0x0000000115077810 */ /* 0x000fe20007ffe0ff */
[----:B------:R-:W-:Y:S01]  /*d330*/  IMAD.HI.U32 R15, R5, -0x2daee0ad, RZ ;  /* 0xd2511f53050f7827 */ /* 0x000fe200078e00ff */
[----:B---3--:R-:W-:-:S05]  /*d340*/  LOP3.LUT R36, R21, R19, R2, 0x96, !PT ;  /* 0x0000001315247212 */ /* 0x008fca00078e9602 */
[----:B------:R-:W-:Y:S01]  /*d350*/  @P0 IMAD.MOV R7, RZ, RZ, R21 ;  /* 0x000000ffff070224 */ /* 0x000fe200078e0215 */
[-C--:B------:R-:W-:Y:S02]  /*d360*/  LOP3.LUT R40, R9, R3.reuse, RZ, 0x3c, !PT ;  /* 0x0000000309287212 */ /* 0x080fe400078e3cff */
[----:B------:R-:W-:Y:S01]  /*d370*/  LOP3.LUT R15, R15, R3, RZ, 0x3c, !PT ;  /* 0x000000030f0f7212 */ /* 0x000fe200078e3cff */
[----:B------:R-:W-:Y:S01]  /*d380*/  IMAD.WIDE.U32 R36, R36, -0x2daee0ad, RZ ;  /* 0xd2511f5324247825 */ /* 0x000fe200078e00ff */
[----:B------:R-:W-:Y:S02]  /*d390*/  LOP3.LUT R7, R19, R7, R2, 0x96, !PT ;  /* 0x0000000713077212 */ /* 0x000fe400078e9602 */
[----:B------:R-:W-:Y:S01]  /*d3a0*/  IADD3 R11, PT, PT, R3, -0x4498517b, RZ ;  /* 0xbb67ae85030b7810 */ /* 0x000fe20007ffe0ff */
[----:B------:R-:W-:Y:S01]  /*d3b0*/  IMAD.WIDE.U32 R40, R40, -0x326172a9, RZ ;  /* 0xcd9e8d5728287825 */ /* 0x000fe200078e00ff */
[----:B------:R-:W-:Y:S02]  /*d3c0*/  IADD3 R5, PT, PT, R2, -0x61c88647, RZ ;  /* 0x9e3779b902057810 */ /* 0x000fe40007ffe0ff */
[----:B------:R-:W-:Y:S01]  /*d3d0*/  IADD3 R9, PT, PT, R8, -0x2daee0ad, RZ ;  /* 0xd2511f5308097810 */ /* 0x000fe20007ffe0ff */
[----:B------:R-:W-:Y:S01]  /*d3e0*/  IMAD.WIDE.U32 R38, R15, -0x326172a9, RZ ;  /* 0xcd9e8d570f267825 */ /* 0x000fe200078e00ff */
[----:B------:R-:W-:-:S03]  /*d3f0*/  LOP3.LUT R8, R11, R8, R37, 0x96, !PT ;  /* 0x000000080b087212 */ /* 0x000fc600078e9625 */
[----:B------:R-:W-:Y:S01]  /*d400*/  IMAD.WIDE.U32 R6, R7, -0x2daee0ad, RZ ;  /* 0xd2511f5307067825 */ /* 0x000fe200078e00ff */
[CC--:B------:R-:W-:Y:S02]  /*d410*/  LOP3.LUT R14, R5.reuse, R18.reuse, R41, 0x96, !PT ;  /* 0x00000012050e7212 */ /* 0x0c0fe400078e9629 */
[----:B------:R-:W-:Y:S02]  /*d420*/  LOP3.LUT R10, R5, R18, R39, 0x96, !PT ;  /* 0x00000012050a7212 */ /* 0x000fe400078e9627 */
[----:B------:R-:W-:Y:S01]  /*d430*/  LOP3.LUT R20, R11, R9, R7, 0x96, !PT ;  /* 0x000000090b147212 */ /* 0x000fe200078e9607 */
[----:B------:R-:W-:Y:S01]  /*d440*/  IMAD.WIDE.U32 R8, R8, -0x326172a9, RZ ;  /* 0xcd9e8d5708087825 */ /* 0x000fe200078e00ff */
[----:B------:R-:W-:-:S03]  /*d450*/  IADD3 R5, PT, PT, R2, 0x3c6ef372, RZ ;  /* 0x3c6ef37202057810 */ /* 0x000fc60007ffe0ff */
[----:B------:R-:W-:Y:S02]  /*d460*/  VIADD R7, R3, 0x76cf5d0a ;  /* 0x76cf5d0a03077836 */ /* 0x000fe40000000000 */
[----:B------:R-:W-:Y:S01]  /*d470*/  IMAD.WIDE.U32 R14, R14, -0x2daee0ad, RZ ;  /* 0xd2511f530e0e7825 */ /* 0x000fe200078e00ff */
[----:B------:R-:W-:-:S03]  /*d480*/  LOP3.LUT R40, R5, R40, R9, 0x96, !PT ;  /* 0x0000002805287212 */ /* 0x000fc600078e9609 */
[----:B------:R-:W-:-:S04]  /*d490*/  IMAD.WIDE.U32 R10, R10, -0x2daee0ad, RZ ;  /* 0xd2511f530a0a7825 */ /* 0x000fc800078e00ff */
[----:B------:R-:W-:Y:S01]  /*d4a0*/  IMAD.WIDE.U32 R20, R20, -0x326172a9, RZ ;  /* 0xcd9e8d5714147825 */ /* 0x000fe200078e00ff */
[C---:B------:R-:W-:Y:S02]  /*d4b0*/  LOP3.LUT R41, R7.reuse, R36, R15, 0x96, !PT ;  /* 0x0000002407297212 */ /* 0x040fe400078e960f */
[----:B------:R-:W-:Y:S01]  /*d4c0*/  LOP3.LUT R39, R7, R6, R11, 0x96, !PT ;  /* 0x0000000607277212 */ /* 0x000fe200078e960b */
[----:B------:R-:W-:Y:S01]  /*d4d0*/  IMAD.WIDE.U32 R6, R40, -0x2daee0ad, RZ ;  /* 0xd2511f5328067825 */ /* 0x000fe200078e00ff */
[----:B------:R-:W-:Y:S02]  /*d4e0*/  LOP3.LUT R36, R5, R38, R21, 0x96, !PT ;  /* 0x0000002605247212 */ /* 0x000fe400078e9615 */
[----:B------:R-:W-:Y:S01]  /*d4f0*/  IADD3 R9, PT, PT, R3, 0x32370b8f, RZ ;  /* 0x32370b8f03097810 */ /* 0x000fe20007ffe0ff */
[----:B------:R-:W-:Y:S02]  /*d500*/  VIADD R5, R2, 0xdaa66d2b ;  /* 0xdaa66d2b02057836 */ /* 0x000fe40000000000 */
[----:B------:R-:W-:Y:S01]  /*d510*/  IMAD.WIDE.U32 R38, R39, -0x326172a9, RZ ;  /* 0xcd9e8d5727267825 */ /* 0x000fe200078e00ff */
[----:B------:R-:W-:-:S03]  /*d520*/  LOP3.LUT R14, R9, R14, R7, 0x96, !PT ;  /* 0x0000000e090e7212 */ /* 0x000fc600078e9607 */
[----:B------:R-:W-:-:S04]  /*d530*/  IMAD.WIDE.U32 R40, R41, -0x326172a9, RZ ;  /* 0xcd9e8d5729287825 */ /* 0x000fc800078e00ff */
[----:B------:R-:W-:Y:S01]  /*d540*/  IMAD.WIDE.U32 R36, R36, -0x2daee0ad, RZ ;  /* 0xd2511f5324247825 */ /* 0x000fe200078e00ff */
[C---:B------:R-:W-:Y:S02]  /*d550*/  LOP3.LUT R15, R5.reuse, R20, R39, 0x96, !PT ;  /* 0x00000014050f7212 */ /* 0x040fe400078e9627 */
[----:B------:R-:W-:Y:S02]  /*d560*/  LOP3.LUT R11, R5, R8, R41, 0x96, !PT ;  /* 0x00000008050b7212 */ /* 0x000fe400078e9629 */
[----:B------:R-:W-:Y:S01]  /*d570*/  LOP3.LUT R20, R9, R10, R37, 0x96, !PT ;  /* 0x0000000a09147212 */ /* 0x000fe200078e9625 */
[----:B------:R-:W-:Y:S01]  /*d580*/  IMAD.WIDE.U32 R8, R14, -0x326172a9, RZ ;  /* 0xcd9e8d570e087825 */ /* 0x000fe200078e00ff */
[----:B------:R-:W-:Y:S02]  /*d590*/  IADD3 R5, PT, PT, R2, 0x78dde6e4, RZ ;  /* 0x78dde6e402057810 */ /* 0x000fe40007ffe0ff */
[----:B------:R-:W-:Y:S01]  /*d5a0*/  IADD3 R7, PT, PT, R3, -0x126145ec, RZ ;  /* 0xed9eba1403077810 */ /* 0x000fe20007ffe0ff */
[----:B------:R-:W-:Y:S01]  /*d5b0*/  IMAD.WIDE.U32 R14, R15, -0x2daee0ad, RZ ;  /* 0xd2511f530f0e7825 */ /* 0x000fe200078e00ff */
[----:B------:R-:W-:-:S03]  /*d5c0*/  LOP3.LUT R40, R5, R40, R9, 0x96, !PT ;  /* 0x0000002805287212 */ /* 0x000fc600078e9609 */
[----:B------:R-:W-:-:S04]  /*d5d0*/  IMAD.WIDE.U32 R10, R11, -0x2daee0ad, RZ ;  /* 0xd2511f530b0a7825 */ /* 0x000fc800078e00ff */
[----:B------:R-:W-:Y:S01]  /*d5e0*/  IMAD.WIDE.U32 R20, R20, -0x326172a9, RZ ;  /* 0xcd9e8d5714147825 */ /* 0x000fe200078e00ff */
[C---:B------:R-:W-:Y:S02]  /*d5f0*/  LOP3.LUT R39, R7.reuse, R36, R15, 0x96, !PT ;  /* 0x0000002407277212 */ /* 0x040fe400078e960f */
[----:B------:R-:W-:Y:S01]  /*d600*/  LOP3.LUT R41, R7, R6, R11, 0x96, !PT ;  /* 0x0000000607297212 */ /* 0x000fe200078e960b */
[----:B------:R-:W-:Y:S01]  /*d610*/  VIADD R9, R3, 0xa9066899 ;  /* 0xa906689903097836 */ /* 0x000fe20000000000 */
[----:B------:R-:W-:Y:S01]  /*d620*/  LOP3.LUT R36, R5, R38, R21, 0x96, !PT ;  /* 0x0000002605247212 */ /* 0x000fe200078e9615 */
[----:B------:R-:W-:Y:S01]  /*d630*/  IMAD.WIDE.U32 R6, R40, -0x2daee0ad, RZ ;  /* 0xd2511f5328067825 */ /* 0x000fe200078e00ff */
[----:B------:R-:W-:-:S03]  /*d640*/  IADD3 R5, PT, PT, R2, 0x1715609d, RZ ;  /* 0x1715609d02057810 */ /* 0x000fc60007ffe0ff */
        /* <DEDUP_REMOVED lines=19> */
[----:B------:R-:W-:Y:S01]  /*d780*/  IMAD.WIDE.U32 R40, R41, -0x326172a9, RZ ;  /* 0xcd9e8d5729287825 */ /* 0x000fe200078e00ff */
[----:B------:R-:W-:Y:S02]  /*d790*/  IADD3 R5, PT, PT, R2, 0x5384540f, RZ ;  /* 0x5384540f02057810 */ /* 0x000fe40007ffe0ff */
[----:B------:R-:W-:Y:S01]  /*d7a0*/  LOP3.LUT R10, R9, R10, R7, 0x96, !PT ;  /* 0x0000000a090a7212 */ /* 0x000fe200078e9607 */
[----:B------:R-:W-:-:S04]  /*d7b0*/  IMAD.WIDE.U32 R36, R36, -0x2daee0ad, RZ ;  /* 0xd2511f5324247825 */ /* 0x000fc800078e00ff */
[----:B------:R-:W-:Y:S01]  /*d7c0*/  IMAD.WIDE.U32 R38, R39, -0x326172a9, RZ ;  /* 0xcd9e8d5727267825 */ /* 0x000fe200078e00ff */
[----:B------:R-:W-:Y:S02]  /*d7d0*/  LOP3.LUT R7, R5, R8, R41, 0x96, !PT ;  /* 0x0000000805077212 */ /* 0x000fe400078e9629 */
[----:B------:R-:W-:Y:S01]  /*d7e0*/  LOP3.LUT R14, R9, R14, R37, 0x96, !PT ;  /* 0x0000000e090e7212 */ /* 0x000fe200078e9625 */
[----:B------:R-:W-:Y:S01]  /*d7f0*/  IMAD.WIDE.U32 R8, R10, -0x326172a9, RZ ;  /* 0xcd9e8d570a087825 */ /* 0x000fe200078e00ff */
[----:B------:R-:W-:Y:S02]  /*d800*/  LOP3.LUT R11, R5, R20, R39, 0x96, !PT ;  /* 0x00000014050b7212 */ /* 0x000fe400078e9627 */
[----:B------:R-:W-:Y:S01]  /*d810*/  IADD3 R5, PT, PT, R2, -0xe443238, RZ ;  /* 0xf1bbcdc802057810 */ /* 0x000fe20007ffe0ff */
[----:B------:R-:W-:-:S03]  /*d820*/  VIADD R21, R3, 0xdb3d7428 ;  /* 0xdb3d742803157836 */ /* 0x000fc60000000000 */
[----:B------:R-:W-:Y:S02]  /*d830*/  LOP3.LUT R40, R5, R40, R9, 0x96, !PT ;  /* 0x0000002805287212 */ /* 0x000fe400078e9609 */
[----:B------:R-:W-:Y:S01]  /*d840*/  LOP3.LUT R9, R4, 0x3, RZ, 0xc0, !PT ;  /* 0x0000000304097812 */ /* 0x000fe200078ec0ff */
[----:B------:R-:W-:Y:S01]  /*d850*/  VIADD R37, R3, 0x96a522ad ;  /* 0x96a522ad03257836 */ /* 0x000fe20000000000 */
[----:B------:R-:W-:Y:S01]  /*d860*/  IADD3 R35, PT, PT, R2, -0x700cb87f, RZ ;  /* 0x8ff3478102237810 */ /* 0x000fe20007ffe0ff */
[----:B------:R-:W-:Y:S01]  /*d870*/  IMAD.WIDE.U32 R2, R7, -0x2daee0ad, RZ ;  /* 0xd2511f5307027825 */ /* 0x000fe200078e00ff */
[----:B------:R-:W-:-:S03]  /*d880*/  ISETP.GT.AND P0, PT, R9, 0x1, PT ;  /* 0x000000010900780c */ /* 0x000fc60003f04270 */
[----:B------:R-:W-:-:S04]  /*d890*/  IMAD.WIDE.U32 R10, R11, -0x2daee0ad, RZ ;  /* 0xd2511f530b0a7825 */ /* 0x000fc800078e00ff */
[----:B------:R-:W-:Y:S01]  /*d8a0*/  IMAD.WIDE.U32 R14, R14, -0x326172a9, RZ ;  /* 0xcd9e8d570e0e7825 */ /* 0x000fe200078e00ff */
[C---:B------:R-:W-:Y:S02]  /*d8b0*/  LOP3.LUT R6, R21.reuse, R6, R3, 0x96, !PT ;  /* 0x0000000615067212 */ /* 0x040fe400078e9603 */
[----:B------:R-:W-:Y:S02]  /*d8c0*/  LOP3.LUT R21, R21, R36, R11, 0x96, !PT ;  /* 0x0000002415157212 */ /* 0x000fe400078e960b */
[----:B------:R-:W-:Y:S01]  /*d8d0*/  LOP3.LUT R38, R5, R38, R15, 0x96, !PT ;  /* 0x0000002605267212 */ /* 0x000fe200078e960f */
[----:B------:R-:W-:-:S04]  /*d8e0*/  IMAD.WIDE.U32 R4, R40, -0x2daee0ad, RZ ;  /* 0xd2511f5328047825 */ /* 0x000fc800078e00ff */
[----:B------:R-:W-:-:S04]  /*d8f0*/  IMAD.WIDE.U32 R6, R6, -0x326172a9, RZ ;  /* 0xcd9e8d5706067825 */ /* 0x000fc800078e00ff */
[----:B------:R-:W-:-:S04]  /*d900*/  IMAD.WIDE.U32 R20, R21, -0x326172a9, RZ ;  /* 0xcd9e8d5715147825 */ /* 0x000fc800078e00ff */
[----:B------:R-:W-:Y:S01]  /*d910*/  IMAD.HI.U32 R38, R38, -0x2daee0ad, RZ ;  /* 0xd2511f5326267827 */ /* 0x000fe200078e00ff */
[----:B------:R-:W-:Y:S02]  /*d920*/  LOP3.LUT R3, R37, R2, R5, 0x96, !PT ;  /* 0x0000000225037212 */ /* 0x000fe400078e9605 */
[C---:B------:R-:W-:Y:S02]  /*d930*/  LOP3.LUT R8, R35.reuse, R8, R7, 0x96, !PT ;  /* 0x0000000823087212 */ /* 0x040fe400078e9607 */
[----:B------:R-:W-:Y:S02]  /*d940*/  LOP3.LUT R14, R35, R14, R21, 0x96, !PT ;  /* 0x0000000e230e7212 */ /* 0x000fe400078e9615 */
[----:B------:R-:W-:Y:S01]  /*d950*/  LOP3.LUT R10, R37, R10, R38, 0x96, !PT ;  /* 0x0000000a250a7212 */ /* 0x000fe200078e9626 */
        /* <DEDUP_REMOVED lines=10> */
.L_x_1171:
        /* <DEDUP_REMOVED lines=8> */
.L_x_1172:
[----:B------:R-:W-:Y:S01]  /*da80*/  VIMNMX R5, PT, PT, R0, 0x4, PT ;  /* 0x0000000400057848 */ /* 0x000fe20003fe0100 */
[----:B------:R-:W-:Y:S01]  /*da90*/  HFMA2 R3, -RZ, RZ, 0.1171875, 0 ;  /* 0x2f800000ff037431 */ /* 0x000fe200000001ff */
[----:B------:R-:W-:Y:S01]  /*daa0*/  I2FP.F32.U32 R35, R8 ;  /* 0x0000000800237245 */ /* 0x000fe20000201000 */
[----:B------:R-:W-:Y:S01]  /*dab0*/  BSSY.RECONVERGENT B9, `(.L_x_1173) ;  /* 0x000009c000097945 */ /* 0x000fe20003800200 */
[----:B------:R-:W-:-:S03]  /*dac0*/  ISETP.GT.AND P0, PT, R5, 0x2, PT ;  /* 0x000000020500780c */ /* 0x000fc60003f04270 */
[----:B------:R-:W-:Y:S01]  /*dad0*/  BSSY.RELIABLE B8, `(.L_x_1174) ;  /* 0x0000077000087945 */ /* 0x000fe20003800100 */
[----:B------:R-:W-:Y:S01]  /*dae0*/  I2FP.F32.U32 R38, R6 ;  /* 0x0000000600267245 */ /* 0x000fe20000201000 */
[-C--:B------:R-:W-:Y:S01]  /*daf0*/  FFMA.FTZ R35, R35, R3.reuse, 1.1641532182693481445e-10 ;  /* 0x2f00000023237423 */ /* 0x080fe20000010003 */
[----:B------:R-:W-:Y:S02]  /*db00*/  I2FP.F32.U32 R2, R2 ;  /* 0x0000000200027245 */ /* 0x000fe40000201000 */
[----:B------:R-:W-:Y:S01]  /*db10*/  I2FP.F32.U32 R10, R10 ;  /* 0x0000000a000a7245 */ /* 0x000fe20000201000 */
[-C--:B------:R-:W-:Y:S02]  /*db20*/  FFMA.FTZ R38, R38, R3.reuse, 1.1641532182693481445e-10 ;  /* 0x2f00000026267423 */ /* 0x080fe40000010003 */
[-C--:B------:R-:W-:Y:S02]  /*db30*/  FFMA.FTZ R39, R2, R3.reuse, 1.1641532182693481445e-10 ;  /* 0x2f00000002277423 */ /* 0x080fe40000010003 */
[----:B------:R-:W-:Y:S01]  /*db40*/  FFMA.FTZ R41, R10, R3, 1.1641532182693481445e-10 ;  /* 0x2f0000000a297423 */ /* 0x000fe20000010003 */
[----:B------:R-:W-:Y:S06]  /*db50*/  @P0 BRA `(.L_x_1175) ;  /* 0x0000000000180947 */ /* 0x000fec0003800000 */
[----:B------:R-:W-:-:S05]  /*db60*/  IMAD.MOV.U32 R0, RZ, RZ, -0x1 ;  /* 0xffffffffff007424 */ /* 0x000fca00078e00ff */
[----:B------:R-:W-:-:S04]  /*db70*/  VIADDMNMX.U32 R0, R5, R0, 0x2, PT ;  /* 0x0000000205007446 */ /* 0x000fc80003800000 */
[----:B------:R-:W-:-:S04]  /*db80*/  SHF.L.U32 R0, R0, 0x2, RZ ;  /* 0x0000000200007819 */ /* 0x000fc800000006ff */
[----:B------:R-:W0:Y:S02]  /*db90*/  LDC R2, c[0x2][R0] ;  /* 0x0080000000027b82 */ /* 0x000e240000000800 */
[----:B0-----:R-:W-:-:S04]  /*dba0*/  SHF.R.S32.HI R3, RZ, 0x1f, R2 ;  /* 0x0000001fff037819 */ /* 0x001fc80000011402 */
.L_x_10000:
[----:B------:R-:W-:Y:S05]  /*dbb0*/  BRX R2 -0xdbc0                                                                                                                                                                                                                                                                                                                                                                                                                                                                               (*"BRANCH_TARGETS .L_x_10001,.L_x_10002,.L_x_10003"*) ;  /* 0xffffff2402107949 */ /* 0x000fea000383ffff */
.L_x_1175:
        /* <DEDUP_REMOVED lines=19> */
[----:B------:R1:W2:Y:S01]  /*dcf0*/  LDC.64 R2, c[0x4][R0] ;  /* 0x0100000000027b82 */ /* 0x0002a20000000a00 */
        /* <DEDUP_REMOVED lines=11> */
.L_x_1181:
[----:B------:R0:W5:Y:S02]  /*ddb0*/  LDG.E R0, desc[UR36][R36.64] ;  /* 0x0000002424007981 */ /* 0x000164000c1e1900 */
.L_x_1180:
[----:B------:R-:W-:Y:S05]  /*ddc0*/  BSYNC.RECONVERGENT B6 ;  /* 0x0000000000067941 */ /* 0x000fea0003800200 */
.L_x_1179:
[----:B------:R-:W1:Y:S01]  /*ddd0*/  LDCU.64 UR4, c[0x0][0x380] ;  /* 0x00007000ff0477ac */ /* 0x000e620008000a00 */
[----:B-----5:R-:W-:-:S04]  /*dde0*/  FSETP.GTU.FTZ.AND P0, PT, R41, R0, PT ;  /* 0x000000002900720b */ /* 0x020fc80003f1c000 */
[----:B------:R-:W-:Y:S02]  /*ddf0*/  SEL R5, RZ, 0x1, P0 ;  /* 0x00000001ff057807 */ /* 0x000fe40000000000 */
[----:B-1----:R-:W-:-:S04]  /*de00*/  IADD3 R2, P1, PT, R32, UR4, RZ ;  /* 0x0000000420027c10 */ /* 0x002fc8000ff3e0ff */
[----:B------:R-:W-:-:S05]  /*de10*/  IADD3.X R3, PT, PT, R33, UR5, RZ, P1, !PT ;  /* 0x0000000521037c10 */ /* 0x000fca0008ffe4ff */
[----:B------:R1:W-:Y:S04]  /*de20*/  STG.E.U8 desc[UR36][R2.64], R5 ;  /* 0x0000000502007986 */ /* 0x0003e8000c101124 */
.L_x_1177:
[----:B------:R-:W-:Y:S05]  /*de30*/  BSYNC.RELIABLE B7 ;  /* 0x0000000000077941 */ /* 0x000fea0003800100 */
.L_x_1176:
[----:B------:R-:W2:Y:S02]  /*de40*/  LDCU.64 UR4, c[0x0][0x458] ;  /* 0x00008b00ff0477ac */ /* 0x000ea40008000a00 */
[----:B--2---:R-:W-:-:S04]  /*de50*/  LEA R32, P0, R30, UR4, 0x2 ;  /* 0x000000041e207c11 */ /* 0x004fc8000f8010ff */
        /* <DEDUP_REMOVED lines=8> */
[----:B------:R-:W-:Y:S02]  /*dee0*/  HFMA2 R8, -RZ, RZ, 0, 3.7491321563720703125e-05 ;  /* 0x00000275ff087431 */ /* 0x000fe400000001ff */
[----:B------:R-:W-:Y:S01]  /*def0*/  IMAD.MOV.U32 R12, RZ, RZ, 0x1 ;  /* 0x00000001ff0c7424 */ /* 0x000fe200078e00ff */
[----:B-1----:R1:W3:Y:S01]  /*df00*/  LDC.64 R2, c[0x4][R0] ;  /* 0x0100000000027b82 */ /* 0x0022e20000000a00 */
[----:B------:R-:W4:Y:S01]  /*df10*/  LDCU.64 UR6, c[0x4][0x178] ;  /* 0x01002f00ff0677ac */ /* 0x000f220008000a00 */
[----:B------:R-:W-:Y:S01]  /*df20*/  MOV R13, RZ ;  /* 0x000000ff000d7202 */ /* 0x000fe20000000f00 */
[----:B------:R-:W5:Y:S01]  /*df30*/  LDCU.64 UR8, c[0x4][0x90] ;  /* 0x01001200ff0877ac */ /* 0x000f620008000a00 */
[----:B--2---:R-:W-:Y:S01]  /*df40*/  MOV R4, UR4 ;  /* 0x0000000400047c02 */ /* 0x004fe20008000f00 */
[----:B------:R-:W-:Y:S01]  /*df50*/  IMAD.U32 R5, RZ, RZ, UR5 ;  /* 0x00000005ff057e24 */ /* 0x000fe2000f8e00ff */
[----:B----4-:R-:W-:-:S02]  /*df60*/  MOV R6, UR6 ;  /* 0x0000000600067c02 */ /* 0x010fc40008000f00 */
[----:B------:R-:W-:Y:S01]  /*df70*/  MOV R7, UR7 ;  /* 0x0000000700077c02 */ /* 0x000fe20008000f00 */
[----:B-----5:R-:W-:Y:S01]  /*df80*/  IMAD.U32 R10, RZ, RZ, UR8 ;  /* 0x00000008ff0a7e24 */ /* 0x020fe2000f8e00ff */
[----:B-1----:R-:W-:-:S07]  /*df90*/  MOV R11, UR9 ;  /* 0x00000009000b7c02 */ /* 0x002fce0008000f00 */
[----:B------:R-:W-:-:S07]  /*dfa0*/  LEPC R20, `(.L_x_1184) ;  /* 0x000000001014794e */ /* 0x000fce0000000000 */
[----:B0--3--:R-:W-:Y:S05]  /*dfb0*/  CALL.ABS.NOINC R2 ;  /* 0x0000000002007343 */ /* 0x009fea0003c00000 */
.L_x_1184:
[----:B------:R2:W5:Y:S02]  /*dfc0*/  LDG.E R0, desc[UR36][R32.64] ;  /* 0x0000002420007981 */ /* 0x000564000c1e1900 */
.L_x_1183:
[----:B------:R-:W-:Y:S05]  /*dfd0*/  BSYNC.RECONVERGENT B6 ;  /* 0x0000000000067941 */ /* 0x000fea0003800200 */
.L_x_1182:
[----:B------:R-:W3:Y:S01]  /*dfe0*/  LDCU.64 UR4, c[0x0][0x380] ;  /* 0x00007000ff0477ac */ /* 0x000ee20008000a00 */
[----:B-----5:R-:W-:-:S04]  /*dff0*/  FSETP.GTU.FTZ.AND P0, PT, R39, R0, PT ;  /* 0x000000002700720b */ /* 0x020fc80003f1c000 */
[----:B-1----:R-:W-:Y:S02]  /*e000*/  SEL R5, RZ, 0x1, P0 ;  /* 0x00000001ff057807 */ /* 0x002fe40000000000 */
[----:B---3--:R-:W-:-:S04]  /*e010*/  IADD3 R2, P1, PT, R28, UR4, RZ ;  /* 0x000000041c027c10 */ /* 0x008fc8000ff3e0ff */
[----:B------:R-:W-:-:S05]  /*e020*/  IADD3.X R3, PT, PT, R29, UR5, RZ, P1, !PT ;  /* 0x000000051d037c10 */ /* 0x000fca0008ffe4ff */
[----:B------:R1:W-:Y:S04]  /*e030*/  STG.E.U8 desc[UR36][R2.64], R5 ;  /* 0x0000000502007986 */ /* 0x0003e8000c101124 */
.L_x_10002:
[----:B------:R-:W3:Y:S02]  /*e040*/  LDCU.64 UR4, c[0x0][0x458] ;  /* 0x00008b00ff0477ac */ /* 0x000ee40008000a00 */
[----:B---3--:R-:W-:-:S04]  /*e050*/  LEA R28, P0, R26, UR4, 0x2 ;  /* 0x000000041a1c7c11 */ /* 0x008fc8000f8010ff */
[----:B------:R-:W-:-:S05]  /*e060*/  LEA.HI.X R29, R26, UR5, R27, 0x2, P0 ;  /* 0x000000051a1d7c11 */ /* 0x000fca00080f141b */
[----:B-1----:R-:W3:Y:S01]  /*e070*/  LDG.E R3, desc[UR36][R28.64] ;  /* 0x000000241c037981 */ /* 0x002ee2000c1e1900 */
[----:B------:R-:W-:Y:S01]  /*e080*/  BSSY.RECONVERGENT B6, `(.L_x_1185) ;  /* 0x0000015000067945 */ /* 0x000fe20003800200 */
[C---:B---3--:R-:W-:Y:S02]  /*e090*/  FSETP.GE.FTZ.AND P1, PT, R3.reuse, RZ, PT ;  /* 0x000000ff0300720b */ /* 0x048fe40003f36000 */
[----:B------:R-:W-:-:S13]  /*e0a0*/  FSETP.GTU.FTZ.AND P0, PT, R3, 1, PT ;  /* 0x3f8000000300780b */ /* 0x000fda0003f1c000 */
[----:B------:R-:W-:Y:S05]  /*e0b0*/  @!P0 BRA P1, `(.L_x_1186) ;  /* 0x0000000000448947 */ /* 0x000fea0000800000 */
[----:B------:R-:W-:Y:S01]  /*e0c0*/  MOV R0, 0x1a0 ;  /* 0x000001a000007802 */ /* 0x000fe20000000f00 */
[----:B------:R-:W1:Y:S01]  /*e0d0*/  LDCU.64 UR4, c[0x4][0x190] ;  /* 0x01003200ff0477ac */ /* 0x000e620008000a00 */
[----:B------:R-:W-:Y:S02]  /*e0e0*/  HFMA2 R8, -RZ, RZ, 0, 3.778934478759765625e-05 ;  /* 0x0000027aff087431 */ /* 0x000fe400000001ff */
[----:B------:R-:W-:Y:S01]  /*e0f0*/  IMAD.MOV.U32 R12, RZ, RZ, 0x1 ;  /* 0x00000001ff0c7424 */ /* 0x000fe200078e00ff */
[----:B------:R3:W4:Y:S01]  /*e100*/  LDC.64 R2, c[0x4][R0] ;  /* 0x0100000000027b82 */ /* 0x0007220000000a00 */
[----:B------:R-:W5:Y:S01]  /*e110*/  LDCU.64 UR6, c[0x4][0x178] ;  /* 0x01002f00ff0677ac */ /* 0x000f620008000a00 */
[----:B------:R-:W-:Y:S01]  /*e120*/  MOV R13, RZ ;  /* 0x000000ff000d7202 */ /* 0x000fe20000000f00 */
[----:B------:R-:W0:Y:S01]  /*e130*/  LDCU.64 UR8, c[0x4][0x90] ;  /* 0x01001200ff0877ac */ /* 0x000e220008000a00 */
[----:B-1----:R-:W-:Y:S01]  /*e140*/  MOV R4, UR4 ;  /* 0x0000000400047c02 */ /* 0x002fe20008000f00 */
[----:B------:R-:W-:Y:S01]  /*e150*/  IMAD.U32 R5, RZ, RZ, UR5 ;  /* 0x00000005ff057e24 */ /* 0x000fe2000f8e00ff */
[----:B-----5:R-:W-:-:S02]  /*e160*/  MOV R6, UR6 ;  /* 0x0000000600067c02 */ /* 0x020fc40008000f00 */
[----:B------:R-:W-:Y:S01]  /*e170*/  MOV R7, UR7 ;  /* 0x0000000700077c02 */ /* 0x000fe20008000f00 */
[----:B0-----:R-:W-:Y:S01]  /*e180*/  IMAD.U32 R10, RZ, RZ, UR8 ;  /* 0x00000008ff0a7e24 */ /* 0x001fe2000f8e00ff */
[----:B---3--:R-:W-:-:S07]  /*e190*/  MOV R11, UR9 ;  /* 0x00000009000b7c02 */ /* 0x008fce0008000f00 */
[----:B------:R-:W-:-:S07]  /*e1a0*/  LEPC R20, `(.L_x_1187) ;  /* 0x000000001014794e */ /* 0x000fce0000000000 */
[----:B--2-4-:R-:W-:Y:S05]  /*e1b0*/  CALL.ABS.NOINC R2 ;  /* 0x0000000002007343 */ /* 0x014fea0003c00000 */
.L_x_1187:
[----:B------:R1:W5:Y:S02]  /*e1c0*/  LDG.E R3, desc[UR36][R28.64] ;  /* 0x000000241c037981 */ /* 0x000364000c1e1900 */
.L_x_1186:
[----:B------:R-:W-:Y:S05]  /*e1d0*/  BSYNC.RECONVERGENT B6 ;  /* 0x0000000000067941 */ /* 0x000fea0003800200 */
.L_x_1185:
[----:B------:R-:W3:Y:S01]  /*e1e0*/  LDCU.64 UR4, c[0x0][0x380] ;  /* 0x00007000ff0477ac */ /* 0x000ee20008000a00 */
[----:B-----5:R-:W-:-:S04]  /*e1f0*/  FSETP.GTU.FTZ.AND P0, PT, R38, R3, PT ;  /* 0x000000032600720b */ /* 0x020fc80003f1c000 */
[----:B------:R-:W-:Y:S02]  /*e200*/  SEL R5, RZ, 0x1, P0 ;  /* 0x00000001ff057807 */ /* 0x000fe40000000000 */
[----:B---3--:R-:W-:-:S04]  /*e210*/  IADD3 R2, P1, PT, R22, UR4, RZ ;  /* 0x0000000416027c10 */ /* 0x008fc8000ff3e0ff */
[----:B------:R-:W-:-:S05]  /*e220*/  IADD3.X R3, PT, PT, R23, UR5, RZ, P1, !PT ;  /* 0x0000000517037c10 */ /* 0x000fca0008ffe4ff */
[----:B------:R3:W-:Y:S04]  /*e230*/  STG.E.U8 desc[UR36][R2.64], R5 ;  /* 0x0000000502007986 */ /* 0x0007e8000c101124 */
.L_x_10001:
[----:B------:R-:W-:Y:S05]  /*e240*/  BSYNC.RELIABLE B8 ;  /* 0x0000000000087941 */ /* 0x000fea0003800100 */
.L_x_1174:
[----:B------:R-:W4:Y:S02]  /*e250*/  LDCU.64 UR4, c[0x0][0x458] ;  /* 0x00008b00ff0477ac */ /* 0x000f240008000a00 */
[----:B----4-:R-:W-:-:S04]  /*e260*/  LEA R22, P0, R24, UR4, 0x2 ;  /* 0x0000000418167c11 */ /* 0x010fc8000f8010ff */
[----:B------:R-:W-:-:S05]  /*e270*/  LEA.HI.X R23, R24, UR5, R25, 0x2, P0 ;  /* 0x0000000518177c11 */ /* 0x000fca00080f1419 */
[----:B------:R-:W4:Y:S01]  /*e280*/  LDG.E R0, desc[UR36][R22.64] ;  /* 0x0000002416007981 */ /* 0x000f22000c1e1900 */
[----:B------:R-:W-:Y:S01]  /*e290*/  BSSY.RECONVERGENT B6, `(.L_x_1188) ;  /* 0x0000015000067945 */ /* 0x000fe20003800200 */
[C---:B----4-:R-:W-:Y:S02]  /*e2a0*/  FSETP.GE.FTZ.AND P1, PT, R0.reuse, RZ, PT ;  /* 0x000000ff0000720b */ /* 0x050fe40003f36000 */
[----:B------:R-:W-:-:S13]  /*e2b0*/  FSETP.GTU.FTZ.AND P0, PT, R0, 1, PT ;  /* 0x3f8000000000780b */ /* 0x000fda0003f1c000 */
[----:B------:R-:W-:Y:S05]  /*e2c0*/  @!P0 BRA P1, `(.L_x_1189) ;  /* 0x0000000000448947 */ /* 0x000fea0000800000 */
[----:B------:R-:W-:Y:S01]  /*e2d0*/  MOV R0, 0x1a0 ;  /* 0x000001a000007802 */ /* 0x000fe20000000f00 */
[----:B------:R-:W4:Y:S01]  /*e2e0*/  LDCU.64 UR4, c[0x4][0x198] ;  /* 0x01003300ff0477ac */ /* 0x000f220008000a00 */
[----:B------:R-:W-:Y:S02]  /*e2f0*/  HFMA2 R8, -RZ, RZ, 0, 3.8087368011474609375e-05 ;  /* 0x0000027fff087431 */ /* 0x000fe400000001ff */
[----:B------:R-:W-:Y:S01]  /*e300*/  IMAD.MOV.U32 R12, RZ, RZ, 0x1 ;  /* 0x00000001ff0c7424 */ /* 0x000fe200078e00ff */
[----:B---3--:R3:W0:Y:S01]  /*e310*/  LDC.64 R2, c[0x4][R0] ;  /* 0x0100000000027b82 */ /* 0x0086220000000a00 */
[----:B------:R-:W5:Y:S01]  /*e320*/  LDCU.64 UR6, c[0x4][0x178] ;  /* 0x01002f00ff0677ac */ /* 0x000f620008000a00 */
[----:B------:R-:W-:Y:S01]  /*e330*/  MOV R13, RZ ;  /* 0x000000ff000d7202 */ /* 0x000fe20000000f00 */
[----:B------:R-:W1:Y:S01]  /*e340*/  LDCU.64 UR8, c[0x4][0x90] ;  /* 0x01001200ff0877ac */ /* 0x000e620008000a00 */
[----:B----4-:R-:W-:Y:S01]  /*e350*/  MOV R4, UR4 ;  /* 0x0000000400047c02 */ /* 0x010fe20008000f00 */
[----:B------:R-:W-:Y:S01]  /*e360*/  IMAD.U32 R5, RZ, RZ, UR5 ;  /* 0x00000005ff057e24 */ /* 0x000fe2000f8e00ff */
[----:B-----5:R-:W-:-:S02]  /*e370*/  MOV R6, UR6 ;  /* 0x0000000600067c02 */ /* 0x020fc40008000f00 */
[----:B------:R-:W-:Y:S01]  /*e380*/  MOV R7, UR7 ;  /* 0x0000000700077c02 */ /* 0x000fe20008000f00 */
[----:B-1----:R-:W-:Y:S01]  /*e390*/  IMAD.U32 R10, RZ, RZ, UR8 ;  /* 0x00000008ff0a7e24 */ /* 0x002fe2000f8e00ff */
[----:B---3--:R-:W-:-:S07]  /*e3a0*/  MOV R11, UR9 ;  /* 0x00000009000b7c02 */ /* 0x008fce0008000f00 */
[----:B------:R-:W-:-:S07]  /*e3b0*/  LEPC R20, `(.L_x_1190) ;  /* 0x000000001014794e */ /* 0x000fce0000000000 */
[----:B0-2---:R-:W-:Y:S05]  /*e3c0*/  CALL.ABS.NOINC R2 ;  /* 0x0000000002007343 */ /* 0x005fea0003c00000 */
.L_x_1190:
[----:B------:R4:W5:Y:S02]  /*e3d0*/  LDG.E R0, desc[UR36][R22.64] ;  /* 0x0000002416007981 */ /* 0x000964000c1e1900 */
.L_x_1189:
[----:B------:R-:W-:Y:S05]  /*e3e0*/  BSYNC.RECONVERGENT B6 ;  /* 0x0000000000067941 */ /* 0x000fea0003800200 */
.L_x_1188:
[----:B------:R-:W0:Y:S01]  /*e3f0*/  LDCU.64 UR4, c[0x0][0x380] ;  /* 0x00007000ff0477ac */ /* 0x000e220008000a00 */
[----:B-----5:R-:W-:-:S04]  /*e400*/  FSETP.GTU.FTZ.AND P0, PT, R35, R0, PT ;  /* 0x000000002300720b */ /* 0x020fc80003f1c000 */
[----:B---3--:R-:W-:Y:S02]  /*e410*/  SEL R5, RZ, 0x1, P0 ;  /* 0x00000001ff057807 */ /* 0x008fe40000000000 */
[----:B0-----:R-:W-:-:S04]  /*e420*/  IADD3 R2, P1, PT, R16, UR4, RZ ;  /* 0x0000000410027c10 */ /* 0x001fc8000ff3e0ff */
[----:B------:R-:W-:-:S05]  /*e430*/  IADD3.X R3, PT, PT, R17, UR5, RZ, P1, !PT ;  /* 0x0000000511037c10 */ /* 0x000fca0008ffe4ff */
[----:B------:R0:W-:Y:S01]  /*e440*/  STG.E.U8 desc[UR36][R2.64], R5 ;  /* 0x0000000502007986 */ /* 0x0001e2000c101124 */
[----:B------:R-:W-:Y:S05]  /*e450*/  BRA `(.L_x_1178) ;  /* 0x0000000000047947 */ /* 0x000fea0003800000 */
.L_x_10003:
[----:B------:R-:W-:Y:S05]  /*e460*/  BREAK.RELIABLE B8 ;  /* 0x0000000000087942 */ /* 0x000fea0003800100 */
.L_x_1178:
[----:B------:R-:W-:Y:S05]  /*e470*/  BSYNC.RECONVERGENT B9 ;  /* 0x0000000000097941 */ /* 0x000fea0003800200 */
.L_x_1173:
[----:B------:R-:W3:Y:S01]  /*e480*/  LDCU UR4, c[0x0][0x360] ;  /* 0x00006c00ff0477ac */ /* 0x000ee20008000800 */
[----:B0-----:R-:W3:Y:S01]  /*e490*/  LDC R3, c[0x0][0x370] ;  /* 0x0000dc00ff037b82 */ /* 0x001ee20000000800 */
[----:B------:R-:W0:Y:S01]  /*e4a0*/  LDCU UR5, c[0x0][0x530] ;  /* 0x0000a600ff0577ac */ /* 0x000e220008000800 */
[----:B---3--:R-:W-:-:S05]  /*e4b0*/  IMAD R3, R3, UR4, RZ ;  /* 0x0000000403037c24 */ /* 0x008fca000f8e02ff */
[----:B------:R-:W-:-:S04]  /*e4c0*/  LEA R34, R3, R34, 0x2 ;  /* 0x0000002203227211 */ /* 0x000fc800078e10ff */
[----:B0-----:R-:W-:-:S13]  /*e4d0*/  ISETP.GE.U32.AND P0, PT, R34, UR5, PT ;  /* 0x0000000522007c0c */ /* 0x001fda000bf06070 */
[----:B------:R-:W-:Y:S05]  /*e4e0*/  @!P0 BRA `(.L_x_1191) ;  /* 0xffffff1800f88947 */ /* 0x000fea000383ffff */
[----:B------:R-:W-:Y:S05]  /*e4f0*/  EXIT ;  /* 0x000000000000794d */ /* 0x000fea0003800000 */
.L_x_1192:
        /* <DEDUP_REMOVED lines=16> */
.L_x_10559:


//--------------------- .text._ZN2at4cuda57_GLOBAL__N__cd6b329d_24_DistributionBernoulli_cu_7537a20d21kernelPointwiseApply2IZNS_6native9templates4cuda28bernoulli_tensor_cuda_kernelIbfEEvRKNS_10TensorBaseES9_NS_15PhiloxCudaStateEEUliRbSB_SB_SB_RKfSD_SD_SD_E_bSC_jLin1ELi2ELi4ELi512ELi2EEEvNS0_6detail10TensorInfoIT0_T2_EENSG_IT1_SI_EESI_T_ --------------------------
	.section	.text._ZN2at4cuda57_GLOBAL__N__cd6b329d_24_DistributionBernoulli_cu_7537a20d21kernelPointwiseApply2IZNS_6native9templates4cuda28bernoulli_tensor_cuda_kernelIbfEEvRKNS_10TensorBaseES9_NS_15PhiloxCudaStateEEUliRbSB_SB_SB_RKfSD_SD_SD_E_bSC_jLin1ELi2ELi4ELi512ELi2EEEvNS0_6detail10TensorInfoIT0_T2_EENSG_IT1_SI_EESI_T_,"ax",@progbits
	.align	128
.text._ZN2at4cuda57_GLOBAL__N__cd6b329d_24_DistributionBernoulli_cu_7537a20d21kernelPointwiseApply2IZNS_6native9templates4cuda28bernoulli_tensor_cuda_kernelIbfEEvRKNS_10TensorBaseES9_NS_15PhiloxCudaStateEEUliRbSB_SB_SB_RKfSD_SD_SD_E_bSC_jLin1ELi2ELi4ELi512ELi2EEEvNS0_6detail10TensorInfoIT0_T2_EENSG_IT1_SI_EESI_T_:
        .type           _ZN2at4cuda57_GLOBAL__N__cd6b329d_24_DistributionBernoulli_cu_7537a20d21kernelPointwiseApply2IZNS_6native9templates4cuda28bernoulli_tensor_cuda_kernelIbfEEvRKNS_10TensorBaseES9_NS_15PhiloxCudaStateEEUliRbSB_SB_SB_RKfSD_SD_SD_E_bSC_jLin1ELi2ELi4ELi512ELi2EEEvNS0_6detail10TensorInfoIT0_T2_EENSG_IT1_SI_EESI_T_,@function
        .size           _ZN2at4cuda57_GLOBAL__N__cd6b329d_24_DistributionBernoulli_cu_7537a20d21kernelPointwiseApply2IZNS_6native9templates4cuda28bernoulli_tensor_cuda_kernelIbfEEvRKNS_10TensorBaseES9_NS_15PhiloxCudaStateEEUliRbSB_SB_SB_RKfSD_SD_SD_E_bSC_jLin1ELi2ELi4ELi512ELi2EEEvNS0_6detail10TensorInfoIT0_T2_EENSG_IT1_SI_EESI_T_,(.L_x_10560 - _ZN2at4cuda57_GLOBAL__N__cd6b329d_24_DistributionBernoulli_cu_7537a20d21kernelPointwiseApply2IZNS_6native9templates4cuda28bernoulli_tensor_cuda_kernelIbfEEvRKNS_10TensorBaseES9_NS_15PhiloxCudaStateEEUliRbSB_SB_SB_RKfSD_SD_SD_E_bSC_jLin1ELi2ELi4ELi512ELi2EEEvNS0_6detail10TensorInfoIT0_T2_EENSG_IT1_SI_EESI_T_)
        .other          _ZN2at4cuda57_GLOBAL__N__cd6b329d_24_DistributionBernoulli_cu_7537a20d21kernelPointwiseApply2IZNS_6native9templates4cuda28bernoulli_tensor_cuda_kernelIbfEEvRKNS_10TensorBaseES9_NS_15PhiloxCudaStateEEUliRbSB_SB_SB_RKfSD_SD_SD_E_bSC_jLin1ELi2ELi4ELi512ELi2EEEvNS0_6detail10TensorInfoIT0_T2_EENSG_IT1_SI_EESI_T_,@"STO_CUDA_ENTRY STV_DEFAULT"
_ZN2at4cuda57_GLOBAL__N__cd6b329d_24_DistributionBernoulli_cu_7537a20d21kernelPointwiseApply2IZNS_6native9templates4cuda28bernoulli_tensor_cuda_kernelIbfEEvRKNS_10TensorBaseES9_NS_15PhiloxCudaStateEEUliRbSB_SB_SB_RKfSD_SD_SD_E_bSC_jLin1ELi2ELi4ELi512ELi2EEEvNS0_6detail10TensorInfoIT0_T2_EENSG_IT1_SI_EESI_T_:
        /* <DEDUP_REMOVED lines=13> */
.L_x_1242:
[----:B0-----:R-:W0:Y:S01]  /*00d0*/  LDCU UR4, c[0x0][0x530] ;  /* 0x0000a600ff0477ac */ /* 0x001e220008000800 */
[----:B------:R-:W2:Y:S01]  /*00e0*/  LDC R20, c[0x0][0x450] ;  /* 0x00011400ff147b82 */ /* 0x000ea20000000800 */
[----:B------:R-:W-:Y:S01]  /*00f0*/  BSSY.RECONVERGENT B0, `(.L_x_1193) ;  /* 0x00001c7000007945 */ /* 0x000fe20003800200 */
[----:B------:R-:W-:Y:S02]  /*0100*/  CS2R R32, SRZ ;  /* 0x0000000000207805 */ /* 0x000fe4000001ff00 */
[----:B------:R-:W-:Y:S02]  /*0110*/  CS2R R30, SRZ ;  /* 0x00000000001e7805 */ /* 0x000fe4000001ff00 */
[----:B0-----:R-:W-:-:S04]  /*0120*/  IADD3 R7, PT, PT, -R37, UR4, RZ ;  /* 0x0000000425077c10 */ /* 0x001fc8000fffe1ff */
[----:B------:R-:W-:Y:S01]  /*0130*/  ISETP.GE.AND P0, PT, R7, 0x1, PT ;  /* 0x000000010700780c */ /* 0x000fe20003f06270 */
[C---:B--2---:R-:W-:Y:S01]  /*0140*/  VIADD R6, R20.reuse, 0x7 ;  /* 0x0000000714067836 */ /* 0x044fe20000000000 */
[C---:B-1----:R-:W-:Y:S01]  /*0150*/  IADD3 R5, PT, PT, R20.reuse, 0x3, RZ ;  /* 0x0000000314057810 */ /* 0x042fe20007ffe0ff */
[C---:B------:R-:W-:Y:S01]  /*0160*/  VIADD R0, R20.reuse, 0xffffffff ;  /* 0xffffffff14007836 */ /* 0x040fe20000000000 */
[----:B------:R-:W-:Y:S02]  /*0170*/  IADD3 R17, PT, PT, R20, -0x2, RZ ;  /* 0xfffffffe14117810 */ /* 0x000fe40007ffe0ff */
[C---:B------:R-:W-:Y:S02]  /*0180*/  LOP3.LUT R4, R6.reuse, 0x7, RZ, 0xc0, !PT ;  /* 0x0000000706047812 */ /* 0x040fe400078ec0ff */
[C---:B------:R-:W-:Y:S02]  /*0190*/  LOP3.LUT R38, R5.reuse, 0x3, RZ, 0xc0, !PT ;  /* 0x0000000305267812 */ /* 0x040fe400078ec0ff */
[----:B------:R-:W-:Y:S01]  /*01a0*/  LOP3.LUT R6, R6, 0x3, RZ, 0xc0, !PT ;  /* 0x0000000306067812 */ /* 0x000fe200078ec0ff */
[----:B------:R-:W-:Y:S01]  /*01b0*/  VIADD R4, R4, 0xffffffff ;  /* 0xffffffff04047836 */ /* 0x000fe20000000000 */
[----:B------:R-:W-:-:S02]  /*01c0*/  LOP3.LUT R5, R5, 0x1, RZ, 0xc0, !PT ;  /* 0x0000000105057812 */ /* 0x000fc400078ec0ff */
[----:B------:R-:W-:Y:S01]  /*01d0*/  LOP3.LUT R21, R0, 0x7, RZ, 0xc0, !PT ;  /* 0x0000000700157812 */ /* 0x000fe200078ec0ff */
[----:B------:R-:W-:Y:S06]  /*01e0*/  @!P0 BRA `(.L_x_1194) ;  /* 0x0000001800dc8947 */ /* 0x000fec0003800000 */
[----:B------:R-:W-:Y:S01]  /*01f0*/  ISETP.GE.AND P0, PT, R20, 0x2, PT ;  /* 0x000000021400780c */ /* 0x000fe20003f06270 */
[----:B------:R-:W-:Y:S02]  /*0200*/  HFMA2 R32, -RZ, RZ, 0, 0 ;  /* 0x00000000ff207431 */ /* 0x000fe400000001ff */
[----:B------:R-:W-:-:S10]  /*0210*/  IMAD.MOV.U32 R11, RZ, RZ, R37 ;  /* 0x000000ffff0b7224 */ /* 0x000fd400078e0025 */
[----:B------:R-:W-:Y:S05]  /*0220*/  @!P0 BRA `(.L_x_1195) ;  /* 0x0000001800588947 */ /* 0x000fea0003800000 */
[----:B------:R-:W0:Y:S01]  /*0230*/  LDCU UR4, c[0x0][0x450] ;  /* 0x00008a00ff0477ac */ /* 0x000e220008000800 */
[----:B------:R-:W-:Y:S01]  /*0240*/  ISETP.GE.U32.AND P0, PT, R17, 0x7, PT ;  /* 0x000000071100780c */ /* 0x000fe20003f06070 */
[----:B------:R-:W-:Y:S01]  /*0250*/  IMAD.MOV.U32 R11, RZ, RZ, R37 ;  /* 0x000000ffff0b7224 */ /* 0x000fe200078e0025 */
[----:B------:R-:W-:Y:S02]  /*0260*/  MOV R32, RZ ;  /* 0x000000ff00207202 */ /* 0x000fe40000000f00 */
[----:B0-----:R-:W-:-:S09]  /*0270*/  MOV R8, UR4 ;  /* 0x0000000400087c02 */ /* 0x001fd20008000f00 */
[----:B------:R-:W-:Y:S05]  /*0280*/  @!P0 BRA `(.L_x_1196) ;  /* 0x0000000c00508947 */ /* 0x000fea0003800000 */
[----:B------:R-:W-:Y:S01]  /*0290*/  LOP3.LUT R9, R0, 0xfffffff8, RZ, 0xc0, !PT ;  /* 0xfffffff800097812 */ /* 0x000fe200078ec0ff */
[----:B------:R-:W-:Y:S01]  /*02a0*/  BSSY.RECONVERGENT B1, `(.L_x_1197) ;  /* 0x00000d1000017945 */ /* 0x000fe20003800200 */
[----:B------:R-:W-:Y:S01]  /*02b0*/  VIADD R8, R20, 0xfffffffc ;  /* 0xfffffffc14087836 */ /* 0x000fe20000000000 */
[----:B------:R-:W-:Y:S01]  /*02c0*/  MOV R32, RZ ;  /* 0x000000ff00207202 */ /* 0x000fe20000000f00 */
[----:B------:R-:W-:Y:S01]  /*02d0*/  IMAD.MOV.U32 R11, RZ, RZ, R37 ;  /* 0x000000ffff0b7224 */ /* 0x000fe200078e0025 */
[----:B------:R-:W-:-:S07]  /*02e0*/  IADD3 R9, PT, PT, -R9, RZ, RZ ;  /* 0x000000ff09097210 */ /* 0x000fce0007ffe1ff */
.L_x_1198:
[C---:B------:R-:W-:Y:S02]  /*02f0*/  VIADD R33, R8.reuse, 0x3 ;  /* 0x0000000308217836 */ /* 0x040fe40000000000 */
[C---:B------:R-:W-:Y:S02]  /*0300*/  VIADD R29, R8.reuse, 0x2 ;  /* 0x00000002081d7836 */ /* 0x040fe40000000000 */
[C---:B------:R-:W-:Y:S01]  /*0310*/  VIADD R31, R8.reuse, 0x1 ;  /* 0x00000001081f7836 */ /* 0x040fe20000000000 */
[----:B------:R-:W-:Y:S01]  /*0320*/  SHF.L.U32 R33, R33, 0x2, RZ ;  /* 0x0000000221217819 */ /* 0x000fe200000006ff */
[C---:B------:R-:W-:Y:S01]  /*0330*/  IMAD.SHL.U32 R27, R8.reuse, 0x4, RZ ;  /* 0x00000004081b7824 */ /* 0x040fe200078e00ff */
[----:B------:R-:W-:Y:S01]  /*0340*/  SHF.L.U32 R29, R29, 0x2, RZ ;  /* 0x000000021d1d7819 */ /* 0x000fe200000006ff */
[C---:B------:R-:W-:Y:S01]  /*0350*/  VIADD R24, R8.reuse, 0xffffffff ;  /* 0xffffffff08187836 */ /* 0x040fe20000000000 */
[----:B------:R0:W2:Y:S01]  /*0360*/  LDC R10, c[0x0][R33+0x388] ;  /* 0x0000e200210a7b82 */ /* 0x0000a20000000800 */
[----:B------:R-:W-:Y:S01]  /*0370*/  SHF.L.U32 R31, R31, 0x2, RZ ;  /* 0x000000021f1f7819 */ /* 0x000fe200000006ff */
[----:B------:R-:W-:-:S02]  /*0380*/  VIADD R36, R8, 0xfffffffc ;  /* 0xfffffffc08247836 */ /* 0x000fc40000000000 */
[----:B------:R-:W-:Y:S02]  /*0390*/  IMAD.SHL.U32 R24, R24, 0x4, RZ ;  /* 0x0000000418187824 */ /* 0x000fe400078e00ff */
[----:B------:R-:W-:Y:S02]  /*03a0*/  IMAD.SHL.U32 R36, R36, 0x4, RZ ;  /* 0x0000000424247824 */ /* 0x000fe400078e00ff */
[----:B------:R3:W4:Y:S01]  /*03b0*/  LDC R16, c[0x0][R29+0x388] ;  /* 0x0000e2001d107b82 */ /* 0x0007220000000800 */
[----:B------:R-:W-:-:S07]  /*03c0*/  VIADD R9, R9, 0x8 ;  /* 0x0000000809097836 */ /* 0x000fce0000000000 */
[----:B------:R5:W1:Y:S08]  /*03d0*/  LDC R14, c[0x0][R31+0x388] ;  /* 0x0000e2001f0e7b82 */ /* 0x000a700000000800 */
[----:B0-----:R-:W0:Y:S08]  /*03e0*/  LDC R33, c[0x0][R33+0x3ec] ;  /* 0x0000fb0021217b82 */ /* 0x001e300000000800 */
[----:B---3--:R-:W3:Y:S08]  /*03f0*/  LDC R29, c[0x0][R29+0x3ec] ;  /* 0x0000fb001d1d7b82 */ /* 0x008ef00000000800 */
[----:B-----5:R-:W5:Y:S01]  /*0400*/  LDC R31, c[0x0][R31+0x3ec] ;  /* 0x0000fb001f1f7b82 */ /* 0x020f620000000800 */
        /* <DEDUP_REMOVED lines=8> */
[----:B------:R1:W0:Y:S03]  /*0490*/  F2I.FTZ.U32.TRUNC.NTZ R3, R2 ;  /* 0x0000000200037305 */ /* 0x000226000021f000 */
[----:B--2---:R-:W2:Y:S01]  /*04a0*/  LDC R27, c[0x0][R27+0x3ec] ;  /* 0x0000fb001b1b7b82 */ /* 0x004ea20000000800 */
[----:B-1----:R-:W-:Y:S02]  /*04b0*/  IMAD.MOV.U32 R2, RZ, RZ, RZ ;  /* 0x000000ffff027224 */ /* 0x002fe400078e00ff */
[----:B0-----:R-:W-:-:S04]  /*04c0*/  IMAD R13, R13, R3, RZ ;  /* 0x000000030d0d7224 */ /* 0x001fc800078e02ff */
[----:B------:R-:W-:-:S04]  /*04d0*/  IMAD.HI.U32 R18, R3, R13, R2 ;  /* 0x0000000d03127227 */ /* 0x000fc800078e0002 */
[----:B------:R-:W-:Y:S02]  /*04e0*/  VIADD R2, R19, 0xffffffe ;  /* 0x0ffffffe13027836 */ /* 0x000fe40000000000 */
[----:B------:R-:W-:Y:S02]  /*04f0*/  IMAD.HI.U32 R15, R18, R11, RZ ;  /* 0x0000000b120f7227 */ /* 0x000fe400078e00ff */
[----:B------:R0:W-:Y:S03]  /*0500*/  F2I.FTZ.U32.TRUNC.NTZ R3, R2 ;  /* 0x0000000200037305 */ /* 0x0001e6000021f000 */
[----:B------:R-:W-:-:S05]  /*0510*/  IADD3 R13, PT, PT, -R15, RZ, RZ ;  /* 0x000000ff0f0d7210 */ /* 0x000fca0007ffe1ff */
[----:B------:R-:W-:Y:S01]  /*0520*/  IMAD R13, R10, R13, R11 ;  /* 0x0000000d0a0d7224 */ /* 0x000fe200078e020b */
[----:B------:R-:W1:Y:S01]  /*0530*/  I2F.U32.RP R18, R14 ;  /* 0x0000000e00127306 */ /* 0x000e620000209000 */
[----:B0-----:R-:W-:-:S03]  /*0540*/  IMAD.MOV.U32 R2, RZ, RZ, RZ ;  /* 0x000000ffff027224 */ /* 0x001fc600078e00ff */
[----:B------:R-:W-:-:S04]  /*0550*/  ISETP.GE.U32.AND P0, PT, R13, R10, PT ;  /* 0x0000000a0d00720c */ /* 0x000fc80003f06070 */
[----:B----4-:R-:W0:Y:S01]  /*0560*/  I2F.U32.RP R22, R12 ;  /* 0x0000000c00167306 */ /* 0x010e220000209000 */
[----:B------:R-:W-:-:S08]  /*0570*/  IADD3 R25, PT, PT, RZ, -R12, RZ ;  /* 0x8000000cff197210 */ /* 0x000fd00007ffe0ff */
[----:B------:R-:W-:Y:S01]  /*0580*/  @P0 IADD3 R13, PT, PT, -R10, R13, RZ ;  /* 0x0000000d0a0d0210 */ /* 0x000fe20007ffe1ff */
[----:B-1----:R-:W1:Y:S01]  /*0590*/  MUFU.RCP R18, R18 ;  /* 0x0000001200127308 */ /* 0x002e620000001000 */
[----:B------:R-:W-:Y:S02]  /*05a0*/  @P0 IADD3 R15, PT, PT, R15, 0x1, RZ ;  /* 0x000000010f0f0810 */ /* 0x000fe40007ffe0ff */
[----:B------:R-:W-:Y:S01]  /*05b0*/  ISETP.GE.U32.AND P1, PT, R13, R10, PT ;  /* 0x0000000a0d00720c */ /* 0x000fe20003f26070 */
[----:B------:R-:W-:-:S04]  /*05c0*/  IMAD.MOV R13, RZ, RZ, -R16 ;  /* 0x000000ffff0d7224 */ /* 0x000fc800078e0a10 */
[----:B------:R-:W-:Y:S01]  /*05d0*/  IMAD R13, R13, R3, RZ ;  /* 0x000000030d0d7224 */ /* 0x000fe200078e02ff */
[----:B0-----:R-:W-:Y:S03]  /*05e0*/  MUFU.RCP R22, R22 ;  /* 0x0000001600167308 */ /* 0x001fe60000001000 */
[----:B------:R-:W-:-:S04]  /*05f0*/  IMAD.HI.U32 R2, R3, R13, R2 ;  /* 0x0000000d03027227 */ /* 0x000fc800078e0002 */
[----:B------:R-:W-:Y:S02]  /*0600*/  @P1 IADD3 R15, PT, PT, R15, 0x1, RZ ;  /* 0x000000010f0f1810 */ /* 0x000fe40007ffe0ff */
[----:B------:R-:W-:Y:S02]  /*0610*/  @!P2 LOP3.LUT R15, RZ, R10, RZ, 0x33, !PT ;  /* 0x0000000aff0fa212 */ /* 0x000fe400078e33ff */
[----:B------:R-:W-:-:S03]  /*0620*/  ISETP.NE.U32.AND P2, PT, R16, RZ, PT ;  /* 0x000000ff1000720c */ /* 0x000fc60003f45070 */
[----:B------:R-:W-:-:S04]  /*0630*/  IMAD.HI.U32 R13, R2, R15, RZ ;  /* 0x0000000f020d7227 */ /* 0x000fc800078e00ff */
[----:B-1----:R-:W-:Y:S01]  /*0640*/  VIADD R2, R18, 0xffffffe ;  /* 0x0ffffffe12027836 */ /* 0x002fe20000000000 */
[----:B------:R-:W-:Y:S01]  /*0650*/  IADD3 R19, PT, PT, -R13, RZ, RZ ;  /* 0x000000ff0d137210 */ /* 0x000fe20007ffe1ff */
[----:B------:R0:W1:Y:S02]  /*0660*/  LDC R18, c[0x0][R24+0x388] ;  /* 0x0000e20018127b82 */ /* 0x0000640000000800 */
[----:B------:R4:W3:Y:S02]  /*0670*/  F2I.FTZ.U32.TRUNC.NTZ R3, R2 ;  /* 0x0000000200037305 */ /* 0x0008e4000021f000 */
[----:B------:R-:W-:-:S04]  /*0680*/  IMAD R19, R16, R19, R15 ;  /* 0x0000001310137224 */ /* 0x000fc800078e020f */
[----:B0-----:R-:W0:Y:S01]  /*0690*/  LDC R24, c[0x0][R24+0x3ec] ;  /* 0x0000fb0018187b82 */ /* 0x001e220000000800 */
[----:B------:R-:W-:Y:S01]  /*06a0*/  ISETP.GE.U32.AND P0, PT, R19, R16, PT ;  /* 0x000000101300720c */ /* 0x000fe20003f06070 */
[----:B----4-:R-:W-:-:S12]  /*06b0*/  HFMA2 R2, -RZ, RZ, 0, 0 ;  /* 0x00000000ff027431 */ /* 0x010fd800000001ff */
[----:B------:R-:W-:Y:S02]  /*06c0*/  @P0 IADD3 R19, PT, PT, -R16, R19, RZ ;  /* 0x0000001310130210 */ /* 0x000fe40007ffe1ff */
[----:B------:R-:W-:Y:S02]  /*06d0*/  @P0 IADD3 R13, PT, PT, R13, 0x1, RZ ;  /* 0x000000010d0d0810 */ /* 0x000fe40007ffe0ff */
[----:B------:R-:W-:Y:S01]  /*06e0*/  ISETP.GE.U32.AND P1, PT, R19, R16, PT ;  /* 0x000000101300720c */ /* 0x000fe20003f26070 */
[----:B------:R-:W-:-:S04]  /*06f0*/  IMAD.MOV R19, RZ, RZ, -R14 ;  /* 0x000000ffff137224 */ /* 0x000fc800078e0a0e */
[----:B---3--:R-:W-:-:S04]  /*0700*/  IMAD R19, R19, R3, RZ ;  /* 0x0000000313137224 */ /* 0x008fc800078e02ff */
[----:B------:R-:W-:-:S04]  /*0710*/  IMAD.HI.U32 R2, R3, R19, R2 ;  /* 0x0000001303027227 */ /* 0x000fc800078e0002 */
[----:B------:R-:W-:Y:S02]  /*0720*/  @P1 IADD3 R13, PT, PT, R13, 0x1, RZ ;  /* 0x000000010d0d1810 */ /* 0x000fe40007ffe0ff */
[----:B------:R-:W-:Y:S02]  /*0730*/  @!P2 LOP3.LUT R13, RZ, R16, RZ, 0x33, !PT ;  /* 0x00000010ff0da212 */ /* 0x000fe400078e33ff */
[----:B------:R-:W-:-:S03]  /*0740*/  ISETP.NE.U32.AND P2, PT, R14, RZ, PT ;  /* 0x000000ff0e00720c */ /* 0x000fc60003f45070 */
[----:B------:R-:W-:Y:S01]  /*0750*/  IMAD.HI.U32 R19, R2, R13, RZ ;  /* 0x0000000d02137227 */ /* 0x000fe200078e00ff */
[----:B------:R-:W-:Y:S01]  /*0760*/  IADD3 R2, PT, PT, R22, 0xffffffe, RZ ;  /* 0x0ffffffe16027810 */ /* 0x000fe20007ffe0ff */
[----:B-1----:R-:W1:Y:S02]  /*0770*/  I2F.U32.RP R26, R18 ;  /* 0x00000012001a7306 */ /* 0x002e640000209000 */
[----:B------:R-:W-:-:S04]  /*0780*/  IMAD.MOV R23, RZ, RZ, -R19 ;  /* 0x000000ffff177224 */ /* 0x000fc800078e0a13 */
[----:B------:R-:W-:Y:S02]  /*0790*/  IMAD R23, R14, R23, R13 ;  /* 0x000000170e177224 */ /* 0x000fe400078e020d */
[----:B------:R3:W4:Y:S03]  /*07a0*/  F2I.FTZ.U32.TRUNC.NTZ R3, R2 ;  /* 0x0000000200037305 */ /* 0x000726000021f000 */
[----:B------:R-:W-:-:S05]  /*07b0*/  ISETP.GE.U32.AND P0, PT, R23, R14, PT ;  /* 0x0000000e1700720c */ /* 0x000fca0003f06070 */
[----:B-1----:R-:W1:Y:S01]  /*07c0*/  MUFU.RCP R26, R26 ;  /* 0x0000001a001a7308 */ /* 0x002e620000001000 */
[----:B---3--:R-:W-:-:S07]  /*07d0*/  IMAD.MOV.U32 R2, RZ, RZ, RZ ;  /* 0x000000ffff027224 */ /* 0x008fce00078e00ff */
[----:B------:R-:W-:Y:S01]  /*07e0*/  @P0 IMAD.IADD R23, R23, 0x1, -R14 ;  /* 0x0000000117170824 */ /* 0x000fe200078e0a0e */
[----:B------:R-:W-:-:S04]  /*07f0*/  @P0 IADD3 R19, PT, PT, R19, 0x1, RZ ;  /* 0x0000000113130810 */ /* 0x000fc80007ffe0ff */
[----:B------:R-:W-:Y:S01]  /*0800*/  ISETP.GE.U32.AND P1, PT, R23, R14, PT ;  /* 0x0000000e1700720c */ /* 0x000fe20003f26070 */
[----:B------:R-:W-:-:S04]  /*0810*/  VIADD R23, R8, 0xfffffffe ;  /* 0xfffffffe08177836 */ /* 0x000fc80000000000 */
[----:B------:R-:W-:Y:S02]  /*0820*/  IMAD.SHL.U32 R22, R23, 0x4, RZ ;  /* 0x0000000417167824 */ /* 0x000fe400078e00ff */
[----:B----4-:R-:W-:-:S04]  /*0830*/  IMAD R23, R25, R3, RZ ;  /* 0x0000000319177224 */ /* 0x010fc800078e02ff */
[----:B------:R-:W-:Y:S02]  /*0840*/  IMAD.HI.U32 R2, R3, R23, R2 ;  /* 0x0000001703027227 */ /* 0x000fe400078e0002 */
[----:B------:R3:W4:Y:S01]  /*0850*/  LDC R23, c[0x0][R22+0x388] ;  /* 0x0000e20016177b82 */ /* 0x0007220000000800 */
[----:B------:R-:W-:Y:S02]  /*0860*/  @P1 IADD3 R19, PT, PT, R19, 0x1, RZ ;  /* 0x0000000113131810 */ /* 0x000fe40007ffe0ff */
[----:B------:R-:W-:Y:S02]  /*0870*/  @!P2 LOP3.LUT R19, RZ, R14, RZ, 0x33, !PT ;  /* 0x0000000eff13a212 */ /* 0x000fe400078e33ff */
[----:B------:R-:W-:-:S03]  /*0880*/  ISETP.NE.U32.AND P2, PT, R12, RZ, PT ;  /* 0x000000ff0c00720c */ /* 0x000fc60003f45070 */
[----:B------:R-:W-:Y:S01]  /*0890*/  IMAD.HI.U32 R25, R2, R19, RZ ;  /* 0x0000001302197227 */ /* 0x000fe200078e00ff */
[----:B---3--:R-:W3:Y:S03]  /*08a0*/  LDC R22, c[0x0][R22+0x3ec] ;  /* 0x0000fb0016167b82 */ /* 0x008ee60000000800 */
[----:B-1----:R-:W-:Y:S01]  /*08b0*/  VIADD R2, R26, 0xffffffe ;  /* 0x0ffffffe1a027836 */ /* 0x002fe20000000000 */
[----:B------:R-:W-:Y:S01]  /*08c0*/  IADD3 R39, PT, PT, -R25, RZ, RZ ;  /* 0x000000ff19277210 */ /* 0x000fe20007ffe1ff */
[C---:B------:R-:W-:Y:S02]  /*08d0*/  VIADD R26, R8.reuse, 0xfffffffd ;  /* 0xfffffffd081a7836 */ /* 0x040fe40000000000 */
[----:B------:R1:W5:Y:S01]  /*08e0*/  F2I.FTZ.U32.TRUNC.NTZ R3, R2 ;  /* 0x0000000200037305 */ /* 0x000362000021f000 */
[----:B------:R-:W-:Y:S02]  /*08f0*/  VIADD R8, R8, 0xfffffff8 ;  /* 0xfffffff808087836 */ /* 0x000fe40000000000 */
[----:B------:R-:W-:-:S02]  /*0900*/  IMAD R39, R12, R39, R19 ;  /* 0x000000270c277224 */ /* 0x000fc400078e0213 */
[----:B------:R-:W-:-:S03]  /*0910*/  IMAD.SHL.U32 R26, R26, 0x4, RZ ;  /* 0x000000041a1a7824 */ /* 0x000fc600078e00ff */
[----:B------:R-:W-:Y:S01]  /*0920*/  ISETP.GE.U32.AND P0, PT, R39, R12, PT ;  /* 0x0000000c2700720c */ /* 0x000fe20003f06070 */
[----:B-1----:R-:W-:Y:S01]  /*0930*/  HFMA2 R2, -RZ, RZ, 0, 0 ;  /* 0x00000000ff027431 */ /* 0x002fe200000001ff */
[----:B------:R1:W2:Y:S08]  /*0940*/  LDC R28, c[0x0][R26+0x388] ;  /* 0x0000e2001a1c7b82 */ /* 0x0002b00000000800 */
[----:B-1----:R-:W1:Y:S03]  /*0950*/  LDC R26, c[0x0][R26+0x3ec] ;  /* 0x0000fb001a1a7b82 */ /* 0x002e660000000800 */
[----:B------:R-:W-:-:S02]  /*0960*/  @P0 IADD3 R39, PT, PT, -R12, R39, RZ ;  /* 0x000000270c270210 */ /* 0x000fc40007ffe1ff */
[----:B------:R-:W-:Y:S02]  /*0970*/  @P0 IADD3 R25, PT, PT, R25, 0x1, RZ ;  /* 0x0000000119190810 */ /* 0x000fe40007ffe0ff */
[----:B------:R-:W-:Y:S01]  /*0980*/  ISETP.GE.U32.AND P1, PT, R39, R12, PT ;  /* 0x0000000c2700720c */ /* 0x000fe20003f26070 */
[----:B------:R-:W-:-:S04]  /*0990*/  IMAD.MOV R39, RZ, RZ, -R18 ;  /* 0x000000ffff277224 */ /* 0x000fc800078e0a12 */
[----:B-----5:R-:W-:Y:S01]  /*09a0*/  IMAD R39, R39, R3, RZ ;  /* 0x0000000327277224 */ /* 0x020fe200078e02ff */
[----:B----4-:R-:W4:Y:S03]  /*09b0*/  I2F.U32.RP R40, R23 ;  /* 0x0000001700287306 */ /* 0x010f260000209000 */
[----:B------:R-:W-:-:S04]  /*09c0*/  IMAD.HI.U32 R2, R3, R39, R2 ;  /* 0x0000002703027227 */ /* 0x000fc800078e0002 */
[----:B------:R-:W-:Y:S02]  /*09d0*/  @P1 IADD3 R25, PT, PT, R25, 0x1, RZ ;  /* 0x0000000119191810 */ /* 0x000fe40007ffe0ff */
[----:B------:R-:W-:Y:S02]  /*09e0*/  @!P2 LOP3.LUT R25, RZ, R12, RZ, 0x33, !PT ;  /* 0x0000000cff19a212 */ /* 0x000fe400078e33ff */
[----:B------:R-:W-:-:S03]  /*09f0*/  ISETP.NE.U32.AND P2, PT, R18, RZ, PT ;  /* 0x000000ff1200720c */ /* 0x000fc60003f45070 */
[----:B------:R-:W-:Y:S01]  /*0a00*/  IMAD.HI.U32 R30, R2, R25, RZ ;  /* 0x00000019021e7227 */ /* 0x000fe200078e00ff */
[----:B----4-:R-:W4:Y:S03]  /*0a10*/  MUFU.RCP R40, R40 ;  /* 0x0000002800287308 */ /* 0x010f260000001000 */
[----:B------:R-:W-:-:S04]  /*0a20*/  IMAD.MOV R39, RZ, RZ, -R30 ;  /* 0x000000ffff277224 */ /* 0x000fc800078e0a1e */
[----:B------:R-:W-:-:S05]  /*0a30*/  IMAD R39, R18, R39, R25 ;  /* 0x0000002712277224 */ /* 0x000fca00078e0219 */
[CC--:B------:R-:W-:Y:S01]  /*0a40*/  ISETP.GE.U32.AND P0, PT, R39.reuse, R18.reuse, PT ;  /* 0x000000122700720c */ /* 0x0c0fe20003f06070 */
[----:B--2---:R-:W-:Y:S01]  /*0a50*/  IMAD.MOV R43, RZ, RZ, -R28 ;  /* 0x000000ffff2b7224 */ /* 0x004fe200078e0a1c */
[----:B----4-:R-:W-:Y:S02]  /*0a60*/  IADD3 R2, PT, PT, R40, 0xffffffe, RZ ;  /* 0x0ffffffe28027810 */ /* 0x010fe40007ffe0ff */
[----:B------:R-:W2:Y:S09]  /*0a70*/  I2F.U32.RP R40, R28 ;  /* 0x0000001c00287306 */ /* 0x000eb20000209000 */
[----:B------:R-:W-:Y:S01]  /*0a80*/  @P0 IMAD.IADD R39, R39, 0x1, -R18 ;  /* 0x0000000127270824 */ /* 0x000fe200078e0a12 */
[----:B------:R-:W-:Y:S01]  /*0a90*/  @P0 IADD3 R30, PT, PT, R30, 0x1, RZ ;  /* 0x000000011e1e0810 */ /* 0x000fe20007ffe0ff */
[----:B------:R4:W5:Y:S03]  /*0aa0*/  F2I.FTZ.U32.TRUNC.NTZ R3, R2 ;  /* 0x0000000200037305 */ /* 0x000966000021f000 */
[----:B------:R-:W-:-:S02]  /*0ab0*/  ISETP.GE.U32.AND P1, PT, R39, R18, PT ;  /* 0x000000122700720c */ /* 0x000fc40003f26070 */
[----:B------:R-:W-:-:S03]  /*0ac0*/  IADD3 R39, PT, PT, RZ, -R23, RZ ;  /* 0x80000017ff277210 */ /* 0x000fc60007ffe0ff */
[----:B--2---:R-:W2:Y:S01]  /*0ad0*/  MUFU.RCP R40, R40 ;  /* 0x0000002800287308 */ /* 0x004ea20000001000 */
[----:B----4-:R-:W-:-:S07]  /*0ae0*/  IMAD.MOV.U32 R2, RZ, RZ, RZ ;  /* 0x000000ffff027224 */ /* 0x010fce00078e00ff */
[----:B------:R-:W-:Y:S01]  /*0af0*/  @P1 IADD3 R30, PT, PT, R30, 0x1, RZ ;  /* 0x000000011e1e1810 */ /* 0x000fe20007ffe0ff */
[----:B-----5:R-:W-:Y:S01]  /*0b00*/  IMAD R39, R39, R3, RZ ;  /* 0x0000000327277224 */ /* 0x020fe200078e02ff */
[----:B------:R-:W-:Y:S02]  /*0b10*/  @!P2 LOP3.LUT R30, RZ, R18, RZ, 0x33, !PT ;  /* 0x00000012ff1ea212 */ /* 0x000fe400078e33ff */
[----:B------:R-:W-:Y:S01]  /*0b20*/  ISETP.NE.U32.AND P2, PT, R23, RZ, PT ;  /* 0x000000ff1700720c */ /* 0x000fe20003f45070 */
[----:B------:R-:W-:Y:S02]  /*0b30*/  IMAD.HI.U32 R3, R3, R39, R2 ;  /* 0x0000002703037227 */ /* 0x000fe400078e0002 */
[----:B------:R4:W5:Y:S04]  /*0b40*/  LDC R39, c[0x0][R36+0x388] ;  /* 0x0000e20024277b82 */ /* 0x0009680000000800 */
[----:B------:R-:W-:-:S04]  /*0b50*/  IMAD.HI.U32 R41, R3, R30, RZ ;  /* 0x0000001e03297227 */ /* 0x000fc800078e00ff */
[----:B--2---:R-:W-:Y:S01]  /*0b60*/  VIADD R3, R40, 0xffffffe ;  /* 0x0ffffffe28037836 */ /* 0x004fe20000000000 */
[----:B------:R-:W-:Y:S01]  /*0b70*/  IADD3 R2, PT, PT, -R41, RZ, RZ ;  /* 0x000000ff29027210 */ /* 0x000fe20007ffe1ff */
[----:B----4-:R-:W2:Y:S04]  /*0b80*/  LDC R36, c[0x0][R36+0x3ec] ;  /* 0x0000fb0024247b82 */ /* 0x010ea80000000800 */
[----:B------:R-:W-:Y:S01]  /*0b90*/  IMAD R2, R23, R2, R30 ;  /* 0x0000000217027224 */ /* 0x000fe200078e021e */
[----:B------:R-:W4:Y:S04]  /*0ba0*/  F2I.FTZ.U32.TRUNC.NTZ R3, R3 ;  /* 0x0000000300037305 */ /* 0x000f28000021f000 */
[----:B------:R-:W-:Y:S01]  /*0bb0*/  ISETP.GE.U32.AND P0, PT, R2, R23, PT ;  /* 0x000000170200720c */ /* 0x000fe20003f06070 */
[----:B----4-:R-:W-:-:S12]  /*0bc0*/  IMAD R43, R43, R3, RZ ;  /* 0x000000032b2b7224 */ /* 0x010fd800078e02ff */
[----:B------:R-:W-:Y:S02]  /*0bd0*/  @P0 IADD3 R2, PT, PT, -R23, R2, RZ ;  /* 0x0000000217020210 */ /* 0x000fe40007ffe1ff */
[----:B------:R-:W-:Y:S02]  /*0be0*/  @P0 IADD3 R41, PT, PT, R41, 0x1, RZ ;  /* 0x0000000129290810 */ /* 0x000fe40007ffe0ff */
[----:B------:R-:W-:Y:S01]  /*0bf0*/  ISETP.GE.U32.AND P1, PT, R2, R23, PT ;  /* 0x000000170200720c */ /* 0x000fe20003f26070 */
[----:B------:R-:W-:-:S05]  /*0c00*/  HFMA2 R2, -RZ, RZ, 0, 0 ;  /* 0x00000000ff027431 */ /* 0x000fca00000001ff */
[----:B------:R-:W-:Y:S01]  /*0c10*/  IMAD.HI.U32 R2, R3, R43, R2 ;  /* 0x0000002b03027227 */ /* 0x000fe200078e0002 */
[----:B-----5:R-:W4:Y:S06]  /*0c20*/  I2F.U32.RP R42, R39 ;  /* 0x00000027002a7306 */ /* 0x020f2c0000209000 */
[----:B------:R-:W-:Y:S01]  /*0c30*/  @P1 VIADD R41, R41, 0x1 ;  /* 0x0000000129291836 */ /* 0x000fe20000000000 */
[----:B------:R-:W-:Y:S02]  /*0c40*/  @!P2 LOP3.LUT R41, RZ, R23, RZ, 0x33, !PT ;  /* 0x00000017ff29a212 */ /* 0x000fe400078e33ff */
[----:B------:R-:W-:-:S03]  /*0c50*/  ISETP.NE.U32.AND P2, PT, R28, RZ, PT ;  /* 0x000000ff1c00720c */ /* 0x000fc60003f45070 */
[----:B------:R-:W-:-:S04]  /*0c60*/  IMAD.HI.U32 R40, R2, R41, RZ ;  /* 0x0000002902287227 */ /* 0x000fc800078e00ff */
[----:B------:R-:W-:Y:S01]  /*0c70*/  IMAD.MOV R43, RZ, RZ, -R40 ;  /* 0x000000ffff2b7224 */ /* 0x000fe200078e0a28 */
[----:B----4-:R-:W4:Y:S03]  /*0c80*/  MUFU.RCP R42, R42 ;  /* 0x0000002a002a7308 */ /* 0x010f260000001000 */
[----:B------:R-:W-:-:S05]  /*0c90*/  IMAD R43, R28, R43, R41 ;  /* 0x0000002b1c2b7224 */ /* 0x000fca00078e0229 */
[----:B------:R-:W-:Y:S02]  /*0ca0*/  ISETP.GE.U32.AND P0, PT, R43, R28, PT ;  /* 0x0000001c2b00720c */ /* 0x000fe40003f06070 */
[----:B----4-:R-:W-:-:S11]  /*0cb0*/  IADD3 R2, PT, PT, R42, 0xffffffe, RZ ;  /* 0x0ffffffe2a027810 */ /* 0x010fd60007ffe0ff */
[----:B------:R-:W-:Y:S02]  /*0cc0*/  @P0 IMAD.IADD R43, R43, 0x1, -R28 ;  /* 0x000000012b2b0824 */ /* 0x000fe400078e0a1c */
[----:B------:R-:W-:Y:S01]  /*0cd0*/  @P0 VIADD R40, R40, 0x1 ;  /* 0x0000000128280836 */ /* 0x000fe20000000000 */
[----:B------:R4:W5:Y:S02]  /*0ce0*/  F2I.FTZ.U32.TRUNC.NTZ R3, R2 ;  /* 0x0000000200037305 */ /* 0x000964000021f000 */
[----:B------:R-:W-:Y:S02]  /*0cf0*/  ISETP.GE.U32.AND P1, PT, R43, R28, PT ;  /* 0x0000001c2b00720c */ /* 0x000fe40003f26070 */
[----:B------:R-:W-:Y:S01]  /*0d00*/  IADD3 R43, PT, PT, RZ, -R39, RZ ;  /* 0x80000027ff2b7210 */ /* 0x000fe20007ffe0ff */
[----:B----4-:R-:W-:-:S04]  /*0d10*/  IMAD.MOV.U32 R2, RZ, RZ, RZ ;  /* 0x000000ffff027224 */ /* 0x010fc800078e00ff */
[----:B-----5:R-:W-:-:S06]  /*0d20*/  IMAD R43, R43, R3, RZ ;  /* 0x000000032b2b7224 */ /* 0x020fcc00078e02ff */
[----:B------:R-:W-:Y:S02]  /*0d30*/  @P1 IADD3 R40, PT, PT, R40, 0x1, RZ ;  /* 0x0000000128281810 */ /* 0x000fe40007ffe0ff */
[----:B------:R-:W-:Y:S01]  /*0d40*/  @!P2 LOP3.LUT R40, RZ, R28, RZ, 0x33, !PT ;  /* 0x0000001cff28a212 */ /* 0x000fe200078e33ff */
[----:B------:R-:W-:Y:S01]  /*0d50*/  IMAD.HI.U32 R3, R3, R43, R2 ;  /* 0x0000002b03037227 */ /* 0x000fe200078e0002 */
[----:B------:R-:W-:-:S05]  /*0d60*/  ISETP.NE.U32.AND P2, PT, R39, RZ, PT ;  /* 0x000000ff2700720c */ /* 0x000fca0003f45070 */
[----:B------:R-:W-:-:S04]  /*0d70*/  IMAD.HI.U32 R2, R3, R40, RZ ;  /* 0x0000002803027227 */ /* 0x000fc800078e00ff */
[----:B------:R-:W-:Y:S01]  /*0d80*/  IMAD.MOV R3, RZ, RZ, -R15 ;  /* 0x000000ffff037224 */ /* 0x000fe200078e0a0f */
[----:B------:R-:W-:-:S03]  /*0d90*/  IADD3 R42, PT, PT, -R2, RZ, RZ ;  /* 0x000000ff022a7210 */ /* 0x000fc60007ffe1ff */
[----:B------:R-:W-:Y:S01]  /*0da0*/  IMAD R10, R10, R3, R11 ;  /* 0x000000030a0a7224 */ /* 0x000fe200078e020b */
[----:B------:R-:W-:Y:S01]  /*0db0*/  IADD3 R3, PT, PT, -R13, RZ, RZ ;  /* 0x000000ff0d037210 */ /* 0x000fe20007ffe1ff */
[----:B------:R-:W-:Y:S02]  /*0dc0*/  IMAD R42, R39, R42, R40 ;  /* 0x0000002a272a7224 */ /* 0x000fe400078e0228 */
[----:B------:R-:W-:Y:S02]  /*0dd0*/  IMAD R10, R10, R33, R32 ;  /* 0x000000210a0a7224 */ /* 0x000fe400078e0220 */
[----:B------:R-:W-:Y:S01]  /*0de0*/  IMAD R15, R16, R3, R15 ;  /* 0x00000003100f7224 */ /* 0x000fe200078e020f */
[----:B------:R-:W-:Y:S01]  /*0df0*/  ISETP.GE.U32.AND P0, PT, R42, R39, PT ;  /* 0x000000272a00720c */ /* 0x000fe20003f06070 */
[----:B------:R-:W-:Y:S02]  /*0e00*/  IMAD.MOV R3, RZ, RZ, -R19 ;  /* 0x000000ffff037224 */ /* 0x000fe400078e0a13 */
[----:B------:R-:W-:-:S02]  /*0e10*/  IMAD R10, R15, R29, R10 ;  /* 0x0000001d0f0a7224 */ /* 0x000fc400078e020a */
[----:B------:R-:W-:Y:S01]  /*0e20*/  IMAD R13, R14, R3, R13 ;  /* 0x000000030e0d7224 */ /* 0x000fe200078e020d */
[----:B------:R-:W-:-:S03]  /*0e30*/  IADD3 R3, PT, PT, -R25, RZ, RZ ;  /* 0x000000ff19037210 */ /* 0x000fc60007ffe1ff */
[----:B------:R-:W-:Y:S02]  /*0e40*/  IMAD R10, R13, R31, R10 ;  /* 0x0000001f0d0a7224 */ /* 0x000fe400078e020a */
[----:B------:R-:W-:Y:S01]  /*0e50*/  IMAD R12, R12, R3, R19 ;  /* 0x000000030c0c7224 */ /* 0x000fe200078e0213 */
[----:B------:R-:W-:Y:S01]  /*0e60*/  IADD3 R3, PT, PT, -R30, RZ, RZ ;  /* 0x000000ff1e037210 */ /* 0x000fe20007ffe1ff */
[----:B------:R-:W-:Y:S01]  /*0e70*/  @P0 IMAD.IADD R42, R42, 0x1, -R39 ;  /* 0x000000012a2a0824 */ /* 0x000fe200078e0a27 */
[----:B------:R-:W-:Y:S01]  /*0e80*/  @P0 IADD3 R2, PT, PT, R2, 0x1, RZ ;  /* 0x0000000102020810 */ /* 0x000fe20007ffe0ff */
[----:B------:R-:W-:Y:S01]  /*0e90*/  IMAD R27, R12, R27, R10 ;  /* 0x0000001b0c1b7224 */ /* 0x000fe200078e020a */
[----:B------:R-:W-:Y:S01]  /*0ea0*/  ISETP.NE.AND P0, PT, R9, RZ, PT ;  /* 0x000000ff0900720c */ /* 0x000fe20003f05270 */
[----:B------:R-:W-:Y:S01]  /*0eb0*/  IMAD R18, R18, R3, R25 ;  /* 0x0000000312127224 */ /* 0x000fe200078e0219 */
[----:B------:R-:W-:Y:S01]  /*0ec0*/  ISETP.GE.U32.AND P1, PT, R42, R39, PT ;  /* 0x000000272a00720c */ /* 0x000fe20003f26070 */
[----:B------:R-:W-:-:S02]  /*0ed0*/  IMAD.MOV R3, RZ, RZ, -R41 ;  /* 0x000000ffff037224 */ /* 0x000fc400078e0a29 */
[----:B0-----:R-:W-:Y:S02]  /*0ee0*/  IMAD R27, R18, R24, R27 ;  /* 0x00000018121b7224 */ /* 0x001fe400078e021b */
[----:B------:R-:W-:Y:S01]  /*0ef0*/  IMAD R23, R23, R3, R30 ;  /* 0x0000000317177224 */ /* 0x000fe200078e021e */
[----:B------:R-:W-:-:S03]  /*0f00*/  IADD3 R3, PT, PT, -R40, RZ, RZ ;  /* 0x000000ff28037210 */ /* 0x000fc60007ffe1ff */
[----:B---3--:R-:W-:Y:S02]  /*0f10*/  IMAD R23, R23, R22, R27 ;  /* 0x0000001617177224 */ /* 0x008fe400078e021b */
[----:B------:R-:W-:Y:S02]  /*0f20*/  IMAD R28, R28, R3, R41 ;  /* 0x000000031c1c7224 */ /* 0x000fe400078e0229 */
[----:B------:R-:W-:Y:S01]  /*0f30*/  @P1 VIADD R2, R2, 0x1 ;  /* 0x0000000102021836 */ /* 0x000fe20000000000 */
[----:B------:R-:W-:Y:S01]  /*0f40*/  @!P2 LOP3.LUT R2, RZ, R39, RZ, 0x33, !PT ;  /* 0x00000027ff02a212 */ /* 0x000fe200078e33ff */
[----:B-1----:R-:W-:-:S03]  /*0f50*/  IMAD R23, R28, R26, R23 ;  /* 0x0000001a1c177224 */ /* 0x002fc600078e0217 */
[----:B------:R-:W-:Y:S02]  /*0f60*/  IADD3 R32, PT, PT, -R2, RZ, RZ ;  /* 0x000000ff02207210 */ /* 0x000fe40007ffe1ff */
[----:B------:R-:W-:-:S03]  /*0f70*/  MOV R11, R2 ;  /* 0x00000002000b7202 */ /* 0x000fc60000000f00 */
[----:B------:R-:W-:-:S04]  /*0f80*/  IMAD R32, R39, R32, R40 ;  /* 0x0000002027207224 */ /* 0x000fc800078e0228 */
[----:B--2---:R-:W-:Y:S01]  /*0f90*/  IMAD R32, R32, R36, R23 ;  /* 0x0000002420207224 */ /* 0x004fe200078e0217 */
[----:B------:R-:W-:Y:S06]  /*0fa0*/  @P0 BRA `(.L_x_1198) ;  /* 0xfffffff000d00947 */ /* 0x000fec000383ffff */
[----:B------:R-:W-:Y:S05]  /*0fb0*/  BSYNC.RECONVERGENT B1 ;  /* 0x0000000000017941 */ /* 0x000fea0003800200 */
.L_x_1197:
[----:B------:R-:W-:-:S07]  /*0fc0*/  VIADD R8, R8, 0x4 ;  /* 0x0000000408087836 */ /* 0x000fce0000000000 */
.L_x_1196:
[----:B------:R-:W-:-:S13]  /*0fd0*/  ISETP.NE.AND P0, PT, R21, RZ, PT ;  /* 0x000000ff1500720c */ /* 0x000fda0003f05270 */
        /* <DEDUP_REMOVED lines=10> */
[----:B------:R0:W2:Y:S01]  /*1080*/  LDC R10, c[0x0][R14+0x388] ;  /* 0x0000e2000e0a7b82 */ /* 0x0000a20000000800 */
[----:B------:R-:W-:-:S07]  /*1090*/  IMAD.SHL.U32 R16, R16, 0x4, RZ ;  /* 0x0000000410107824 */ /* 0x000fce00078e00ff */
        /* <DEDUP_REMOVED lines=9> */
[----:B--2---:R-:W-:-:S02]  /*1130*/  IADD3 R12, PT, PT, R9, 0xffffffe, RZ ;  /* 0x0ffffffe090c7810 */ /* 0x004fc40007ffe0ff */
[----:B------:R2:W4:Y:S05]  /*1140*/  LDC R9, c[0x0][R16+0x388] ;  /* 0x0000e20010097b82 */ /* 0x00052a0000000800 */
[----:B------:R5:W1:Y:S03]  /*1150*/  F2I.FTZ.U32.TRUNC.NTZ R13, R12 ;  /* 0x0000000c000d7305 */ /* 0x000a66000021f000 */
[----:B--2---:R-:W2:Y:S01]  /*1160*/  LDC R16, c[0x0][R16+0x3ec] ;  /* 0x0000fb0010107b82 */ /* 0x004ea20000000800 */
[----:B-----5:R-:W-:Y:S02]  /*1170*/  HFMA2 R12, -RZ, RZ, 0, 0 ;  /* 0x00000000ff0c7431 */ /* 0x020fe400000001ff */
[----:B-1----:R-:W-:-:S04]  /*1180*/  IMAD R15, R15, R13, RZ ;  /* 0x0000000d0f0f7224 */ /* 0x002fc800078e02ff */
[----:B------:R-:W-:Y:S01]  /*1190*/  IMAD.HI.U32 R18, R13, R15, R12 ;  /* 0x0000000f0d127227 */ /* 0x000fe200078e000c */
[----:B------:R-:W-:-:S04]  /*11a0*/  IADD3 R12, PT, PT, R22, 0xffffffe, RZ ;  /* 0x0ffffffe160c7810 */ /* 0x000fc80007ffe0ff */
[----:B------:R1:W-:Y:S01]  /*11b0*/  F2I.FTZ.U32.TRUNC.NTZ R13, R12 ;  /* 0x0000000c000d7305 */ /* 0x0003e2000021f000 */
[----:B------:R-:W-:-:S04]  /*11c0*/  IMAD.HI.U32 R15, R18, R11, RZ ;  /* 0x0000000b120f7227 */ /* 0x000fc800078e00ff */
[----:B------:R-:W-:-:S04]  /*11d0*/  IMAD.MOV R19, RZ, RZ, -R15 ;  /* 0x000000ffff137224 */ /* 0x000fc800078e0a0f */
[----:B------:R-:W-:Y:S02]  /*11e0*/  IMAD R19, R10, R19, R11 ;  /* 0x000000130a137224 */ /* 0x000fe400078e020b */
[----:B-1----:R-:W-:-:S03]  /*11f0*/  HFMA2 R12, -RZ, RZ, 0, 0 ;  /* 0x00000000ff0c7431 */ /* 0x002fc600000001ff */
[----:B------:R-:W-:Y:S01]  /*1200*/  ISETP.GE.U32.AND P1, PT, R19, R10, PT ;  /* 0x0000000a1300720c */ /* 0x000fe20003f26070 */
[----:B----4-:R-:W1:-:S12]  /*1210*/  I2F.U32.RP R24, R9 ;  /* 0x0000000900187306 */ /* 0x010e580000209000 */
[----:B------:R-:W-:Y:S02]  /*1220*/  @P1 IMAD.IADD R19, R19, 0x1, -R10 ;  /* 0x0000000113131824 */ /* 0x000fe400078e0a0a */
[----:B------:R-:W-:-:S03]  /*1230*/  @P1 VIADD R15, R15, 0x1 ;  /* 0x000000010f0f1836 */ /* 0x000fc60000000000 */
[----:B------:R-:W-:Y:S02]  /*1240*/  ISETP.GE.U32.AND P2, PT, R19, R10, PT ;  /* 0x0000000a1300720c */ /* 0x000fe40003f46070 */
[----:B------:R-:W-:Y:S01]  /*1250*/  IADD3 R19, PT, PT, RZ, -R2, RZ ;  /* 0x80000002ff137210 */ /* 0x000fe20007ffe0ff */
[----:B-1----:R-:W1:Y:S04]  /*1260*/  MUFU.RCP R24, R24 ;  /* 0x0000001800187308 */ /* 0x002e680000001000 */
[----:B------:R-:W-:-:S04]  /*1270*/  IMAD R19, R19, R13, RZ ;  /* 0x0000000d13137224 */ /* 0x000fc800078e02ff */
[----:B------:R-:W-:-:S04]  /*1280*/  IMAD.HI.U32 R12, R13, R19, R12 ;  /* 0x000000130d0c7227 */ /* 0x000fc800078e000c */
[----:B------:R-:W-:Y:S02]  /*1290*/  IMAD.SHL.U32 R19, R8, 0x4, RZ ;  /* 0x0000000408137824 */ /* 0x000fe400078e00ff */
[----:B------:R-:W-:Y:S01]  /*12a0*/  @P2 VIADD R15, R15, 0x1 ;  /* 0x000000010f0f2836 */ /* 0x000fe20000000000 */
[----:B------:R-:W-:Y:S01]  /*12b0*/  @!P3 LOP3.LUT R15, RZ, R10, RZ, 0x33, !PT ;  /* 0x0000000aff0fb212 */ /* 0x000fe200078e33ff */
[----:B------:R4:W5:Y:S01]  /*12c0*/  LDC R18, c[0x0][R19+0x388] ;  /* 0x0000e20013127b82 */ /* 0x0009620000000800 */
[----:B------:R-:W-:-:S03]  /*12d0*/  ISETP.NE.U32.AND P3, PT, R2, RZ, PT ;  /* 0x000000ff0200720c */ /* 0x000fc60003f65070 */
[----:B------:R-:W-:-:S04]  /*12e0*/  IMAD.HI.U32 R22, R12, R15, RZ ;  /* 0x0000000f0c167227 */ /* 0x000fc800078e00ff */
[----:B-1----:R-:W-:Y:S01]  /*12f0*/  VIADD R12, R24, 0xffffffe ;  /* 0x0ffffffe180c7836 */ /* 0x002fe20000000000 */
[----:B------:R-:W-:Y:S01]  /*1300*/  IADD3 R23, PT, PT, -R22, RZ, RZ ;  /* 0x000000ff16177210 */ /* 0x000fe20007ffe1ff */
[----:B----4-:R-:W1:Y:S02]  /*1310*/  LDC R19, c[0x0][R19+0x3ec] ;  /* 0x0000fb0013137b82 */ /* 0x010e640000000800 */
[----:B------:R4:W0:Y:S02]  /*1320*/  F2I.FTZ.U32.TRUNC.NTZ R13, R12 ;  /* 0x0000000c000d7305 */ /* 0x000824000021f000 */
[----:B------:R-:W-:-:S05]  /*1330*/  IMAD R23, R2, R23, R15 ;  /* 0x0000001702177224 */ /* 0x000fca00078e020f */
[----:B------:R-:W-:Y:S01]  /*1340*/  ISETP.GE.U32.AND P1, PT, R23, R2, PT ;  /* 0x000000021700720c */ /* 0x000fe20003f26070 */
[----:B----4-:R-:W-:-:S12]  /*1350*/  HFMA2 R12, -RZ, RZ, 0, 0 ;  /* 0x00000000ff0c7431 */ /* 0x010fd800000001ff */
[----:B------:R-:W-:Y:S02]  /*1360*/  @P1 IADD3 R23, PT, PT, -R2, R23, RZ ;  /* 0x0000001702171210 */ /* 0x000fe40007ffe1ff */
[----:B------:R-:W-:Y:S02]  /*1370*/  @P1 IADD3 R22, PT, PT, R22, 0x1, RZ ;  /* 0x0000000116161810 */ /* 0x000fe40007ffe0ff */
[----:B------:R-:W-:Y:S01]  /*1380*/  ISETP.GE.U32.AND P2, PT, R23, R2, PT ;  /* 0x000000021700720c */ /* 0x000fe20003f46070 */
[----:B------:R-:W-:-:S04]  /*1390*/  IMAD.MOV R23, RZ, RZ, -R9 ;  /* 0x000000ffff177224 */ /* 0x000fc800078e0a09 */
[----:B0-----:R-:W-:-:S04]  /*13a0*/  IMAD R23, R23, R13, RZ ;  /* 0x0000000d17177224 */ /* 0x001fc800078e02ff */
[----:B------:R-:W-:Y:S01]  /*13b0*/  IMAD.HI.U32 R13, R13, R23, R12 ;  /* 0x000000170d0d7227 */ /* 0x000fe200078e000c */
[----:B-----5:R-:W0:Y:S03]  /*13c0*/  I2F.U32.RP R24, R18 ;  /* 0x0000001200187306 */ /* 0x020e260000209000 */
[----:B------:R-:W-:Y:S01]  /*13d0*/  @P2 VIADD R22, R22, 0x1 ;  /* 0x0000000116162836 */ /* 0x000fe20000000000 */
[----:B------:R-:W-:Y:S02]  /*13e0*/  @!P3 LOP3.LUT R22, RZ, R2, RZ, 0x33, !PT ;  /* 0x00000002ff16b212 */ /* 0x000fe400078e33ff */
[----:B------:R-:W-:Y:S02]  /*13f0*/  ISETP.NE.U32.AND P3, PT, R9, RZ, PT ;  /* 0x000000ff0900720c */ /* 0x000fe40003f65070 */
[----:B------:R-:W-:Y:S01]  /*1400*/  IADD3 R25, PT, PT, RZ, -R18, RZ ;  /* 0x80000012ff197210 */ /* 0x000fe20007ffe0ff */
        /* <DEDUP_REMOVED lines=31> */
[----:B---3--:R-:W-:-:S02]  /*1600*/  IMAD R2, R2, R3, R11 ;  /* 0x0000000302027224 */ /* 0x008fc400078e020b */
[----:B------:R-:W-:Y:S01]  /*1610*/  IMAD R9, R9, R10, R22 ;  /* 0x0000000a09097224 */ /* 0x000fe200078e0216 */
[----:B------:R-:W-:Y:S01]  /*1620*/  MOV R11, R12 ;  /* 0x0000000c000b7202 */ /* 0x000fe20000000f00 */
[----:B------:R-:W-:Y:S02]  /*1630*/  IMAD.MOV R10, RZ, RZ, -R12 ;  /* 0x000000ffff0a7224 */ /* 0x000fe400078e0a0c */
[----:B--2---:R-:W-:Y:S02]  /*1640*/  IMAD R2, R9, R16, R2 ;  /* 0x0000001009027224 */ /* 0x004fe400078e0202 */
[----:B------:R-:W-:-:S04]  /*1650*/  IMAD R23, R18, R10, R23 ;  /* 0x0000000a12177224 */ /* 0x000fc800078e0217 */
[----:B-1----:R-:W-:-:S07]  /*1660*/  IMAD R32, R23, R19, R2 ;  /* 0x0000001317207224 */ /* 0x002fce00078e0202 */
.L_x_1199:
        /* <DEDUP_REMOVED lines=8> */
[----:B------:R0:W2:Y:S08]  /*16f0*/  LDC R10, c[0x0][R9+0x388] ;  /* 0x0000e200090a7b82 */ /* 0x0000b00000000800 */
        /* <DEDUP_REMOVED lines=9> */
[----:B--2---:R-:W-:-:S07]  /*1790*/  VIADD R2, R12, 0xffffffe ;  /* 0x0ffffffe0c027836 */ /* 0x004fce0000000000 */
[----:B------:R2:W4:Y:S02]  /*17a0*/  F2I.FTZ.U32.TRUNC.NTZ R3, R2 ;  /* 0x0000000200037305 */ /* 0x000524000021f000 */
[----:B--2---:R-:W-:Y:S02]  /*17b0*/  IMAD.MOV.U32 R2, RZ, RZ, RZ ;  /* 0x000000ffff027224 */ /* 0x004fe400078e00ff */
[----:B----4-:R-:W-:-:S04]  /*17c0*/  IMAD R13, R13, R3, RZ ;  /* 0x000000030d0d7224 */ /* 0x010fc800078e02ff */
[----:B------:R-:W-:-:S04]  /*17d0*/  IMAD.HI.U32 R14, R3, R13, R2 ;  /* 0x0000000d030e7227 */ /* 0x000fc800078e0002 */
[----:B------:R-:W-:Y:S02]  /*17e0*/  VIADD R2, R16, 0xffffffe ;  /* 0x0ffffffe10027836 */ /* 0x000fe40000000000 */
[----:B------:R-:W-:-:S05]  /*17f0*/  IMAD.HI.U32 R14, R14, R11, RZ ;  /* 0x0000000b0e0e7227 */ /* 0x000fca00078e00ff */
[----:B------:R-:W-:-:S05]  /*1800*/  IADD3 R3, PT, PT, -R14, RZ, RZ ;  /* 0x000000ff0e037210 */ /* 0x000fca0007ffe1ff */
[----:B------:R-:W-:Y:S02]  /*1810*/  IMAD R13, R10, R3, R11 ;  /* 0x000000030a0d7224 */ /* 0x000fe400078e020b */
[----:B------:R2:W4:Y:S03]  /*1820*/  F2I.FTZ.U32.TRUNC.NTZ R3, R2 ;  /* 0x0000000200037305 */ /* 0x000526000021f000 */
[----:B------:R-:W-:Y:S01]  /*1830*/  ISETP.GE.U32.AND P1, PT, R13, R10, PT ;  /* 0x0000000a0d00720c */ /* 0x000fe20003f26070 */
[----:B--2---:R-:W-:-:S12]  /*1840*/  HFMA2 R2, -RZ, RZ, 0, 0 ;  /* 0x00000000ff027431 */ /* 0x004fd800000001ff */
[----:B------:R-:W-:Y:S02]  /*1850*/  @P1 IADD3 R13, PT, PT, -R10, R13, RZ ;  /* 0x0000000d0a0d1210 */ /* 0x000fe40007ffe1ff */
[----:B------:R-:W-:Y:S02]  /*1860*/  @P1 IADD3 R14, PT, PT, R14, 0x1, RZ ;  /* 0x000000010e0e1810 */ /* 0x000fe40007ffe0ff */
[----:B------:R-:W-:Y:S01]  /*1870*/  ISETP.GE.U32.AND P2, PT, R13, R10, PT ;  /* 0x0000000a0d00720c */ /* 0x000fe20003f46070 */
[----:B------:R-:W-:-:S04]  /*1880*/  IMAD.MOV R13, RZ, RZ, -R19 ;  /* 0x000000ffff0d7224 */ /* 0x000fc800078e0a13 */
[----:B----4-:R-:W-:-:S04]  /*1890*/  IMAD R13, R13, R3, RZ ;  /* 0x000000030d0d7224 */ /* 0x010fc800078e02ff */
[----:B------:R-:W-:-:S04]  /*18a0*/  IMAD.HI.U32 R13, R3, R13, R2 ;  /* 0x0000000d030d7227 */ /* 0x000fc800078e0002 */
[----:B------:R-:W-:Y:S01]  /*18b0*/  @P2 VIADD R14, R14, 0x1 ;  /* 0x000000010e0e2836 */ /* 0x000fe20000000000 */
[----:B------:R-:W-:Y:S02]  /*18c0*/  @!P3 LOP3.LUT R14, RZ, R10, RZ, 0x33, !PT ;  /* 0x0000000aff0eb212 */ /* 0x000fe400078e33ff */
[----:B------:R-:W-:-:S03]  /*18d0*/  ISETP.NE.U32.AND P3, PT, R19, RZ, PT ;  /* 0x000000ff1300720c */ /* 0x000fc60003f65070 */
[----:B------:R-:W-:-:S04]  /*18e0*/  IMAD.HI.U32 R13, R13, R14, RZ ;  /* 0x0000000e0d0d7227 */ /* 0x000fc800078e00ff */
[----:B------:R-:W-:-:S04]  /*18f0*/  IMAD.MOV R2, RZ, RZ, -R13 ;  /* 0x000000ffff027224 */ /* 0x000fc800078e0a0d */
[----:B------:R-:W-:-:S05]  /*1900*/  IMAD R2, R19, R2, R14 ;  /* 0x0000000213027224 */ /* 0x000fca00078e020e */
[----:B------:R-:W-:-:S13]  /*1910*/  ISETP.GE.U32.AND P1, PT, R2, R19, PT ;  /* 0x000000130200720c */ /* 0x000fda0003f26070 */
[----:B------:R-:W-:Y:S01]  /*1920*/  @P1 IADD3 R2, PT, PT, -R19, R2, RZ ;  /* 0x0000000213021210 */ /* 0x000fe20007ffe1ff */
[----:B------:R-:W-:-:S03]  /*1930*/  @P1 VIADD R13, R13, 0x1 ;  /* 0x000000010d0d1836 */ /* 0x000fc60000000000 */
[----:B------:R-:W-:Y:S01]  /*1940*/  ISETP.GE.U32.AND P2, PT, R2, R19, PT ;  /* 0x000000130200720c */ /* 0x000fe20003f46070 */
[----:B------:R-:W-:-:S04]  /*1950*/  IMAD.MOV R2, RZ, RZ, -R14 ;  /* 0x000000ffff027224 */ /* 0x000fc800078e0a0e */
[----:B------:R-:W-:-:S04]  /*1960*/  IMAD R3, R10, R2, R11 ;  /* 0x000000020a037224 */ /* 0x000fc800078e020b */
[----:B0-----:R-:W-:-:S04]  /*1970*/  IMAD R3, R3, R9, R32 ;  /* 0x0000000903037224 */ /* 0x001fc800078e0220 */
[----:B------:R-:W-:Y:S02]  /*1980*/  @P2 IADD3 R13, PT, PT, R13, 0x1, RZ ;  /* 0x000000010d0d2810 */ /* 0x000fe40007ffe0ff */
[----:B------:R-:W-:-:S04]  /*1990*/  @!P3 LOP3.LUT R13, RZ, R19, RZ, 0x33, !PT ;  /* 0x00000013ff0db212 */ /* 0x000fc800078e33ff */
[----:B------:R-:W-:Y:S01]  /*19a0*/  IADD3 R2, PT, PT, -R13, RZ, RZ ;  /* 0x000000ff0d027210 */ /* 0x000fe20007ffe1ff */
[----:B------:R-:W-:-:S04]  /*19b0*/  IMAD.MOV.U32 R11, RZ, RZ, R13 ;  /* 0x000000ffff0b7224 */ /* 0x000fc800078e000d */
[----:B------:R-:W-:-:S04]  /*19c0*/  IMAD R2, R19, R2, R14 ;  /* 0x0000000213027224 */ /* 0x000fc800078e020e */
[----:B---3--:R-:W-:-:S07]  /*19d0*/  IMAD R32, R2, R15, R3 ;  /* 0x0000000f02207224 */ /* 0x008fce00078e0203 */
.L_x_1200:
        /* <DEDUP_REMOVED lines=27> */
.L_x_1195:
[----:B------:R-:W0:Y:S01]  /*1b90*/  LDCU UR5, c[0x0][0x464] ;  /* 0x00008c80ff0577ac */ /* 0x000e220008000800 */
[----:B------:R-:W-:Y:S01]  /*1ba0*/  IMAD.MOV.U32 R33, RZ, RZ, RZ ;  /* 0x000000ffff217224 */ /* 0x000fe200078e00ff */
[----:B------:R-:W2:Y:S01]  /*1bb0*/  LDCU UR6, c[0x0][0x4c8] ;  /* 0x00009900ff0677ac */ /* 0x000ea20008000800 */
[----:B------:R-:W3:Y:S01]  /*1bc0*/  LDCU UR7, c[0x0][0x4c4] ;  /* 0x00009880ff0777ac */ /* 0x000ee20008000800 */
[----:B------:R-:W4:Y:S01]  /*1bd0*/  LDCU UR4, c[0x0][0x3ec] ;  /* 0x00007d80ff0477ac */ /* 0x000f220008000800 */
[----:B0-----:R-:W0:Y:S01]  /*1be0*/  I2F.U32.RP R8, UR5 ;  /* 0x0000000500087d06 */ /* 0x001e220008209000 */
[----:B------:R-:W-:Y:S01]  /*1bf0*/  ISETP.NE.U32.AND P2, PT, RZ, UR5, PT ;  /* 0x00000005ff007c0c */ /* 0x000fe2000bf45070 */
[----:B----4-:R-:W-:-:S06]  /*1c00*/  IMAD R32, R11, UR4, R32 ;  /* 0x000000040b207c24 */ /* 0x010fcc000f8e0220 */
[----:B0-----:R-:W0:Y:S02]  /*1c10*/  MUFU.RCP R8, R8 ;  /* 0x0000000800087308 */ /* 0x001e240000001000 */
[----:B0-----:R-:W-:-:S06]  /*1c20*/  VIADD R2, R8, 0xffffffe ;  /* 0x0ffffffe08027836 */ /* 0x001fcc0000000000 */
[----:B------:R0:W4:Y:S02]  /*1c30*/  F2I.FTZ.U32.TRUNC.NTZ R3, R2 ;  /* 0x0000000200037305 */ /* 0x000124000021f000 */
[----:B0-----:R-:W-:Y:S01]  /*1c40*/  IMAD.MOV.U32 R2, RZ, RZ, RZ ;  /* 0x000000ffff027224 */ /* 0x001fe200078e00ff */
[----:B----4-:R-:W-:-:S05]  /*1c50*/  IADD3 R9, PT, PT, RZ, -R3, RZ ;  /* 0x80000003ff097210 */ /* 0x010fca0007ffe0ff */
[----:B------:R-:W-:-:S04]  /*1c60*/  IMAD R9, R9, UR5, RZ ;  /* 0x0000000509097c24 */ /* 0x000fc8000f8e02ff */
[----:B------:R-:W-:-:S06]  /*1c70*/  IMAD.HI.U32 R10, R3, R9, R2 ;  /* 0x00000009030a7227 */ /* 0x000fcc00078e0002 */
[----:B------:R-:W-:-:S05]  /*1c80*/  IMAD.HI.U32 R10, R10, R37, RZ ;  /* 0x000000250a0a7227 */ /* 0x000fca00078e00ff */
[----:B------:R-:W-:-:S05]  /*1c90*/  IADD3 R12, PT, PT, -R10, RZ, RZ ;  /* 0x000000ff0a0c7210 */ /* 0x000fca0007ffe1ff */
[----:B------:R-:W-:-:S05]  /*1ca0*/  IMAD R3, R12, UR5, R37 ;  /* 0x000000050c037c24 */ /* 0x000fca000f8e0225 */
[----:B------:R-:W-:-:S13]  /*1cb0*/  ISETP.GE.U32.AND P0, PT, R3, UR5, PT ;  /* 0x0000000503007c0c */ /* 0x000fda000bf06070 */
[----:B------:R-:W-:Y:S01]  /*1cc0*/  @P0 VIADD R3, R3, -UR5 ;  /* 0x8000000503030c36 */ /* 0x000fe20008000000 */
[----:B------:R-:W-:-:S04]  /*1cd0*/  @P0 IADD3 R10, PT, PT, R10, 0x1, RZ ;  /* 0x000000010a0a0810 */ /* 0x000fc80007ffe0ff */
[----:B------:R-:W-:-:S13]  /*1ce0*/  ISETP.GE.U32.AND P1, PT, R3, UR5, PT ;  /* 0x0000000503007c0c */ /* 0x000fda000bf26070 */
[----:B------:R-:W-:Y:S01]  /*1cf0*/  @P1 VIADD R10, R10, 0x1 ;  /* 0x000000010a0a1836 */ /* 0x000fe20000000000 */
[----:B------:R-:W-:-:S04]  /*1d00*/  @!P2 LOP3.LUT R10, RZ, UR5, RZ, 0x33, !PT ;  /* 0x00000005ff0aac12 */ /* 0x000fc8000f8e33ff */
[----:B------:R-:W-:-:S05]  /*1d10*/  IADD3 R2, PT, PT, -R10, RZ, RZ ;  /* 0x000000ff0a027210 */ /* 0x000fca0007ffe1ff */
[----:B------:R-:W-:-:S04]  /*1d20*/  IMAD R2, R2, UR5, R37 ;  /* 0x0000000502027c24 */ /* 0x000fc8000f8e0225 */
[----:B--2---:R-:W-:-:S04]  /*1d30*/  IMAD R31, R2, UR6, RZ ;  /* 0x00000006021f7c24 */ /* 0x004fc8000f8e02ff */
[----:B---3--:R-:W-:Y:S01]  /*1d40*/  IMAD R30, R10, UR7, R31 ;  /* 0x000000070a1e7c24 */ /* 0x008fe2000f8e021f */
[----:B------:R-:W-:-:S07]  /*1d50*/  MOV R31, RZ ;  /* 0x000000ff001f7202 */ /* 0x000fce0000000f00 */
.L_x_1194:
[----:B-1----:R-:W-:Y:S05]  /*1d60*/  BSYNC.RECONVERGENT B0 ;  /* 0x0000000000007941 */ /* 0x002fea0003800200 */
.L_x_1193:
        /* <DEDUP_REMOVED lines=23> */
.L_x_1205:
[C---:B------:R-:W-:Y:S01]  /*1ee0*/  VIADD R19, R10.reuse, 0xffffffff ;  /* 0xffffffff0a137836 */ /* 0x040fe20000000000 */
        /* <DEDUP_REMOVED lines=17> */
[----:B--2---:R-:W-:Y:S08]  /*2000*/  MUFU.RCP R18, R18 ;  /* 0x0000001200127308 */ /* 0x004ff00000001000 */
[----:B------:R-:W2:Y:S01]  /*2010*/  I2F.U32.RP R22, R16 ;  /* 0x0000001000167306 */ /* 0x000ea20000209000 */
[----:B0-----:R-:W-:-:S07]  /*2020*/  VIADD R2, R8, 0xffffffe ;  /* 0x0ffffffe08027836 */ /* 0x001fce0000000000 */
[----:B------:R0:W4:Y:S08]  /*2030*/  F2I.FTZ.U32.TRUNC.NTZ R3, R2 ;  /* 0x0000000200037305 */ /* 0x000130000021f000 */
[----:B--2---:R-:W-:Y:S01]  /*2040*/  MUFU.RCP R22, R22 ;  /* 0x0000001600167308 */ /* 0x004fe20000001000 */
[----:B0-----:R-:W-:Y:S02]  /*2050*/  IMAD.MOV.U32 R2, RZ, RZ, RZ ;  /* 0x000000ffff027224 */ /* 0x001fe400078e00ff */
[----:B----4-:R-:W-:-:S04]  /*2060*/  IMAD R23, R23, R3, RZ ;  /* 0x0000000317177224 */ /* 0x010fc800078e02ff */
[----:B------:R-:W-:-:S04]  /*2070*/  IMAD.HI.U32 R3, R3, R23, R2 ;  /* 0x0000001703037227 */ /* 0x000fc800078e0002 */
[----:B------:R-:W-:Y:S02]  /*2080*/  IMAD.MOV R23, RZ, RZ, -R15 ;  /* 0x000000ffff177224 */ /* 0x000fe400078e0a0f */
[----:B------:R-:W-:-:S04]  /*2090*/  IMAD.HI.U32 R8, R3, R28, RZ ;  /* 0x0000001c03087227 */ /* 0x000fc800078e00ff */
[----:B------:R-:W-:Y:S01]  /*20a0*/  VIADD R3, R18, 0xffffffe ;  /* 0x0ffffffe12037836 */ /* 0x000fe20000000000 */
[----:B------:R-:W-:-:S05]  /*20b0*/  IADD3 R2, PT, PT, -R8, RZ, RZ ;  /* 0x000000ff08027210 */ /* 0x000fca0007ffe1ff */
[----:B------:R-:W-:Y:S01]  /*20c0*/  IMAD R2, R13, R2, R28 ;  /* 0x000000020d027224 */ /* 0x000fe200078e021c */
[----:B------:R-:W0:Y:S04]  /*20d0*/  F2I.FTZ.U32.TRUNC.NTZ R3, R3 ;  /* 0x0000000300037305 */ /* 0x000e28000021f000 */
[----:B------:R-:W-:Y:S01]  /*20e0*/  ISETP.GE.U32.AND P1, PT, R2, R13, PT ;  /* 0x0000000d0200720c */ /* 0x000fe20003f26070 */
[----:B0-----:R-:W-:-:S12]  /*20f0*/  IMAD R23, R23, R3, RZ ;  /* 0x0000000317177224 */ /* 0x001fd800078e02ff */
[----:B------:R-:W-:Y:S01]  /*2100*/  @P1 IADD3 R2, PT, PT, -R13, R2, RZ ;  /* 0x000000020d021210 */ /* 0x000fe20007ffe1ff */
[----:B------:R-:W-:-:S03]  /*2110*/  @P1 VIADD R8, R8, 0x1 ;  /* 0x0000000108081836 */ /* 0x000fc60000000000 */
[----:B------:R-:W-:Y:S02]  /*2120*/  ISETP.GE.U32.AND P2, PT, R2, R13, PT ;  /* 0x0000000d0200720c */ /* 0x000fe40003f46070 */
[----:B------:R-:W-:-:S04]  /*2130*/  IADD3 R2, PT, PT, R10, -0x4, RZ ;  /* 0xfffffffc0a027810 */ /* 0x000fc80007ffe0ff */
[----:B------:R-:W-:Y:S01]  /*2140*/  SHF.L.U32 R18, R2, 0x2, RZ ;  /* 0x0000000202127819 */ /* 0x000fe200000006ff */
        /* <DEDUP_REMOVED lines=13> */
[----:B------:R-:W-:-:S04]  /*2220*/  SHF.L.U32 R22, R22, 0x2, RZ ;  /* 0x0000000216167819 */ /* 0x000fc800000006ff */
[----:B------:R-:W-:Y:S01]  /*2230*/  ISETP.GE.U32.AND P1, PT, R2, R15, PT ;  /* 0x0000000f0200720c */ /* 0x000fe20003f26070 */
[----:B------:R5:W1:Y:S01]  /*2240*/  LDC R26, c[0x0][R22+0x388] ;  /* 0x0000e200161a7b82 */ /* 0x000a620000000800 */
[----:B----4-:R-:W-:-:S07]  /*2250*/  IMAD R27, R27, R3, RZ ;  /* 0x000000031b1b7224 */ /* 0x010fce00078e02ff */
[----:B-----5:R-:W4:Y:S04]  /*2260*/  LDC R22, c[0x0][R22+0x3ec] ;  /* 0x0000fb0016167b82 */ /* 0x020f280000000800 */
[----:B------:R-:W-:Y:S02]  /*2270*/  @P1 IMAD.IADD R2, R2, 0x1, -R15 ;  /* 0x0000000102021824 */ /* 0x000fe400078e0a0f */
[----:B------:R-:W-:-:S03]  /*2280*/  @P1 VIADD R25, R25, 0x1 ;  /* 0x0000000119191836 */ /* 0x000fc60000000000 */
[----:B------:R-:W-:Y:S01]  /*2290*/  ISETP.GE.U32.AND P2, PT, R2, R15, PT ;  /* 0x0000000f0200720c */ /* 0x000fe20003f46070 */
[----:B------:R-:W-:-:S04]  /*22a0*/  IMAD.MOV.U32 R2, RZ, RZ, RZ ;  /* 0x000000ffff027224 */ /* 0x000fc800078e00ff */
[----:B------:R-:W-:Y:S01]  /*22b0*/  IMAD.HI.U32 R2, R3, R27, R2 ;  /* 0x0000001b03027227 */ /* 0x000fe200078e0002 */
[----:B--2---:R-:W2:Y:S03]  /*22c0*/  I2F.U32.RP R36, R23 ;  /* 0x0000001700247306 */ /* 0x004ea60000209000 */
[----:B------:R-:W-:-:S04]  /*22d0*/  IMAD.MOV R39, RZ, RZ, -R23 ;  /* 0x000000ffff277224 */ /* 0x000fc800078e0a17 */
[----:B------:R-:W-:Y:S01]  /*22e0*/  @P2 VIADD R25, R25, 0x1 ;  /* 0x0000000119192836 */ /* 0x000fe20000000000 */
[----:B------:R-:W-:Y:S02]  /*22f0*/  @!P3 LOP3.LUT R25, RZ, R15, RZ, 0x33, !PT ;  /* 0x0000000fff19b212 */ /* 0x000fe400078e33ff */
[----:B------:R-:W-:-:S03]  /*2300*/  ISETP.NE.U32.AND P3, PT, R16, RZ, PT ;  /* 0x000000ff1000720c */ /* 0x000fc60003f65070 */
[----:B------:R-:W-:Y:S01]  /*2310*/  IMAD.HI.U32 R24, R2, R25, RZ ;  /* 0x0000001902187227 */ /* 0x000fe200078e00ff */
[----:B--2---:R-:W2:Y:S04]  /*2320*/  MUFU.RCP R36, R36 ;  /* 0x0000002400247308 */ /* 0x004ea80000001000 */
[----:B------:R-:W-:-:S05]  /*2330*/  IADD3 R27, PT, PT, -R24, RZ, RZ ;  /* 0x000000ff181b7210 */ /* 0x000fca0007ffe1ff */
[----:B------:R-:W-:Y:S01]  /*2340*/  IMAD R27, R16, R27, R25 ;  /* 0x0000001b101b7224 */ /* 0x000fe200078e0219 */
[----:B-1----:R-:W-:-:S04]  /*2350*/  IADD3 R43, PT, PT, RZ, -R26, RZ ;  /* 0x8000001aff2b7210 */ /* 0x002fc80007ffe0ff */
[-C--:B------:R-:W-:Y:S01]  /*2360*/  ISETP.GE.U32.AND P1, PT, R27, R16.reuse, PT ;  /* 0x000000101b00720c */ /* 0x080fe20003f26070 */
[----:B--2---:R-:W-:Y:S02]  /*2370*/  VIADD R2, R36, 0xffffffe ;  /* 0x0ffffffe24027836 */ /* 0x004fe40000000000 */
[----:B------:R-:W1:Y:S10]  /*2380*/  I2F.U32.RP R36, R26 ;  /* 0x0000001a00247306 */ /* 0x000e740000209000 */
[----:B------:R-:W-:Y:S01]  /*2390*/  @P1 IADD3 R27, PT, PT, -R16, R27, RZ ;  /* 0x0000001b101b1210 */ /* 0x000fe20007ffe1ff */
[----:B------:R-:W-:Y:S01]  /*23a0*/  @P1 VIADD R24, R24, 0x1 ;  /* 0x0000000118181836 */ /* 0x000fe20000000000 */
[----:B------:R2:W5:Y:S02]  /*23b0*/  F2I.FTZ.U32.TRUNC.NTZ R3, R2 ;  /* 0x0000000200037305 */ /* 0x000564000021f000 */
[----:B------:R-:W-:-:S02]  /*23c0*/  ISETP.GE.U32.AND P2, PT, R27, R16, PT ;  /* 0x000000101b00720c */ /* 0x000fc40003f46070 */
[----:B------:R-:W-:-:S04]  /*23d0*/  IADD3 R27, PT, PT, R10, -0x6, RZ ;  /* 0xfffffffa0a1b7810 */ /* 0x000fc80007ffe0ff */
[----:B------:R-:W-:Y:S01]  /*23e0*/  SHF.L.U32 R27, R27, 0x2, RZ ;  /* 0x000000021b1b7819 */ /* 0x000fe200000006ff */
[----:B-1----:R-:W1:Y:S01]  /*23f0*/  MUFU.RCP R36, R36 ;  /* 0x0000002400247308 */ /* 0x002e620000001000 */
[----:B--2---:R-:W-:-:S05]  /*2400*/  HFMA2 R2, -RZ, RZ, 0, 0 ;  /* 0x00000000ff027431 */ /* 0x004fca00000001ff */
[----:B------:R-:W-:Y:S01]  /*2410*/  @P2 VIADD R24, R24, 0x1 ;  /* 0x0000000118182836 */ /* 0x000fe20000000000 */
[----:B------:R-:W-:Y:S01]  /*2420*/  @!P3 LOP3.LUT R24, RZ, R16, RZ, 0x33, !PT ;  /* 0x00000010ff18b212 */ /* 0x000fe200078e33ff */
[----:B-----5:R-:W-:Y:S01]  /*2430*/  IMAD R39, R39, R3, RZ ;  /* 0x0000000327277224 */ /* 0x020fe200078e02ff */
[----:B------:R-:W-:-:S03]  /*2440*/  ISETP.NE.U32.AND P3, PT, R23, RZ, PT ;  /* 0x000000ff1700720c */ /* 0x000fc60003f65070 */
[----:B------:R-:W-:Y:S02]  /*2450*/  IMAD.HI.U32 R3, R3, R39, R2 ;  /* 0x0000002703037227 */ /* 0x000fe400078e0002 */
[----:B------:R2:W5:Y:S04]  /*2460*/  LDC R39, c[0x0][R27+0x388] ;  /* 0x0000e2001b277b82 */ /* 0x0005680000000800 */
[----:B------:R-:W-:Y:S01]  /*2470*/  IMAD.HI.U32 R41, R3, R24, RZ ;  /* 0x0000001803297227 */ /* 0x000fe200078e00ff */
[----:B-1----:R-:W-:Y:S02]  /*2480*/  IADD3 R3, PT, PT, R36, 0xffffffe, RZ ;  /* 0x0ffffffe24037810 */ /* 0x002fe40007ffe0ff */
[C---:B------:R-:W-:Y:S01]  /*2490*/  IADD3 R36, PT, PT, R10.reuse, -0x7, RZ ;  /* 0xfffffff90a247810 */ /* 0x040fe20007ffe0ff */
[----:B------:R-:W-:Y:S01]  /*24a0*/  IMAD.MOV R2, RZ, RZ, -R41 ;  /* 0x000000ffff027224 */ /* 0x000fe200078e0a29 */
[----:B------:R-:W-:Y:S01]  /*24b0*/  IADD3 R10, PT, PT, R10, -0x8, RZ ;  /* 0xfffffff80a0a7810 */ /* 0x000fe20007ffe0ff */
[----:B--2---:R-:W1:Y:S01]  /*24c0*/  LDC R27, c[0x0][R27+0x3ec] ;  /* 0x0000fb001b1b7b82 */ /* 0x004e620000000800 */
[----:B------:R-:W2:Y:S01]  /*24d0*/  F2I.FTZ.U32.TRUNC.NTZ R3, R3 ;  /* 0x0000000300037305 */ /* 0x000ea2000021f000 */
[----:B------:R-:W-:Y:S01]  /*24e0*/  IMAD R2, R23, R2, R24 ;  /* 0x0000000217027224 */ /* 0x000fe200078e0218 */
[----:B------:R-:W-:-:S04]  /*24f0*/  SHF.L.U32 R36, R36, 0x2, RZ ;  /* 0x0000000224247819 */ /* 0x000fc800000006ff */
[----:B------:R-:W-:Y:S01]  /*2500*/  ISETP.GE.U32.AND P1, PT, R2, R23, PT ;  /* 0x000000170200720c */ /* 0x000fe20003f26070 */
[----:B------:R3:W0:Y:S01]  /*2510*/  LDC R40, c[0x0][R36+0x388] ;  /* 0x0000e20024287b82 */ /* 0x0006220000000800 */
[----:B--2---:R-:W-:-:S07]  /*2520*/  IMAD R43, R43, R3, RZ ;  /* 0x000000032b2b7224 */ /* 0x004fce00078e02ff */
[----:B---3--:R-:W2:Y:S04]  /*2530*/  LDC R36, c[0x0][R36+0x3ec] ;  /* 0x0000fb0024247b82 */ /* 0x008ea80000000800 */
[----:B------:R-:W-:Y:S02]  /*2540*/  @P1 IMAD.IADD R2, R2, 0x1, -R23 ;  /* 0x0000000102021824 */ /* 0x000fe400078e0a17 */
[----:B------:R-:W-:-:S03]  /*2550*/  @P1 VIADD R41, R41, 0x1 ;  /* 0x0000000129291836 */ /* 0x000fc60000000000 */
[----:B------:R-:W-:Y:S01]  /*2560*/  ISETP.GE.U32.AND P2, PT, R2, R23, PT ;  /* 0x000000170200720c */ /* 0x000fe20003f46070 */
[----:B------:R-:W-:-:S04]  /*2570*/  IMAD.MOV.U32 R2, RZ, RZ, RZ ;  /* 0x000000ffff027224 */ /* 0x000fc800078e00ff */
[----:B------:R-:W-:Y:S01]  /*2580*/  IMAD.HI.U32 R2, R3, R43, R2 ;  /* 0x0000002b03027227 */ /* 0x000fe200078e0002 */
[----:B-----5:R-:W3:Y:S07]  /*2590*/  I2F.U32.RP R44, R39 ;  /* 0x00000027002c7306 */ /* 0x020eee0000209000 */
[----:B------:R-:W-:Y:S01]  /*25a0*/  @P2 VIADD R41, R41, 0x1 ;  /* 0x0000000129292836 */ /* 0x000fe20000000000 */
[----:B------:R-:W-:Y:S01]  /*25b0*/  @!P3 LOP3.LUT R41, RZ, R23, RZ, 0x33, !PT ;  /* 0x00000017ff29b212 */ /* 0x000fe200078e33ff */
[----:B------:R-:W-:Y:S01]  /*25c0*/  IMAD.MOV R45, RZ, RZ, -R39 ;  /* 0x000000ffff2d7224 */ /* 0x000fe200078e0a27 */
[----:B------:R-:W-:-:S03]  /*25d0*/  ISETP.NE.U32.AND P3, PT, R26, RZ, PT ;  /* 0x000000ff1a00720c */ /* 0x000fc60003f65070 */
[----:B------:R-:W-:-:S05]  /*25e0*/  IMAD.HI.U32 R42, R2, R41, RZ ;  /* 0x00000029022a7227 */ /* 0x000fca00078e00ff */
[----:B------:R-:W-:Y:S01]  /*25f0*/  IADD3 R43, PT, PT, -R42, RZ, RZ ;  /* 0x000000ff2a2b7210 */ /* 0x000fe20007ffe1ff */
[----:B---3--:R-:W3:Y:S04]  /*2600*/  MUFU.RCP R44, R44 ;  /* 0x0000002c002c7308 */ /* 0x008ee80000001000 */
[----:B------:R-:W-:Y:S01]  /*2610*/  IMAD R43, R26, R43, R41 ;  /* 0x0000002b1a2b7224 */ /* 0x000fe200078e0229 */
[----:B0-----:R-:W-:-:S04]  /*2620*/  IADD3 R47, PT, PT, RZ, -R40, RZ ;  /* 0x80000028ff2f7210 */ /* 0x001fc80007ffe0ff */
[----:B------:R-:W-:Y:S01]  /*2630*/  ISETP.GE.U32.AND P1, PT, R43, R26, PT ;  /* 0x0000001a2b00720c */ /* 0x000fe20003f26070 */
[----:B------:R-:W0:Y:S01]  /*2640*/  I2F.U32.RP R46, R40 ;  /* 0x00000028002e7306 */ /* 0x000e220000209000 */
[----:B---3--:R-:W-:-:S11]  /*2650*/  VIADD R2, R44, 0xffffffe ;  /* 0x0ffffffe2c027836 */ /* 0x008fd60000000000 */
[----:B------:R-:W-:Y:S01]  /*2660*/  @P1 IADD3 R43, PT, PT, -R26, R43, RZ ;  /* 0x0000002b1a2b1210 */ /* 0x000fe20007ffe1ff */
[----:B------:R-:W-:Y:S01]  /*2670*/  @P1 VIADD R42, R42, 0x1 ;  /* 0x000000012a2a1836 */ /* 0x000fe20000000000 */
[----:B------:R3:W5:Y:S02]  /*2680*/  F2I.FTZ.U32.TRUNC.NTZ R3, R2 ;  /* 0x0000000200037305 */ /* 0x000764000021f000 */
[----:B------:R-:W-:Y:S02]  /*2690*/  ISETP.GE.U32.AND P2, PT, R43, R26, PT ;  /* 0x0000001a2b00720c */ /* 0x000fe40003f46070 */
[----:B------:R-:W-:-:S04]  /*26a0*/  SHF.L.U32 R43, R10, 0x2, RZ ;  /* 0x000000020a2b7819 */ /* 0x000fc800000006ff */
[----:B------:R4:W1:Y:S01]  /*26b0*/  LDC R44, c[0x0][R43+0x388] ;  /* 0x0000e2002b2c7b82 */ /* 0x0008620000000800 */
[----:B---3--:R-:W-:Y:S01]  /*26c0*/  HFMA2 R2, -RZ, RZ, 0, 0 ;  /* 0x00000000ff027431 */ /* 0x008fe200000001ff */
[----:B0-----:R-:W0:Y:S01]  /*26d0*/  MUFU.RCP R46, R46 ;  /* 0x0000002e002e7308 */ /* 0x001e220000001000 */
[----:B-----5:R-:W-:-:S05]  /*26e0*/  IMAD R45, R45, R3, RZ ;  /* 0x000000032d2d7224 */ /* 0x020fca00078e02ff */
[----:B----4-:R-:W3:Y:S01]  /*26f0*/  LDC R43, c[0x0][R43+0x3ec] ;  /* 0x0000fb002b2b7b82 */ /* 0x010ee20000000800 */
[----:B------:R-:W-:Y:S01]  /*2700*/  @P2 VIADD R42, R42, 0x1 ;  /* 0x000000012a2a2836 */ /* 0x000fe20000000000 */
[----:B------:R-:W-:Y:S01]  /*2710*/  @!P3 LOP3.LUT R42, RZ, R26, RZ, 0x33, !PT ;  /* 0x0000001aff2ab212 */ /* 0x000fe200078e33ff */
[----:B------:R-:W-:Y:S01]  /*2720*/  IMAD.HI.U32 R3, R3, R45, R2 ;  /* 0x0000002d03037227 */ /* 0x000fe200078e0002 */
[----:B------:R-:W-:-:S05]  /*2730*/  ISETP.NE.U32.AND P3, PT, R39, RZ, PT ;  /* 0x000000ff2700720c */ /* 0x000fca0003f65070 */
[----:B------:R-:W-:Y:S01]  /*2740*/  IMAD.HI.U32 R45, R3, R42, RZ ;  /* 0x0000002a032d7227 */ /* 0x000fe200078e00ff */
[----:B0-----:R-:W-:-:S03]  /*2750*/  IADD3 R3, PT, PT, R46, 0xffffffe, RZ ;  /* 0x0ffffffe2e037810 */ /* 0x001fc60007ffe0ff */
[----:B------:R-:W-:Y:S01]  /*2760*/  IMAD.MOV R2, RZ, RZ, -R45 ;  /* 0x000000ffff027224 */ /* 0x000fe200078e0a2d */
[----:B------:R0:W4:Y:S03]  /*2770*/  LDC R46, c[0x0][R19+0x3ec] ;  /* 0x0000fb00132e7b82 */ /* 0x0001260000000800 */
[----:B------:R-:W-:Y:S01]  /*2780*/  IMAD R2, R39, R2, R42 ;  /* 0x0000000227027224 */ /* 0x000fe200078e022a */
[----:B------:R-:W5:Y:S04]  /*2790*/  F2I.FTZ.U32.TRUNC.NTZ R3, R3 ;  /* 0x0000000300037305 */ /* 0x000f68000021f000 */
[----:B------:R-:W-:Y:S01]  /*27a0*/  ISETP.GE.U32.AND P1, PT, R2, R39, PT ;  /* 0x000000270200720c */ /* 0x000fe20003f26070 */
[----:B0-----:R-:W-:-:S02]  /*27b0*/  IMAD.MOV R19, RZ, RZ, -R25 ;  /* 0x000000ffff137224 */ /* 0x001fc400078e0a19 */
[----:B-----5:R-:W-:-:S10]  /*27c0*/  IMAD R47, R47, R3, RZ ;  /* 0x000000032f2f7224 */ /* 0x020fd400078e02ff */
[----:B------:R-:W-:Y:S02]  /*27d0*/  @P1 IMAD.IADD R2, R2, 0x1, -R39 ;  /* 0x0000000102021824 */ /* 0x000fe400078e0a27 */
[----:B------:R-:W-:-:S03]  /*27e0*/  @P1 VIADD R45, R45, 0x1 ;  /* 0x000000012d2d1836 */ /* 0x000fc60000000000 */
[----:B------:R-:W-:Y:S01]  /*27f0*/  ISETP.GE.U32.AND P2, PT, R2, R39, PT ;  /* 0x000000270200720c */ /* 0x000fe20003f46070 */
[----:B-1----:R-:W0:Y:S01]  /*2800*/  I2F.U32.RP R48, R44 ;  /* 0x0000002c00307306 */ /* 0x002e220000209000 */
[----:B------:R-:W-:-:S04]  /*2810*/  IMAD.MOV.U32 R2, RZ, RZ, RZ ;  /* 0x000000ffff027224 */ /* 0x000fc800078e00ff */
[----:B------:R-:W-:-:S07]  /*2820*/  IMAD.HI.U32 R2, R3, R47, R2 ;  /* 0x0000002f03027227 */ /* 0x000fce00078e0002 */
[----:B------:R-:W-:Y:S02]  /*2830*/  @P2 IADD3 R45, PT, PT, R45, 0x1, RZ ;  /* 0x000000012d2d2810 */ /* 0x000fe40007ffe0ff */
[----:B------:R-:W-:Y:S01]  /*2840*/  @!P3 LOP3.LUT R45, RZ, R39, RZ, 0x33, !PT ;  /* 0x00000027ff2db212 */ /* 0x000fe200078e33ff */
[----:B0-----:R-:W0:Y:S01]  /*2850*/  MUFU.RCP R48, R48 ;  /* 0x0000003000307308 */ /* 0x001e220000001000 */
[----:B------:R-:W-:-:S03]  /*2860*/  ISETP.NE.U32.AND P3, PT, R40, RZ, PT ;  /* 0x000000ff2800720c */ /* 0x000fc60003f65070 */
[----:B------:R-:W-:-:S05]  /*2870*/  IMAD.HI.U32 R47, R2, R45, RZ ;  /* 0x0000002d022f7227 */ /* 0x000fca00078e00ff */
[----:B------:R-:W-:-:S05]  /*2880*/  IADD3 R49, PT, PT, -R47, RZ, RZ ;  /* 0x000000ff2f317210 */ /* 0x000fca0007ffe1ff */
[----:B------:R-:W-:Y:S02]  /*2890*/  IMAD R49, R40, R49, R45 ;  /* 0x0000003128317224 */ /* 0x000fe400078e022d */
[----:B0-----:R-:W-:-:S03]  /*28a0*/  VIADD R2, R48, 0xffffffe ;  /* 0x0ffffffe30027836 */ /* 0x001fc60000000000 */
[----:B------:R-:W-:Y:S02]  /*28b0*/  ISETP.GE.U32.AND P1, PT, R49, R40, PT ;  /* 0x000000283100720c */ /* 0x000fe40003f26070 */
[----:B------:R-:W-:Y:S01]  /*28c0*/  IADD3 R48, PT, PT, -R8, RZ, RZ ;  /* 0x000000ff08307210 */ /* 0x000fe20007ffe1ff */
[----:B------:R0:W1:Y:S01]  /*28d0*/  F2I.FTZ.U32.TRUNC.NTZ R3, R2 ;  /* 0x0000000200037305 */ /* 0x000062000021f000 */
[----:B------:R-:W-:Y:S01]  /*28e0*/  IMAD R8, R15, R19, R8 ;  /* 0x000000130f087224 */ /* 0x000fe200078e0208 */
[----:B------:R-:W-:Y:S02]  /*28f0*/  IADD3 R15, PT, PT, -R24, RZ, RZ ;  /* 0x000000ff180f7210 */ /* 0x000fe40007ffe1ff */
[----:B------:R-:W-:-:S03]  /*2900*/  IMAD R13, R13, R48, R28 ;  /* 0x000000300d0d7224 */ /* 0x000fc600078e021c */
[----:B------:R-:W-:Y:S02]  /*2910*/  IMAD R16, R16, R15, R25 ;  /* 0x0000000f10107224 */ /* 0x000fe400078e0219 */
[----:B0-----:R-:W-:Y:S01]  /*2920*/  HFMA2 R2, -RZ, RZ, 0, 0 ;  /* 0x00000000ff027431 */ /* 0x001fe200000001ff */
[----:B------:R-:W-:Y:S01]  /*2930*/  @P1 IADD3 R49, PT, PT, -R40, R49, RZ ;  /* 0x0000003128311210 */ /* 0x000fe20007ffe1ff */
[----:B----4-:R-:W-:Y:S01]  /*2940*/  IMAD R13, R13, R46, R29 ;  /* 0x0000002e0d0d7224 */ /* 0x010fe200078e021d */
[----:B------:R-:W-:Y:S02]  /*2950*/  @P1 IADD3 R47, PT, PT, R47, 0x1, RZ ;  /* 0x000000012f2f1810 */ /* 0x000fe40007ffe0ff */
[----:B------:R-:W-:Y:S01]  /*2960*/  ISETP.GE.U32.AND P2, PT, R49, R40, PT ;  /* 0x000000283100720c */ /* 0x000fe20003f46070 */
[----:B------:R-:W-:Y:S02]  /*2970*/  IMAD.MOV R49, RZ, RZ, -R44 ;  /* 0x000000ffff317224 */ /* 0x000fe400078e0a2c */
[----:B------:R-:W-:-:S02]  /*2980*/  IMAD R13, R8, R12, R13 ;  /* 0x0000000c080d7224 */ /* 0x000fc400078e020d */
[----:B-1----:R-:W-:Y:S02]  /*2990*/  IMAD R49, R49, R3, RZ ;  /* 0x0000000331317224 */ /* 0x002fe400078e02ff */
[----:B------:R-:W-:Y:S02]  /*29a0*/  IMAD.MOV R8, RZ, RZ, -R41 ;  /* 0x000000ffff087224 */ /* 0x000fe400078e0a29 */
[----:B------:R-:W-:-:S04]  /*29b0*/  IMAD.HI.U32 R2, R3, R49, R2 ;  /* 0x0000003103027227 */ /* 0x000fc800078e0002 */
[----:B------:R-:W-:Y:S01]  /*29c0*/  @P2 VIADD R47, R47, 0x1 ;  /* 0x000000012f2f2836 */ /* 0x000fe20000000000 */
[----:B------:R-:W-:Y:S01]  /*29d0*/  @!P3 LOP3.LUT R47, RZ, R40, RZ, 0x33, !PT ;  /* 0x00000028ff2fb212 */ /* 0x000fe200078e33ff */
[----:B------:R-:W-:Y:S01]  /*29e0*/  IMAD R13, R16, R14, R13 ;  /* 0x0000000e100d7224 */ /* 0x000fe200078e020d */
[----:B------:R-:W-:Y:S01]  /*29f0*/  ISETP.NE.U32.AND P3, PT, R44, RZ, PT ;  /* 0x000000ff2c00720c */ /* 0x000fe20003f65070 */
[----:B------:R-:W-:Y:S02]  /*2a00*/  IMAD R23, R23, R8, R24 ;  /* 0x0000000817177224 */ /* 0x000fe400078e0218 */
[----:B------:R-:W-:-:S04]  /*2a10*/  IMAD.HI.U32 R2, R2, R47, RZ ;  /* 0x0000002f02027227 */ /* 0x000fc800078e00ff */
[----:B------:R-:W-:Y:S02]  /*2a20*/  IMAD.MOV R3, RZ, RZ, -R2 ;  /* 0x000000ffff037224 */ /* 0x000fe400078e0a02 */
[----:B------:R-:W-:Y:S02]  /*2a30*/  IMAD R13, R23, R18, R13 ;  /* 0x00000012170d7224 */ /* 0x000fe400078e020d */
        /* <DEDUP_REMOVED lines=18> */
[----:B--2---:R-:W-:Y:S02]  /*2b60*/  IMAD R36, R40, R36, R27 ;  /* 0x0000002428247224 */ /* 0x004fe400078e021b */
[----:B------:R-:W-:-:S04]  /*2b70*/  IMAD R29, R44, R29, R47 ;  /* 0x0000001d2c1d7224 */ /* 0x000fc800078e022f */
[----:B---3--:R-:W-:Y:S01]  /*2b80*/  IMAD R29, R29, R43, R36 ;  /* 0x0000002b1d1d7224 */ /* 0x008fe200078e0224 */
[----:B------:R-:W-:Y:S06]  /*2b90*/  @P1 BRA `(.L_x_1205) ;  /* 0xfffffff000d01947 */ /* 0x000fec000383ffff */
[----:B------:R-:W-:Y:S05]  /*2ba0*/  BSYNC.RECONVERGENT B1 ;  /* 0x0000000000017941 */ /* 0x000fea0003800200 */
.L_x_1204:
[----:B------:R-:W-:Y:S05]  /*2bb0*/  @!P0 BRA `(.L_x_1203) ;  /* 0x0000000800e88947 */ /* 0x000fea0003800000 */
[----:B------:R-:W-:Y:S02]  /*2bc0*/  ISETP.GE.U32.AND P1, PT, R4, 0x3, PT ;  /* 0x000000030400780c */ /* 0x000fe40003f26070 */
[----:B------:R-:W-:-:S11]  /*2bd0*/  ISETP.NE.AND P0, PT, R6, RZ, PT ;  /* 0x000000ff0600720c */ /* 0x000fd60003f05270 */
[----:B------:R-:W-:Y:S05]  /*2be0*/  @!P1 BRA `(.L_x_1206) ;  /* 0x0000000400949947 */ /* 0x000fea0003800000 */
[C---:B------:R-:W-:Y:S02]  /*2bf0*/  VIADD R13, R10.reuse, 0xffffffff ;  /* 0xffffffff0a0d7836 */ /* 0x040fe40000000000 */
[C---:B------:R-:W-:Y:S02]  /*2c00*/  VIADD R12, R10.reuse, 0xfffffffe ;  /* 0xfffffffe0a0c7836 */ /* 0x040fe40000000000 */
[C---:B------:R-:W-:Y:S01]  /*2c10*/  VIADD R15, R10.reuse, 0xfffffffd ;  /* 0xfffffffd0a0f7836 */ /* 0x040fe20000000000 */
[----:B------:R-:W-:Y:S01]  /*2c20*/  SHF.L.U32 R13, R13, 0x2, RZ ;  /* 0x000000020d0d7819 */ /* 0x000fe200000006ff */
[----:B------:R-:W-:Y:S01]  /*2c30*/  VIADD R10, R10, 0xfffffffc ;  /* 0xfffffffc0a0a7836 */ /* 0x000fe20000000000 */
[----:B------:R-:W-:Y:S02]  /*2c40*/  SHF.L.U32 R12, R12, 0x2, RZ ;  /* 0x000000020c0c7819 */ /* 0x000fe400000006ff */
[----:B------:R0:W1:Y:S01]  /*2c50*/  LDC R9, c[0x0][R13+0x388] ;  /* 0x0000e2000d097b82 */ /* 0x0000620000000800 */
[----:B------:R-:W-:-:S02]  /*2c60*/  SHF.L.U32 R15, R15, 0x2, RZ ;  /* 0x000000020f0f7819 */ /* 0x000fc400000006ff */
[----:B------:R-:W-:-:S05]  /*2c70*/  SHF.L.U32 R18, R10, 0x2, RZ ;  /* 0x000000020a127819 */ /* 0x000fca00000006ff */
        /* <DEDUP_REMOVED lines=10> */
[----:B-1----:R-:W-:Y:S02]  /*2d20*/  VIADD R2, R14, 0xffffffe ;  /* 0x0ffffffe0e027836 */ /* 0x002fe40000000000 */
        /* <DEDUP_REMOVED lines=33> */
[----:B---3--:R-:W-:-:S07]  /*2f40*/  IMAD.MOV.U32 R2, RZ, RZ, RZ ;  /* 0x000000ffff027224 */ /* 0x008fce00078e00ff */
        /* <DEDUP_REMOVED lines=38> */
[----:B--2---:R-:W-:Y:S02]  /*31b0*/  IMAD R2, R19, R12, R2 ;  /* 0x0000000c13027224 */ /* 0x004fe400078e0202 */
[----:B------:R-:W-:Y:S01]  /*31c0*/  @P2 IADD3 R22, PT, PT, R22, 0x1, RZ ;  /* 0x0000000116162810 */ /* 0x000fe20007ffe0ff */
[----:B------:R-:W-:Y:S01]  /*31d0*/  IMAD R23, R14, R3, R23 ;  /* 0x000000030e177224 */ /* 0x000fe200078e0217 */
[----:B------:R-:W-:-:S03]  /*31e0*/  @!P3 LOP3.LUT R22, RZ, R16, RZ, 0x33, !PT ;  /* 0x00000010ff16b212 */ /* 0x000fc600078e33ff */
[----:B-1----:R-:W-:Y:S01]  /*31f0*/  IMAD R2, R23, R15, R2 ;  /* 0x0000000f17027224 */ /* 0x002fe200078e0202 */
[----:B------:R-:W-:Y:S01]  /*3200*/  IADD3 R3, PT, PT, -R22, RZ, RZ ;  /* 0x000000ff16037210 */ /* 0x000fe20007ffe1ff */
[----:B------:R-:W-:-:S04]  /*3210*/  IMAD.MOV.U32 R28, RZ, RZ, R22 ;  /* 0x000000ffff1c7224 */ /* 0x000fc800078e0016 */
[----:B------:R-:W-:-:S04]  /*3220*/  IMAD R25, R16, R3, R25 ;  /* 0x0000000310197224 */ /* 0x000fc800078e0219 */
[----:B----4-:R-:W-:-:S07]  /*3230*/  IMAD R29, R25, R18, R2 ;  /* 0x00000012191d7224 */ /* 0x010fce00078e0202 */
.L_x_1206:
        /* <DEDUP_REMOVED lines=54> */
[----:B--2---:R-:W-:-:S07]  /*35a0*/  IMAD R29, R9, R14, R8 ;  /* 0x0000000e091d7224 */ /* 0x004fce00078e0208 */
.L_x_1207:
        /* <DEDUP_REMOVED lines=27> */
.L_x_1203:
[----:B------:R-:W0:Y:S01]  /*3760*/  LDCU UR5, c[0x0][0x464] ;  /* 0x00008c80ff0577ac */ /* 0x000e220008000800 */
[----:B------:R-:W-:Y:S01]  /*3770*/  MOV R2, RZ ;  /* 0x000000ff00027202 */ /* 0x000fe20000000f00 */
[----:B------:R-:W1:Y:S01]  /*3780*/  LDCU UR6, c[0x0][0x4c8] ;  /* 0x00009900ff0677ac */ /* 0x000e620008000800 */
[----:B------:R-:W2:Y:S01]  /*3790*/  LDCU UR4, c[0x0][0x3ec] ;  /* 0x00007d80ff0477ac */ /* 0x000ea20008000800 */
[----:B------:R-:W3:Y:S01]  /*37a0*/  LDCU UR7, c[0x0][0x4c4] ;  /* 0x00009880ff0777ac */ /* 0x000ee20008000800 */
[----:B0-----:R-:W0:Y:S01]  /*37b0*/  I2F.U32.RP R8, UR5 ;  /* 0x0000000500087d06 */ /* 0x001e220008209000 */
[----:B------:R-:W-:Y:S01]  /*37c0*/  ISETP.NE.U32.AND P2, PT, RZ, UR5, PT ;  /* 0x00000005ff007c0c */ /* 0x000fe2000bf45070 */
[----:B--2---:R-:W-:Y:S01]  /*37d0*/  IMAD R28, R28, UR4, R29 ;  /* 0x000000041c1c7c24 */ /* 0x004fe2000f8e021d */
[----:B------:R-:W-:-:S05]  /*37e0*/  MOV R29, RZ ;  /* 0x000000ff001d7202 */ /* 0x000fca0000000f00 */
[----:B0-----:R-:W0:Y:S02]  /*37f0*/  MUFU.RCP R8, R8 ;  /* 0x0000000800087308 */ /* 0x001e240000001000 */
[----:B0-----:R-:W-:-:S06]  /*3800*/  IADD3 R3, PT, PT, R8, 0xffffffe, RZ ;  /* 0x0ffffffe08037810 */ /* 0x001fcc0007ffe0ff */
[----:B------:R-:W0:Y:S02]  /*3810*/  F2I.FTZ.U32.TRUNC.NTZ R3, R3 ;  /* 0x0000000300037305 */ /* 0x000e24000021f000 */
[----:B0-----:R-:W-:-:S04]  /*3820*/  IMAD.MOV R9, RZ, RZ, -R3 ;  /* 0x000000ffff097224 */ /* 0x001fc800078e0a03 */
[----:B------:R-:W-:-:S04]  /*3830*/  IMAD R9, R9, UR5, RZ ;  /* 0x0000000509097c24 */ /* 0x000fc8000f8e02ff */
[----:B------:R-:W-:-:S06]  /*3840*/  IMAD.HI.U32 R2, R3, R9, R2 ;  /* 0x0000000903027227 */ /* 0x000fcc00078e0002 */
[----:B------:R-:W-:-:S04]  /*3850*/  IMAD.HI.U32 R26, R2, R11, RZ ;  /* 0x0000000b021a7227 */ /* 0x000fc800078e00ff */
[----:B------:R-:W-:-:S04]  /*3860*/  IMAD.MOV R2, RZ, RZ, -R26 ;  /* 0x000000ffff027224 */ /* 0x000fc800078e0a1a */
[----:B------:R-:W-:-:S05]  /*3870*/  IMAD R2, R2, UR5, R11 ;  /* 0x0000000502027c24 */ /* 0x000fca000f8e020b */
[----:B------:R-:W-:-:S13]  /*3880*/  ISETP.GE.U32.AND P0, PT, R2, UR5, PT ;  /* 0x0000000502007c0c */ /* 0x000fda000bf06070 */
[----:B------:R-:W-:Y:S01]  /*3890*/  @P0 IADD3 R2, PT, PT, R2, -UR5, RZ ;  /* 0x8000000502020c10 */ /* 0x000fe2000fffe0ff */
[----:B------:R-:W-:-:S03]  /*38a0*/  @P0 VIADD R26, R26, 0x1 ;  /* 0x000000011a1a0836 */ /* 0x000fc60000000000 */
[----:B------:R-:W-:-:S13]  /*38b0*/  ISETP.GE.U32.AND P1, PT, R2, UR5, PT ;  /* 0x0000000502007c0c */ /* 0x000fda000bf26070 */
[----:B------:R-:W-:Y:S02]  /*38c0*/  @P1 IADD3 R26, PT, PT, R26, 0x1, RZ ;  /* 0x000000011a1a1810 */ /* 0x000fe40007ffe0ff */
[----:B------:R-:W-:-:S05]  /*38d0*/  @!P2 LOP3.LUT R26, RZ, UR5, RZ, 0x33, !PT ;  /* 0x00000005ff1aac12 */ /* 0x000fca000f8e33ff */
[----:B------:R-:W-:-:S04]  /*38e0*/  IMAD.MOV R2, RZ, RZ, -R26 ;  /* 0x000000ffff027224 */ /* 0x000fc800078e0a1a */
[----:B------:R-:W-:-:S04]  /*38f0*/  IMAD R2, R2, UR5, R11 ;  /* 0x0000000502027c24 */ /* 0x000fc8000f8e020b */
[----:B-1----:R-:W-:-:S04]  /*3900*/  IMAD R27, R2, UR6, RZ ;  /* 0x00000006021b7c24 */ /* 0x002fc8000f8e02ff */
[----:B---3--:R-:W-:Y:S02]  /*3910*/  IMAD R26, R26, UR7, R27 ;  /* 0x000000071a1a7c24 */ /* 0x008fe4000f8e021b */
[----:B------:R-:W-:-:S07]  /*3920*/  IMAD.MOV.U32 R27, RZ, RZ, RZ ;  /* 0x000000ffff1b7224 */ /* 0x000fce00078e00ff */
.L_x_1202:
[----:B------:R-:W-:Y:S05]  /*3930*/  BSYNC.RECONVERGENT B0 ;  /* 0x0000000000007941 */ /* 0x000fea0003800200 */
.L_x_1201:
        /* <DEDUP_REMOVED lines=22> */
.L_x_1212:
[C---:B------:R-:W-:Y:S01]  /*3aa0*/  IADD3 R22, PT, PT, R8.reuse, -0x1, RZ ;  /* 0xffffffff08167810 */ /* 0x040fe20007ffe0ff */
[----:B------:R-:W-:Y:S01]  /*3ab0*/  VIADD R13, R13, 0x8 ;  /* 0x000000080d0d7836 */ /* 0x000fe20000000000 */
[C---:B------:R-:W-:Y:S02]  /*3ac0*/  IADD3 R10, PT, PT, R8.reuse, -0x2, RZ ;  /* 0xfffffffe080a7810 */ /* 0x040fe40007ffe0ff */
[----:B------:R-:W-:Y:S01]  /*3ad0*/  IADD3 R16, PT, PT, R8, -0x3, RZ ;  /* 0xfffffffd08107810 */ /* 0x000fe20007ffe0ff */
[----:B------:R-:W-:Y:S02]  /*3ae0*/  IMAD.SHL.U32 R22, R22, 0x4, RZ ;  /* 0x0000000416167824 */ /* 0x000fe400078e00ff */
[----:B------:R-:W-:Y:S02]  /*3af0*/  IMAD.SHL.U32 R10, R10, 0x4, RZ ;  /* 0x000000040a0a7824 */ /* 0x000fe400078e00ff */
[----:B------:R-:W0:Y:S01]  /*3b00*/  LDC R14, c[0x0][R22+0x388] ;  /* 0x0000e200160e7b82 */ /* 0x000e220000000800 */
[----:B------:R-:W-:-:S07]  /*3b10*/  IMAD.SHL.U32 R16, R16, 0x4, RZ ;  /* 0x0000000410107824 */ /* 0x000fce00078e00ff */
[----:B------:R1:W2:Y:S08]  /*3b20*/  LDC R11, c[0x0][R10+0x388] ;  /* 0x0000e2000a0b7b82 */ /* 0x0002b00000000800 */
[----:B------:R3:W4:Y:S08]  /*3b30*/  LDC R18, c[0x0][R16+0x388] ;  /* 0x0000e20010127b82 */ /* 0x0007300000000800 */
[----:B------:R5:W5:Y:S08]  /*3b40*/  LDC R53, c[0x0][R22+0x3ec] ;  /* 0x0000fb0016357b82 */ /* 0x000b700000000800 */
[----:B-1----:R-:W1:Y:S08]  /*3b50*/  LDC R10, c[0x0][R10+0x3ec] ;  /* 0x0000fb000a0a7b82 */ /* 0x002e700000000800 */
[----:B---3--:R-:W3:Y:S01]  /*3b60*/  LDC R16, c[0x0][R16+0x3ec] ;  /* 0x0000fb0010107b82 */ /* 0x008ee20000000800 */
[----:B0-----:R-:W0:Y:S01]  /*3b70*/  I2F.U32.RP R12, R14 ;  /* 0x0000000e000c7306 */ /* 0x001e220000209000 */
[----:B------:R-:W-:Y:S01]  /*3b80*/  IMAD.MOV R15, RZ, RZ, -R14 ;  /* 0x000000ffff0f7224 */ /* 0x000fe200078e0a0e */
[----:B------:R-:W-:-:S06]  /*3b90*/  ISETP.NE.U32.AND P3, PT, R14, RZ, PT ;  /* 0x000000ff0e00720c */ /* 0x000fcc0003f65070 */
[----:B--2---:R-:W2:Y:S08]  /*3ba0*/  I2F.U32.RP R19, R11 ;  /* 0x0000000b00137306 */ /* 0x004eb00000209000 */
[----:B0-----:R-:W0:Y:S01]  /*3bb0*/  MUFU.RCP R12, R12 ;  /* 0x0000000c000c7308 */ /* 0x001e220000001000 */
[----:B----4-:R-:W-:-:S07]  /*3bc0*/  IMAD.MOV R39, RZ, RZ, -R18 ;  /* 0x000000ffff277224 */ /* 0x010fce00078e0a12 */
[----:B--2---:R-:W-:Y:S01]  /*3bd0*/  MUFU.RCP R19, R19 ;  /* 0x0000001300137308 */ /* 0x004fe20000001000 */
[----:B0-----:R-:W-:-:S07]  /*3be0*/  IADD3 R2, PT, PT, R12, 0xffffffe, RZ ;  /* 0x0ffffffe0c027810 */ /* 0x001fce0007ffe0ff */
[----:B------:R0:W2:Y:S02]  /*3bf0*/  F2I.FTZ.U32.TRUNC.NTZ R3, R2 ;  /* 0x0000000200037305 */ /* 0x0000a4000021f000 */
[----:B0-----:R-:W-:Y:S01]  /*3c00*/  MOV R2, RZ ;  /* 0x000000ff00027202 */ /* 0x001fe20000000f00 */
[----:B--2---:R-:W-:-:S04]  /*3c10*/  IMAD R15, R15, R3, RZ ;  /* 0x000000030f0f7224 */ /* 0x004fc800078e02ff */
[----:B------:R-:W-:Y:S01]  /*3c20*/  IMAD.HI.U32 R36, R3, R15, R2 ;  /* 0x0000000f03247227 */ /* 0x000fe200078e0002 */
[----:B------:R-:W-:Y:S02]  /*3c30*/  IADD3 R2, PT, PT, R19, 0xffffffe, RZ ;  /* 0x0ffffffe13027810 */ /* 0x000fe40007ffe0ff */
[----:B------:R-:W-:Y:S02]  /*3c40*/  IADD3 R19, PT, PT, RZ, -R11, RZ ;  /* 0x8000000bff137210 */ /* 0x000fe40007ffe0ff */
[----:B------:R0:W2:Y:S01]  /*3c50*/  F2I.FTZ.U32.TRUNC.NTZ R3, R2 ;  /* 0x0000000200037305 */ /* 0x0000a2000021f000 */
[----:B------:R-:W-:-:S04]  /*3c60*/  IMAD.HI.U32 R12, R36, R25, RZ ;  /* 0x00000019240c7227 */ /* 0x000fc800078e00ff */
[----:B------:R-:W-:-:S03]  /*3c70*/  IMAD.MOV R15, RZ, RZ, -R12 ;  /* 0x000000ffff0f7224 */ /* 0x000fc600078e0a0c */
[----:B------:R-:W4:Y:S01]  /*3c80*/  I2F.U32.RP R36, R18 ;  /* 0x0000001200247306 */ /* 0x000f220000209000 */
[----:B------:R-:W-:Y:S02]  /*3c90*/  IMAD R15, R14, R15, R25 ;  /* 0x0000000f0e0f7224 */ /* 0x000fe400078e0219 */
[----:B0-----:R-:W-:-:S03]  /*3ca0*/  IMAD.MOV.U32 R2, RZ, RZ, RZ ;  /* 0x000000ffff027224 */ /* 0x001fc600078e00ff */
[----:B------:R-:W-:Y:S01]  /*3cb0*/  ISETP.GE.U32.AND P1, PT, R15, R14, PT ;  /* 0x0000000e0f00720c */ /* 0x000fe20003f26070 */
[----:B--2---:R-:W-:-:S04]  /*3cc0*/  IMAD R19, R19, R3, RZ ;  /* 0x0000000313137224 */ /* 0x004fc800078e02ff */
[----:B------:R-:W-:Y:S01]  /*3cd0*/  IMAD.HI.U32 R3, R3, R19, R2 ;  /* 0x0000001303037227 */ /* 0x000fe200078e0002 */
[----:B----4-:R-:W0:Y:S07]  /*3ce0*/  MUFU.RCP R36, R36 ;  /* 0x0000002400247308 */ /* 0x010e2e0000001000 */
[----:B------:R-:W-:Y:S01]  /*3cf0*/  @P1 IMAD.IADD R15, R15, 0x1, -R14 ;  /* 0x000000010f0f1824 */ /* 0x000fe200078e0a0e */
[----:B------:R-:W-:-:S04]  /*3d00*/  @P1 IADD3 R12, PT, PT, R12, 0x1, RZ ;  /* 0x000000010c0c1810 */ /* 0x000fc80007ffe0ff */
[----:B------:R-:W-:Y:S01]  /*3d10*/  ISETP.GE.U32.AND P2, PT, R15, R14, PT ;  /* 0x0000000e0f00720c */ /* 0x000fe20003f46070 */
[----:B------:R-:W-:-:S04]  /*3d20*/  VIADD R15, R8, 0xfffffffc ;  /* 0xfffffffc080f7836 */ /* 0x000fc80000000000 */
[----:B------:R-:W-:-:S04]  /*3d30*/  IMAD.SHL.U32 R15, R15, 0x4, RZ ;  /* 0x000000040f0f7824 */ /* 0x000fc800078e00ff */
[----:B------:R2:W4:Y:S04]  /*3d40*/  LDC R23, c[0x0][R15+0x388] ;  /* 0x0000e2000f177b82 */ /* 0x0005280000000800 */
[----:B------:R-:W-:Y:S02]  /*3d50*/  @P2 IADD3 R12, PT, PT, R12, 0x1, RZ ;  /* 0x000000010c0c2810 */ /* 0x000fe40007ffe0ff */
[----:B------:R-:W-:Y:S02]  /*3d60*/  @!P3 LOP3.LUT R12, RZ, R14, RZ, 0x33, !PT ;  /* 0x0000000eff0cb212 */ /* 0x000fe400078e33ff */
[----:B------:R-:W-:Y:S01]  /*3d70*/  ISETP.NE.U32.AND P3, PT, R11, RZ, PT ;  /* 0x000000ff0b00720c */ /* 0x000fe20003f65070 */
[----:B--2---:R-:W2:Y:S02]  /*3d80*/  LDC R15, c[0x0][R15+0x3ec] ;  /* 0x0000fb000f0f7b82 */ /* 0x004ea40000000800 */
[----:B------:R-:W-:-:S04]  /*3d90*/  IMAD.HI.U32 R19, R3, R12, RZ ;  /* 0x0000000c03137227 */ /* 0x000fc800078e00ff */
[----:B0-----:R-:W-:Y:S01]  /*3da0*/  VIADD R3, R36, 0xffffffe ;  /* 0x0ffffffe24037836 */ /* 0x001fe20000000000 */
[----:B------:R-:W-:Y:S01]  /*3db0*/  IADD3 R2, PT, PT, -R19, RZ, RZ ;  /* 0x000000ff13027210 */ /* 0x000fe20007ffe1ff */
[----:B------:R-:W-:-:S04]  /*3dc0*/  VIADD R36, R8, 0xfffffffb ;  /* 0xfffffffb08247836 */ /* 0x000fc80000000000 */
[----:B------:R-:W-:Y:S01]  /*3dd0*/  IMAD R2, R11, R2, R12 ;  /* 0x000000020b027224 */ /* 0x000fe200078e020c */
[----:B------:R-:W0:Y:S01]  /*3de0*/  F2I.FTZ.U32.TRUNC.NTZ R3, R3 ;  /* 0x0000000300037305 */ /* 0x000e22000021f000 */
[----:B------:R-:W-:-:S03]  /*3df0*/  IMAD.SHL.U32 R36, R36, 0x4, RZ ;  /* 0x0000000424247824 */ /* 0x000fc600078e00ff */
[----:B------:R-:W-:Y:S01]  /*3e00*/  ISETP.GE.U32.AND P1, PT, R2, R11, PT ;  /* 0x0000000b0200720c */ /* 0x000fe20003f26070 */
[----:B------:R5:W1:Y:S08]  /*3e10*/  LDC R40, c[0x0][R36+0x388] ;  /* 0x0000e20024287b82 */ /* 0x000a700000000800 */
[----:B-----5:R-:W5:Y:S01]  /*3e20*/  LDC R36, c[0x0][R36+0x3ec] ;  /* 0x0000fb0024247b82 */ /* 0x020f620000000800 */
[----:B0-----:R-:W-:-:S03]  /*3e30*/  IMAD R39, R39, R3, RZ ;  /* 0x0000000327277224 */ /* 0x001fc600078e02ff */
[----:B------:R-:W-:Y:S02]  /*3e40*/  @P1 IADD3 R2, PT, PT, -R11, R2, RZ ;  /* 0x000000020b021210 */ /* 0x000fe40007ffe1ff */
[----:B------:R-:W-:Y:S02]  /*3e50*/  @P1 IADD3 R19, PT, PT, R19, 0x1, RZ ;  /* 0x0000000113131810 */ /* 0x000fe40007ffe0ff */
[----:B------:R-:W-:Y:S02]  /*3e60*/  ISETP.GE.U32.AND P2, PT, R2, R11, PT ;  /* 0x0000000b0200720c */ /* 0x000fe40003f46070 */
[----:B------:R-:W-:Y:S01]  /*3e70*/  MOV R2, RZ ;  /* 0x000000ff00027202 */ /* 0x000fe20000000f00 */
[----:B----4-:R-:W0:Y:S01]  /*3e80*/  I2F.U32.RP R41, R23 ;  /* 0x0000001700297306 */ /* 0x010e220000209000 */
[----:B------:R-:W-:-:S03]  /*3e90*/  IADD3 R43, PT, PT, RZ, -R23, RZ ;  /* 0x80000017ff2b7210 */ /* 0x000fc60007ffe0ff */
[----:B------:R-:W-:-:S06]  /*3ea0*/  IMAD.HI.U32 R2, R3, R39, R2 ;  /* 0x0000002703027227 */ /* 0x000fcc00078e0002 */
[----:B------:R-:W-:Y:S02]  /*3eb0*/  @P2 IADD3 R19, PT, PT, R19, 0x1, RZ ;  /* 0x0000000113132810 */ /* 0x000fe40007ffe0ff */
[----:B------:R-:W-:Y:S02]  /*3ec0*/  @!P3 LOP3.LUT R19, RZ, R11, RZ, 0x33, !PT ;  /* 0x0000000bff13b212 */ /* 0x000fe400078e33ff */
[----:B------:R-:W-:Y:S02]  /*3ed0*/  ISETP.NE.U32.AND P3, PT, R18, RZ, PT ;  /* 0x000000ff1200720c */ /* 0x000fe40003f65070 */
[----:B------:R-:W-:Y:S01]  /*3ee0*/  IADD3 R22, PT, PT, -R19, RZ, RZ ;  /* 0x000000ff13167210 */ /* 0x000fe20007ffe1ff */
[----:B0-----:R-:W0:Y:S01]  /*3ef0*/  MUFU.RCP R41, R41 ;  /* 0x0000002900297308 */ /* 0x001e220000001000 */
[----:B------:R-:W-:-:S04]  /*3f00*/  IMAD.HI.U32 R42, R2, R19, RZ ;  /* 0x00000013022a7227 */ /* 0x000fc800078e00ff */
[----:B------:R-:W-:Y:S02]  /*3f10*/  IMAD.MOV R39, RZ, RZ, -R42 ;  /* 0x000000ffff277224 */ /* 0x000fe400078e0a2a */
[----:B------:R-:W-:Y:S02]  /*3f20*/  IMAD R11, R11, R22, R12 ;  /* 0x000000160b0b7224 */ /* 0x000fe400078e020c */
[----:B------:R-:W-:Y:S02]  /*3f30*/  IMAD R39, R18, R39, R19 ;  /* 0x0000002712277224 */ /* 0x000fe400078e0213 */
[----:B-1----:R-:W-:-:S03]  /*3f40*/  IMAD.MOV R47, RZ, RZ, -R40 ;  /* 0x000000ffff2f7224 */ /* 0x002fc600078e0a28 */
[----:B------:R-:W-:Y:S02]  /*3f50*/  ISETP.GE.U32.AND P1, PT, R39, R18, PT ;  /* 0x000000122700720c */ /* 0x000fe40003f26070 */
[----:B0-----:R-:W-:Y:S02]  /*3f60*/  IADD3 R2, PT, PT, R41, 0xffffffe, RZ ;  /* 0x0ffffffe29027810 */ /* 0x001fe40007ffe0ff */
[----:B------:R-:W0:Y:S09]  /*3f70*/  I2F.U32.RP R41, R40 ;  /* 0x0000002800297306 */ /* 0x000e320000209000 */
[----:B------:R-:W-:Y:S01]  /*3f80*/  @P1 IMAD.IADD R39, R39, 0x1, -R18 ;  /* 0x0000000127271824 */ /* 0x000fe200078e0a12 */
[----:B------:R1:W4:Y:S01]  /*3f90*/  F2I.FTZ.U32.TRUNC.NTZ R3, R2 ;  /* 0x0000000200037305 */ /* 0x000322000021f000 */
[----:B------:R-:W-:-:S03]  /*3fa0*/  @P1 IADD3 R42, PT, PT, R42, 0x1, RZ ;  /* 0x000000012a2a1810 */ /* 0x000fc60007ffe0ff */
[----:B------:R-:W-:Y:S01]  /*3fb0*/  ISETP.GE.U32.AND P2, PT, R39, R18, PT ;  /* 0x000000122700720c */ /* 0x000fe20003f46070 */
[----:B------:R-:W-:-:S03]  /*3fc0*/  VIADD R39, R8, 0xfffffffa ;  /* 0xfffffffa08277836 */ /* 0x000fc60000000000 */
[----:B0-----:R-:W0:Y:S01]  /*3fd0*/  MUFU.RCP R41, R41 ;  /* 0x0000002900297308 */ /* 0x001e220000001000 */
[----:B-1----:R-:W-:Y:S02]  /*3fe0*/  IMAD.MOV.U32 R2, RZ, RZ, RZ ;  /* 0x000000ffff027224 */ /* 0x002fe400078e00ff */
[----:B------:R-:W-:Y:S02]  /*3ff0*/  IMAD.SHL.U32 R39, R39, 0x4, RZ ;  /* 0x0000000427277824 */ /* 0x000fe400078e00ff */
[----:B----4-:R-:W-:-:S04]  /*4000*/  IMAD R43, R43, R3, RZ ;  /* 0x000000032b2b7224 */ /* 0x010fc800078e02ff */
[----:B------:R-:W-:Y:S01]  /*4010*/  @P2 IADD3 R42, PT, PT, R42, 0x1, RZ ;  /* 0x000000012a2a2810 */ /* 0x000fe20007ffe0ff */
[----:B------:R-:W-:Y:S01]  /*4020*/  IMAD.HI.U32 R3, R3, R43, R2 ;  /* 0x0000002b03037227 */ /* 0x000fe200078e0002 */
[----:B------:R-:W-:Y:S01]  /*4030*/  @!P3 LOP3.LUT R42, RZ, R18, RZ, 0x33, !PT ;  /* 0x00000012ff2ab212 */ /* 0x000fe200078e33ff */
[----:B------:R1:W4:Y:S01]  /*4040*/  LDC R43, c[0x0][R39+0x388] ;  /* 0x0000e200272b7b82 */ /* 0x0003220000000800 */
[----:B------:R-:W-:-:S03]  /*4050*/  ISETP.NE.U32.AND P3, PT, R23, RZ, PT ;  /* 0x000000ff1700720c */ /* 0x000fc60003f65070 */
[----:B------:R-:W-:-:S04]  /*4060*/  IMAD.HI.U32 R45, R3, R42, RZ ;  /* 0x0000002a032d7227 */ /* 0x000fc800078e00ff */
[----:B0-----:R-:W-:Y:S01]  /*4070*/  VIADD R3, R41, 0xffffffe ;  /* 0x0ffffffe29037836 */ /* 0x001fe20000000000 */
[----:B------:R-:W-:Y:S01]  /*4080*/  IADD3 R2, PT, PT, -R45, RZ, RZ ;  /* 0x000000ff2d027210 */ /* 0x000fe20007ffe1ff */
[C---:B------:R-:W-:Y:S01]  /*4090*/  VIADD R41, R8.reuse, 0xfffffff9 ;  /* 0xfffffff908297836 */ /* 0x040fe20000000000 */
[----:B-1----:R-:W0:Y:S01]  /*40a0*/  LDC R39, c[0x0][R39+0x3ec] ;  /* 0x0000fb0027277b82 */ /* 0x002e220000000800 */
[----:B------:R-:W-:Y:S02]  /*40b0*/  VIADD R8, R8, 0xfffffff8 ;  /* 0xfffffff808087836 */ /* 0x000fe40000000000 */
[----:B------:R-:W-:Y:S01]  /*40c0*/  IMAD R2, R23, R2, R42 ;  /* 0x0000000217027224 */ /* 0x000fe200078e022a */
[----:B------:R-:W1:Y:S01]  /*40d0*/  F2I.FTZ.U32.TRUNC.NTZ R3, R3 ;  /* 0x0000000300037305 */ /* 0x000e62000021f000 */
[----:B------:R-:W-:-:S03]  /*40e0*/  IMAD.SHL.U32 R41, R41, 0x4, RZ ;  /* 0x0000000429297824 */ /* 0x000fc600078e00ff */
[----:B------:R-:W-:Y:S01]  /*40f0*/  ISETP.GE.U32.AND P1, PT, R2, R23, PT ;  /* 0x000000170200720c */ /* 0x000fe20003f26070 */
[----:B------:R3:W2:Y:S08]  /*4100*/  LDC R46, c[0x0][R41+0x388] ;  /* 0x0000e200292e7b82 */ /* 0x0006b00000000800 */
[----:B---3--:R-:W3:Y:S01]  /*4110*/  LDC R41, c[0x0][R41+0x3ec] ;  /* 0x0000fb0029297b82 */ /* 0x008ee20000000800 */
[----:B-1----:R-:W-:-:S03]  /*4120*/  IMAD R47, R47, R3, RZ ;  /* 0x000000032f2f7224 */ /* 0x002fc600078e02ff */
[----:B------:R-:W-:Y:S02]  /*4130*/  @P1 IADD3 R2, PT, PT, -R23, R2, RZ ;  /* 0x0000000217021210 */ /* 0x000fe40007ffe1ff */
[----:B------:R-:W-:Y:S02]  /*4140*/  @P1 IADD3 R45, PT, PT, R45, 0x1, RZ ;  /* 0x000000012d2d1810 */ /* 0x000fe40007ffe0ff */
[----:B------:R-:W-:Y:S02]  /*4150*/  ISETP.GE.U32.AND P2, PT, R2, R23, PT ;  /* 0x000000170200720c */ /* 0x000fe40003f46070 */
[----:B------:R-:W-:-:S05]  /*4160*/  MOV R2, RZ ;  /* 0x000000ff00027202 */ /* 0x000fca0000000f00 */
[----:B------:R-:W-:Y:S01]  /*4170*/  IMAD.HI.U32 R2, R3, R47, R2 ;  /* 0x0000002f03027227 */ /* 0x000fe200078e0002 */
[----:B----4-:R-:W1:Y:S05]  /*4180*/  I2F.U32.RP R48, R43 ;  /* 0x0000002b00307306 */ /* 0x010e6a0000209000 */
[----:B------:R-:W-:Y:S02]  /*4190*/  @P2 IADD3 R45, PT, PT, R45, 0x1, RZ ;  /* 0x000000012d2d2810 */ /* 0x000fe40007ffe0ff */
[----:B------:R-:W-:Y:S02]  /*41a0*/  @!P3 LOP3.LUT R45, RZ, R23, RZ, 0x33, !PT ;  /* 0x00000017ff2db212 */ /* 0x000fe400078e33ff */
[----:B------:R-:W-:-:S02]  /*41b0*/  ISETP.NE.U32.AND P3, PT, R40, RZ, PT ;  /* 0x000000ff2800720c */ /* 0x000fc40003f65070 */
[----:B------:R-:W-:Y:S01]  /*41c0*/  IADD3 R49, PT, PT, RZ, -R43, RZ ;  /* 0x8000002bff317210 */ /* 0x000fe20007ffe0ff */
[----:B------:R-:W-:-:S04]  /*41d0*/  IMAD.HI.U32 R44, R2, R45, RZ ;  /* 0x0000002d022c7227 */ /* 0x000fc800078e00ff */
[----:B------:R-:W-:Y:S01]  /*41e0*/  IMAD.MOV R47, RZ, RZ, -R44 ;  /* 0x000000ffff2f7224 */ /* 0x000fe200078e0a2c */
[----:B-1----:R-:W1:Y:S03]  /*41f0*/  MUFU.RCP R48, R48 ;  /* 0x0000003000307308 */ /* 0x002e660000001000 */
[----:B------:R-:W-:Y:S02]  /*4200*/  IMAD R47, R40, R47, R45 ;  /* 0x0000002f282f7224 */ /* 0x000fe400078e022d */
[----:B--2---:R-:W-:-:S03]  /*4210*/  IMAD.MOV R51, RZ, RZ, -R46 ;  /* 0x000000ffff337224 */ /* 0x004fc600078e0a2e */
[----:B------:R-:W-:Y:S01]  /*4220*/  ISETP.GE.U32.AND P1, PT, R47, R40, PT ;  /* 0x000000282f00720c */ /* 0x000fe20003f26070 */
[----:B------:R-:W2:Y:S01]  /*4230*/  I2F.U32.RP R50, R46 ;  /* 0x0000002e00327306 */ /* 0x000ea20000209000 */
[----:B-1----:R-:W-:-:S11]  /*4240*/  IADD3 R2, PT, PT, R48, 0xffffffe, RZ ;  /* 0x0ffffffe30027810 */ /* 0x002fd60007ffe0ff */
[----:B------:R-:W-:Y:S01]  /*4250*/  @P1 IMAD.IADD R47, R47, 0x1, -R40 ;  /* 0x000000012f2f1824 */ /* 0x000fe200078e0a28 */
[----:B------:R-:W-:Y:S01]  /*4260*/  @P1 IADD3 R44, PT, PT, R44, 0x1, RZ ;  /* 0x000000012c2c1810 */ /* 0x000fe20007ffe0ff */
[----:B------:R1:W4:Y:S03]  /*4270*/  F2I.FTZ.U32.TRUNC.NTZ R3, R2 ;  /* 0x0000000200037305 */ /* 0x000326000021f000 */
[----:B------:R-:W-:Y:S01]  /*4280*/  ISETP.GE.U32.AND P2, PT, R47, R40, PT ;  /* 0x000000282f00720c */ /* 0x000fe20003f46070 */
[----:B------:R-:W-:-:S04]  /*4290*/  IMAD.SHL.U32 R47, R8, 0x4, RZ ;  /* 0x00000004082f7824 */ /* 0x000fc800078e00ff */
[----:B------:R5:W0:Y:S01]  /*42a0*/  LDC R48, c[0x0][R47+0x388] ;  /* 0x0000e2002f307b82 */ /* 0x000a220000000800 */
[----:B--2---:R-:W2:Y:S01]  /*42b0*/  MUFU.RCP R50, R50 ;  /* 0x0000003200327308 */ /* 0x004ea20000001000 */
[----:B-1----:R-:W-:Y:S02]  /*42c0*/  IMAD.MOV.U32 R2, RZ, RZ, RZ ;  /* 0x000000ffff027224 */ /* 0x002fe400078e00ff */
[----:B----4-:R-:W-:-:S04]  /*42d0*/  IMAD R49, R49, R3, RZ ;  /* 0x0000000331317224 */ /* 0x010fc800078e02ff */
[----:B------:R-:W-:Y:S01]  /*42e0*/  @P2 IADD3 R44, PT, PT, R44, 0x1, RZ ;  /* 0x000000012c2c2810 */ /* 0x000fe20007ffe0ff */
[----:B-----5:R-:W1:Y:S01]  /*42f0*/  LDC R47, c[0x0][R47+0x3ec] ;  /* 0x0000fb002f2f7b82 */ /* 0x020e620000000800 */
[----:B------:R-:W-:Y:S01]  /*4300*/  @!P3 LOP3.LUT R44, RZ, R40, RZ, 0x33, !PT ;  /* 0x00000028ff2cb212 */ /* 0x000fe200078e33ff */
[----:B------:R-:W-:Y:S01]  /*4310*/  IMAD.HI.U32 R3, R3, R49, R2 ;  /* 0x0000003103037227 */ /* 0x000fe200078e0002 */
[----:B------:R-:W-:-:S05]  /*4320*/  ISETP.NE.U32.AND P3, PT, R43, RZ, PT ;  /* 0x000000ff2b00720c */ /* 0x000fca0003f65070 */
[----:B------:R-:W-:-:S04]  /*4330*/  IMAD.HI.U32 R49, R3, R44, RZ ;  /* 0x0000002c03317227 */ /* 0x000fc800078e00ff */
[----:B--2---:R-:W-:Y:S01]  /*4340*/  VIADD R3, R50, 0xffffffe ;  /* 0x0ffffffe32037836 */ /* 0x004fe20000000000 */
[----:B------:R-:W-:-:S05]  /*4350*/  IADD3 R2, PT, PT, -R49, RZ, RZ ;  /* 0x000000ff31027210 */ /* 0x000fca0007ffe1ff */
[----:B------:R-:W-:Y:S01]  /*4360*/  IMAD R2, R43, R2, R44 ;  /* 0x000000022b027224 */ /* 0x000fe200078e022c */
[----:B------:R-:W2:Y:S04]  /*4370*/  F2I.FTZ.U32.TRUNC.NTZ R3, R3 ;  /* 0x0000000300037305 */ /* 0x000ea8000021f000 */
[----:B------:R-:W-:Y:S01]  /*4380*/  ISETP.GE.U32.AND P1, PT, R2, R43, PT ;  /* 0x0000002b0200720c */ /* 0x000fe20003f26070 */
[----:B--2---:R-:W-:-:S12]  /*4390*/  IMAD R51, R51, R3, RZ ;  /* 0x0000000333337224 */ /* 0x004fd800078e02ff */
[----:B------:R-:W-:Y:S01]  /*43a0*/  @P1 IADD3 R2, PT, PT, -R43, R2, RZ ;  /* 0x000000022b021210 */ /* 0x000fe20007ffe1ff */
[----:B0-----:R-:W0:Y:S01]  /*43b0*/  I2F.U32.RP R50, R48 ;  /* 0x0000003000327306 */ /* 0x001e220000209000 */
[----:B------:R-:W-:Y:S02]  /*43c0*/  @P1 IADD3 R49, PT, PT, R49, 0x1, RZ ;  /* 0x0000000131311810 */ /* 0x000fe40007ffe0ff */
[----:B------:R-:W-:Y:S02]  /*43d0*/  ISETP.GE.U32.AND P2, PT, R2, R43, PT ;  /* 0x0000002b0200720c */ /* 0x000fe40003f46070 */
[----:B------:R-:W-:-:S05]  /*43e0*/  MOV R2, RZ ;  /* 0x000000ff00027202 */ /* 0x000fca0000000f00 */
[----:B------:R-:W-:Y:S01]  /*43f0*/  IMAD.HI.U32 R2, R3, R51, R2 ;  /* 0x0000003303027227 */ /* 0x000fe200078e0002 */
[----:B0-----:R-:W0:Y:S05]  /*4400*/  MUFU.RCP R50, R50 ;  /* 0x0000003200327308 */ /* 0x001e2a0000001000 */
[----:B------:R-:W-:Y:S01]  /*4410*/  @P2 VIADD R49, R49, 0x1 ;  /* 0x0000000131312836 */ /* 0x000fe20000000000 */
[----:B------:R-:W-:Y:S02]  /*4420*/  @!P3 LOP3.LUT R49, RZ, R43, RZ, 0x33, !PT ;  /* 0x0000002bff31b212 */ /* 0x000fe400078e33ff */
[----:B------:R-:W-:-:S03]  /*4430*/  ISETP.NE.U32.AND P3, PT, R46, RZ, PT ;  /* 0x000000ff2e00720c */ /* 0x000fc60003f65070 */
[----:B------:R-:W-:-:S04]  /*4440*/  IMAD.HI.U32 R51, R2, R49, RZ ;  /* 0x0000003102337227 */ /* 0x000fc800078e00ff */
[----:B------:R-:W-:-:S04]  /*4450*/  IMAD.MOV R2, RZ, RZ, -R51 ;  /* 0x000000ffff027224 */ /* 0x000fc800078e0a33 */
[----:B------:R-:W-:Y:S01]  /*4460*/  IMAD R2, R46, R2, R49 ;  /* 0x000000022e027224 */ /* 0x000fe200078e0231 */
[----:B0-----:R-:W-:-:S04]  /*4470*/  IADD3 R3, PT, PT, R50, 0xffffffe, RZ ;  /* 0x0ffffffe32037810 */ /* 0x001fc80007ffe0ff */
[C---:B------:R-:W-:Y:S02]  /*4480*/  ISETP.GE.U32.AND P1, PT, R2.reuse, R46, PT ;  /* 0x0000002e0200720c */ /* 0x040fe40003f26070 */
[----:B------:R-:W0:Y:S11]  /*4490*/  F2I.FTZ.U32.TRUNC.NTZ R3, R3 ;  /* 0x0000000300037305 */ /* 0x000e36000021f000 */
[----:B------:R-:W-:-:S02]  /*44a0*/  @P1 IMAD.IADD R2, R2, 0x1, -R46 ;  /* 0x0000000102021824 */ /* 0x000fc400078e0a2e */
[----:B------:R-:W-:-:S03]  /*44b0*/  @P1 VIADD R51, R51, 0x1 ;  /* 0x0000000133331836 */ /* 0x000fc60000000000 */
[----:B------:R-:W-:Y:S02]  /*44c0*/  ISETP.GE.U32.AND P2, PT, R2, R46, PT ;  /* 0x0000002e0200720c */ /* 0x000fe40003f46070 */
[----:B------:R-:W-:-:S05]  /*44d0*/  IADD3 R2, PT, PT, RZ, -R48, RZ ;  /* 0x80000030ff027210 */ /* 0x000fca0007ffe0ff */
[----:B0-----:R-:W-:Y:S02]  /*44e0*/  IMAD R50, R2, R3, RZ ;  /* 0x0000000302327224 */ /* 0x001fe400078e02ff */
[----:B------:R-:W-:-:S04]  /*44f0*/  IMAD.MOV.U32 R2, RZ, RZ, RZ ;  /* 0x000000ffff027224 */ /* 0x000fc800078e00ff */
[----:B------:R-:W-:Y:S01]  /*4500*/  @P2 IADD3 R51, PT, PT, R51, 0x1, RZ ;  /* 0x0000000133332810 */ /* 0x000fe20007ffe0ff */
[----:B------:R-:W-:Y:S01]  /*4510*/  IMAD.HI.U32 R2, R3, R50, R2 ;  /* 0x0000003203027227 */ /* 0x000fe200078e0002 */
[----:B------:R-:W-:Y:S02]  /*4520*/  @!P3 LOP3.LUT R51, RZ, R46, RZ, 0x33, !PT ;  /* 0x0000002eff33b212 */ /* 0x000fe400078e33ff */
[----:B------:R-:W-:Y:S01]  /*4530*/  ISETP.NE.U32.AND P3, PT, R48, RZ, PT ;  /* 0x000000ff3000720c */ /* 0x000fe20003f65070 */
[----:B------:R-:W-:Y:S02]  /*4540*/  IMAD.MOV R50, RZ, RZ, -R12 ;  /* 0x000000ffff327224 */ /* 0x000fe400078e0a0c */
        /* <DEDUP_REMOVED lines=29> */
[----:B---3--:R-:W-:Y:S02]  /*4720*/  IMAD R36, R46, R41, R36 ;  /* 0x000000292e247224 */ /* 0x008fe400078e0224 */
[----:B------:R-:W-:-:S04]  /*4730*/  IMAD R24, R48, R24, R51 ;  /* 0x0000001830187224 */ /* 0x000fc800078e0233 */
[----:B-1----:R-:W-:Y:S01]  /*4740*/  IMAD R24, R24, R47, R36 ;  /* 0x0000002f18187224 */ /* 0x002fe200078e0224 */
[----:B------:R-:W-:Y:S06]  /*4750*/  @P1 BRA `(.L_x_1212) ;  /* 0xfffffff000d01947 */ /* 0x000fec000383ffff */
[----:B------:R-:W-:Y:S05]  /*4760*/  BSYNC.RECONVERGENT B1 ;  /* 0x0000000000017941 */ /* 0x000fea0003800200 */
.L_x_1211:
[----:B------:R-:W-:Y:S05]  /*4770*/  @!P0 BRA `(.L_x_1210) ;  /* 0x0000000800ec8947 */ /* 0x000fea0003800000 */
[----:B------:R-:W-:Y:S02]  /*4780*/  ISETP.GE.U32.AND P1, PT, R4, 0x3, PT ;  /* 0x000000030400780c */ /* 0x000fe40003f26070 */
[----:B------:R-:W-:-:S04]  /*4790*/  LOP3.LUT R2, R20, 0x3, RZ, 0xc0, !PT ;  /* 0x0000000314027812 */ /* 0x000fc800078ec0ff */
[----:B------:R-:W-:-:S07]  /*47a0*/  ISETP.NE.AND P0, PT, R2, 0x1, PT ;  /* 0x000000010200780c */ /* 0x000fce0003f05270 */
[----:B------:R-:W-:Y:S06]  /*47b0*/  @!P1 BRA `(.L_x_1213) ;  /* 0x0000000400949947 */ /* 0x000fec0003800000 */
[C---:B------:R-:W-:Y:S02]  /*47c0*/  IADD3 R13, PT, PT, R8.reuse, -0x1, RZ ;  /* 0xffffffff080d7810 */ /* 0x040fe40007ffe0ff */
[C---:B------:R-:W-:Y:S02]  /*47d0*/  IADD3 R11, PT, PT, R8.reuse, -0x2, RZ ;  /* 0xfffffffe080b7810 */ /* 0x040fe40007ffe0ff */
[C---:B------:R-:W-:Y:S01]  /*47e0*/  IADD3 R15, PT, PT, R8.reuse, -0x3, RZ ;  /* 0xfffffffd080f7810 */ /* 0x040fe20007ffe0ff */
        /* <DEDUP_REMOVED lines=15> */
[----:B------:R1:W3:Y:S05]  /*48e0*/  LDC R14, c[0x0][R15+0x388] ;  /* 0x0000e2000f0e7b82 */ /* 0x0002ea0000000800 */
[----:B------:R4:W5:Y:S03]  /*48f0*/  F2I.FTZ.U32.TRUNC.NTZ R3, R2 ;  /* 0x0000000200037305 */ /* 0x000966000021f000 */
[----:B-1----:R-:W1:Y:S01]  /*4900*/  LDC R15, c[0x0][R15+0x3ec] ;  /* 0x0000fb000f0f7b82 */ /* 0x002e620000000800 */
[----:B----4-:R-:W-:Y:S02]  /*4910*/  HFMA2 R2, -RZ, RZ, 0, 0 ;  /* 0x00000000ff027431 */ /* 0x010fe400000001ff */
[----:B-----5:R-:W-:-:S04]  /*4920*/  IMAD R19, R19, R3, RZ ;  /* 0x0000000313137224 */ /* 0x020fc800078e02ff */
[----:B------:R-:W-:Y:S01]  /*4930*/  IMAD.HI.U32 R16, R3, R19, R2 ;  /* 0x0000001303107227 */ /* 0x000fe200078e0002 */
[----:B------:R-:W-:-:S03]  /*4940*/  IADD3 R2, PT, PT, R18, 0xffffffe, RZ ;  /* 0x0ffffffe12027810 */ /* 0x000fc60007ffe0ff */
[----:B------:R-:W-:Y:S01]  /*4950*/  IMAD.SHL.U32 R18, R8, 0x4, RZ ;  /* 0x0000000408127824 */ /* 0x000fe200078e00ff */
[----:B------:R4:W-:Y:S01]  /*4960*/  F2I.FTZ.U32.TRUNC.NTZ R3, R2 ;  /* 0x0000000200037305 */ /* 0x0009e2000021f000 */
[----:B------:R-:W-:Y:S02]  /*4970*/  IMAD.HI.U32 R19, R16, R25, RZ ;  /* 0x0000001910137227 */ /* 0x000fe400078e00ff */
[----:B------:R5:W0:Y:S02]  /*4980*/  LDC R16, c[0x0][R18+0x388] ;  /* 0x0000e20012107b82 */ /* 0x000a240000000800 */
[----:B------:R-:W-:-:S04]  /*4990*/  IMAD.MOV R23, RZ, RZ, -R19 ;  /* 0x000000ffff177224 */ /* 0x000fc800078e0a13 */
[----:B------:R-:W-:Y:S02]  /*49a0*/  IMAD R23, R12, R23, R25 ;  /* 0x000000170c177224 */ /* 0x000fe400078e0219 */
[----:B----4-:R-:W-:Y:S01]  /*49b0*/  HFMA2 R2, -RZ, RZ, 0, 0 ;  /* 0x00000000ff027431 */ /* 0x010fe200000001ff */
[----:B-----5:R-:W4:Y:S02]  /*49c0*/  LDC R18, c[0x0][R18+0x3ec] ;  /* 0x0000fb0012127b82 */ /* 0x020f240000000800 */
[----:B------:R-:W-:Y:S01]  /*49d0*/  ISETP.GE.U32.AND P1, PT, R23, R12, PT ;  /* 0x0000000c1700720c */ /* 0x000fe20003f26070 */
[----:B---3--:R-:W3:-:S12]  /*49e0*/  I2F.U32.RP R22, R14 ;  /* 0x0000000e00167306 */ /* 0x008ed80000209000 */
[----:B------:R-:W-:Y:S02]  /*49f0*/  @P1 IMAD.IADD R23, R23, 0x1, -R12 ;  /* 0x0000000117171824 */ /* 0x000fe400078e0a0c */
[----:B------:R-:W-:-:S03]  /*4a00*/  @P1 VIADD R19, R19, 0x1 ;  /* 0x0000000113131836 */ /* 0x000fc60000000000 */
[----:B------:R-:W-:Y:S02]  /*4a10*/  ISETP.GE.U32.AND P2, PT, R23, R12, PT ;  /* 0x0000000c1700720c */ /* 0x000fe40003f46070 */
[----:B------:R-:W-:Y:S01]  /*4a20*/  IADD3 R23, PT, PT, RZ, -R10, RZ ;  /* 0x8000000aff177210 */ /* 0x000fe20007ffe0ff */
[----:B---3--:R-:W3:Y:S04]  /*4a30*/  MUFU.RCP R22, R22 ;  /* 0x0000001600167308 */ /* 0x008ee80000001000 */
[----:B------:R-:W-:-:S04]  /*4a40*/  IMAD R23, R23, R3, RZ ;  /* 0x0000000317177224 */ /* 0x000fc800078e02ff */
[----:B------:R-:W-:-:S04]  /*4a50*/  IMAD.HI.U32 R2, R3, R23, R2 ;  /* 0x0000001703027227 */ /* 0x000fc800078e0002 */
[----:B------:R-:W-:Y:S01]  /*4a60*/  @P2 VIADD R19, R19, 0x1 ;  /* 0x0000000113132836 */ /* 0x000fe20000000000 */
[----:B------:R-:W-:Y:S02]  /*4a70*/  @!P3 LOP3.LUT R19, RZ, R12, RZ, 0x33, !PT ;  /* 0x0000000cff13b212 */ /* 0x000fe400078e33ff */
[----:B------:R-:W-:Y:S01]  /*4a80*/  ISETP.NE.U32.AND P3, PT, R10, RZ, PT ;  /* 0x000000ff0a00720c */ /* 0x000fe20003f65070 */
[----:B0-----:R-:W0:Y:S02]  /*4a90*/  I2F.U32.RP R36, R16 ;  /* 0x0000001000247306 */ /* 0x001e240000209000 */
[----:B------:R-:W-:-:S04]  /*4aa0*/  IMAD.HI.U32 R23, R2, R19, RZ ;  /* 0x0000001302177227 */ /* 0x000fc800078e00ff */
[----:B---3--:R-:W-:Y:S01]  /*4ab0*/  VIADD R2, R22, 0xffffffe ;  /* 0x0ffffffe16027836 */ /* 0x008fe20000000000 */
[----:B------:R-:W-:-:S03]  /*4ac0*/  IADD3 R39, PT, PT, -R23, RZ, RZ ;  /* 0x000000ff17277210 */ /* 0x000fc60007ffe1ff */
[----:B------:R3:W5:Y:S02]  /*4ad0*/  F2I.FTZ.U32.TRUNC.NTZ R3, R2 ;  /* 0x0000000200037305 */ /* 0x000764000021f000 */
[----:B------:R-:W-:-:S05]  /*4ae0*/  IMAD R39, R10, R39, R19 ;  /* 0x000000270a277224 */ /* 0x000fca00078e0213 */
[----:B------:R-:W-:Y:S01]  /*4af0*/  ISETP.GE.U32.AND P1, PT, R39, R10, PT ;  /* 0x0000000a2700720c */ /* 0x000fe20003f26070 */
[----:B0-----:R-:W0:Y:S01]  /*4b00*/  MUFU.RCP R36, R36 ;  /* 0x0000002400247308 */ /* 0x001e220000001000 */
[----:B---3--:R-:W-:-:S11]  /*4b10*/  HFMA2 R2, -RZ, RZ, 0, 0 ;  /* 0x00000000ff027431 */ /* 0x008fd600000001ff */
[----:B------:R-:W-:Y:S02]  /*4b20*/  @P1 IADD3 R39, PT, PT, -R10, R39, RZ ;  /* 0x000000270a271210 */ /* 0x000fe40007ffe1ff */
[----:B------:R-:W-:Y:S02]  /*4b30*/  @P1 IADD3 R23, PT, PT, R23, 0x1, RZ ;  /* 0x0000000117171810 */ /* 0x000fe40007ffe0ff */
[----:B------:R-:W-:Y:S01]  /*4b40*/  ISETP.GE.U32.AND P2, PT, R39, R10, PT ;  /* 0x0000000a2700720c */ /* 0x000fe20003f46070 */
[----:B------:R-:W-:-:S04]  /*4b50*/  IMAD.MOV R39, RZ, RZ, -R14 ;  /* 0x000000ffff277224 */ /* 0x000fc800078e0a0e */
[----:B-----5:R-:W-:-:S04]  /*4b60*/  IMAD R39, R39, R3, RZ ;  /* 0x0000000327277224 */ /* 0x020fc800078e02ff */
[----:B------:R-:W-:Y:S01]  /*4b70*/  IMAD.HI.U32 R22, R3, R39, R2 ;  /* 0x0000002703167227 */ /* 0x000fe200078e0002 */
[----:B0-----:R-:W-:-:S03]  /*4b80*/  IADD3 R2, PT, PT, R36, 0xffffffe, RZ ;  /* 0x0ffffffe24027810 */ /* 0x001fc60007ffe0ff */
        /* <DEDUP_REMOVED lines=14> */
[----:B------:R-:W-:Y:S02]  /*4c70*/  IMAD.HI.U32 R22, R3, R41, R2 ;  /* 0x0000002903167227 */ /* 0x000fe400078e0002 */
[----:B------:R-:W-:Y:S02]  /*4c80*/  @P2 IADD3 R39, PT, PT, R39, 0x1, RZ ;  /* 0x0000000127272810 */ /* 0x000fe40007ffe0ff */
[----:B------:R-:W-:Y:S01]  /*4c90*/  @!P3 LOP3.LUT R39, RZ, R14, RZ, 0x33, !PT ;  /* 0x0000000eff27b212 */ /* 0x000fe200078e33ff */
[----:B------:R-:W-:Y:S01]  /*4ca0*/  IMAD.MOV R2, RZ, RZ, -R23 ;  /* 0x000000ffff027224 */ /* 0x000fe200078e0a17 */
[----:B------:R-:W-:-:S03]  /*4cb0*/  ISETP.NE.U32.AND P3, PT, R16, RZ, PT ;  /* 0x000000ff1000720c */ /* 0x000fc60003f65070 */
[----:B------:R-:W-:-:S04]  /*4cc0*/  IMAD.HI.U32 R22, R22, R39, RZ ;  /* 0x0000002716167227 */ /* 0x000fc800078e00ff */
[----:B------:R-:W-:Y:S01]  /*4cd0*/  IMAD R10, R10, R2, R19 ;  /* 0x000000020a0a7224 */ /* 0x000fe200078e0213 */
[----:B------:R-:W-:Y:S02]  /*4ce0*/  IADD3 R3, PT, PT, -R22, RZ, RZ ;  /* 0x000000ff16037210 */ /* 0x000fe40007ffe1ff */
[----:B------:R-:W-:-:S03]  /*4cf0*/  IADD3 R2, PT, PT, -R39, RZ, RZ ;  /* 0x000000ff27027210 */ /* 0x000fc60007ffe1ff */
[----:B------:R-:W-:Y:S02]  /*4d00*/  IMAD R3, R16, R3, R39 ;  /* 0x0000000310037224 */ /* 0x000fe400078e0227 */
[----:B------:R-:W-:-:S03]  /*4d10*/  IMAD R14, R14, R2, R23 ;  /* 0x000000020e0e7224 */ /* 0x000fc600078e0217 */
[----:B------:R-:W-:-:S13]  /*4d20*/  ISETP.GE.U32.AND P1, PT, R3, R16, PT ;  /* 0x000000100300720c */ /* 0x000fda0003f26070 */
[----:B------:R-:W-:Y:S01]  /*4d30*/  @P1 IMAD.IADD R3, R3, 0x1, -R16 ;  /* 0x0000000103031824 */ /* 0x000fe200078e0a10 */
[----:B------:R-:W-:-:S04]  /*4d40*/  @P1 IADD3 R22, PT, PT, R22, 0x1, RZ ;  /* 0x0000000116161810 */ /* 0x000fc80007ffe0ff */
[----:B------:R-:W-:Y:S02]  /*4d50*/  ISETP.GE.U32.AND P2, PT, R3, R16, PT ;  /* 0x000000100300720c */ /* 0x000fe40003f46070 */
[----:B------:R-:W-:-:S05]  /*4d60*/  IADD3 R3, PT, PT, -R19, RZ, RZ ;  /* 0x000000ff13037210 */ /* 0x000fca0007ffe1ff */
[----:B------:R-:W-:-:S04]  /*4d70*/  IMAD R3, R12, R3, R25 ;  /* 0x000000030c037224 */ /* 0x000fc800078e0219 */
[----:B------:R-:W-:Y:S02]  /*4d80*/  IMAD R3, R3, R13, R24 ;  /* 0x0000000d03037224 */ /* 0x000fe400078e0218 */
[----:B------:R-:W-:Y:S01]  /*4d90*/  @P2 VIADD R22, R22, 0x1 ;  /* 0x0000000116162836 */ /* 0x000fe20000000000 */
[----:B------:R-:W-:Y:S01]  /*4da0*/  @!P3 LOP3.LUT R22, RZ, R16, RZ, 0x33, !PT ;  /* 0x00000010ff16b212 */ /* 0x000fe200078e33ff */
[----:B--2---:R-:W-:-:S03]  /*4db0*/  IMAD R3, R10, R11, R3 ;  /* 0x0000000b0a037224 */ /* 0x004fc600078e0203 */
[----:B------:R-:W-:Y:S01]  /*4dc0*/  MOV R25, R22 ;  /* 0x0000001600197202 */ /* 0x000fe20000000f00 */
[----:B------:R-:W-:Y:S02]  /*4dd0*/  IMAD.MOV R2, RZ, RZ, -R22 ;  /* 0x000000ffff027224 */ /* 0x000fe400078e0a16 */
[----:B-1----:R-:W-:Y:S02]  /*4de0*/  IMAD R3, R14, R15, R3 ;  /* 0x0000000f0e037224 */ /* 0x002fe400078e0203 */
[----:B------:R-:W-:-:S04]  /*4df0*/  IMAD R16, R16, R2, R39 ;  /* 0x0000000210107224 */ /* 0x000fc800078e0227 */
[----:B----4-:R-:W-:-:S07]  /*4e00*/  IMAD R24, R16, R18, R3 ;  /* 0x0000001210187224 */ /* 0x010fce00078e0203 */
.L_x_1213:
        /* <DEDUP_REMOVED lines=29> */
[----:B-1----:R-:W-:-:S12]  /*4fe0*/  HFMA2 R2, -RZ, RZ, 0, 0 ;  /* 0x00000000ff027431 */ /* 0x002fd800000001ff */
[----:B------:R-:W-:Y:S02]  /*4ff0*/  @P1 IADD3 R13, PT, PT, -R12, R13, RZ ;  /* 0x0000000d0c0d1210 */ /* 0x000fe40007ffe1ff */
[----:B------:R-:W-:Y:S02]  /*5000*/  @P1 IADD3 R15, PT, PT, R15, 0x1, RZ ;  /* 0x000000010f0f1810 */ /* 0x000fe40007ffe0ff */
[----:B------:R-:W-:Y:S01]  /*5010*/  ISETP.GE.U32.AND P2, PT, R13, R12, PT ;  /* 0x0000000c0d00720c */ /* 0x000fe20003f46070 */
[----:B------:R-:W-:-:S04]  /*5020*/  IMAD.MOV R13, RZ, RZ, -R10 ;  /* 0x000000ffff0d7224 */ /* 0x000fc800078e0a0a */
[----:B---3--:R-:W-:-:S04]  /*5030*/  IMAD R13, R13, R3, RZ ;  /* 0x000000030d0d7224 */ /* 0x008fc800078e02ff */
[----:B------:R-:W-:-:S04]  /*5040*/  IMAD.HI.U32 R14, R3, R13, R2 ;  /* 0x0000000d030e7227 */ /* 0x000fc800078e0002 */
[----:B------:R-:W-:Y:S01]  /*5050*/  @P2 VIADD R15, R15, 0x1 ;  /* 0x000000010f0f2836 */ /* 0x000fe20000000000 */
[----:B------:R-:W-:Y:S02]  /*5060*/  @!P3 LOP3.LUT R15, RZ, R12, RZ, 0x33, !PT ;  /* 0x0000000cff0fb212 */ /* 0x000fe400078e33ff */
[----:B------:R-:W-:-:S03]  /*5070*/  ISETP.NE.U32.AND P3, PT, R10, RZ, PT ;  /* 0x000000ff0a00720c */ /* 0x000fc60003f65070 */
[----:B------:R-:W-:-:S04]  /*5080*/  IMAD.HI.U32 R14, R14, R15, RZ ;  /* 0x0000000f0e0e7227 */ /* 0x000fc800078e00ff */
[----:B------:R-:W-:-:S04]  /*5090*/  IMAD.MOV R2, RZ, RZ, -R14 ;  /* 0x000000ffff027224 */ /* 0x000fc800078e0a0e */
[--C-:B------:R-:W-:Y:S02]  /*50a0*/  IMAD R3, R10, R2, R15.reuse ;  /* 0x000000020a037224 */ /* 0x100fe400078e020f */
[----:B------:R-:W-:-:S03]  /*50b0*/  IMAD.MOV R2, RZ, RZ, -R15 ;  /* 0x000000ffff027224 */ /* 0x000fc600078e0a0f */
[----:B------:R-:W-:-:S13]  /*50c0*/  ISETP.GE.U32.AND P1, PT, R3, R10, PT ;  /* 0x0000000a0300720c */ /* 0x000fda0003f26070 */
[----:B------:R-:W-:Y:S01]  /*50d0*/  @P1 IADD3 R3, PT, PT, -R10, R3, RZ ;  /* 0x000000030a031210 */ /* 0x000fe20007ffe1ff */
[----:B------:R-:W-:-:S03]  /*50e0*/  @P1 VIADD R14, R14, 0x1 ;  /* 0x000000010e0e1836 */ /* 0x000fc60000000000 */
[----:B------:R-:W-:Y:S01]  /*50f0*/  ISETP.GE.U32.AND P2, PT, R3, R10, PT ;  /* 0x0000000a0300720c */ /* 0x000fe20003f46070 */
[----:B------:R-:W-:-:S04]  /*5100*/  IMAD R3, R12, R2, R25 ;  /* 0x000000020c037224 */ /* 0x000fc800078e0219 */
[----:B0-----:R-:W-:-:S08]  /*5110*/  IMAD R3, R3, R11, R24 ;  /* 0x0000000b03037224 */ /* 0x001fd000078e0218 */
[----:B------:R-:W-:Y:S02]  /*5120*/  @P2 IADD3 R14, PT, PT, R14, 0x1, RZ ;  /* 0x000000010e0e2810 */ /* 0x000fe40007ffe0ff */
[----:B------:R-:W-:-:S04]  /*5130*/  @!P3 LOP3.LUT R14, RZ, R10, RZ, 0x33, !PT ;  /* 0x0000000aff0eb212 */ /* 0x000fc800078e33ff */
[----:B------:R-:W-:Y:S01]  /*5140*/  IADD3 R2, PT, PT, -R14, RZ, RZ ;  /* 0x000000ff0e027210 */ /* 0x000fe20007ffe1ff */
[----:B------:R-:W-:-:S04]  /*5150*/  IMAD.MOV.U32 R25, RZ, RZ, R14 ;  /* 0x000000ffff197224 */ /* 0x000fc800078e000e */
[----:B------:R-:W-:-:S04]  /*5160*/  IMAD R2, R10, R2, R15 ;  /* 0x000000020a027224 */ /* 0x000fc800078e020f */
[----:B--2---:R-:W-:-:S07]  /*5170*/  IMAD R24, R2, R16, R3 ;  /* 0x0000001002187224 */ /* 0x004fce00078e0203 */
.L_x_1214:
        /* <DEDUP_REMOVED lines=27> */
.L_x_1210:
[----:B------:R-:W0:Y:S01]  /*5330*/  LDCU UR5, c[0x0][0x464] ;  /* 0x00008c80ff0577ac */ /* 0x000e220008000800 */
[----:B------:R-:W-:Y:S01]  /*5340*/  IMAD.MOV.U32 R2, RZ, RZ, RZ ;  /* 0x000000ffff027224 */ /* 0x000fe200078e00ff */
[----:B------:R-:W1:Y:S01]  /*5350*/  LDCU UR6, c[0x0][0x4c8] ;  /* 0x00009900ff0677ac */ /* 0x000e620008000800 */
[----:B------:R-:W2:Y:S01]  /*5360*/  LDCU UR4, c[0x0][0x3ec] ;  /* 0x00007d80ff0477ac */ /* 0x000ea20008000800 */
[----:B------:R-:W3:Y:S01]  /*5370*/  LDCU UR7, c[0x0][0x4c4] ;  /* 0x00009880ff0777ac */ /* 0x000ee20008000800 */
[----:B0-----:R-:W0:Y:S01]  /*5380*/  I2F.U32.RP R8, UR5 ;  /* 0x0000000500087d06 */ /* 0x001e220008209000 */
[----:B------:R-:W-:Y:S01]  /*5390*/  ISETP.NE.U32.AND P2, PT, RZ, UR5, PT ;  /* 0x00000005ff007c0c */ /* 0x000fe2000bf45070 */
[----:B--2---:R-:W-:Y:S02]  /*53a0*/  IMAD R24, R25, UR4, R24 ;  /* 0x0000000419187c24 */ /* 0x004fe4000f8e0218 */
[----:B------:R-:W-:-:S04]  /*53b0*/  IMAD.MOV.U32 R25, RZ, RZ, RZ ;  /* 0x000000ffff197224 */ /* 0x000fc800078e00ff */
[----:B0-----:R-:W0:Y:S02]  /*53c0*/  MUFU.RCP R8, R8 ;  /* 0x0000000800087308 */ /* 0x001e240000001000 */
[----:B0-----:R-:W-:-:S06]  /*53d0*/  VIADD R3, R8, 0xffffffe ;  /* 0x0ffffffe08037836 */ /* 0x001fcc0000000000 */
[----:B------:R-:W0:Y:S02]  /*53e0*/  F2I.FTZ.U32.TRUNC.NTZ R3, R3 ;  /* 0x0000000300037305 */ /* 0x000e24000021f000 */
[----:B0-----:R-:W-:-:S05]  /*53f0*/  IADD3 R11, PT, PT, RZ, -R3, RZ ;  /* 0x80000003ff0b7210 */ /* 0x001fca0007ffe0ff */
        /* <DEDUP_REMOVED lines=13> */
[----:B-1----:R-:W-:-:S04]  /*54d0*/  IMAD R23, R2, UR6, RZ ;  /* 0x0000000602177c24 */ /* 0x002fc8000f8e02ff */
[----:B---3--:R-:W-:Y:S01]  /*54e0*/  IMAD R22, R22, UR7, R23 ;  /* 0x0000000716167c24 */ /* 0x008fe2000f8e0217 */
[----:B------:R-:W-:-:S07]  /*54f0*/  MOV R23, RZ ;  /* 0x000000ff00177202 */ /* 0x000fce0000000f00 */
.L_x_1209:
[----:B------:R-:W-:Y:S05]  /*5500*/  BSYNC.RECONVERGENT B0 ;  /* 0x0000000000007941 */ /* 0x000fea0003800200 */
.L_x_1208:
[----:B------:R-:W-:Y:S01]  /*5510*/  ISETP.GE.AND P0, PT, R7, 0x4, PT ;  /* 0x000000040700780c */ /* 0x000fe20003f06270 */
[----:B------:R-:W-:Y:S01]  /*5520*/  BSSY.RECONVERGENT B0, `(.L_x_1215) ;  /* 0x00001ba000007945 */ /* 0x000fe20003800200 */
[----:B------:R-:W-:Y:S02]  /*5530*/  CS2R R18, SRZ ;  /* 0x0000000000127805 */ /* 0x000fe4000001ff00 */
[----:B------:R-:W-:-:S09]  /*5540*/  CS2R R2, SRZ ;  /* 0x0000000000027805 */ /* 0x000fd2000001ff00 */
        /* <DEDUP_REMOVED lines=18> */
.L_x_1219:
[C---:B------:R-:W-:Y:S01]  /*5670*/  VIADD R19, R8.reuse, 0xffffffff ;  /* 0xffffffff08137836 */ /* 0x040fe20000000000 */
[----:B------:R-:W-:Y:S01]  /*5680*/  IADD3 R13, PT, PT, R13, 0x8, RZ ;  /* 0x000000080d0d7810 */ /* 0x000fe20007ffe0ff */
[C---:B------:R-:W-:Y:S02]  /*5690*/  VIADD R10, R8.reuse, 0xfffffffe ;  /* 0xfffffffe080a7836 */ /* 0x040fe40000000000 */
[----:B------:R-:W-:Y:S01]  /*56a0*/  VIADD R16, R8, 0xfffffffd ;  /* 0xfffffffd08107836 */ /* 0x000fe20000000000 */
[----:B------:R-:W-:Y:S02]  /*56b0*/  SHF.L.U32 R19, R19, 0x2, RZ ;  /* 0x0000000213137819 */ /* 0x000fe400000006ff */
[----:B------:R-:W-:Y:S02]  /*56c0*/  SHF.L.U32 R10, R10, 0x2, RZ ;  /* 0x000000020a0a7819 */ /* 0x000fe400000006ff */
[----:B------:R0:W1:Y:S01]  /*56d0*/  LDC R15, c[0x0][R19+0x388] ;  /* 0x0000e200130f7b82 */ /* 0x0000620000000800 */
[----:B------:R-:W-:-:S07]  /*56e0*/  SHF.L.U32 R16, R16, 0x2, RZ ;  /* 0x0000000210107819 */ /* 0x000fce00000006ff */
[----:B------:R2:W3:Y:S08]  /*56f0*/  LDC R11, c[0x0][R10+0x388] ;  /* 0x0000e2000a0b7b82 */ /* 0x0004f00000000800 */
[----:B------:R4:W5:Y:S08]  /*5700*/  LDC R14, c[0x0][R16+0x388] ;  /* 0x0000e200100e7b82 */ /* 0x0009700000000800 */
[----:B0-----:R-:W0:Y:S08]  /*5710*/  LDC R19, c[0x0][R19+0x3ec] ;  /* 0x0000fb0013137b82 */ /* 0x001e300000000800 */
[----:B--2---:R-:W2:Y:S08]  /*5720*/  LDC R10, c[0x0][R10+0x3ec] ;  /* 0x0000fb000a0a7b82 */ /* 0x004eb00000000800 */
[----:B----4-:R-:W4:Y:S01]  /*5730*/  LDC R16, c[0x0][R16+0x3ec] ;  /* 0x0000fb0010107b82 */ /* 0x010f220000000800 */
[----:B-1----:R-:W1:Y:S01]  /*5740*/  I2F.U32.RP R12, R15 ;  /* 0x0000000f000c7306 */ /* 0x002e620000209000 */
[----:B------:R-:W-:-:S02]  /*5750*/  IADD3 R21, PT, PT, RZ, -R15, RZ ;  /* 0x8000000fff157210 */ /* 0x000fc40007ffe0ff */
[----:B------:R-:W-:-:S05]  /*5760*/  ISETP.NE.U32.AND P3, PT, R15, RZ, PT ;  /* 0x000000ff0f00720c */ /* 0x000fca0003f65070 */
[----:B---3--:R-:W3:Y:S01]  /*5770*/  I2F.U32.RP R17, R11 ;  /* 0x0000000b00117306 */ /* 0x008ee20000209000 */
[----:B------:R-:W-:-:S07]  /*5780*/  IMAD.MOV R39, RZ, RZ, -R11 ;  /* 0x000000ffff277224 */ /* 0x000fce00078e0a0b */
[----:B-1----:R-:W1:Y:S01]  /*5790*/  MUFU.RCP R12, R12 ;  /* 0x0000000c000c7308 */ /* 0x002e620000001000 */
[----:B-----5:R-:W-:-:S07]  /*57a0*/  IADD3 R41, PT, PT, RZ, -R14, RZ ;  /* 0x8000000eff297210 */ /* 0x020fce0007ffe0ff */
[----:B---3--:R-:W-:Y:S01]  /*57b0*/  MUFU.RCP R17, R17 ;  /* 0x0000001100117308 */ /* 0x008fe20000001000 */
[----:B-1----:R-:W-:-:S07]  /*57c0*/  VIADD R2, R12, 0xffffffe ;  /* 0x0ffffffe0c027836 */ /* 0x002fce0000000000 */
[----:B------:R1:W3:Y:S02]  /*57d0*/  F2I.FTZ.U32.TRUNC.NTZ R3, R2 ;  /* 0x0000000200037305 */ /* 0x0002e4000021f000 */
[----:B-1----:R-:W-:Y:S02]  /*57e0*/  IMAD.MOV.U32 R2, RZ, RZ, RZ ;  /* 0x000000ffff027224 */ /* 0x002fe400078e00ff */
[----:B---3--:R-:W-:-:S04]  /*57f0*/  IMAD R21, R21, R3, RZ ;  /* 0x0000000315157224 */ /* 0x008fc800078e02ff */
[----:B------:R-:W-:Y:S02]  /*5800*/  IMAD.HI.U32 R3, R3, R21, R2 ;  /* 0x0000001503037227 */ /* 0x000fe400078e0002 */
[----:B------:R-:W1:Y:S04]  /*5810*/  I2F.U32.RP R21, R14 ;  /* 0x0000000e00157306 */ /* 0x000e680000209000 */
[----:B------:R-:W-:-:S04]  /*5820*/  IMAD.HI.U32 R12, R3, R20, RZ ;  /* 0x00000014030c7227 */ /* 0x000fc800078e00ff */
[----:B------:R-:W-:Y:S01]  /*5830*/  VIADD R3, R17, 0xffffffe ;  /* 0x0ffffffe11037836 */ /* 0x000fe20000000000 */
[----:B------:R-:W-:-:S05]  /*5840*/  IADD3 R2, PT, PT, -R12, RZ, RZ ;  /* 0x000000ff0c027210 */ /* 0x000fca0007ffe1ff */
[----:B------:R-:W-:Y:S01]  /*5850*/  IMAD R2, R15, R2, R20 ;  /* 0x000000020f027224 */ /* 0x000fe200078e0214 */
[----:B------:R-:W3:Y:S04]  /*5860*/  F2I.FTZ.U32.TRUNC.NTZ R3, R3 ;  /* 0x0000000300037305 */ /* 0x000ee8000021f000 */
[----:B------:R-:W-:-:S04]  /*5870*/  ISETP.GE.U32.AND P1, PT, R2, R15, PT ;  /* 0x0000000f0200720c */ /* 0x000fc80003f26070 */
[----:B-1----:R-:W1:Y:S01]  /*5880*/  MUFU.RCP R21, R21 ;  /* 0x0000001500157308 */ /* 0x002e620000001000 */
[----:B---3--:R-:W-:-:S08]  /*5890*/  IMAD R39, R39, R3, RZ ;  /* 0x0000000327277224 */ /* 0x008fd000078e02ff */
[----:B------:R-:W-:Y:S01]  /*58a0*/  @P1 IADD3 R2, PT, PT, -R15, R2, RZ ;  /* 0x000000020f021210 */ /* 0x000fe20007ffe1ff */
[----:B------:R-:W-:-:S03]  /*58b0*/  @P1 VIADD R12, R12, 0x1 ;  /* 0x000000010c0c1836 */ /* 0x000fc60000000000 */
[----:B------:R-:W-:Y:S02]  /*58c0*/  ISETP.GE.U32.AND P2, PT, R2, R15, PT ;  /* 0x0000000f0200720c */ /* 0x000fe40003f46070 */
[----:B------:R-:W-:-:S04]  /*58d0*/  IADD3 R2, PT, PT, R8, -0x4, RZ ;  /* 0xfffffffc08027810 */ /* 0x000fc80007ffe0ff */
[----:B------:R-:W-:Y:S01]  /*58e0*/  SHF.L.U32 R17, R2, 0x2, RZ ;  /* 0x0000000202117819 */ /* 0x000fe200000006ff */
[----:B------:R-:W-:-:S03]  /*58f0*/  HFMA2 R2, -RZ, RZ, 0, 0 ;  /* 0x00000000ff027431 */ /* 0x000fc600000001ff */
[----:B------:R3:W5:Y:S02]  /*5900*/  LDC R36, c[0x0][R17+0x388] ;  /* 0x0000e20011247b82 */ /* 0x0007640000000800 */
[----:B------:R-:W-:-:S04]  /*5910*/  IMAD.HI.U32 R3, R3, R39, R2 ;  /* 0x0000002703037227 */ /* 0x000fc800078e0002 */
[----:B------:R-:W-:Y:S01]  /*5920*/  @P2 VIADD R12, R12, 0x1 ;  /* 0x000000010c0c2836 */ /* 0x000fe20000000000 */
[----:B------:R-:W-:Y:S01]  /*5930*/  @!P3 LOP3.LUT R12, RZ, R15, RZ, 0x33, !PT ;  /* 0x0000000fff0cb212 */ /* 0x000fe200078e33ff */
[----:B---3--:R-:W3:Y:S01]  /*5940*/  LDC R17, c[0x0][R17+0x3ec] ;  /* 0x0000fb0011117b82 */ /* 0x008ee20000000800 */
[----:B------:R-:W-:-:S03]  /*5950*/  ISETP.NE.U32.AND P3, PT, R11, RZ, PT ;  /* 0x000000ff0b00720c */ /* 0x000fc60003f65070 */
[----:B------:R-:W-:Y:S01]  /*5960*/  IMAD.HI.U32 R39, R3, R12, RZ ;  /* 0x0000000c03277227 */ /* 0x000fe200078e00ff */
[----:B-1----:R-:W-:Y:S02]  /*5970*/  IADD3 R3, PT, PT, R21, 0xffffffe, RZ ;  /* 0x0ffffffe15037810 */ /* 0x002fe40007ffe0ff */
[----:B------:R-:W-:Y:S01]  /*5980*/  IADD3 R21, PT, PT, R8, -0x5, RZ ;  /* 0xfffffffb08157810 */ /* 0x000fe20007ffe0ff */
[----:B------:R-:W-:-:S03]  /*5990*/  IMAD.MOV R2, RZ, RZ, -R39 ;  /* 0x000000ffff027224 */ /* 0x000fc600078e0a27 */
[----:B------:R-:W1:Y:S01]  /*59a0*/  F2I.FTZ.U32.TRUNC.NTZ R3, R3 ;  /* 0x0000000300037305 */ /* 0x000e62000021f000 */
[----:B------:R-:W-:Y:S01]  /*59b0*/  IMAD R2, R11, R2, R12 ;  /* 0x000000020b027224 */ /* 0x000fe200078e020c */
[----:B------:R-:W-:-:S04]  /*59c0*/  SHF.L.U32 R21, R21, 0x2, RZ ;  /* 0x0000000215157819 */ /* 0x000fc800000006ff */
[----:B------:R-:W-:Y:S01]  /*59d0*/  ISETP.GE.U32.AND P1, PT, R2, R11, PT ;  /* 0x0000000b0200720c */ /* 0x000fe20003f26070 */
[----:B------:R0:W2:Y:S01]  /*59e0*/  LDC R40, c[0x0][R21+0x388] ;  /* 0x0000e20015287b82 */ /* 0x0000a20000000800 */
[----:B-1----:R-:W-:-:S07]  /*59f0*/  IMAD R41, R41, R3, RZ ;  /* 0x0000000329297224 */ /* 0x002fce00078e02ff */
[----:B0-----:R-:W0:Y:S04]  /*5a00*/  LDC R21, c[0x0][R21+0x3ec] ;  /* 0x0000fb0015157b82 */ /* 0x001e280000000800 */
[----:B------:R-:W-:Y:S02]  /*5a10*/  @P1 IMAD.IADD R2, R2, 0x1, -R11 ;  /* 0x0000000102021824 */ /* 0x000fe400078e0a0b */
[----:B------:R-:W-:-:S03]  /*5a20*/  @P1 VIADD R39, R39, 0x1 ;  /* 0x0000000127271836 */ /* 0x000fc60000000000 */
[----:B------:R-:W-:Y:S01]  /*5a30*/  ISETP.GE.U32.AND P2, PT, R2, R11, PT ;  /* 0x0000000b0200720c */ /* 0x000fe20003f46070 */
[----:B------:R-:W-:Y:S01]  /*5a40*/  IMAD.MOV.U32 R2, RZ, RZ, RZ ;  /* 0x000000ffff027224 */ /* 0x000fe200078e00ff */
[----:B-----5:R-:W1:Y:S03]  /*5a50*/  I2F.U32.RP R42, R36 ;  /* 0x00000024002a7306 */ /* 0x020e660000209000 */
[----:B------:R-:W-:-:S04]  /*5a60*/  IMAD.HI.U32 R2, R3, R41, R2 ;  /* 0x0000002903027227 */ /* 0x000fc800078e0002 */
[----:B------:R-:W-:-:S04]  /*5a70*/  IMAD.MOV R45, RZ, RZ, -R36 ;  /* 0x000000ffff2d7224 */ /* 0x000fc800078e0a24 */
[----:B------:R-:W-:Y:S01]  /*5a80*/  @P2 VIADD R39, R39, 0x1 ;  /* 0x0000000127272836 */ /* 0x000fe20000000000 */
[----:B------:R-:W-:Y:S02]  /*5a90*/  @!P3 LOP3.LUT R39, RZ, R11, RZ, 0x33, !PT ;  /* 0x0000000bff27b212 */ /* 0x000fe400078e33ff */
[----:B------:R-:W-:-:S03]  /*5aa0*/  ISETP.NE.U32.AND P3, PT, R14, RZ, PT ;  /* 0x000000ff0e00720c */ /* 0x000fc60003f65070 */
[----:B------:R-:W-:Y:S01]  /*5ab0*/  IMAD.HI.U32 R41, R2, R39, RZ ;  /* 0x0000002702297227 */ /* 0x000fe200078e00ff */
[----:B-1----:R-:W1:Y:S04]  /*5ac0*/  MUFU.RCP R42, R42 ;  /* 0x0000002a002a7308 */ /* 0x002e680000001000 */
[----:B------:R-:W-:-:S05]  /*5ad0*/  IADD3 R43, PT, PT, -R41, RZ, RZ ;  /* 0x000000ff292b7210 */ /* 0x000fca0007ffe1ff */
[----:B------:R-:W-:Y:S01]  /*5ae0*/  IMAD R43, R14, R43, R39 ;  /* 0x0000002b0e2b7224 */ /* 0x000fe200078e0227 */
[----:B--2---:R-:W2:Y:S01]  /*5af0*/  I2F.U32.RP R46, R40 ;  /* 0x00000028002e7306 */ /* 0x004ea20000209000 */
[----:B------:R-:W-:-:S03]  /*5b00*/  IADD3 R47, PT, PT, RZ, -R40, RZ ;  /* 0x80000028ff2f7210 */ /* 0x000fc60007ffe0ff */
[----:B------:R-:W-:Y:S01]  /*5b10*/  ISETP.GE.U32.AND P1, PT, R43, R14, PT ;  /* 0x0000000e2b00720c */ /* 0x000fe20003f26070 */
[----:B-1----:R-:W-:-:S04]  /*5b20*/  VIADD R2, R42, 0xffffffe ;  /* 0x0ffffffe2a027836 */ /* 0x002fc80000000000 */
[----:B------:R1:W5:Y:S08]  /*5b30*/  F2I.FTZ.U32.TRUNC.NTZ R3, R2 ;  /* 0x0000000200037305 */ /* 0x000370000021f000 */
[----:B------:R-:W-:Y:S01]  /*5b40*/  @P1 IADD3 R43, PT, PT, -R14, R43, RZ ;  /* 0x0000002b0e2b1210 */ /* 0x000fe20007ffe1ff */
[----:B------:R-:W-:Y:S01]  /*5b50*/  @P1 VIADD R41, R41, 0x1 ;  /* 0x0000000129291836 */ /* 0x000fe20000000000 */
[----:B--2---:R-:W2:Y:S02]  /*5b60*/  MUFU.RCP R46, R46 ;  /* 0x0000002e002e7308 */ /* 0x004ea40000001000 */
[----:B------:R-:W-:Y:S01]  /*5b70*/  ISETP.GE.U32.AND P2, PT, R43, R14, PT ;  /* 0x0000000e2b00720c */ /* 0x000fe20003f46070 */
[----:B-1----:R-:W-:Y:S01]  /*5b80*/  HFMA2 R2, -RZ, RZ, 0, 0 ;  /* 0x00000000ff027431 */ /* 0x002fe200000001ff */
[----:B------:R-:W-:-:S04]  /*5b90*/  IADD3 R43, PT, PT, R8, -0x6, RZ ;  /* 0xfffffffa082b7810 */ /* 0x000fc80007ffe0ff */
[----:B------:R-:W-:Y:S01]  /*5ba0*/  SHF.L.U32 R42, R43, 0x2, RZ ;  /* 0x000000022b2a7819 */ /* 0x000fe200000006ff */
[----:B-----5:R-:W-:-:S03]  /*5bb0*/  IMAD R43, R45, R3, RZ ;  /* 0x000000032d2b7224 */ /* 0x020fc600078e02ff */
[----:B------:R1:W5:Y:S01]  /*5bc0*/  LDC R44, c[0x0][R42+0x388] ;  /* 0x0000e2002a2c7b82 */ /* 0x0003620000000800 */
[----:B------:R-:W-:-:S04]  /*5bd0*/  IMAD.HI.U32 R2, R3, R43, R2 ;  /* 0x0000002b03027227 */ /* 0x000fc800078e0002 */
[----:B------:R-:W-:Y:S01]  /*5be0*/  @P2 VIADD R41, R41, 0x1 ;  /* 0x0000000129292836 */ /* 0x000fe20000000000 */
[----:B------:R-:W-:Y:S02]  /*5bf0*/  @!P3 LOP3.LUT R41, RZ, R14, RZ, 0x33, !PT ;  /* 0x0000000eff29b212 */ /* 0x000fe400078e33ff */
[----:B------:R-:W-:Y:S01]  /*5c00*/  ISETP.NE.U32.AND P3, PT, R36, RZ, PT ;  /* 0x000000ff2400720c */ /* 0x000fe20003f65070 */
[----:B-1----:R-:W1:Y:S02]  /*5c10*/  LDC R42, c[0x0][R42+0x3ec] ;  /* 0x0000fb002a2a7b82 */ /* 0x002e640000000800 */
[----:B------:R-:W-:Y:S01]  /*5c20*/  IMAD.HI.U32 R45, R2, R41, RZ ;  /* 0x00000029022d7227 */ /* 0x000fe200078e00ff */
[----:B--2---:R-:W-:-:S03]  /*5c30*/  IADD3 R2, PT, PT, R46, 0xffffffe, RZ ;  /* 0x0ffffffe2e027810 */ /* 0x004fc60007ffe0ff */
[----:B------:R-:W-:Y:S01]  /*5c40*/  IMAD.MOV R43, RZ, RZ, -R45 ;  /* 0x000000ffff2b7224 */ /* 0x000fe200078e0a2d */
[----:B------:R2:W4:Y:S03]  /*5c50*/  F2I.FTZ.U32.TRUNC.NTZ R3, R2 ;  /* 0x0000000200037305 */ /* 0x000526000021f000 */
[----:B------:R-:W-:-:S05]  /*5c60*/  IMAD R43, R36, R43, R41 ;  /* 0x0000002b242b7224 */ /* 0x000fca00078e0229 */
[----:B------:R-:W-:Y:S01]  /*5c70*/  ISETP.GE.U32.AND P1, PT, R43, R36, PT ;  /* 0x000000242b00720c */ /* 0x000fe20003f26070 */
[----:B--2---:R-:W-:Y:S02]  /*5c80*/  IMAD.MOV.U32 R2, RZ, RZ, RZ ;  /* 0x000000ffff027224 */ /* 0x004fe400078e00ff */
[----:B----4-:R-:W-:-:S04]  /*5c90*/  IMAD R47, R47, R3, RZ ;  /* 0x000000032f2f7224 */ /* 0x010fc800078e02ff */
[----:B------:R-:W-:-:S06]  /*5ca0*/  IMAD.HI.U32 R2, R3, R47, R2 ;  /* 0x0000002f03027227 */ /* 0x000fcc00078e0002 */
[----:B------:R-:W-:Y:S02]  /*5cb0*/  @P1 IMAD.IADD R43, R43, 0x1, -R36 ;  /* 0x000000012b2b1824 */ /* 0x000fe400078e0a24 */
[----:B------:R-:W-:-:S03]  /*5cc0*/  @P1 VIADD R45, R45, 0x1 ;  /* 0x000000012d2d1836 */ /* 0x000fc60000000000 */
[----:B------:R-:W-:Y:S02]  /*5cd0*/  ISETP.GE.U32.AND P2, PT, R43, R36, PT ;  /* 0x000000242b00720c */ /* 0x000fe40003f46070 */
[C---:B------:R-:W-:Y:S01]  /*5ce0*/  IADD3 R43, PT, PT, R8.reuse, -0x7, RZ ;  /* 0xfffffff9082b7810 */ /* 0x040fe20007ffe0ff */
[----:B-----5:R-:W2:Y:S01]  /*5cf0*/  I2F.U32.RP R48, R44 ;  /* 0x0000002c00307306 */ /* 0x020ea20000209000 */
[----:B------:R-:W-:Y:S02]  /*5d00*/  IADD3 R8, PT, PT, R8, -0x8, RZ ;  /* 0xfffffff808087810 */ /* 0x000fe40007ffe0ff */
[----:B------:R-:W-:-:S04]  /*5d10*/  SHF.L.U32 R43, R43, 0x2, RZ ;  /* 0x000000022b2b7819 */ /* 0x000fc800000006ff */
[----:B------:R4:W5:Y:S03]  /*5d20*/  LDC R46, c[0x0][R43+0x388] ;  /* 0x0000e2002b2e7b82 */ /* 0x0009660000000800 */
[----:B------:R-:W-:Y:S01]  /*5d30*/  @P2 VIADD R45, R45, 0x1 ;  /* 0x000000012d2d2836 */ /* 0x000fe20000000000 */
[----:B------:R-:W-:Y:S02]  /*5d40*/  @!P3 LOP3.LUT R45, RZ, R36, RZ, 0x33, !PT ;  /* 0x00000024ff2db212 */ /* 0x000fe400078e33ff */
[----:B------:R-:W-:-:S03]  /*5d50*/  ISETP.NE.U32.AND P3, PT, R40, RZ, PT ;  /* 0x000000ff2800720c */ /* 0x000fc60003f65070 */
[----:B------:R-:W-:Y:S01]  /*5d60*/  IMAD.HI.U32 R47, R2, R45, RZ ;  /* 0x0000002d022f7227 */ /* 0x000fe200078e00ff */
[----:B--2---:R-:W2:Y:S01]  /*5d70*/  MUFU.RCP R48, R48 ;  /* 0x0000003000307308 */ /* 0x004ea20000001000 */
[----:B----4-:R-:W4:Y:S03]  /*5d80*/  LDC R43, c[0x0][R43+0x3ec] ;  /* 0x0000fb002b2b7b82 */ /* 0x010f260000000800 */
[----:B------:R-:W-:-:S05]  /*5d90*/  IADD3 R49, PT, PT, -R47, RZ, RZ ;  /* 0x000000ff2f317210 */ /* 0x000fca0007ffe1ff */
[----:B------:R-:W-:-:S05]  /*5da0*/  IMAD R49, R40, R49, R45 ;  /* 0x0000003128317224 */ /* 0x000fca00078e022d */
[----:B------:R-:W-:Y:S01]  /*5db0*/  ISETP.GE.U32.AND P1, PT, R49, R40, PT ;  /* 0x000000283100720c */ /* 0x000fe20003f26070 */
[----:B--2---:R-:W-:Y:S01]  /*5dc0*/  VIADD R2, R48, 0xffffffe ;  /* 0x0ffffffe30027836 */ /* 0x004fe20000000000 */
[----:B------:R-:W-:-:S03]  /*5dd0*/  SHF.L.U32 R48, R8, 0x2, RZ ;  /* 0x0000000208307819 */ /* 0x000fc600000006ff */
[----:B------:R2:W3:Y:S08]  /*5de0*/  F2I.FTZ.U32.TRUNC.NTZ R3, R2 ;  /* 0x0000000200037305 */ /* 0x0004f0000021f000 */
[----:B------:R-:W-:Y:S01]  /*5df0*/  @P1 IADD3 R49, PT, PT, -R40, R49, RZ ;  /* 0x0000003128311210 */ /* 0x000fe20007ffe1ff */
[----:B------:R-:W-:-:S03]  /*5e00*/  @P1 VIADD R47, R47, 0x1 ;  /* 0x000000012f2f1836 */ /* 0x000fc60000000000 */
[-C--:B------:R-:W-:Y:S01]  /*5e10*/  ISETP.GE.U32.AND P2, PT, R49, R40.reuse, PT ;  /* 0x000000283100720c */ /* 0x080fe20003f46070 */
[----:B------:R-:W-:Y:S02]  /*5e20*/  IMAD.MOV R49, RZ, RZ, -R44 ;  /* 0x000000ffff317224 */ /* 0x000fe400078e0a2c */
[----:B--2---:R-:W-:Y:S02]  /*5e30*/  HFMA2 R2, -RZ, RZ, 0, 0 ;  /* 0x00000000ff027431 */ /* 0x004fe400000001ff */
[----:B---3--:R-:W-:Y:S01]  /*5e40*/  IMAD R49, R49, R3, RZ ;  /* 0x0000000331317224 */ /* 0x008fe200078e02ff */
[----:B-----5:R-:W2:Y:S03]  /*5e50*/  I2F.U32.RP R50, R46 ;  /* 0x0000002e00327306 */ /* 0x020ea60000209000 */
[----:B------:R-:W-:Y:S02]  /*5e60*/  IMAD.HI.U32 R2, R3, R49, R2 ;  /* 0x0000003103027227 */ /* 0x000fe400078e0002 */
[----:B------:R3:W5:Y:S02]  /*5e70*/  LDC R49, c[0x0][R48+0x388] ;  /* 0x0000e20030317b82 */ /* 0x0007640000000800 */
[----:B------:R-:W-:Y:S01]  /*5e80*/  @P2 VIADD R47, R47, 0x1 ;  /* 0x000000012f2f2836 */ /* 0x000fe20000000000 */
[----:B------:R-:W-:-:S02]  /*5e90*/  @!P3 LOP3.LUT R47, RZ, R40, RZ, 0x33, !PT ;  /* 0x00000028ff2fb212 */ /* 0x000fc400078e33ff */
[----:B------:R-:W-:-:S03]  /*5ea0*/  ISETP.NE.U32.AND P3, PT, R44, RZ, PT ;  /* 0x000000ff2c00720c */ /* 0x000fc60003f65070 */
[----:B------:R-:W-:Y:S01]  /*5eb0*/  IMAD.HI.U32 R51, R2, R47, RZ ;  /* 0x0000002f02337227 */ /* 0x000fe200078e00ff */
[----:B---3--:R-:W3:Y:S01]  /*5ec0*/  LDC R48, c[0x0][R48+0x3ec] ;  /* 0x0000fb0030307b82 */ /* 0x008ee20000000800 */
[----:B--2---:R-:W2:Y:S02]  /*5ed0*/  MUFU.RCP R50, R50 ;  /* 0x0000003200327308 */ /* 0x004ea40000001000 */
[----:B------:R-:W-:-:S04]  /*5ee0*/  IMAD.MOV R53, RZ, RZ, -R51 ;  /* 0x000000ffff357224 */ /* 0x000fc800078e0a33 */
[----:B------:R-:W-:-:S05]  /*5ef0*/  IMAD R53, R44, R53, R47 ;  /* 0x000000352c357224 */ /* 0x000fca00078e022f */
[----:B------:R-:W-:Y:S02]  /*5f00*/  ISETP.GE.U32.AND P1, PT, R53, R44, PT ;  /* 0x0000002c3500720c */ /* 0x000fe40003f26070 */
[----:B--2---:R-:W-:-:S04]  /*5f10*/  IADD3 R2, PT, PT, R50, 0xffffffe, RZ ;  /* 0x0ffffffe32027810 */ /* 0x004fc80007ffe0ff */
[----:B------:R2:W0:Y:S07]  /*5f20*/  F2I.FTZ.U32.TRUNC.NTZ R3, R2 ;  /* 0x0000000200037305 */ /* 0x00042e000021f000 */
[----:B------:R-:W-:Y:S02]  /*5f30*/  @P1 IMAD.IADD R53, R53, 0x1, -R44 ;  /* 0x0000000135351824 */ /* 0x000fe400078e0a2c */
[----:B------:R-:W-:-:S03]  /*5f40*/  @P1 VIADD R51, R51, 0x1 ;  /* 0x0000000133331836 */ /* 0x000fc60000000000 */
[----:B------:R-:W-:Y:S02]  /*5f50*/  ISETP.GE.U32.AND P2, PT, R53, R44, PT ;  /* 0x0000002c3500720c */ /* 0x000fe40003f46070 */
[----:B------:R-:W-:Y:S01]  /*5f60*/  IADD3 R53, PT, PT, RZ, -R46, RZ ;  /* 0x8000002eff357210 */ /* 0x000fe20007ffe0ff */
[----:B--2---:R-:W-:Y:S01]  /*5f70*/  IMAD.MOV.U32 R2, RZ, RZ, RZ ;  /* 0x000000ffff027224 */ /* 0x004fe200078e00ff */
[----:B-----5:R-:W2:Y:S03]  /*5f80*/  I2F.U32.RP R52, R49 ;  /* 0x0000003100347306 */ /* 0x020ea60000209000 */
[----:B0-----:R-:W-:-:S06]  /*5f90*/  IMAD R53, R53, R3, RZ ;  /* 0x0000000335357224 */ /* 0x001fcc00078e02ff */
[----:B------:R-:W-:Y:S01]  /*5fa0*/  @P2 IADD3 R51, PT, PT, R51, 0x1, RZ ;  /* 0x0000000133332810 */ /* 0x000fe20007ffe0ff */
[----:B------:R-:W-:Y:S01]  /*5fb0*/  IMAD.HI.U32 R50, R3, R53, R2 ;  /* 0x0000003503327227 */ /* 0x000fe200078e0002 */
[----:B------:R-:W-:Y:S02]  /*5fc0*/  @!P3 LOP3.LUT R51, RZ, R44, RZ, 0x33, !PT ;  /* 0x0000002cff33b212 */ /* 0x000fe400078e33ff */
[----:B------:R-:W-:-:S03]  /*5fd0*/  ISETP.NE.U32.AND P3, PT, R46, RZ, PT ;  /* 0x000000ff2e00720c */ /* 0x000fc60003f65070 */
[----:B------:R-:W-:Y:S01]  /*5fe0*/  IMAD.HI.U32 R50, R50, R51, RZ ;  /* 0x0000003332327227 */ /* 0x000fe200078e00ff */
[----:B--2---:R-:W0:Y:S04]  /*5ff0*/  MUFU.RCP R52, R52 ;  /* 0x0000003400347308 */ /* 0x004e280000001000 */
[----:B------:R-:W-:-:S05]  /*6000*/  IADD3 R53, PT, PT, -R50, RZ, RZ ;  /* 0x000000ff32357210 */ /* 0x000fca0007ffe1ff */
[----:B------:R-:W-:-:S05]  /*6010*/  IMAD R53, R46, R53, R51 ;  /* 0x000000352e357224 */ /* 0x000fca00078e0233 */
[----:B------:R-:W-:Y:S01]  /*6020*/  ISETP.GE.U32.AND P1, PT, R53, R46, PT ;  /* 0x0000002e3500720c */ /* 0x000fe20003f26070 */
[----:B0-----:R-:W-:-:S04]  /*6030*/  VIADD R2, R52, 0xffffffe ;  /* 0x0ffffffe34027836 */ /* 0x001fc80000000000 */
[----:B------:R0:W2:Y:S08]  /*6040*/  F2I.FTZ.U32.TRUNC.NTZ R3, R2 ;  /* 0x0000000200037305 */ /* 0x0000b0000021f000 */
[----:B------:R-:W-:Y:S02]  /*6050*/  @P1 IADD3 R53, PT, PT, -R46, R53, RZ ;  /* 0x000000352e351210 */ /* 0x000fe40007ffe1ff */
[----:B------:R-:W-:-:S02]  /*6060*/  @P1 IADD3 R50, PT, PT, R50, 0x1, RZ ;  /* 0x0000000132321810 */ /* 0x000fc40007ffe0ff */
[----:B------:R-:W-:Y:S01]  /*6070*/  ISETP.GE.U32.AND P2, PT, R53, R46, PT ;  /* 0x0000002e3500720c */ /* 0x000fe20003f46070 */
[----:B------:R-:W-:Y:S02]  /*6080*/  IMAD.MOV R53, RZ, RZ, -R49 ;  /* 0x000000ffff357224 */ /* 0x000fe400078e0a31 */
[----:B0-----:R-:W-:Y:S02]  /*6090*/  HFMA2 R2, -RZ, RZ, 0, 0 ;  /* 0x00000000ff027431 */ /* 0x001fe400000001ff */
[----:B--2---:R-:W-:-:S08]  /*60a0*/  IMAD R53, R53, R3, RZ ;  /* 0x0000000335357224 */ /* 0x004fd000078e02ff */
        /* <DEDUP_REMOVED lines=19> */
[----:B------:R-:W-:Y:S02]  /*61e0*/  IMAD.MOV R3, RZ, RZ, -R47 ;  /* 0x000000ffff037224 */ /* 0x000fe400078e0a2f */
[----:B------:R-:W-:Y:S01]  /*61f0*/  IMAD R36, R36, R10, R41 ;  /* 0x0000000a24247224 */ /* 0x000fe200078e0229 */
[----:B------:R-:W-:Y:S01]  /*6200*/  ISETP.GE.U32.AND P2, PT, R52, R49, PT ;  /* 0x000000313400720c */ /* 0x000fe20003f46070 */
[----:B------:R-:W-:Y:S01]  /*6210*/  IMAD R40, R40, R3, R45 ;  /* 0x0000000328287224 */ /* 0x000fe200078e022d */
[----:B------:R-:W-:Y:S01]  /*6220*/  IADD3 R3, PT, PT, -R51, RZ, RZ ;  /* 0x000000ff33037210 */ /* 0x000fe20007ffe1ff */
[----:B------:R-:W-:Y:S01]  /*6230*/  @P1 VIADD R2, R2, 0x1 ;  /* 0x0000000102021836 */ /* 0x000fe20000000000 */
[----:B------:R-:W-:Y:S01]  /*6240*/  ISETP.NE.AND P1, PT, R13, R0, PT ;  /* 0x000000000d00720c */ /* 0x000fe20003f25270 */
[----:B------:R-:W-:-:S02]  /*6250*/  IMAD R14, R36, R17, R14 ;  /* 0x00000011240e7224 */ /* 0x000fc400078e020e */
[----:B------:R-:W-:Y:S02]  /*6260*/  IMAD R44, R44, R3, R47 ;  /* 0x000000032c2c7224 */ /* 0x000fe400078e022f */
[----:B------:R-:W-:Y:S02]  /*6270*/  IMAD R21, R40, R21, R14 ;  /* 0x0000001528157224 */ /* 0x000fe400078e020e */
[----:B------:R-:W-:Y:S02]  /*6280*/  IMAD.MOV R3, RZ, RZ, -R50 ;  /* 0x000000ffff037224 */ /* 0x000fe400078e0a32 */
[----:B------:R-:W-:Y:S01]  /*6290*/  @P2 IADD3 R2, PT, PT, R2, 0x1, RZ ;  /* 0x0000000102022810 */ /* 0x000fe20007ffe0ff */
[----:B-1----:R-:W-:Y:S01]  /*62a0*/  IMAD R42, R44, R42, R21 ;  /* 0x0000002a2c2a7224 */ /* 0x002fe200078e0215 */
[----:B------:R-:W-:Y:S01]  /*62b0*/  @!P3 LOP3.LUT R2, RZ, R49, RZ, 0x33, !PT ;  /* 0x00000031ff02b212 */ /* 0x000fe200078e33ff */
[----:B------:R-:W-:-:S03]  /*62c0*/  IMAD R46, R46, R3, R51 ;  /* 0x000000032e2e7224 */ /* 0x000fc600078e0233 */
[----:B------:R-:W-:Y:S01]  /*62d0*/  MOV R20, R2 ;  /* 0x0000000200147202 */ /* 0x000fe20000000f00 */
[----:B------:R-:W-:Y:S02]  /*62e0*/  IMAD.MOV R18, RZ, RZ, -R2 ;  /* 0x000000ffff127224 */ /* 0x000fe400078e0a02 */
[----:B----4-:R-:W-:Y:S02]  /*62f0*/  IMAD R43, R46, R43, R42 ;  /* 0x0000002b2e2b7224 */ /* 0x010fe400078e022a */
[----:B------:R-:W-:-:S04]  /*6300*/  IMAD R18, R49, R18, R50 ;  /* 0x0000001231127224 */ /* 0x000fc800078e0232 */
[----:B---3--:R-:W-:Y:S01]  /*6310*/  IMAD R18, R18, R48, R43 ;  /* 0x0000003012127224 */ /* 0x008fe200078e022b */
[----:B------:R-:W-:Y:S06]  /*6320*/  @P1 BRA `(.L_x_1219) ;  /* 0xfffffff000d01947 */ /* 0x000fec000383ffff */
[----:B------:R-:W-:Y:S05]  /*6330*/  BSYNC.RECONVERGENT B1 ;  /* 0x0000000000017941 */ /* 0x000fea0003800200 */
.L_x_1218:
        /* <DEDUP_REMOVED lines=92> */
[----:B------:R-:W-:-:S02]  /*6900*/  IMAD.MOV R2, RZ, RZ, -R17 ;  /* 0x000000ffff027224 */ /* 0x000fc400078e0a11 */
[----:B--2---:R-:W-:Y:S02]  /*6910*/  IMAD R0, R0, R4, R11 ;  /* 0x0000000400007224 */ /* 0x004fe400078e020b */
[----:B------:R-:W-:-:S04]  /*6920*/  IMAD R15, R10, R2, R15 ;  /* 0x000000020a0f7224 */ /* 0x000fc800078e020f */
[----:B-1----:R-:W-:-:S04]  /*6930*/  IMAD R0, R15, R12, R0 ;  /* 0x0000000c0f007224 */ /* 0x002fc800078e0200 */
        /* <DEDUP_REMOVED lines=8> */
[----:B----4-:R-:W-:-:S07]  /*69c0*/  IMAD R18, R17, R16, R0 ;  /* 0x0000001011127224 */ /* 0x010fce00078e0200 */
.L_x_1220:
        /* <DEDUP_REMOVED lines=55> */
.L_x_1221:
        /* <DEDUP_REMOVED lines=27> */
.L_x_1217:
[----:B------:R-:W0:Y:S01]  /*6ef0*/  LDCU UR5, c[0x0][0x464] ;  /* 0x00008c80ff0577ac */ /* 0x000e220008000800 */
[----:B------:R-:W-:Y:S01]  /*6f00*/  MOV R2, RZ ;  /* 0x000000ff00027202 */ /* 0x000fe20000000f00 */
[----:B------:R-:W-:Y:S01]  /*6f10*/  IMAD.MOV.U32 R19, RZ, RZ, RZ ;  /* 0x000000ffff137224 */ /* 0x000fe200078e00ff */
[----:B------:R-:W1:Y:S01]  /*6f20*/  LDCU UR6, c[0x0][0x4c8] ;  /* 0x00009900ff0677ac */ /* 0x000e620008000800 */
[----:B------:R-:W2:Y:S01]  /*6f30*/  LDCU UR7, c[0x0][0x4c4] ;  /* 0x00009880ff0777ac */ /* 0x000ea20008000800 */
[----:B------:R-:W3:Y:S01]  /*6f40*/  LDCU UR4, c[0x0][0x3ec] ;  /* 0x00007d80ff0477ac */ /* 0x000ee20008000800 */
[----:B0-----:R-:W0:Y:S01]  /*6f50*/  I2F.U32.RP R4, UR5 ;  /* 0x0000000500047d06 */ /* 0x001e220008209000 */
[----:B------:R-:W-:Y:S01]  /*6f60*/  ISETP.NE.U32.AND P2, PT, RZ, UR5, PT ;  /* 0x00000005ff007c0c */ /* 0x000fe2000bf45070 */
[----:B---3--:R-:W-:-:S06]  /*6f70*/  IMAD R18, R20, UR4, R18 ;  /* 0x0000000414127c24 */ /* 0x008fcc000f8e0212 */
        /* <DEDUP_REMOVED lines=14> */
[----:B------:R-:W-:-:S04]  /*7060*/  @!P2 LOP3.LUT R2, RZ, UR5, RZ, 0x33, !PT ;  /* 0x00000005ff02ac12 */ /* 0x000fc8000f8e33ff */
[----:B------:R-:W-:-:S05]  /*7070*/  IADD3 R0, PT, PT, -R2, RZ, RZ ;  /* 0x000000ff02007210 */ /* 0x000fca0007ffe1ff */
[----:B------:R-:W-:-:S04]  /*7080*/  IMAD R0, R0, UR5, R9 ;  /* 0x0000000500007c24 */ /* 0x000fc8000f8e0209 */
[----:B-1----:R-:W-:-:S04]  /*7090*/  IMAD R3, R0, UR6, RZ ;  /* 0x0000000600037c24 */ /* 0x002fc8000f8e02ff */
[----:B--2---:R-:W-:Y:S01]  /*70a0*/  IMAD R2, R2, UR7, R3 ;  /* 0x0000000702027c24 */ /* 0x004fe2000f8e0203 */
[----:B------:R-:W-:-:S07]  /*70b0*/  MOV R3, RZ ;  /* 0x000000ff00037202 */ /* 0x000fce0000000f00 */
.L_x_1216:
[----:B------:R-:W-:Y:S05]  /*70c0*/  BSYNC.RECONVERGENT B0 ;  /* 0x0000000000007941 */ /* 0x000fea0003800200 */
.L_x_1215:
        /* <DEDUP_REMOVED lines=15> */
[C---:B------:R-:W-:Y:S01]  /*71c0*/  IADD3 R9, PT, PT, R13.reuse, 0x1, RZ ;  /* 0x000000010d097810 */ /* 0x040fe20007ffe0ff */
[----:B------:R-:W-:Y:S01]  /*71d0*/  IMAD.HI.U32 R11, R6, -0x2daee0ad, RZ ;  /* 0xd2511f53060b7827 */ /* 0x000fe200078e00ff */
[----:B---3--:R-:W-:-:S05]  /*71e0*/  LOP3.LUT R10, R13, R35, R4, 0x96, !PT ;  /* 0x000000230d0a7212 */ /* 0x008fca00078e9604 */
[----:B------:R-:W-:Y:S01]  /*71f0*/  @P0 IMAD.MOV R9, RZ, RZ, R13 ;  /* 0x000000ffff090224 */ /* 0x000fe200078e020d */
[-C--:B------:R-:W-:Y:S02]  /*7200*/  LOP3.LUT R12, R17, R5.reuse, RZ, 0x3c, !PT ;  /* 0x00000005110c7212 */ /* 0x080fe400078e3cff */
[----:B------:R-:W-:Y:S02]  /*7210*/  LOP3.LUT R14, R11, R5, RZ, 0x3c, !PT ;  /* 0x000000050b0e7212 */ /* 0x000fe400078e3cff */
[----:B------:R-:W-:Y:S01]  /*7220*/  LOP3.LUT R9, R35, R9, R4, 0x96, !PT ;  /* 0x0000000923097212 */ /* 0x000fe200078e9604 */
[----:B------:R-:W-:Y:S01]  /*7230*/  IMAD.WIDE.U32 R10, R10, -0x2daee0ad, RZ ;  /* 0xd2511f530a0a7825 */ /* 0x000fe200078e00ff */
[----:B------:R-:W-:Y:S02]  /*7240*/  IADD3 R39, PT, PT, R5, -0x4498517b, RZ ;  /* 0xbb67ae8505277810 */ /* 0x000fe40007ffe0ff */
[----:B------:R-:W-:Y:S01]  /*7250*/  IADD3 R21, PT, PT, R4, -0x61c88647, RZ ;  /* 0x9e3779b904157810 */ /* 0x000fe20007ffe0ff */
[----:B------:R-:W-:Y:S01]  /*7260*/  IMAD.WIDE.U32 R12, R12, -0x326172a9, RZ ;  /* 0xcd9e8d570c0c7825 */ /* 0x000fe200078e00ff */
[----:B------:R-:W-:-:S03]  /*7270*/  IADD3 R6, PT, PT, R16, -0x2daee0ad, RZ ;  /* 0xd2511f5310067810 */ /* 0x000fc60007ffe0ff */
        /* <DEDUP_REMOVED lines=9> */
[----:B------:R-:W-:-:S04]  /*7310*/  IMAD.WIDE.U32 R20, R20, -0x2daee0ad, RZ ;  /* 0xd2511f5314147825 */ /* 0x000fc800078e00ff */
[----:B------:R-:W-:Y:S01]  /*7320*/  IMAD.WIDE.U32 R38, R38, -0x2daee0ad, RZ ;  /* 0xd2511f5326267825 */ /* 0x000fe200078e00ff */
[----:B------:R-:W-:-:S03]  /*7330*/  LOP3.LUT R12, R9, R12, R17, 0x96, !PT ;  /* 0x0000000c090c7212 */ /* 0x000fc600078e9611 */
[----:B------:R-:W-:Y:S01]  /*7340*/  IMAD.WIDE.U32 R40, R6, -0x326172a9, RZ ;  /* 0xcd9e8d5706287825 */ /* 0x000fe200078e00ff */
[C---:B------:R-:W-:Y:S02]  /*7350*/  LOP3.LUT R10, R11.reuse, R10, R21, 0x96, !PT ;  /* 0x0000000a0b0a7212 */ /* 0x040fe400078e9615 */
        /* <DEDUP_REMOVED lines=13> */
[----:B------:R-:W-:Y:S02]  /*7430*/  IADD3 R9, PT, PT, R4, 0x78dde6e4, RZ ;  /* 0x78dde6e404097810 */ /* 0x000fe40007ffe0ff */
[----:B------:R-:W-:Y:S01]  /*7440*/  IADD3 R11, PT, PT, R5, -0x126145ec, RZ ;  /* 0xed9eba14050b7810 */ /* 0x000fe20007ffe0ff */
[----:B------:R-:W-:-:S04]  /*7450*/  IMAD.WIDE.U32 R20, R20, -0x2daee0ad, RZ ;  /* 0xd2511f5314147825 */ /* 0x000fc800078e00ff */
[----:B------:R-:W-:Y:S01]  /*7460*/  IMAD.WIDE.U32 R38, R39, -0x2daee0ad, RZ ;  /* 0xd2511f5327267825 */ /* 0x000fe200078e00ff */
[----:B------:R-:W-:-:S03]  /*7470*/  LOP3.LUT R10, R9, R10, R17, 0x96, !PT ;  /* 0x0000000a090a7212 */ /* 0x000fc600078e9611 */
[----:B------:R-:W-:Y:S01]  /*7480*/  IMAD.WIDE.U32 R40, R40, -0x326172a9, RZ ;  /* 0xcd9e8d5728287825 */ /* 0x000fe200078e00ff */
[C---:B------:R-:W-:Y:S02]  /*7490*/  LOP3.LUT R6, R11.reuse, R8, R21, 0x96, !PT ;  /* 0x000000080b067212 */ /* 0x040fe400078e9615 */
[----:B------:R-:W-:Y:S02]  /*74a0*/  LOP3.LUT R13, R11, R14, R39, 0x96, !PT ;  /* 0x0000000e0b0d7212 */ /* 0x000fe400078e9627 */
[----:B------:R-:W-:Y:S01]  /*74b0*/  LOP3.LUT R14, R9, R12, R41, 0x96, !PT ;  /* 0x0000000c090e7212 */ /* 0x000fe200078e9629 */
[----:B------:R-:W-:Y:S02]  /*74c0*/  VIADD R21, R5, 0xa9066899 ;  /* 0xa906689905157836 */ /* 0x000fe40000000000 */
[----:B------:R-:W-:Y:S01]  /*74d0*/  IMAD.WIDE.U32 R8, R10, -0x2daee0ad, RZ ;  /* 0xd2511f530a087825 */ /* 0x000fe200078e00ff */
[----:B------:R-:W-:-:S03]  /*74e0*/  IADD3 R17, PT, PT, R4, 0x1715609d, RZ ;  /* 0x1715609d04117810 */ /* 0x000fc60007ffe0ff */
[----:B------:R-:W-:-:S04]  /*74f0*/  IMAD.WIDE.U32 R10, R6, -0x326172a9, RZ ;  /* 0xcd9e8d57060a7825 */ /* 0x000fc800078e00ff */
[----:B------:R-:W-:Y:S01]  /*7500*/  IMAD.WIDE.U32 R12, R13, -0x326172a9, RZ ;  /* 0xcd9e8d570d0c7825 */ /* 0x000fe200078e00ff */
[----:B------:R-:W-:-:S03]  /*7510*/  LOP3.LUT R6, R21, R20, R9, 0x96, !PT ;  /* 0x0000001415067212 */ /* 0x000fc600078e9609 */
[----:B------:R-:W-:Y:S01]  /*7520*/  IMAD.WIDE.U32 R14, R14, -0x2daee0ad, RZ ;  /* 0xd2511f530e0e7825 */ /* 0x000fe200078e00ff */
[C---:B------:R-:W-:Y:S02]  /*7530*/  LOP3.LUT R20, R17.reuse, R16, R11, 0x96, !PT ;  /* 0x0000001011147212 */ /* 0x040fe400078e960b */
[----:B------:R-:W-:Y:S02]  /*7540*/  LOP3.LUT R39, R17, R40, R13, 0x96, !PT ;  /* 0x0000002811277212 */ /* 0x000fe400078e960d */
[----:B------:R-:W-:Y:S01]  /*7550*/  LOP3.LUT R40, R21, R38, R15, 0x96, !PT ;  /* 0x0000002615287212 */ /* 0x000fe200078e960f */
[----:B------:R-:W-:Y:S01]  /*7560*/  VIADD R9, R4, 0xb54cda56 ;  /* 0xb54cda5604097836 */ /* 0x000fe20000000000 */
[----:B------:R-:W-:Y:S01]  /*7570*/  IADD3 R11, PT, PT, R5, 0x646e171e, RZ ;  /* 0x646e171e050b7810 */ /* 0x000fe20007ffe0ff */
[----:B------:R-:W-:-:S04]  /*7580*/  IMAD.WIDE.U32 R16, R6, -0x326172a9, RZ ;  /* 0xcd9e8d5706107825 */ /* 0x000fc800078e00ff */
[----:B------:R-:W-:-:S04]  /*7590*/  IMAD.WIDE.U32 R20, R20, -0x2daee0ad, RZ ;  /* 0xd2511f5314147825 */ /* 0x000fc800078e00ff */
[----:B------:R-:W-:-:S04]  /*75a0*/  IMAD.WIDE.U32 R38, R39, -0x2daee0ad, RZ ;  /* 0xd2511f5327267825 */ /* 0x000fc800078e00ff */
[----:B------:R-:W-:Y:S01]  /*75b0*/  IMAD.WIDE.U32 R40, R40, -0x326172a9, RZ ;  /* 0xcd9e8d5728287825 */ /* 0x000fe200078e00ff */
[----:B------:R-:W-:Y:S02]  /*75c0*/  LOP3.LUT R10, R9, R10, R17, 0x96, !PT ;  /* 0x0000000a090a7212 */ /* 0x000fe400078e9611 */
[C---:B------:R-:W-:Y:S02]  /*75d0*/  LOP3.LUT R15, R11.reuse, R8, R21, 0x96, !PT ;  /* 0x000000080b0f7212 */ /* 0x040fe400078e9615 */
[----:B------:R-:W-:Y:S02]  /*75e0*/  LOP3.LUT R13, R11, R14, R39, 0x96, !PT ;  /* 0x0000000e0b0d7212 */ /* 0x000fe400078e9627 */
[----:B------:R-:W-:Y:S01]  /*75f0*/  LOP3.LUT R11, R9, R12, R41, 0x96, !PT ;  /* 0x0000000c090b7212 */ /* 0x000fe200078e9629 */
[----:B------:R-:W-:Y:S01]  /*7600*/  IMAD.WIDE.U32 R8, R10, -0x2daee0ad, RZ ;  /* 0xd2511f530a087825 */ /* 0x000fe200078e00ff */
[----:B------:R-:W-:Y:S02]  /*7610*/  IADD3 R21, PT, PT, R5, 0x1fd5c5a3, RZ ;  /* 0x1fd5c5a305157810 */ /* 0x000fe40007ffe0ff */
[----:B------:R-:W-:Y:S01]  /*7620*/  IADD3 R17, PT, PT, R4, 0x5384540f, RZ ;  /* 0x5384540f04117810 */ /* 0x000fe20007ffe0ff */
[----:B------:R-:W-:-:S04]  /*7630*/  IMAD.WIDE.U32 R14, R15, -0x326172a9, RZ ;  /* 0xcd9e8d570f0e7825 */ /* 0x000fc800078e00ff */
[----:B------:R-:W-:-:S04]  /*7640*/  IMAD.WIDE.U32 R12, R13, -0x326172a9, RZ ;  /* 0xcd9e8d570d0c7825 */ /* 0x000fc800078e00ff */
[----:B------:R-:W-:Y:S01]  /*7650*/  IMAD.WIDE.U32 R10, R11, -0x2daee0ad, RZ ;  /* 0xd2511f530b0a7825 */ /* 0x000fe200078e00ff */
[----:B------:R-:W-:Y:S02]  /*7660*/  LOP3.LUT R20, R21, R20, R9, 0x96, !PT ;  /* 0x0000001415147212 */ /* 0x000fe400078e9609 */
[C---:B------:R-:W-:Y:S02]  /*7670*/  LOP3.LUT R6, R17.reuse, R16, R15, 0x96, !PT ;  /* 0x0000001011067212 */ /* 0x040fe400078e960f */
[----:B------:R-:W-:Y:S02]  /*7680*/  LOP3.LUT R40, R17, R40, R13, 0x96, !PT ;  /* 0x0000002811287212 */ /* 0x000fe400078e960d */
[----:B------:R-:W-:Y:S02]  /*7690*/  LOP3.LUT R38, R21, R38, R11, 0x96, !PT ;  /* 0x0000002615267212 */ /* 0x000fe400078e960b */
[----:B------:R-:W-:Y:S01]  /*76a0*/  LOP3.LUT R0, R0, 0x3, RZ, 0xc0, !PT ;  /* 0x0000000300007812 */ /* 0x000fe200078ec0ff */
[C---:B------:R-:W-:Y:S01]  /*76b0*/  VIADD R15, R5.reuse, 0xdb3d7428 ;  /* 0xdb3d7428050f7836 */ /* 0x040fe20000000000 */
[C---:B------:R-:W-:Y:S01]  /*76c0*/  IADD3 R13, PT, PT, R4.reuse, -0xe443238, RZ ;  /* 0xf1bbcdc8040d7810 */ /* 0x040fe20007ffe0ff */
[----:B------:R-:W-:Y:S01]  /*76d0*/  VIADD R11, R5, 0x96a522ad ;  /* 0x96a522ad050b7836 */ /* 0x000fe20000000000 */
[----:B------:R-:W-:Y:S01]  /*76e0*/  IADD3 R9, PT, PT, R4, -0x700cb87f, RZ ;  /* 0x8ff3478104097810 */ /* 0x000fe20007ffe0ff */
[----:B------:R-:W-:Y:S01]  /*76f0*/  IMAD.WIDE.U32 R16, R20, -0x326172a9, RZ ;  /* 0xcd9e8d5714107825 */ /* 0x000fe200078e00ff */
[----:B------:R-:W-:-:S03]  /*7700*/  ISETP.GT.AND P0, PT, R0, 0x1, PT ;  /* 0x000000010000780c */ /* 0x000fc60003f04270 */
[----:B------:R-:W-:-:S04]  /*7710*/  IMAD.WIDE.U32 R4, R6, -0x2daee0ad, RZ ;  /* 0xd2511f5306047825 */ /* 0x000fc800078e00ff */
[----:B------:R-:W-:-:S04]  /*7720*/  IMAD.WIDE.U32 R20, R40, -0x2daee0ad, RZ ;  /* 0xd2511f5328147825 */ /* 0x000fc800078e00ff */
[----:B------:R-:W-:Y:S01]  /*7730*/  IMAD.WIDE.U32 R38, R38, -0x326172a9, RZ ;  /* 0xcd9e8d5726267825 */ /* 0x000fe200078e00ff */
[----:B------:R-:W-:Y:S02]  /*7740*/  LOP3.LUT R14, R13, R14, R17, 0x96, !PT ;  /* 0x0000000e0d0e7212 */ /* 0x000fe400078e9611 */
        /* <DEDUP_REMOVED lines=8> */
[----:B------:R-:W-:Y:S02]  /*77d0*/  LOP3.LUT R4, R11, R4, R13, 0x96, !PT ;  /* 0x000000040b047212 */ /* 0x000fe400078e960d */
        /* <DEDUP_REMOVED lines=12> */
.L_x_1222:
        /* <DEDUP_REMOVED lines=8> */
.L_x_1223:
[----:B------:R-:W-:Y:S01]  /*7920*/  VIMNMX R9, PT, PT, R7, 0x4, PT ;  /* 0x0000000407097848 */ /* 0x000fe20003fe0100 */
[----:B------:R-:W-:Y:S01]  /*7930*/  HFMA2 R7, -RZ, RZ, 0.1171875, 0 ;  /* 0x2f800000ff077431 */ /* 0x000fe200000001ff */
        /* <DEDUP_REMOVED lines=17> */
.L_x_10004:
[----:B------:R-:W-:Y:S05]  /*7a50*/  BRX R2 -0x7a60                                                                                                                                                                                                                                                                                                                                                                                                                                                                               (*"BRANCH_TARGETS .L_x_10005,.L_x_10006,.L_x_10007"*) ;  /* 0xffffff8402687949 */ /* 0x000fea000383ffff */
.L_x_1226:
        /* <DEDUP_REMOVED lines=31> */
.L_x_1232:
[----:B------:R0:W5:Y:S02]  /*7c50*/  LDG.E R0, desc[UR36][R16.64] ;  /* 0x0000002410007981 */ /* 0x000164000c1e1900 */
.L_x_1231:
[----:B------:R-:W-:Y:S05]  /*7c60*/  BSYNC.RECONVERGENT B6 ;  /* 0x0000000000067941 */ /* 0x000fea0003800200 */
.L_x_1230:
[----:B------:R-:W1:Y:S01]  /*7c70*/  LDCU.64 UR4, c[0x0][0x380] ;  /* 0x00007000ff0477ac */ /* 0x000e620008000a00 */
[----:B-----5:R-:W-:-:S04]  /*7c80*/  FSETP.GTU.FTZ.AND P0, PT, R41, R0, PT ;  /* 0x000000002900720b */ /* 0x020fc80003f1c000 */
[----:B------:R-:W-:Y:S02]  /*7c90*/  SEL R5, RZ, 0x1, P0 ;  /* 0x00000001ff057807 */ /* 0x000fe40000000000 */
[----:B-1----:R-:W-:-:S04]  /*7ca0*/  IADD3 R2, P1, PT, R18, UR4, RZ ;  /* 0x0000000412027c10 */ /* 0x002fc8000ff3e0ff */
[----:B------:R-:W-:-:S05]  /*7cb0*/  IADD3.X R3, PT, PT, R19, UR5, RZ, P1, !PT ;  /* 0x0000000513037c10 */ /* 0x000fca0008ffe4ff */
[----:B------:R1:W-:Y:S04]  /*7cc0*/  STG.E.U8 desc[UR36][R2.64], R5 ;  /* 0x0000000502007986 */ /* 0x0003e8000c101124 */
.L_x_1228:
[----:B------:R-:W-:Y:S05]  /*7cd0*/  BSYNC.RELIABLE B7 ;  /* 0x0000000000077941 */ /* 0x000fea0003800100 */
.L_x_1227:
        /* <DEDUP_REMOVED lines=24> */
.L_x_1235:
[----:B------:R0:W5:Y:S02]  /*7e60*/  LDG.E R0, desc[UR36][R16.64] ;  /* 0x0000002410007981 */ /* 0x000164000c1e1900 */
.L_x_1234:
[----:B------:R-:W-:Y:S05]  /*7e70*/  BSYNC.RECONVERGENT B6 ;  /* 0x0000000000067941 */ /* 0x000fea0003800200 */
.L_x_1233:
[----:B------:R-:W2:Y:S01]  /*7e80*/  LDCU.64 UR4, c[0x0][0x380] ;  /* 0x00007000ff0477ac */ /* 0x000ea20008000a00 */
[----:B-----5:R-:W-:-:S04]  /*7e90*/  FSETP.GTU.FTZ.AND P0, PT, R39, R0, PT ;  /* 0x000000002700720b */ /* 0x020fc80003f1c000 */
[----:B-1----:R-:W-:Y:S02]  /*7ea0*/  SEL R5, RZ, 0x1, P0 ;  /* 0x00000001ff057807 */ /* 0x002fe40000000000 */
[----:B--2---:R-:W-:-:S04]  /*7eb0*/  IADD3 R2, P1, PT, R24, UR4, RZ ;  /* 0x0000000418027c10 */ /* 0x004fc8000ff3e0ff */
[----:B------:R-:W-:-:S05]  /*7ec0*/  IADD3.X R3, PT, PT, R25, UR5, RZ, P1, !PT ;  /* 0x0000000519037c10 */ /* 0x000fca0008ffe4ff */
[----:B------:R1:W-:Y:S04]  /*7ed0*/  STG.E.U8 desc[UR36][R2.64], R5 ;  /* 0x0000000502007986 */ /* 0x0003e8000c101124 */
.L_x_10006:
        /* <DEDUP_REMOVED lines=24> */
.L_x_1238:
[----:B------:R0:W5:Y:S02]  /*8060*/  LDG.E R3, desc[UR36][R16.64] ;  /* 0x0000002410037981 */ /* 0x000164000c1e1900 */
.L_x_1237:
[----:B------:R-:W-:Y:S05]  /*8070*/  BSYNC.RECONVERGENT B6 ;  /* 0x0000000000067941 */ /* 0x000fea0003800200 */
.L_x_1236:
[----:B------:R-:W1:Y:S01]  /*8080*/  LDCU.64 UR4, c[0x0][0x380] ;  /* 0x00007000ff0477ac */ /* 0x000e620008000a00 */
[----:B-----5:R-:W-:-:S04]  /*8090*/  FSETP.GTU.FTZ.AND P0, PT, R38, R3, PT ;  /* 0x000000032600720b */ /* 0x020fc80003f1c000 */
[----:B------:R-:W-:Y:S02]  /*80a0*/  SEL R5, RZ, 0x1, P0 ;  /* 0x00000001ff057807 */ /* 0x000fe40000000000 */
[----:B-1----:R-:W-:-:S04]  /*80b0*/  IADD3 R2, P1, PT, R28, UR4, RZ ;  /* 0x000000041c027c10 */ /* 0x002fc8000ff3e0ff */
[----:B------:R-:W-:-:S05]  /*80c0*/  IADD3.X R3, PT, PT, R29, UR5, RZ, P1, !PT ;  /* 0x000000051d037c10 */ /* 0x000fca0008ffe4ff */
[----:B------:R1:W-:Y:S04]  /*80d0*/  STG.E.U8 desc[UR36][R2.64], R5 ;  /* 0x0000000502007986 */ /* 0x0003e8000c101124 */
.L_x_10005:
[----:B------:R-:W-:Y:S05]  /*80e0*/  BSYNC.RELIABLE B8 ;  /* 0x0000000000087941 */ /* 0x000fea0003800100 */
.L_x_1225:
        /* <DEDUP_REMOVED lines=24> */
.L_x_1241:
[----:B------:R0:W5:Y:S02]  /*8270*/  LDG.E R3, desc[UR36][R16.64] ;  /* 0x0000002410037981 */ /* 0x000164000c1e1900 */
.L_x_1240:
[----:B------:R-:W-:Y:S05]  /*8280*/  BSYNC.RECONVERGENT B6 ;  /* 0x0000000000067941 */ /* 0x000fea0003800200 */
.L_x_1239:
[----:B------:R-:W1:Y:S01]  /*8290*/  LDCU.64 UR4, c[0x0][0x380] ;  /* 0x00007000ff0477ac */ /* 0x000e620008000a00 */
[----:B-----5:R-:W-:-:S04]  /*82a0*/  FSETP.GTU.FTZ.AND P0, PT, R36, R3, PT ;  /* 0x000000032400720b */ /* 0x020fc80003f1c000 */
[----:B------:R-:W-:Y:S02]  /*82b0*/  SEL R5, RZ, 0x1, P0 ;  /* 0x00000001ff057807 */ /* 0x000fe40000000000 */
[----:B-1----:R-:W-:-:S04]  /*82c0*/  IADD3 R2, P1, PT, R32, UR4, RZ ;  /* 0x0000000420027c10 */ /* 0x002fc8000ff3e0ff */
[----:B------:R-:W-:-:S05]  /*82d0*/  IADD3.X R3, PT, PT, R33, UR5, RZ, P1, !PT ;  /* 0x0000000521037c10 */ /* 0x000fca0008ffe4ff */
[----:B------:R1:W-:Y:S01]  /*82e0*/  STG.E.U8 desc[UR36][R2.64], R5 ;  /* 0x0000000502007986 */ /* 0x0003e2000c101124 */
[----:B------:R-:W-:Y:S05]  /*82f0*/  BRA `(.L_x_1229) ;  /* 0x0000000000047947 */ /* 0x000fea0003800000 */
.L_x_10007:
[----:B------:R-:W-:Y:S05]  /*8300*/  BREAK.RELIABLE B8 ;  /* 0x0000000000087942 */ /* 0x000fea0003800100 */
.L_x_1229:
[----:B------:R-:W-:Y:S05]  /*8310*/  BSYNC.RECONVERGENT B9 ;  /* 0x0000000000097941 */ /* 0x000fea0003800200 */
.L_x_1224:
[----:B------:R-:W2:Y:S01]  /*8320*/  LDCU UR4, c[0x0][0x360] ;  /* 0x00006c00ff0477ac */ /* 0x000ea20008000800 */
[----:B------:R-:W2:Y:S01]  /*8330*/  LDC R0, c[0x0][0x370] ;  /* 0x0000dc00ff007b82 */ /* 0x000ea20000000800 */
[----:B------:R-:W3:Y:S01]  /*8340*/  LDCU UR5, c[0x0][0x530] ;  /* 0x0000a600ff0577ac */ /* 0x000ee20008000800 */
[----:B--2---:R-:W-:-:S05]  /*8350*/  IMAD R0, R0, UR4, RZ ;  /* 0x0000000400007c24 */ /* 0x004fca000f8e02ff */
[----:B------:R-:W-:-:S04]  /*8360*/  LEA R37, R0, R37, 0x2 ;  /* 0x0000002500257211 */ /* 0x000fc800078e10ff */
[----:B---3--:R-:W-:-:S13]  /*8370*/  ISETP.GE.U32.AND P0, PT, R37, UR5, PT ;  /* 0x0000000525007c0c */ /* 0x008fda000bf06070 */
[----:B------:R-:W-:Y:S05]  /*8380*/  @!P0 BRA `(.L_x_1242) ;  /* 0xffffff7c00508947 */ /* 0x000fea000383ffff */
[----:B------:R-:W-:Y:S05]  /*8390*/  EXIT ;  /* 0x000000000000794d */ /* 0x000fea0003800000 */
.L_x_1243:
        /* <DEDUP_REMOVED lines=14> */
.L_x_10560:


//--------------------- .text._ZN2at4cuda57_GLOBAL__N__cd6b329d_24_DistributionBernoulli_cu_7537a20d21kernelPointwiseApply2IZNS_6native9templates4cuda28bernoulli_tensor_cuda_kernelIbfEEvRKNS_10TensorBaseES9_NS_15PhiloxCudaStateEEUliRbSB_SB_SB_RKfSD_SD_SD_E_bSC_jLin1ELi1ELi4ELi512ELi2EEEvNS0_6detail10TensorInfoIT0_T2_EENSG_IT1_SI_EESI_T_ --------------------------
	.section	.text._ZN2at4cuda57_GLOBAL__N__cd6b329d_24_DistributionBernoulli_cu_7537a20d21kernelPointwiseApply2IZNS_6native9templates4cuda28bernoulli_tensor_cuda_kernelIbfEEvRKNS_10TensorBaseES9_NS_15PhiloxCudaStateEEUliRbSB_SB_SB_RKfSD_SD_SD_E_bSC_jLin1ELi1ELi4ELi512ELi2EEEvNS0_6detail10TensorInfoIT0_T2_EENSG_IT1_SI_EESI_T_,"ax",@progbits
	.align	128
.text._ZN2at4cuda57_GLOBAL__N__cd6b329d_24_DistributionBernoulli_cu_7537a20d21kernelPointwiseApply2IZNS_6native9templates4cuda28bernoulli_tensor_cuda_kernelIbfEEvRKNS_10TensorBaseES9_NS_15PhiloxCudaStateEEUliRbSB_SB_SB_RKfSD_SD_SD_E_bSC_jLin1ELi1ELi4ELi512ELi2EEEvNS0_6detail10TensorInfoIT0_T2_EENSG_IT1_SI_EESI_T_:
        .type           _ZN2at4cuda57_GLOBAL__N__cd6b329d_24_DistributionBernoulli_cu_7537a20d21kernelPointwiseApply2IZNS_6native9templates4cuda28bernoulli_tensor_cuda_kernelIbfEEvRKNS_10TensorBaseES9_NS_15PhiloxCudaStateEEUliRbSB_SB_SB_RKfSD_SD_SD_E_bSC_jLin1ELi1ELi4ELi512ELi2EEEvNS0_6detail10TensorInfoIT0_T2_EENSG_IT1_SI_EESI_T_,@function
        .size           _ZN2at4cuda57_GLOBAL__N__cd6b329d_24_DistributionBernoulli_cu_7537a20d21kernelPointwiseApply2IZNS_6native9templates4cuda28bernoulli_tensor_cuda_kernelIbfEEvRKNS_10TensorBaseES9_NS_15PhiloxCudaStateEEUliRbSB_SB_SB_RKfSD_SD_SD_E_bSC_jLin1ELi1ELi4ELi512ELi2EEEvNS0_6detail10TensorInfoIT0_T2_EENSG_IT1_SI_EESI_T_,(.L_x_10561 - _ZN2at4cuda57_GLOBAL__N__cd6b329d_24_DistributionBernoulli_cu_7537a20d21kernelPointwiseApply2IZNS_6native9templates4cuda28bernoulli_tensor_cuda_kernelIbfEEvRKNS_10TensorBaseES9_NS_15PhiloxCudaStateEEUliRbSB_SB_SB_RKfSD_SD_SD_E_bSC_jLin1ELi1ELi4ELi512ELi2EEEvNS0_6detail10TensorInfoIT0_T2_EENSG_IT1_SI_EESI_T_)
        .other          _ZN2at4cuda57_GLOBAL__N__cd6b329d_24_DistributionBernoulli_cu_7537a20d21kernelPointwiseApply2IZNS_6native9templates4cuda28bernoulli_tensor_cuda_kernelIbfEEvRKNS_10TensorBaseES9_NS_15PhiloxCudaStateEEUliRbSB_SB_SB_RKfSD_SD_SD_E_bSC_jLin1ELi1ELi4ELi512ELi2EEEvNS0_6detail10TensorInfoIT0_T2_EENSG_IT1_SI_EESI_T_,@"STO_CUDA_ENTRY STV_DEFAULT"
_ZN2at4cuda57_GLOBAL__N__cd6b329d_24_DistributionBernoulli_cu_7537a20d21kernelPointwiseApply2IZNS_6native9templates4cuda28bernoulli_tensor_cuda_kernelIbfEEvRKNS_10TensorBaseES9_NS_15PhiloxCudaStateEEUliRbSB_SB_SB_RKfSD_SD_SD_E_bSC_jLin1ELi1ELi4ELi512ELi2EEEvNS0_6detail10TensorInfoIT0_T2_EENSG_IT1_SI_EESI_T_:
        /* <DEDUP_REMOVED lines=11> */
[----:B------:R-:W1:Y:S01]  /*00b0*/  LDCU UR5, c[0x0][0x370] ;  /* 0x00006e00ff0577ac */ /* 0x000e620008000800 */
[----:B------:R-:W2:Y:S01]  /*00c0*/  LDCU UR38, c[0x0][0x54c] ;  /* 0x0000a980ff2677ac */ /* 0x000ea20008000800 */
[----:B------:R-:W3:Y:S01]  /*00d0*/  LDCU.64 UR36, c[0x0][0x358] ;  /* 0x00006b00ff2477ac */ /* 0x000ee20008000a00 */
[----:B0-----:R-:W-:Y:S02]  /*00e0*/  UIADD3 UR4, UPT, UPT, UR39, -0x1, URZ ;  /* 0xffffffff27047890 */ /* 0x001fe4000fffe0ff */
[----:B------:R-:W-:Y:S02]  /*00f0*/  UIADD3 UR39, UPT, UPT, UR39, 0x3, URZ ;  /* 0x0000000327277890 */ /* 0x000fe4000fffe0ff */
[----:B------:R-:W-:Y:S01]  /*0100*/  ULOP3.LUT UR40, UR4, 0x7, URZ, 0xc0, !UPT ;  /* 0x0000000704287892 */ /* 0x000fe2000f8ec0ff */
[----:B-1----:R-:W-:Y:S01]  /*0110*/  IMAD R31, R31, UR5, RZ ;  /* 0x000000051f1f7c24 */ /* 0x002fe2000f8e02ff */
[----:B------:R-:W-:-:S02]  /*0120*/  ULOP3.LUT UR4, UR4, 0xfffffff8, URZ, 0xc0, !UPT ;  /* 0xfffffff804047892 */ /* 0x000fc4000f8ec0ff */
[----:B------:R-:W-:Y:S02]  /*0130*/  ULOP3.LUT UR41, UR39, 0x3, URZ, 0xc0, !UPT ;  /* 0x0000000327297892 */ /* 0x000fe4000f8ec0ff */
[----:B--2---:R-:W-:Y:S02]  /*0140*/  UPRMT UR38, UR38, 0x7770, URZ ;  /* 0x0000777026267896 */ /* 0x004fe400080000ff */
[----:B------:R-:W-:Y:S01]  /*0150*/  IMAD.U32 R32, RZ, RZ, UR4 ;  /* 0x00000004ff207e24 */ /* 0x000fe2000f8e00ff */
[----:B------:R-:W-:Y:S02]  /*0160*/  ULOP3.LUT UR39, UR39, 0x1, URZ, 0xc0, !UPT ;  /* 0x0000000127277892 */ /* 0x000fe4000f8ec0ff */
[----:B---3--:R-:W-:-:S12]  /*0170*/  UIADD3 UR42, UPT, UPT, UR40, -0x1, URZ ;  /* 0xffffffff282a7890 */ /* 0x008fd8000fffe0ff */
.L_x_1293:
[----:B0-----:R-:W0:Y:S01]  /*0180*/  LDCU UR4, c[0x0][0x530] ;  /* 0x0000a600ff0477ac */ /* 0x001e220008000800 */
[----:B-1----:R-:W1:Y:S01]  /*0190*/  LDC R8, c[0x0][0x450] ;  /* 0x00011400ff087b82 */ /* 0x002e620000000800 */
[----:B------:R-:W-:Y:S01]  /*01a0*/  BSSY.RECONVERGENT B0, `(.L_x_1244) ;  /* 0x00001a5000007945 */ /* 0x000fe20003800200 */
[----:B------:R-:W-:Y:S02]  /*01b0*/  CS2R R28, SRZ ;  /* 0x00000000001c7805 */ /* 0x000fe4000001ff00 */
[----:B0-----:R-:W-:-:S04]  /*01c0*/  IADD3 R0, PT, PT, -R30, UR4, RZ ;  /* 0x000000041e007c10 */ /* 0x001fc8000fffe1ff */
[----:B------:R-:W-:Y:S02]  /*01d0*/  ISETP.GE.AND P0, PT, R0, 0x1, PT ;  /* 0x000000010000780c */ /* 0x000fe40003f06270 */
[C---:B-1--4-:R-:W-:Y:S01]  /*01e0*/  IADD3 R2, PT, PT, R8.reuse, -0x1, RZ ;  /* 0xffffffff08027810 */ /* 0x052fe20007ffe0ff */
[----:B------:R-:W-:-:S03]  /*01f0*/  VIADD R7, R8, 0xfffffffe ;  /* 0xfffffffe08077836 */ /* 0x000fc60000000000 */
[----:B------:R-:W-:-:S07]  /*0200*/  LOP3.LUT R12, R2, 0x3, RZ, 0xc0, !PT ;  /* 0x00000003020c7812 */ /* 0x000fce00078ec0ff */
[----:B--23--:R-:W-:Y:S05]  /*0210*/  @!P0 BRA `(.L_x_1245) ;  /* 0x0000001800748947 */ /* 0x00cfea0003800000 */
        /* <DEDUP_REMOVED lines=16> */
.L_x_1249:
[C---:B------:R-:W-:Y:S02]  /*0320*/  VIADD R21, R4.reuse, 0x3 ;  /* 0x0000000304157836 */ /* 0x040fe40000000000 */
[C---:B------:R-:W-:Y:S02]  /*0330*/  VIADD R19, R4.reuse, 0x2 ;  /* 0x0000000204137836 */ /* 0x040fe40000000000 */
[C---:B------:R-:W-:Y:S01]  /*0340*/  VIADD R14, R4.reuse, 0x1 ;  /* 0x00000001040e7836 */ /* 0x040fe20000000000 */
[----:B------:R-:W-:Y:S01]  /*0350*/  SHF.L.U32 R21, R21, 0x2, RZ ;  /* 0x0000000215157819 */ /* 0x000fe200000006ff */
[----:B------:R-:W-:Y:S01]  /*0360*/  VIADD R34, R4, 0xfffffffc ;  /* 0xfffffffc04227836 */ /* 0x000fe20000000000 */
[----:B------:R-:W-:Y:S01]  /*0370*/  SHF.L.U32 R19, R19, 0x2, RZ ;  /* 0x0000000213137819 */ /* 0x000fe200000006ff */
[----:B------:R-:W-:Y:S01]  /*0380*/  VIADD R35, R35, 0x8 ;  /* 0x0000000823237836 */ /* 0x000fe20000000000 */
[----:B------:R-:W0:Y:S01]  /*0390*/  LDC R5, c[0x0][R21+0x388] ;  /* 0x0000e20015057b82 */ /* 0x000e220000000800 */
[----:B------:R-:W-:Y:S01]  /*03a0*/  SHF.L.U32 R14, R14, 0x2, RZ ;  /* 0x000000020e0e7819 */ /* 0x000fe200000006ff */
[----:B------:R-:W-:-:S06]  /*03b0*/  IMAD.SHL.U32 R34, R34, 0x4, RZ ;  /* 0x0000000422227824 */ /* 0x000fcc00078e00ff */
        /* <DEDUP_REMOVED lines=12> */
[----:B----4-:R-:W0:Y:S08]  /*0480*/  I2F.U32.RP R6, R18 ;  /* 0x0000001200067306 */ /* 0x010e300000209000 */
[----:B------:R2:W4:Y:S08]  /*0490*/  F2I.FTZ.U32.TRUNC.NTZ R3, R2 ;  /* 0x0000000200037305 */ /* 0x000530000021f000 */
[----:B0-----:R-:W-:Y:S01]  /*04a0*/  MUFU.RCP R6, R6 ;  /* 0x0000000600067308 */ /* 0x001fe20000001000 */
[----:B--2---:R-:W-:-:S02]  /*04b0*/  IMAD.MOV.U32 R2, RZ, RZ, RZ ;  /* 0x000000ffff027224 */ /* 0x004fc400078e00ff */
[----:B----4-:R-:W-:-:S04]  /*04c0*/  IMAD R11, R11, R3, RZ ;  /* 0x000000030b0b7224 */ /* 0x010fc800078e02ff */
[----:B------:R-:W-:-:S04]  /*04d0*/  IMAD.HI.U32 R3, R3, R11, R2 ;  /* 0x0000000b03037227 */ /* 0x000fc800078e0002 */
[----:B------:R-:W-:Y:S02]  /*04e0*/  IMAD.MOV R11, RZ, RZ, -R20 ;  /* 0x000000ffff0b7224 */ /* 0x000fe400078e0a14 */
[----:B------:R-:W-:-:S04]  /*04f0*/  IMAD.HI.U32 R15, R3, R10, RZ ;  /* 0x0000000a030f7227 */ /* 0x000fc800078e00ff */
[----:B------:R-:W-:Y:S01]  /*0500*/  VIADD R3, R9, 0xffffffe ;  /* 0x0ffffffe09037836 */ /* 0x000fe20000000000 */
[----:B------:R-:W-:Y:S01]  /*0510*/  IADD3 R2, PT, PT, -R15, RZ, RZ ;  /* 0x000000ff0f027210 */ /* 0x000fe20007ffe1ff */
[----:B------:R-:W-:-:S04]  /*0520*/  IMAD.SHL.U32 R9, R4, 0x4, RZ ;  /* 0x0000000404097824 */ /* 0x000fc800078e00ff */
[----:B------:R-:W-:Y:S01]  /*0530*/  IMAD R2, R5, R2, R10 ;  /* 0x0000000205027224 */ /* 0x000fe200078e020a */
[----:B------:R-:W0:Y:S04]  /*0540*/  F2I.FTZ.U32.TRUNC.NTZ R3, R3 ;  /* 0x0000000300037305 */ /* 0x000e28000021f000 */
[----:B------:R-:W-:Y:S01]  /*0550*/  ISETP.GE.U32.AND P0, PT, R2, R5, PT ;  /* 0x000000050200720c */ /* 0x000fe20003f06070 */
[----:B0-----:R-:W-:-:S12]  /*0560*/  IMAD R11, R11, R3, RZ ;  /* 0x000000030b0b7224 */ /* 0x001fd800078e02ff */
[----:B------:R-:W-:Y:S02]  /*0570*/  @P0 IADD3 R2, PT, PT, -R5, R2, RZ ;  /* 0x0000000205020210 */ /* 0x000fe40007ffe1ff */
[----:B------:R-:W-:Y:S02]  /*0580*/  @P0 IADD3 R15, PT, PT, R15, 0x1, RZ ;  /* 0x000000010f0f0810 */ /* 0x000fe40007ffe0ff */
[----:B------:R-:W-:Y:S01]  /*0590*/  ISETP.GE.U32.AND P1, PT, R2, R5, PT ;  /* 0x000000050200720c */ /* 0x000fe20003f26070 */
[----:B------:R-:W-:-:S04]  /*05a0*/  IMAD.MOV.U32 R2, RZ, RZ, RZ ;  /* 0x000000ffff027224 */ /* 0x000fc800078e00ff */
[----:B------:R-:W-:Y:S02]  /*05b0*/  IMAD.HI.U32 R2, R3, R11, R2 ;  /* 0x0000000b03027227 */ /* 0x000fe400078e0002 */
[----:B------:R0:W2:Y:S06]  /*05c0*/  LDC R11, c[0x0][R9+0x388] ;  /* 0x0000e200090b7b82 */ /* 0x0000ac0000000800 */
[----:B------:R-:W-:Y:S02]  /*05d0*/  @P1 IADD3 R15, PT, PT, R15, 0x1, RZ ;  /* 0x000000010f0f1810 */ /* 0x000fe40007ffe0ff */
[----:B------:R-:W-:Y:S01]  /*05e0*/  @!P2 LOP3.LUT R15, RZ, R5, RZ, 0x33, !PT ;  /* 0x00000005ff0fa212 */ /* 0x000fe200078e33ff */
[----:B0-----:R-:W0:Y:S01]  /*05f0*/  LDC R9, c[0x0][R9+0x3ec] ;  /* 0x0000fb0009097b82 */ /* 0x001e220000000800 */
[----:B------:R-:W-:-:S03]  /*0600*/  ISETP.NE.U32.AND P2, PT, R20, RZ, PT ;  /* 0x000000ff1400720c */ /* 0x000fc60003f45070 */
[----:B------:R-:W-:-:S04]  /*0610*/  IMAD.HI.U32 R13, R2, R15, RZ ;  /* 0x0000000f020d7227 */ /* 0x000fc800078e00ff */
[----:B------:R-:W-:Y:S01]  /*0620*/  VIADD R2, R6, 0xffffffe ;  /* 0x0ffffffe06027836 */ /* 0x000fe20000000000 */
[----:B------:R-:W-:Y:S01]  /*0630*/  IADD3 R23, PT, PT, -R13, RZ, RZ ;  /* 0x000000ff0d177210 */ /* 0x000fe20007ffe1ff */
[----:B------:R-:W-:Y:S02]  /*0640*/  VIADD R6, R4, 0xffffffff ;  /* 0xffffffff04067836 */ /* 0x000fe40000000000 */
[----:B------:R4:W5:Y:S02]  /*0650*/  F2I.FTZ.U32.TRUNC.NTZ R3, R2 ;  /* 0x0000000200037305 */ /* 0x000964000021f000 */
[----:B------:R-:W-:Y:S02]  /*0660*/  IMAD R23, R20, R23, R15 ;  /* 0x0000001714177224 */ /* 0x000fe400078e020f */
[----:B------:R-:W-:-:S03]  /*0670*/  IMAD.SHL.U32 R6, R6, 0x4, RZ ;  /* 0x0000000406067824 */ /* 0x000fc600078e00ff */
[----:B------:R-:W-:Y:S01]  /*0680*/  ISETP.GE.U32.AND P0, PT, R23, R20, PT ;  /* 0x000000141700720c */ /* 0x000fe20003f06070 */
[----:B----4-:R-:W-:-:S12]  /*0690*/  HFMA2 R2, -RZ, RZ, 0, 0 ;  /* 0x00000000ff027431 */ /* 0x010fd800000001ff */
[----:B------:R-:W-:Y:S02]  /*06a0*/  @P0 IADD3 R23, PT, PT, -R20, R23, RZ ;  /* 0x0000001714170210 */ /* 0x000fe40007ffe1ff */
[----:B------:R-:W-:Y:S02]  /*06b0*/  @P0 IADD3 R13, PT, PT, R13, 0x1, RZ ;  /* 0x000000010d0d0810 */ /* 0x000fe40007ffe0ff */
[----:B------:R-:W-:Y:S01]  /*06c0*/  ISETP.GE.U32.AND P1, PT, R23, R20, PT ;  /* 0x000000141700720c */ /* 0x000fe20003f26070 */
[----:B------:R-:W-:Y:S01]  /*06d0*/  IMAD.MOV R23, RZ, RZ, -R18 ;  /* 0x000000ffff177224 */ /* 0x000fe200078e0a12 */
[----:B--2---:R-:W2:Y:S01]  /*06e0*/  I2F.U32.RP R24, R11 ;  /* 0x0000000b00187306 */ /* 0x004ea20000209000 */
[----:B------:R-:W-:Y:S02]  /*06f0*/  IADD3 R27, PT, PT, RZ, -R11, RZ ;  /* 0x8000000bff1b7210 */ /* 0x000fe40007ffe0ff */
[----:B-----5:R-:W-:-:S04]  /*0700*/  IMAD R23, R23, R3, RZ ;  /* 0x0000000317177224 */ /* 0x020fc800078e02ff */
[----:B------:R-:W-:Y:S02]  /*0710*/  IMAD.HI.U32 R2, R3, R23, R2 ;  /* 0x0000001703027227 */ /* 0x000fe400078e0002 */
[----:B------:R4:W5:Y:S02]  /*0720*/  LDC R23, c[0x0][R6+0x388] ;  /* 0x0000e20006177b82 */ /* 0x0009640000000800 */
[----:B------:R-:W-:Y:S02]  /*0730*/  @P1 IADD3 R13, PT, PT, R13, 0x1, RZ ;  /* 0x000000010d0d1810 */ /* 0x000fe40007ffe0ff */
[----:B------:R-:W-:Y:S02]  /*0740*/  @!P2 LOP3.LUT R13, RZ, R20, RZ, 0x33, !PT ;  /* 0x00000014ff0da212 */ /* 0x000fe400078e33ff */
[----:B------:R-:W-:Y:S01]  /*0750*/  ISETP.NE.U32.AND P2, PT, R18, RZ, PT ;  /* 0x000000ff1200720c */ /* 0x000fe20003f45070 */
[----:B--2---:R-:W2:Y:S01]  /*0760*/  MUFU.RCP R24, R24 ;  /* 0x0000001800187308 */ /* 0x004ea20000001000 */
[----:B----4-:R-:W4:Y:S01]  /*0770*/  LDC R6, c[0x0][R6+0x3ec] ;  /* 0x0000fb0006067b82 */ /* 0x010f220000000800 */
[----:B------:R-:W-:-:S04]  /*0780*/  IMAD.HI.U32 R22, R2, R13, RZ ;  /* 0x0000000d02167227 */ /* 0x000fc800078e00ff */
[----:B------:R-:W-:-:S04]  /*0790*/  IMAD.MOV R25, RZ, RZ, -R22 ;  /* 0x000000ffff197224 */ /* 0x000fc800078e0a16 */
[----:B------:R-:W-:-:S05]  /*07a0*/  IMAD R25, R18, R25, R13 ;  /* 0x0000001912197224 */ /* 0x000fca00078e020d */
[----:B------:R-:W-:Y:S02]  /*07b0*/  ISETP.GE.U32.AND P0, PT, R25, R18, PT ;  /* 0x000000121900720c */ /* 0x000fe40003f06070 */
[----:B--2---:R-:W-:-:S04]  /*07c0*/  IADD3 R2, PT, PT, R24, 0xffffffe, RZ ;  /* 0x0ffffffe18027810 */ /* 0x004fc80007ffe0ff */
[----:B------:R2:W1:Y:S07]  /*07d0*/  F2I.FTZ.U32.TRUNC.NTZ R3, R2 ;  /* 0x0000000200037305 */ /* 0x00046e000021f000 */
[----:B------:R-:W-:Y:S01]  /*07e0*/  @P0 IMAD.IADD R25, R25, 0x1, -R18 ;  /* 0x0000000119190824 */ /* 0x000fe200078e0a12 */
[----:B------:R-:W-:Y:S01]  /*07f0*/  @P0 IADD3 R22, PT, PT, R22, 0x1, RZ ;  /* 0x0000000116160810 */ /* 0x000fe20007ffe0ff */
[----:B--2---:R-:W-:-:S03]  /*0800*/  IMAD.MOV.U32 R2, RZ, RZ, RZ ;  /* 0x000000ffff027224 */ /* 0x004fc600078e00ff */
[-C--:B------:R-:W-:Y:S01]  /*0810*/  ISETP.GE.U32.AND P1, PT, R25, R18.reuse, PT ;  /* 0x000000121900720c */ /* 0x080fe20003f26070 */
[----:B------:R-:W-:Y:S02]  /*0820*/  VIADD R25, R4, 0xfffffffe ;  /* 0xfffffffe04197836 */ /* 0x000fe40000000000 */
[----:B-1----:R-:W-:Y:S02]  /*0830*/  IMAD R27, R27, R3, RZ ;  /* 0x000000031b1b7224 */ /* 0x002fe400078e02ff */
[----:B------:R-:W-:Y:S02]  /*0840*/  IMAD.SHL.U32 R24, R25, 0x4, RZ ;  /* 0x0000000419187824 */ /* 0x000fe400078e00ff */
[----:B-----5:R-:W1:Y:S01]  /*0850*/  I2F.U32.RP R25, R23 ;  /* 0x0000001700197306 */ /* 0x020e620000209000 */
[----:B------:R-:W-:Y:S01]  /*0860*/  IMAD.HI.U32 R3, R3, R27, R2 ;  /* 0x0000001b03037227 */ /* 0x000fe200078e0002 */
[----:B------:R2:W5:Y:S04]  /*0870*/  LDC R26, c[0x0][R24+0x388] ;  /* 0x0000e200181a7b82 */ /* 0x0005680000000800 */
[----:B------:R-:W-:Y:S01]  /*0880*/  @P1 IADD3 R22, PT, PT, R22, 0x1, RZ ;  /* 0x0000000116161810 */ /* 0x000fe20007ffe0ff */
[----:B------:R-:W-:Y:S01]  /*0890*/  IMAD.MOV R27, RZ, RZ, -R23 ;  /* 0x000000ffff1b7224 */ /* 0x000fe200078e0a17 */
[----:B------:R-:W-:-:S02]  /*08a0*/  @!P2 LOP3.LUT R22, RZ, R18, RZ, 0x33, !PT ;  /* 0x00000012ff16a212 */ /* 0x000fc400078e33ff */
[----:B------:R-:W-:Y:S01]  /*08b0*/  ISETP.NE.U32.AND P2, PT, R11, RZ, PT ;  /* 0x000000ff0b00720c */ /* 0x000fe20003f45070 */
[----:B--2---:R-:W2:Y:S02]  /*08c0*/  LDC R24, c[0x0][R24+0x3ec] ;  /* 0x0000fb0018187b82 */ /* 0x004ea40000000800 */
[----:B------:R-:W-:Y:S01]  /*08d0*/  IMAD.HI.U32 R28, R3, R22, RZ ;  /* 0x00000016031c7227 */ /* 0x000fe200078e00ff */
[----:B-1----:R-:W1:Y:S04]  /*08e0*/  MUFU.RCP R25, R25 ;  /* 0x0000001900197308 */ /* 0x002e680000001000 */
[----:B------:R-:W-:-:S05]  /*08f0*/  IADD3 R2, PT, PT, -R28, RZ, RZ ;  /* 0x000000ff1c027210 */ /* 0x000fca0007ffe1ff */
[----:B------:R-:W-:-:S05]  /*0900*/  IMAD R2, R11, R2, R22 ;  /* 0x000000020b027224 */ /* 0x000fca00078e0216 */
[----:B------:R-:W-:Y:S01]  /*0910*/  ISETP.GE.U32.AND P0, PT, R2, R11, PT ;  /* 0x0000000b0200720c */ /* 0x000fe20003f06070 */
[----:B-1----:R-:W-:Y:S02]  /*0920*/  VIADD R3, R25, 0xffffffe ;  /* 0x0ffffffe19037836 */ /* 0x002fe40000000000 */
[C---:B------:R-:W-:Y:S02]  /*0930*/  VIADD R25, R4.reuse, 0xfffffffd ;  /* 0xfffffffd04197836 */ /* 0x040fe40000000000 */
[----:B------:R-:W-:Y:S02]  /*0940*/  VIADD R4, R4, 0xfffffff8 ;  /* 0xfffffff804047836 */ /* 0x000fe40000000000 */
[----:B------:R-:W1:Y:S06]  /*0950*/  F2I.FTZ.U32.TRUNC.NTZ R3, R3 ;  /* 0x0000000300037305 */ /* 0x000e6c000021f000 */
[----:B------:R-:W-:Y:S01]  /*0960*/  @P0 IADD3 R2, PT, PT, -R11, R2, RZ ;  /* 0x000000020b020210 */ /* 0x000fe20007ffe1ff */
[----:B------:R-:W-:Y:S01]  /*0970*/  IMAD.SHL.U32 R25, R25, 0x4, RZ ;  /* 0x0000000419197824 */ /* 0x000fe200078e00ff */
[----:B------:R-:W-:-:S02]  /*0980*/  @P0 IADD3 R28, PT, PT, R28, 0x1, RZ ;  /* 0x000000011c1c0810 */ /* 0x000fc40007ffe0ff */
[----:B------:R-:W-:Y:S01]  /*0990*/  ISETP.GE.U32.AND P1, PT, R2, R11, PT ;  /* 0x0000000b0200720c */ /* 0x000fe20003f26070 */
[----:B------:R-:W-:Y:S01]  /*09a0*/  HFMA2 R2, -RZ, RZ, 0, 0 ;  /* 0x00000000ff027431 */ /* 0x000fe200000001ff */
[----:B-----5:R-:W5:Y:S01]  /*09b0*/  I2F.U32.RP R36, R26 ;  /* 0x0000001a00247306 */ /* 0x020f620000209000 */
[----:B------:R-:W-:Y:S01]  /*09c0*/  IADD3 R37, PT, PT, RZ, -R26, RZ ;  /* 0x8000001aff257210 */ /* 0x000fe20007ffe0ff */
[----:B-1----:R-:W-:-:S09]  /*09d0*/  IMAD R27, R27, R3, RZ ;  /* 0x000000031b1b7224 */ /* 0x002fd200078e02ff */
[----:B------:R-:W-:Y:S01]  /*09e0*/  @P1 IADD3 R28, PT, PT, R28, 0x1, RZ ;  /* 0x000000011c1c1810 */ /* 0x000fe20007ffe0ff */
[----:B------:R-:W-:Y:S01]  /*09f0*/  IMAD.HI.U32 R3, R3, R27, R2 ;  /* 0x0000001b03037227 */ /* 0x000fe200078e0002 */
[----:B------:R-:W-:Y:S01]  /*0a00*/  @!P2 LOP3.LUT R28, RZ, R11, RZ, 0x33, !PT ;  /* 0x0000000bff1ca212 */ /* 0x000fe200078e33ff */
[----:B------:R1:W3:Y:S01]  /*0a10*/  LDC R27, c[0x0][R25+0x388] ;  /* 0x0000e200191b7b82 */ /* 0x0002e20000000800 */
[----:B------:R-:W-:-:S03]  /*0a20*/  ISETP.NE.U32.AND P2, PT, R23, RZ, PT ;  /* 0x000000ff1700720c */ /* 0x000fc60003f45070 */
[----:B------:R-:W-:Y:S01]  /*0a30*/  IMAD.HI.U32 R33, R3, R28, RZ ;  /* 0x0000001c03217227 */ /* 0x000fe200078e00ff */
[----:B-----5:R-:W5:Y:S03]  /*0a40*/  MUFU.RCP R36, R36 ;  /* 0x0000002400247308 */ /* 0x020f660000001000 */
[----:B------:R-:W-:Y:S01]  /*0a50*/  IMAD.MOV R2, RZ, RZ, -R33 ;  /* 0x000000ffff027224 */ /* 0x000fe200078e0a21 */
[----:B-1----:R-:W1:Y:S03]  /*0a60*/  LDC R25, c[0x0][R25+0x3ec] ;  /* 0x0000fb0019197b82 */ /* 0x002e660000000800 */
[----:B------:R-:W-:-:S05]  /*0a70*/  IMAD R2, R23, R2, R28 ;  /* 0x0000000217027224 */ /* 0x000fca00078e021c */
[-C--:B------:R-:W-:Y:S02]  /*0a80*/  ISETP.GE.U32.AND P0, PT, R2, R23.reuse, PT ;  /* 0x000000170200720c */ /* 0x080fe40003f06070 */
[----:B-----5:R-:W-:Y:S02]  /*0a90*/  IADD3 R3, PT, PT, R36, 0xffffffe, RZ ;  /* 0x0ffffffe24037810 */ /* 0x020fe40007ffe0ff */
[----:B------:R5:W0:Y:S04]  /*0aa0*/  LDC R36, c[0x0][R34+0x388] ;  /* 0x0000e20022247b82 */ /* 0x000a280000000800 */
[----:B------:R-:W4:Y:S05]  /*0ab0*/  F2I.FTZ.U32.TRUNC.NTZ R3, R3 ;  /* 0x0000000300037305 */ /* 0x000f2a000021f000 */
[----:B------:R-:W-:Y:S01]  /*0ac0*/  @P0 IMAD.IADD R2, R2, 0x1, -R23 ;  /* 0x0000000102020824 */ /* 0x000fe200078e0a17 */
[----:B------:R-:W-:Y:S01]  /*0ad0*/  @P0 IADD3 R33, PT, PT, R33, 0x1, RZ ;  /* 0x0000000121210810 */ /* 0x000fe20007ffe0ff */
[----:B-----5:R-:W5:Y:S03]  /*0ae0*/  LDC R34, c[0x0][R34+0x3ec] ;  /* 0x0000fb0022227b82 */ /* 0x020f660000000800 */
[----:B------:R-:W-:Y:S01]  /*0af0*/  ISETP.GE.U32.AND P1, PT, R2, R23, PT ;  /* 0x000000170200720c */ /* 0x000fe20003f26070 */
[----:B------:R-:W-:-:S02]  /*0b00*/  IMAD.MOV.U32 R2, RZ, RZ, RZ ;  /* 0x000000ffff027224 */ /* 0x000fc400078e00ff */
[----:B----4-:R-:W-:Y:S01]  /*0b10*/  IMAD R37, R37, R3, RZ ;  /* 0x0000000325257224 */ /* 0x010fe200078e02ff */
[----:B---3--:R-:W3:Y:S09]  /*0b20*/  I2F.U32.RP R39, R27 ;  /* 0x0000001b00277306 */ /* 0x008ef20000209000 */
[----:B------:R-:W-:Y:S01]  /*0b30*/  @P1 IADD3 R33, PT, PT, R33, 0x1, RZ ;  /* 0x0000000121211810 */ /* 0x000fe20007ffe0ff */
[----:B------:R-:W-:Y:S01]  /*0b40*/  IMAD.HI.U32 R2, R3, R37, R2 ;  /* 0x0000002503027227 */ /* 0x000fe200078e0002 */
[----:B------:R-:W-:-:S02]  /*0b50*/  @!P2 LOP3.LUT R33, RZ, R23, RZ, 0x33, !PT ;  /* 0x00000017ff21a212 */ /* 0x000fc400078e33ff */
[----:B------:R-:W-:-:S03]  /*0b60*/  ISETP.NE.U32.AND P2, PT, R26, RZ, PT ;  /* 0x000000ff1a00720c */ /* 0x000fc60003f45070 */
[----:B------:R-:W-:-:S05]  /*0b70*/  IMAD.HI.U32 R38, R2, R33, RZ ;  /* 0x0000002102267227 */ /* 0x000fca00078e00ff */
[----:B------:R-:W-:Y:S01]  /*0b80*/  IADD3 R37, PT, PT, -R38, RZ, RZ ;  /* 0x000000ff26257210 */ /* 0x000fe20007ffe1ff */
[----:B---3--:R-:W3:Y:S04]  /*0b90*/  MUFU.RCP R39, R39 ;  /* 0x0000002700277308 */ /* 0x008ee80000001000 */
[----:B------:R-:W-:-:S05]  /*0ba0*/  IMAD R37, R26, R37, R33 ;  /* 0x000000251a257224 */ /* 0x000fca00078e0221 */
[----:B------:R-:W-:Y:S01]  /*0bb0*/  ISETP.GE.U32.AND P0, PT, R37, R26, PT ;  /* 0x0000001a2500720c */ /* 0x000fe20003f06070 */
[----:B---3--:R-:W-:Y:S02]  /*0bc0*/  VIADD R2, R39, 0xffffffe ;  /* 0x0ffffffe27027836 */ /* 0x008fe40000000000 */
[----:B0-----:R-:W0:Y:S10]  /*0bd0*/  I2F.U32.RP R39, R36 ;  /* 0x0000002400277306 */ /* 0x001e340000209000 */
[----:B------:R-:W-:-:S02]  /*0be0*/  @P0 IADD3 R37, PT, PT, -R26, R37, RZ ;  /* 0x000000251a250210 */ /* 0x000fc40007ffe1ff */
[----:B------:R-:W-:Y:S02]  /*0bf0*/  @P0 IADD3 R38, PT, PT, R38, 0x1, RZ ;  /* 0x0000000126260810 */ /* 0x000fe40007ffe0ff */
[----:B------:R-:W-:Y:S01]  /*0c00*/  ISETP.GE.U32.AND P1, PT, R37, R26, PT ;  /* 0x0000001a2500720c */ /* 0x000fe20003f26070 */
[----:B------:R-:W-:Y:S01]  /*0c10*/  IMAD.MOV R37, RZ, RZ, -R27 ;  /* 0x000000ffff257224 */ /* 0x000fe200078e0a1b */
[----:B------:R3:W4:Y:S08]  /*0c20*/  F2I.FTZ.U32.TRUNC.NTZ R3, R2 ;  /* 0x0000000200037305 */ /* 0x000730000021f000 */
[----:B0-----:R-:W0:Y:S01]  /*0c30*/  MUFU.RCP R39, R39 ;  /* 0x0000002700277308 */ /* 0x001e220000001000 */
[----:B---3--:R-:W-:-:S02]  /*0c40*/  HFMA2 R2, -RZ, RZ, 0, 0 ;  /* 0x00000000ff027431 */ /* 0x008fc400000001ff */
[----:B------:R-:W-:Y:S01]  /*0c50*/  @P1 VIADD R38, R38, 0x1 ;  /* 0x0000000126261836 */ /* 0x000fe20000000000 */
[----:B------:R-:W-:Y:S02]  /*0c60*/  @!P2 LOP3.LUT R38, RZ, R26, RZ, 0x33, !PT ;  /* 0x0000001aff26a212 */ /* 0x000fe400078e33ff */
[----:B------:R-:W-:Y:S01]  /*0c70*/  ISETP.NE.U32.AND P2, PT, R27, RZ, PT ;  /* 0x000000ff1b00720c */ /* 0x000fe20003f45070 */
[----:B----4-:R-:W-:-:S04]  /*0c80*/  IMAD R37, R37, R3, RZ ;  /* 0x0000000325257224 */ /* 0x010fc800078e02ff */
[----:B------:R-:W-:-:S06]  /*0c90*/  IMAD.HI.U32 R3, R3, R37, R2 ;  /* 0x0000002503037227 */ /* 0x000fcc00078e0002 */
[----:B------:R-:W-:Y:S01]  /*0ca0*/  IMAD.HI.U32 R37, R3, R38, RZ ;  /* 0x0000002603257227 */ /* 0x000fe200078e00ff */
[----:B0-----:R-:W-:Y:S02]  /*0cb0*/  IADD3 R3, PT, PT, R39, 0xffffffe, RZ ;  /* 0x0ffffffe27037810 */ /* 0x001fe40007ffe0ff */
[----:B------:R-:W-:Y:S01]  /*0cc0*/  IADD3 R39, PT, PT, RZ, -R36, RZ ;  /* 0x80000024ff277210 */ /* 0x000fe20007ffe0ff */
[----:B------:R-:W-:-:S03]  /*0cd0*/  IMAD.MOV R2, RZ, RZ, -R37 ;  /* 0x000000ffff027224 */ /* 0x000fc600078e0a25 */
[----:B------:R-:W0:Y:S01]  /*0ce0*/  F2I.FTZ.U32.TRUNC.NTZ R3, R3 ;  /* 0x0000000300037305 */ /* 0x000e22000021f000 */
[----:B------:R-:W-:-:S05]  /*0cf0*/  IMAD R2, R27, R2, R38 ;  /* 0x000000021b027224 */ /* 0x000fca00078e0226 */
[----:B------:R-:W-:Y:S01]  /*0d00*/  ISETP.GE.U32.AND P0, PT, R2, R27, PT ;  /* 0x0000001b0200720c */ /* 0x000fe20003f06070 */
[----:B0-----:R-:W-:-:S12]  /*0d10*/  IMAD R39, R39, R3, RZ ;  /* 0x0000000327277224 */ /* 0x001fd800078e02ff */
[----:B------:R-:W-:Y:S02]  /*0d20*/  @P0 IMAD.IADD R2, R2, 0x1, -R27 ;  /* 0x0000000102020824 */ /* 0x000fe400078e0a1b */
[----:B------:R-:W-:-:S03]  /*0d30*/  @P0 VIADD R37, R37, 0x1 ;  /* 0x0000000125250836 */ /* 0x000fc60000000000 */
[----:B------:R-:W-:Y:S01]  /*0d40*/  ISETP.GE.U32.AND P1, PT, R2, R27, PT ;  /* 0x0000001b0200720c */ /* 0x000fe20003f26070 */
[----:B------:R-:W-:-:S04]  /*0d50*/  IMAD.MOV.U32 R2, RZ, RZ, RZ ;  /* 0x000000ffff027224 */ /* 0x000fc800078e00ff */
[----:B------:R-:W-:-:S04]  /*0d60*/  IMAD.HI.U32 R2, R3, R39, R2 ;  /* 0x0000002703027227 */ /* 0x000fc800078e0002 */
[----:B------:R-:W-:-:S04]  /*0d70*/  IMAD.MOV R39, RZ, RZ, -R15 ;  /* 0x000000ffff277224 */ /* 0x000fc800078e0a0f */
[----:B------:R-:W-:Y:S01]  /*0d80*/  @P1 IADD3 R37, PT, PT, R37, 0x1, RZ ;  /* 0x0000000125251810 */ /* 0x000fe20007ffe0ff */
[----:B------:R-:W-:Y:S01]  /*0d90*/  IMAD R5, R5, R39, R10 ;  /* 0x0000002705057224 */ /* 0x000fe200078e020a */
[----:B------:R-:W-:Y:S02]  /*0da0*/  @!P2 LOP3.LUT R37, RZ, R27, RZ, 0x33, !PT ;  /* 0x0000001bff25a212 */ /* 0x000fe400078e33ff */
[----:B------:R-:W-:Y:S01]  /*0db0*/  IADD3 R10, PT, PT, -R13, RZ, RZ ;  /* 0x000000ff0d0a7210 */ /* 0x000fe20007ffe1ff */
[----:B------:R-:W-:Y:S01]  /*0dc0*/  IMAD R40, R5, R40, R29 ;  /* 0x0000002805287224 */ /* 0x000fe200078e021d */
[----:B------:R-:W-:Y:S01]  /*0dd0*/  ISETP.NE.U32.AND P2, PT, R36, RZ, PT ;  /* 0x000000ff2400720c */ /* 0x000fe20003f45070 */
[----:B------:R-:W-:-:S04]  /*0de0*/  IMAD.HI.U32 R2, R2, R37, RZ ;  /* 0x0000002502027227 */ /* 0x000fc800078e00ff */
[----:B------:R-:W-:Y:S01]  /*0df0*/  IMAD.MOV R5, RZ, RZ, -R22 ;  /* 0x000000ffff057224 */ /* 0x000fe200078e0a16 */
[----:B------:R-:W-:Y:S01]  /*0e00*/  IADD3 R3, PT, PT, -R2, RZ, RZ ;  /* 0x000000ff02037210 */ /* 0x000fe20007ffe1ff */
[----:B------:R-:W-:Y:S02]  /*0e10*/  IMAD R15, R20, R10, R15 ;  /* 0x0000000a140f7224 */ /* 0x000fe400078e020f */
[----:B------:R-:W-:Y:S01]  /*0e20*/  IMAD R13, R18, R5, R13 ;  /* 0x00000005120d7224 */ /* 0x000fe200078e020d */
[----:B------:R-:W-:Y:S01]  /*0e30*/  IADD3 R5, PT, PT, -R28, RZ, RZ ;  /* 0x000000ff1c057210 */ /* 0x000fe20007ffe1ff */
[----:B------:R-:W-:Y:S02]  /*0e40*/  IMAD R3, R36, R3, R37 ;  /* 0x0000000324037224 */ /* 0x000fe400078e0225 */
[----:B------:R-:W-:Y:S02]  /*0e50*/  IMAD R15, R15, R19, R40 ;  /* 0x000000130f0f7224 */ /* 0x000fe400078e0228 */
[----:B------:R-:W-:Y:S01]  /*0e60*/  IMAD R11, R11, R5, R22 ;  /* 0x000000050b0b7224 */ /* 0x000fe200078e0216 */
[----:B------:R-:W-:Y:S01]  /*0e70*/  ISETP.GE.U32.AND P0, PT, R3, R36, PT ;  /* 0x000000240300720c */ /* 0x000fe20003f06070 */
[----:B------:R-:W-:-:S04]  /*0e80*/  IMAD R14, R13, R14, R15 ;  /* 0x0000000e0d0e7224 */ /* 0x000fc800078e020f */
[----:B------:R-:W-:-:S08]  /*0e90*/  IMAD R9, R11, R9, R14 ;  /* 0x000000090b097224 */ /* 0x000fd000078e020e */
[----:B------:R-:W-:Y:S01]  /*0ea0*/  @P0 IMAD.IADD R3, R3, 0x1, -R36 ;  /* 0x0000000103030824 */ /* 0x000fe200078e0a24 */
[----:B------:R-:W-:Y:S02]  /*0eb0*/  @P0 IADD3 R2, PT, PT, R2, 0x1, RZ ;  /* 0x0000000102020810 */ /* 0x000fe40007ffe0ff */
[----:B------:R-:W-:Y:S02]  /*0ec0*/  ISETP.NE.AND P0, PT, R35, RZ, PT ;  /* 0x000000ff2300720c */ /* 0x000fe40003f05270 */
        /* <DEDUP_REMOVED lines=9> */
[----:B--2---:R-:W-:-:S02]  /*0f60*/  IMAD R24, R26, R24, R9 ;  /* 0x000000181a187224 */ /* 0x004fc400078e0209 */
[----:B------:R-:W-:Y:S01]  /*0f70*/  IMAD R27, R27, R3, R38 ;  /* 0x000000031b1b7224 */ /* 0x000fe200078e0226 */
[----:B------:R-:W-:Y:S02]  /*0f80*/  IADD3 R29, PT, PT, -R2, RZ, RZ ;  /* 0x000000ff021d7210 */ /* 0x000fe40007ffe1ff */
[----:B------:R-:W-:Y:S01]  /*0f90*/  MOV R10, R2 ;  /* 0x00000002000a7202 */ /* 0x000fe20000000f00 */
[----:B-1----:R-:W-:Y:S02]  /*0fa0*/  IMAD R25, R27, R25, R24 ;  /* 0x000000191b197224 */ /* 0x002fe400078e0218 */
[----:B------:R-:W-:-:S04]  /*0fb0*/  IMAD R29, R36, R29, R37 ;  /* 0x0000001d241d7224 */ /* 0x000fc800078e0225 */
[----:B-----5:R-:W-:Y:S01]  /*0fc0*/  IMAD R29, R29, R34, R25 ;  /* 0x000000221d1d7224 */ /* 0x020fe200078e0219 */
[----:B------:R-:W-:Y:S06]  /*0fd0*/  @P0 BRA `(.L_x_1249) ;  /* 0xfffffff000d00947 */ /* 0x000fec000383ffff */
[----:B------:R-:W-:Y:S05]  /*0fe0*/  BSYNC.RECONVERGENT B1 ;  /* 0x0000000000017941 */ /* 0x000fea0003800200 */
.L_x_1248:
[----:B------:R-:W-:-:S07]  /*0ff0*/  VIADD R4, R4, 0x4 ;  /* 0x0000000404047836 */ /* 0x000fce0000000000 */
.L_x_1247:
[----:B------:R-:W-:-:S09]  /*1000*/  UISETP.NE.AND UP0, UPT, UR40, URZ, UPT ;  /* 0x000000ff2800728c */ /* 0x000fd2000bf05270 */
[----:B------:R-:W-:Y:S05]  /*1010*/  BRA.U !UP0, `(.L_x_1246) ;  /* 0x0000000908e87547 */ /* 0x000fea000b800000 */
[----:B------:R-:W-:Y:S01]  /*1020*/  UISETP.GE.U32.AND UP0, UPT, UR42, 0x3, UPT ;  /* 0x000000032a00788c */ /* 0x000fe2000bf06070 */
[----:B------:R-:W-:-:S08]  /*1030*/  ISETP.NE.AND P0, PT, R12, RZ, PT ;  /* 0x000000ff0c00720c */ /* 0x000fd00003f05270 */
[----:B------:R-:W-:Y:S05]  /*1040*/  BRA.U !UP0, `(.L_x_1250) ;  /* 0x0000000508947547 */ /* 0x000fea000b800000 */
        /* <DEDUP_REMOVED lines=23> */
[----:B------:R-:W-:-:S04]  /*11c0*/  IMAD.HI.U32 R3, R3, R19, R2 ;  /* 0x0000001303037227 */ /* 0x000fc800078e0002 */
[----:B------:R-:W-:Y:S02]  /*11d0*/  IMAD.SHL.U32 R19, R4, 0x4, RZ ;  /* 0x0000000404137824 */ /* 0x000fe400078e00ff */
[----:B------:R-:W-:Y:S01]  /*11e0*/  IMAD.HI.U32 R18, R3, R10, RZ ;  /* 0x0000000a03127227 */ /* 0x000fe200078e00ff */
[----:B------:R-:W-:-:S03]  /*11f0*/  IADD3 R3, PT, PT, R15, 0xffffffe, RZ ;  /* 0x0ffffffe0f037810 */ /* 0x000fc60007ffe0ff */
[----:B------:R-:W-:-:S03]  /*1200*/  IMAD.MOV R2, RZ, RZ, -R18 ;  /* 0x000000ffff027224 */ /* 0x000fc600078e0a12 */
[----:B------:R-:W-:Y:S01]  /*1210*/  F2I.FTZ.U32.TRUNC.NTZ R3, R3 ;  /* 0x0000000300037305 */ /* 0x000fe2000021f000 */
[----:B------:R-:W-:-:S05]  /*1220*/  IMAD R2, R9, R2, R10 ;  /* 0x0000000209027224 */ /* 0x000fca00078e020a */
[C---:B------:R-:W-:Y:S02]  /*1230*/  ISETP.GE.U32.AND P1, PT, R2.reuse, R9, PT ;  /* 0x000000090200720c */ /* 0x040fe40003f26070 */
[----:B---3--:R-:W3:Y:S11]  /*1240*/  I2F.U32.RP R21, R13 ;  /* 0x0000000d00157306 */ /* 0x008ef60000209000 */
[----:B------:R-:W-:-:S02]  /*1250*/  @P1 IMAD.IADD R2, R2, 0x1, -R9 ;  /* 0x0000000102021824 */ /* 0x000fc400078e0a09 */
[----:B------:R-:W-:-:S03]  /*1260*/  @P1 VIADD R18, R18, 0x1 ;  /* 0x0000000112121836 */ /* 0x000fc60000000000 */
[----:B------:R-:W-:Y:S02]  /*1270*/  ISETP.GE.U32.AND P2, PT, R2, R9, PT ;  /* 0x000000090200720c */ /* 0x000fe40003f46070 */
[----:B------:R-:W-:Y:S01]  /*1280*/  IADD3 R2, PT, PT, RZ, -R5, RZ ;  /* 0x80000005ff027210 */ /* 0x000fe20007ffe0ff */
[----:B---3--:R-:W3:Y:S04]  /*1290*/  MUFU.RCP R21, R21 ;  /* 0x0000001500157308 */ /* 0x008ee80000001000 */
[----:B------:R-:W-:Y:S02]  /*12a0*/  IMAD R15, R2, R3, RZ ;  /* 0x00000003020f7224 */ /* 0x000fe400078e02ff */
[----:B------:R-:W-:-:S05]  /*12b0*/  HFMA2 R2, -RZ, RZ, 0, 0 ;  /* 0x00000000ff027431 */ /* 0x000fca00000001ff */
[----:B------:R-:W-:Y:S02]  /*12c0*/  IMAD.HI.U32 R3, R3, R15, R2 ;  /* 0x0000000f03037227 */ /* 0x000fe400078e0002 */
[----:B------:R4:W5:Y:S02]  /*12d0*/  LDC R15, c[0x0][R19+0x388] ;  /* 0x0000e200130f7b82 */ /* 0x0009640000000800 */
[----:B------:R-:W-:Y:S01]  /*12e0*/  @P2 VIADD R18, R18, 0x1 ;  /* 0x0000000112122836 */ /* 0x000fe20000000000 */
[----:B------:R-:W-:Y:S02]  /*12f0*/  @!P3 LOP3.LUT R18, RZ, R9, RZ, 0x33, !PT ;  /* 0x00000009ff12b212 */ /* 0x000fe400078e33ff */
[----:B------:R-:W-:-:S03]  /*1300*/  ISETP.NE.U32.AND P3, PT, R5, RZ, PT ;  /* 0x000000ff0500720c */ /* 0x000fc60003f65070 */
[----:B------:R-:W-:Y:S01]  /*1310*/  IMAD.HI.U32 R20, R3, R18, RZ ;  /* 0x0000001203147227 */ /* 0x000fe200078e00ff */
[----:B----4-:R-:W4:Y:S03]  /*1320*/  LDC R19, c[0x0][R19+0x3ec] ;  /* 0x0000fb0013137b82 */ /* 0x010f260000000800 */
[----:B---3--:R-:W-:Y:S01]  /*1330*/  VIADD R3, R21, 0xffffffe ;  /* 0x0ffffffe15037836 */ /* 0x008fe20000000000 */
[----:B------:R-:W-:-:S05]  /*1340*/  IADD3 R2, PT, PT, -R20, RZ, RZ ;  /* 0x000000ff14027210 */ /* 0x000fca0007ffe1ff */
[----:B------:R-:W-:Y:S01]  /*1350*/  IMAD R2, R5, R2, R18 ;  /* 0x0000000205027224 */ /* 0x000fe200078e0212 */
[----:B------:R-:W3:Y:S04]  /*1360*/  F2I.FTZ.U32.TRUNC.NTZ R3, R3 ;  /* 0x0000000300037305 */ /* 0x000ee8000021f000 */
[----:B------:R-:W-:-:S13]  /*1370*/  ISETP.GE.U32.AND P1, PT, R2, R5, PT ;  /* 0x000000050200720c */ /* 0x000fda0003f26070 */
[----:B------:R-:W-:Y:S02]  /*1380*/  @P1 IADD3 R2, PT, PT, -R5, R2, RZ ;  /* 0x0000000205021210 */ /* 0x000fe40007ffe1ff */
[----:B------:R-:W-:Y:S02]  /*1390*/  @P1 IADD3 R20, PT, PT, R20, 0x1, RZ ;  /* 0x0000000114141810 */ /* 0x000fe40007ffe0ff */
[----:B------:R-:W-:Y:S01]  /*13a0*/  ISETP.GE.U32.AND P2, PT, R2, R5, PT ;  /* 0x000000050200720c */ /* 0x000fe20003f46070 */
[----:B------:R-:W-:-:S04]  /*13b0*/  IMAD.MOV R2, RZ, RZ, -R13 ;  /* 0x000000ffff027224 */ /* 0x000fc800078e0a0d */
[----:B---3--:R-:W-:Y:S02]  /*13c0*/  IMAD R21, R2, R3, RZ ;  /* 0x0000000302157224 */ /* 0x008fe400078e02ff */
[----:B------:R-:W-:Y:S01]  /*13d0*/  HFMA2 R2, -RZ, RZ, 0, 0 ;  /* 0x00000000ff027431 */ /* 0x000fe200000001ff */
[----:B-----5:R-:W3:Y:S04]  /*13e0*/  I2F.U32.RP R23, R15 ;  /* 0x0000000f00177306 */ /* 0x020ee80000209000 */
[----:B------:R-:W-:-:S04]  /*13f0*/  IMAD.HI.U32 R21, R3, R21, R2 ;  /* 0x0000001503157227 */ /* 0x000fc800078e0002 */
[----:B------:R-:W-:Y:S01]  /*1400*/  @P2 VIADD R20, R20, 0x1 ;  /* 0x0000000114142836 */ /* 0x000fe20000000000 */
[----:B------:R-:W-:Y:S02]  /*1410*/  @!P3 LOP3.LUT R20, RZ, R5, RZ, 0x33, !PT ;  /* 0x00000005ff14b212 */ /* 0x000fe400078e33ff */
[----:B------:R-:W-:-:S03]  /*1420*/  ISETP.NE.U32.AND P3, PT, R13, RZ, PT ;  /* 0x000000ff0d00720c */ /* 0x000fc60003f65070 */
[----:B------:R-:W-:Y:S01]  /*1430*/  IMAD.HI.U32 R22, R21, R20, RZ ;  /* 0x0000001415167227 */ /* 0x000fe200078e00ff */
[----:B------:R-:W-:Y:S01]  /*1440*/  IADD3 R21, PT, PT, RZ, -R15, RZ ;  /* 0x8000000fff157210 */ /* 0x000fe20007ffe0ff */
[----:B---3--:R-:W3:Y:S02]  /*1450*/  MUFU.RCP R23, R23 ;  /* 0x0000001700177308 */ /* 0x008ee40000001000 */
[----:B------:R-:W-:-:S04]  /*1460*/  IMAD.MOV R2, RZ, RZ, -R22 ;  /* 0x000000ffff027224 */ /* 0x000fc800078e0a16 */
[----:B------:R-:W-:-:S05]  /*1470*/  IMAD R2, R13, R2, R20 ;  /* 0x000000020d027224 */ /* 0x000fca00078e0214 */
[----:B------:R-:W-:Y:S02]  /*1480*/  ISETP.GE.U32.AND P1, PT, R2, R13, PT ;  /* 0x0000000d0200720c */ /* 0x000fe40003f26070 */
[----:B---3--:R-:W-:-:S06]  /*1490*/  IADD3 R3, PT, PT, R23, 0xffffffe, RZ ;  /* 0x0ffffffe17037810 */ /* 0x008fcc0007ffe0ff */
[----:B------:R-:W3:Y:S05]  /*14a0*/  F2I.FTZ.U32.TRUNC.NTZ R3, R3 ;  /* 0x0000000300037305 */ /* 0x000eea000021f000 */
[----:B------:R-:W-:Y:S02]  /*14b0*/  @P1 IMAD.IADD R2, R2, 0x1, -R13 ;  /* 0x0000000102021824 */ /* 0x000fe400078e0a0d */
[----:B------:R-:W-:-:S03]  /*14c0*/  @P1 VIADD R22, R22, 0x1 ;  /* 0x0000000116161836 */ /* 0x000fc60000000000 */
[----:B------:R-:W-:Y:S01]  /*14d0*/  ISETP.GE.U32.AND P2, PT, R2, R13, PT ;  /* 0x0000000d0200720c */ /* 0x000fe20003f46070 */
[----:B------:R-:W-:Y:S02]  /*14e0*/  IMAD.MOV.U32 R2, RZ, RZ, RZ ;  /* 0x000000ffff027224 */ /* 0x000fe400078e00ff */
[----:B---3--:R-:W-:-:S10]  /*14f0*/  IMAD R21, R21, R3, RZ ;  /* 0x0000000315157224 */ /* 0x008fd400078e02ff */
[----:B------:R-:W-:Y:S01]  /*1500*/  @P2 IADD3 R22, PT, PT, R22, 0x1, RZ ;  /* 0x0000000116162810 */ /* 0x000fe20007ffe0ff */
[----:B------:R-:W-:Y:S01]  /*1510*/  IMAD.HI.U32 R21, R3, R21, R2 ;  /* 0x0000001503157227 */ /* 0x000fe200078e0002 */
[----:B------:R-:W-:Y:S02]  /*1520*/  @!P3 LOP3.LUT R22, RZ, R13, RZ, 0x33, !PT ;  /* 0x0000000dff16b212 */ /* 0x000fe400078e33ff */
[----:B------:R-:W-:Y:S01]  /*1530*/  ISETP.NE.U32.AND P3, PT, R15, RZ, PT ;  /* 0x000000ff0f00720c */ /* 0x000fe20003f65070 */
[----:B------:R-:W-:Y:S02]  /*1540*/  IMAD.MOV R3, RZ, RZ, -R20 ;  /* 0x000000ffff037224 */ /* 0x000fe400078e0a14 */
        /* <DEDUP_REMOVED lines=21> */
.L_x_1250:
[----:B------:R-:W-:Y:S05]  /*16a0*/  @!P0 BRA `(.L_x_1246) ;  /* 0x0000000400448947 */ /* 0x000fea0003800000 */
[----:B------:R-:W-:Y:S02]  /*16b0*/  UISETP.NE.AND UP0, UPT, UR41, 0x1, UPT ;  /* 0x000000012900788c */ /* 0x000fe4000bf05270 */
[----:B------:R-:W-:-:S07]  /*16c0*/  UISETP.NE.AND UP1, UPT, UR39, URZ, UPT ;  /* 0x000000ff2700728c */ /* 0x000fce000bf25270 */
[----:B------:R-:W-:Y:S05]  /*16d0*/  BRA.U !UP0, `(.L_x_1251) ;  /* 0x0000000108cc7547 */ /* 0x000fea000b800000 */
        /* <DEDUP_REMOVED lines=20> */
[----:B------:R-:W-:Y:S02]  /*1820*/  IMAD.HI.U32 R9, R9, R10, RZ ;  /* 0x0000000a09097227 */ /* 0x000fe400078e00ff */
[----:B------:R1:W3:Y:S03]  /*1830*/  F2I.FTZ.U32.TRUNC.NTZ R15, R14 ;  /* 0x0000000e000f7305 */ /* 0x0002e6000021f000 */
[----:B------:R-:W-:-:S05]  /*1840*/  IADD3 R11, PT, PT, -R9, RZ, RZ ;  /* 0x000000ff090b7210 */ /* 0x000fca0007ffe1ff */
[----:B------:R-:W-:Y:S02]  /*1850*/  IMAD R6, R5, R11, R10 ;  /* 0x0000000b05067224 */ /* 0x000fe400078e020a */
[----:B-1----:R-:W-:Y:S02]  /*1860*/  HFMA2 R14, -RZ, RZ, 0, 0 ;  /* 0x00000000ff0e7431 */ /* 0x002fe400000001ff */
[----:B------:R-:W-:Y:S01]  /*1870*/  IMAD.MOV R11, RZ, RZ, -R2 ;  /* 0x000000ffff0b7224 */ /* 0x000fe200078e0a02 */
[----:B------:R-:W-:-:S03]  /*1880*/  ISETP.GE.U32.AND P0, PT, R6, R5, PT ;  /* 0x000000050600720c */ /* 0x000fc60003f06070 */
        /* <DEDUP_REMOVED lines=24> */
.L_x_1251:
[----:B------:R-:W-:Y:S05]  /*1a10*/  BRA.U !UP1, `(.L_x_1246) ;  /* 0x0000000109687547 */ /* 0x000fea000b800000 */
        /* <DEDUP_REMOVED lines=26> */
.L_x_1246:
[----:B------:R-:W0:Y:S02]  /*1bc0*/  LDCU UR4, c[0x0][0x3ec] ;  /* 0x00007d80ff0477ac */ /* 0x000e240008000800 */
[----:B0-----:R-:W-:Y:S02]  /*1bd0*/  IMAD R28, R10, UR4, R29 ;  /* 0x000000040a1c7c24 */ /* 0x001fe4000f8e021d */
[----:B------:R-:W-:-:S07]  /*1be0*/  IMAD.MOV.U32 R29, RZ, RZ, RZ ;  /* 0x000000ffff1d7224 */ /* 0x000fce00078e00ff */
.L_x_1245:
[----:B------:R-:W-:Y:S05]  /*1bf0*/  BSYNC.RECONVERGENT B0 ;  /* 0x0000000000007941 */ /* 0x000fea0003800200 */
.L_x_1244:
[----:B------:R-:W-:Y:S01]  /*1c00*/  ISETP.GE.AND P0, PT, R0, 0x2, PT ;  /* 0x000000020000780c */ /* 0x000fe20003f06270 */
[----:B------:R-:W-:Y:S01]  /*1c10*/  BSSY.RECONVERGENT B0, `(.L_x_1252) ;  /* 0x000019c000007945 */ /* 0x000fe20003800200 */
[----:B------:R-:W-:-:S11]  /*1c20*/  CS2R R18, SRZ ;  /* 0x0000000000127805 */ /* 0x000fd6000001ff00 */
[----:B------:R-:W-:Y:S05]  /*1c30*/  @!P0 BRA `(.L_x_1253) ;  /* 0x0000001800648947 */ /* 0x000fea0003800000 */
[----:B------:R-:W-:Y:S01]  /*1c40*/  ISETP.GE.AND P0, PT, R8, 0x2, PT ;  /* 0x000000020800780c */ /* 0x000fe20003f06270 */
[----:B------:R-:W-:Y:S01]  /*1c50*/  IMAD.MOV.U32 R18, RZ, RZ, RZ ;  /* 0x000000ffff127224 */ /* 0x000fe200078e00ff */
[----:B------:R-:W-:-:S11]  /*1c60*/  IADD3 R19, PT, PT, R30, 0x1, RZ ;  /* 0x000000011e137810 */ /* 0x000fd60007ffe0ff */
[----:B------:R-:W-:Y:S05]  /*1c70*/  @!P0 BRA `(.L_x_1254) ;  /* 0x0000001800488947 */ /* 0x000fea0003800000 */
[----:B------:R-:W0:Y:S01]  /*1c80*/  LDCU UR4, c[0x0][0x450] ;  /* 0x00008a00ff0477ac */ /* 0x000e220008000800 */
[----:B------:R-:W-:Y:S01]  /*1c90*/  ISETP.GE.U32.AND P0, PT, R7, 0x7, PT ;  /* 0x000000070700780c */ /* 0x000fe20003f06070 */
[----:B------:R-:W-:Y:S02]  /*1ca0*/  HFMA2 R18, -RZ, RZ, 0, 0 ;  /* 0x00000000ff127431 */ /* 0x000fe400000001ff */
[----:B0-----:R-:W-:-:S10]  /*1cb0*/  IMAD.U32 R6, RZ, RZ, UR4 ;  /* 0x00000004ff067e24 */ /* 0x001fd4000f8e00ff */
[----:B------:R-:W-:Y:S05]  /*1cc0*/  @!P0 BRA `(.L_x_1255) ;  /* 0x0000000c00448947 */ /* 0x000fea0003800000 */
[----:B------:R-:W-:Y:S01]  /*1cd0*/  BSSY.RECONVERGENT B1, `(.L_x_1255) ;  /* 0x00000d0000017945 */ /* 0x000fe20003800200 */
[----:B------:R-:W-:Y:S01]  /*1ce0*/  MOV R18, RZ ;  /* 0x000000ff00127202 */ /* 0x000fe20000000f00 */
[----:B------:R-:W-:Y:S01]  /*1cf0*/  IMAD.U32 R6, RZ, RZ, UR4 ;  /* 0x00000004ff067e24 */ /* 0x000fe2000f8e00ff */
[----:B------:R-:W-:-:S07]  /*1d00*/  MOV R9, RZ ;  /* 0x000000ff00097202 */ /* 0x000fce0000000f00 */
.L_x_1256:
        /* <DEDUP_REMOVED lines=20> */
[----:B------:R0:W2:Y:S02]  /*1e50*/  F2I.FTZ.U32.TRUNC.NTZ R3, R2 ;  /* 0x0000000200037305 */ /* 0x0000a4000021f000 */
[----:B0-----:R-:W-:Y:S02]  /*1e60*/  IMAD.MOV.U32 R2, RZ, RZ, RZ ;  /* 0x000000ffff027224 */ /* 0x001fe400078e00ff */
[----:B--2---:R-:W-:-:S04]  /*1e70*/  IMAD R5, R5, R3, RZ ;  /* 0x0000000305057224 */ /* 0x004fc800078e02ff */
[----:B------:R-:W-:-:S04]  /*1e80*/  IMAD.HI.U32 R20, R3, R5, R2 ;  /* 0x0000000503147227 */ /* 0x000fc800078e0002 */
[----:B------:R-:W-:Y:S02]  /*1e90*/  VIADD R2, R22, 0xffffffe ;  /* 0x0ffffffe16027836 */ /* 0x000fe40000000000 */
[----:B------:R-:W-:Y:S01]  /*1ea0*/  IMAD.HI.U32 R5, R20, R19, RZ ;  /* 0x0000001314057227 */ /* 0x000fe200078e00ff */
[----:B------:R-:W0:Y:S01]  /*1eb0*/  I2F.U32.RP R22, R15 ;  /* 0x0000000f00167306 */ /* 0x000e220000209000 */
[----:B------:R-:W-:-:S03]  /*1ec0*/  IADD3 R20, PT, PT, R6, -0x4, RZ ;  /* 0xfffffffc06147810 */ /* 0x000fc60007ffe0ff */
[----:B------:R-:W-:Y:S02]  /*1ed0*/  IADD3 R21, PT, PT, -R5, RZ, RZ ;  /* 0x000000ff05157210 */ /* 0x000fe40007ffe1ff */
[----:B------:R-:W-:Y:S02]  /*1ee0*/  SHF.L.U32 R20, R20, 0x2, RZ ;  /* 0x0000000214147819 */ /* 0x000fe400000006ff */
[----:B------:R2:W4:Y:S01]  /*1ef0*/  F2I.FTZ.U32.TRUNC.NTZ R3, R2 ;  /* 0x0000000200037305 */ /* 0x000522000021f000 */
[----:B------:R-:W-:-:S05]  /*1f00*/  IMAD R21, R10, R21, R19 ;  /* 0x000000150a157224 */ /* 0x000fca00078e0213 */
[----:B------:R-:W-:Y:S02]  /*1f10*/  ISETP.GE.U32.AND P0, PT, R21, R10, PT ;  /* 0x0000000a1500720c */ /* 0x000fe40003f06070 */
[----:B0-----:R-:W0:Y:S01]  /*1f20*/  MUFU.RCP R22, R22 ;  /* 0x0000001600167308 */ /* 0x001e220000001000 */
[----:B--2---:R-:W-:-:S10]  /*1f30*/  HFMA2 R2, -RZ, RZ, 0, 0 ;  /* 0x00000000ff027431 */ /* 0x004fd400000001ff */
[----:B------:R-:W-:Y:S01]  /*1f40*/  @P0 IADD3 R21, PT, PT, -R10, R21, RZ ;  /* 0x000000150a150210 */ /* 0x000fe20007ffe1ff */
[----:B------:R-:W-:-:S03]  /*1f50*/  @P0 VIADD R5, R5, 0x1 ;  /* 0x0000000105050836 */ /* 0x000fc60000000000 */
[----:B------:R-:W-:Y:S01]  /*1f60*/  ISETP.GE.U32.AND P1, PT, R21, R10, PT ;  /* 0x0000000a1500720c */ /* 0x000fe20003f26070 */
[----:B------:R-:W-:-:S04]  /*1f70*/  IMAD.MOV R21, RZ, RZ, -R14 ;  /* 0x000000ffff157224 */ /* 0x000fc800078e0a0e */
        /* <DEDUP_REMOVED lines=9> */
[----:B------:R-:W-:Y:S01]  /*2010*/  IADD3 R22, PT, PT, R6, -0x5, RZ ;  /* 0xfffffffb06167810 */ /* 0x000fe20007ffe0ff */
[----:B------:R-:W-:Y:S01]  /*2020*/  IMAD.MOV R23, RZ, RZ, -R4 ;  /* 0x000000ffff177224 */ /* 0x000fe200078e0a04 */
[----:B------:R2:W5:Y:S02]  /*2030*/  F2I.FTZ.U32.TRUNC.NTZ R3, R2 ;  /* 0x0000000200037305 */ /* 0x000564000021f000 */
[----:B------:R-:W-:Y:S01]  /*2040*/  SHF.L.U32 R22, R22, 0x2, RZ ;  /* 0x0000000216167819 */ /* 0x000fe200000006ff */
[----:B------:R-:W-:-:S05]  /*2050*/  IMAD R23, R14, R23, R5 ;  /* 0x000000170e177224 */ /* 0x000fca00078e0205 */
[----:B------:R-:W-:Y:S01]  /*2060*/  ISETP.GE.U32.AND P0, PT, R23, R14, PT ;  /* 0x0000000e1700720c */ /* 0x000fe20003f06070 */
[----:B--2---:R-:W-:Y:S02]  /*2070*/  IMAD.MOV.U32 R2, RZ, RZ, RZ ;  /* 0x000000ffff027224 */ /* 0x004fe400078e00ff */
[----:B-----5:R-:W-:-:S04]  /*2080*/  IMAD R25, R25, R3, RZ ;  /* 0x0000000319197224 */ /* 0x020fc800078e02ff */
[----:B------:R-:W-:Y:S02]  /*2090*/  IMAD.HI.U32 R3, R3, R25, R2 ;  /* 0x0000001903037227 */ /* 0x000fe400078e0002 */
[----:B------:R2:W5:Y:S04]  /*20a0*/  LDC R25, c[0x0][R22+0x388] ;  /* 0x0000e20016197b82 */ /* 0x0005680000000800 */
[----:B------:R-:W-:Y:S02]  /*20b0*/  @P0 IMAD.IADD R23, R23, 0x1, -R14 ;  /* 0x0000000117170824 */ /* 0x000fe400078e0a0e */
[----:B------:R-:W-:-:S03]  /*20c0*/  @P0 VIADD R4, R4, 0x1 ;  /* 0x0000000104040836 */ /* 0x000fc60000000000 */
[----:B------:R-:W-:Y:S01]  /*20d0*/  ISETP.GE.U32.AND P1, PT, R23, R14, PT ;  /* 0x0000000e1700720c */ /* 0x000fe20003f26070 */
[----:B--2---:R-:W2:Y:S01]  /*20e0*/  LDC R22, c[0x0][R22+0x3ec] ;  /* 0x0000fb0016167b82 */ /* 0x004ea20000000800 */
[----:B----4-:R-:W4:Y:S01]  /*20f0*/  I2F.U32.RP R23, R21 ;  /* 0x0000001500177306 */ /* 0x010f220000209000 */
[----:B------:R-:W-:-:S10]  /*2100*/  IMAD.MOV R27, RZ, RZ, -R21 ;  /* 0x000000ffff1b7224 */ /* 0x000fd400078e0a15 */
[----:B------:R-:W-:Y:S01]  /*2110*/  @P1 VIADD R4, R4, 0x1 ;  /* 0x0000000104041836 */ /* 0x000fe20000000000 */
[----:B------:R-:W-:Y:S02]  /*2120*/  @!P2 LOP3.LUT R4, RZ, R14, RZ, 0x33, !PT ;  /* 0x0000000eff04a212 */ /* 0x000fe400078e33ff */
[----:B------:R-:W-:-:S03]  /*2130*/  ISETP.NE.U32.AND P2, PT, R15, RZ, PT ;  /* 0x000000ff0f00720c */ /* 0x000fc60003f45070 */
[----:B------:R-:W-:Y:S01]  /*2140*/  IMAD.HI.U32 R26, R3, R4, RZ ;  /* 0x00000004031a7227 */ /* 0x000fe200078e00ff */
[----:B----4-:R-:W4:Y:S04]  /*2150*/  MUFU.RCP R23, R23 ;  /* 0x0000001700177308 */ /* 0x010f280000001000 */
[----:B------:R-:W-:-:S05]  /*2160*/  IADD3 R2, PT, PT, -R26, RZ, RZ ;  /* 0x000000ff1a027210 */ /* 0x000fca0007ffe1ff */
[----:B------:R-:W-:-:S05]  /*2170*/  IMAD R2, R15, R2, R4 ;  /* 0x000000020f027224 */ /* 0x000fca00078e0204 */
[----:B------:R-:W-:Y:S01]  /*2180*/  ISETP.GE.U32.AND P0, PT, R2, R15, PT ;  /* 0x0000000f0200720c */ /* 0x000fe20003f06070 */
[----:B----4-:R-:W-:Y:S01]  /*2190*/  VIADD R3, R23, 0xffffffe ;  /* 0x0ffffffe17037836 */ /* 0x010fe20000000000 */
[----:B-----5:R-:W4:Y:S01]  /*21a0*/  I2F.U32.RP R33, R25 ;  /* 0x0000001900217306 */ /* 0x020f220000209000 */
[----:B------:R-:W-:-:S10]  /*21b0*/  IADD3 R35, PT, PT, RZ, -R25, RZ ;  /* 0x80000019ff237210 */ /* 0x000fd40007ffe0ff */
[----:B------:R-:W-:Y:S01]  /*21c0*/  @P0 IADD3 R2, PT, PT, -R15, R2, RZ ;  /* 0x000000020f020210 */ /* 0x000fe20007ffe1ff */
[----:B------:R-:W-:Y:S01]  /*21d0*/  @P0 VIADD R26, R26, 0x1 ;  /* 0x000000011a1a0836 */ /* 0x000fe20000000000 */
[----:B------:R-:W5:Y:S02]  /*21e0*/  F2I.FTZ.U32.TRUNC.NTZ R3, R3 ;  /* 0x0000000300037305 */ /* 0x000f64000021f000 */
[----:B------:R-:W-:Y:S02]  /*21f0*/  ISETP.GE.U32.AND P1, PT, R2, R15, PT ;  /* 0x0000000f0200720c */ /* 0x000fe40003f26070 */
[----:B------:R-:W-:-:S04]  /*2200*/  IADD3 R2, PT, PT, R6, -0x6, RZ ;  /* 0xfffffffa06027810 */ /* 0x000fc80007ffe0ff */
[----:B------:R-:W-:Y:S01]  /*2210*/  SHF.L.U32 R23, R2, 0x2, RZ ;  /* 0x0000000202177819 */ /* 0x000fe200000006ff */
[----:B------:R-:W-:Y:S01]  /*2220*/  HFMA2 R2, -RZ, RZ, 0, 0 ;  /* 0x00000000ff027431 */ /* 0x000fe200000001ff */
[----:B----4-:R-:W4:Y:S01]  /*2230*/  MUFU.RCP R33, R33 ;  /* 0x0000002100217308 */ /* 0x010f220000001000 */
[----:B-----5:R-:W-:-:S04]  /*2240*/  IMAD R27, R27, R3, RZ ;  /* 0x000000031b1b7224 */ /* 0x020fc800078e02ff */
[----:B------:R-:W-:Y:S01]  /*2250*/  @P1 VIADD R26, R26, 0x1 ;  /* 0x000000011a1a1836 */ /* 0x000fe20000000000 */
[----:B------:R-:W-:Y:S01]  /*2260*/  @!P2 LOP3.LUT R26, RZ, R15, RZ, 0x33, !PT ;  /* 0x0000000fff1aa212 */ /* 0x000fe200078e33ff */
[----:B------:R-:W-:Y:S01]  /*2270*/  IMAD.HI.U32 R3, R3, R27, R2 ;  /* 0x0000001b03037227 */ /* 0x000fe200078e0002 */
[----:B------:R-:W-:Y:S01]  /*2280*/  ISETP.NE.U32.AND P2, PT, R21, RZ, PT ;  /* 0x000000ff1500720c */ /* 0x000fe20003f45070 */
[----:B------:R5:W1:Y:S04]  /*2290*/  LDC R27, c[0x0][R23+0x388] ;  /* 0x0000e200171b7b82 */ /* 0x000a680000000800 */
[----:B------:R-:W-:Y:S01]  /*22a0*/  IMAD.HI.U32 R34, R3, R26, RZ ;  /* 0x0000001a03227227 */ /* 0x000fe200078e00ff */
[----:B----4-:R-:W-:-:S03]  /*22b0*/  IADD3 R3, PT, PT, R33, 0xffffffe, RZ ;  /* 0x0ffffffe21037810 */ /* 0x010fc60007ffe0ff */
[----:B------:R-:W-:Y:S01]  /*22c0*/  IMAD.MOV R2, RZ, RZ, -R34 ;  /* 0x000000ffff027224 */ /* 0x000fe200078e0a22 */
[C---:B------:R-:W-:Y:S01]  /*22d0*/  IADD3 R33, PT, PT, R6.reuse, -0x7, RZ ;  /* 0xfffffff906217810 */ /* 0x040fe20007ffe0ff */
[----:B-----5:R-:W4:Y:S01]  /*22e0*/  LDC R23, c[0x0][R23+0x3ec] ;  /* 0x0000fb0017177b82 */ /* 0x020f220000000800 */
[----:B------:R-:W-:Y:S01]  /*22f0*/  IADD3 R6, PT, PT, R6, -0x8, RZ ;  /* 0xfffffff806067810 */ /* 0x000fe20007ffe0ff */
[----:B------:R-:W-:Y:S01]  /*2300*/  IMAD R2, R21, R2, R26 ;  /* 0x0000000215027224 */ /* 0x000fe200078e021a */
[----:B------:R-:W5:Y:S01]  /*2310*/  F2I.FTZ.U32.TRUNC.NTZ R3, R3 ;  /* 0x0000000300037305 */ /* 0x000f62000021f000 */
[----:B------:R-:W-:-:S03]  /*2320*/  SHF.L.U32 R33, R33, 0x2, RZ ;  /* 0x0000000221217819 */ /* 0x000fc600000006ff */
[----:B------:R-:W-:Y:S01]  /*2330*/  ISETP.GE.U32.AND P0, PT, R2, R21, PT ;  /* 0x000000150200720c */ /* 0x000fe20003f06070 */
[----:B-----5:R-:W-:-:S12]  /*2340*/  IMAD R35, R35, R3, RZ ;  /* 0x0000000323237224 */ /* 0x020fd800078e02ff */
[----:B------:R-:W-:Y:S02]  /*2350*/  @P0 IMAD.IADD R2, R2, 0x1, -R21 ;  /* 0x0000000102020824 */ /* 0x000fe400078e0a15 */
[----:B------:R-:W-:-:S03]  /*2360*/  @P0 VIADD R34, R34, 0x1 ;  /* 0x0000000122220836 */ /* 0x000fc60000000000 */
[----:B------:R-:W-:Y:S01]  /*2370*/  ISETP.GE.U32.AND P1, PT, R2, R21, PT ;  /* 0x000000150200720c */ /* 0x000fe20003f26070 */
[----:B------:R-:W-:-:S04]  /*2380*/  IMAD.MOV.U32 R2, RZ, RZ, RZ ;  /* 0x000000ffff027224 */ /* 0x000fc800078e00ff */
[----:B------:R-:W-:Y:S02]  /*2390*/  IMAD.HI.U32 R3, R3, R35, R2 ;  /* 0x0000002303037227 */ /* 0x000fe400078e0002 */
[----:B------:R5:W3:Y:S01]  /*23a0*/  LDC R35, c[0x0][R33+0x388] ;  /* 0x0000e20021237b82 */ /* 0x000ae20000000800 */
[----:B-1----:R-:W1:Y:S05]  /*23b0*/  I2F.U32.RP R37, R27 ;  /* 0x0000001b00257306 */ /* 0x002e6a0000209000 */
[----:B------:R-:W-:Y:S01]  /*23c0*/  @P1 VIADD R34, R34, 0x1 ;  /* 0x0000000122221836 */ /* 0x000fe20000000000 */
[----:B------:R-:W-:Y:S01]  /*23d0*/  @!P2 LOP3.LUT R34, RZ, R21, RZ, 0x33, !PT ;  /* 0x00000015ff22a212 */ /* 0x000fe200078e33ff */
[----:B------:R-:W-:Y:S01]  /*23e0*/  IMAD.MOV R41, RZ, RZ, -R27 ;  /* 0x000000ffff297224 */ /* 0x000fe200078e0a1b */
[----:B------:R-:W-:Y:S01]  /*23f0*/  ISETP.NE.U32.AND P2, PT, R25, RZ, PT ;  /* 0x000000ff1900720c */ /* 0x000fe20003f45070 */
[----:B-----5:R-:W5:Y:S02]  /*2400*/  LDC R33, c[0x0][R33+0x3ec] ;  /* 0x0000fb0021217b82 */ /* 0x020f640000000800 */
[----:B------:R-:W-:-:S05]  /*2410*/  IMAD.HI.U32 R36, R3, R34, RZ ;  /* 0x0000002203247227 */ /* 0x000fca00078e00ff */
[----:B------:R-:W-:Y:S01]  /*2420*/  IADD3 R2, PT, PT, -R36, RZ, RZ ;  /* 0x000000ff24027210 */ /* 0x000fe20007ffe1ff */
[----:B-1----:R-:W1:Y:S04]  /*2430*/  MUFU.RCP R37, R37 ;  /* 0x0000002500257308 */ /* 0x002e680000001000 */
[----:B------:R-:W-:-:S05]  /*2440*/  IMAD R2, R25, R2, R34 ;  /* 0x0000000219027224 */ /* 0x000fca00078e0222 */
[----:B------:R-:W-:Y:S01]  /*2450*/  ISETP.GE.U32.AND P0, PT, R2, R25, PT ;  /* 0x000000190200720c */ /* 0x000fe20003f06070 */
[----:B-1----:R-:W-:Y:S01]  /*2460*/  VIADD R3, R37, 0xffffffe ;  /* 0x0ffffffe25037836 */ /* 0x002fe20000000000 */
[----:B------:R-:W-:-:S11]  /*2470*/  SHF.L.U32 R37, R6, 0x2, RZ ;  /* 0x0000000206257819 */ /* 0x000fd600000006ff */
[----:B------:R-:W-:Y:S01]  /*2480*/  @P0 VIADD R36, R36, 0x1 ;  /* 0x0000000124240836 */ /* 0x000fe20000000000 */
[----:B------:R-:W-:Y:S01]  /*2490*/  @P0 IADD3 R2, PT, PT, -R25, R2, RZ ;  /* 0x0000000219020210 */ /* 0x000fe20007ffe1ff */
[----:B------:R1:W0:Y:S01]  /*24a0*/  LDC R38, c[0x0][R37+0x388] ;  /* 0x0000e20025267b82 */ /* 0x0002220000000800 */
[----:B------:R-:W2:Y:S02]  /*24b0*/  F2I.FTZ.U32.TRUNC.NTZ R3, R3 ;  /* 0x0000000300037305 */ /* 0x000ea4000021f000 */
[----:B------:R-:W-:Y:S01]  /*24c0*/  ISETP.GE.U32.AND P1, PT, R2, R25, PT ;  /* 0x000000190200720c */ /* 0x000fe20003f26070 */
[----:B------:R-:W-:-:S04]  /*24d0*/  HFMA2 R2, -RZ, RZ, 0, 0 ;  /* 0x00000000ff027431 */ /* 0x000fc800000001ff */
[----:B-1----:R-:W1:Y:S01]  /*24e0*/  LDC R37, c[0x0][R37+0x3ec] ;  /* 0x0000fb0025257b82 */ /* 0x002e620000000800 */
[----:B---3--:R-:W3:Y:S07]  /*24f0*/  I2F.U32.RP R39, R35 ;  /* 0x0000002300277306 */ /* 0x008eee0000209000 */
[----:B------:R-:W-:Y:S01]  /*2500*/  @P1 VIADD R36, R36, 0x1 ;  /* 0x0000000124241836 */ /* 0x000fe20000000000 */
[----:B------:R-:W-:Y:S01]  /*2510*/  @!P2 LOP3.LUT R36, RZ, R25, RZ, 0x33, !PT ;  /* 0x00000019ff24a212 */ /* 0x000fe200078e33ff */
[----:B--2---:R-:W-:Y:S01]  /*2520*/  IMAD R41, R41, R3, RZ ;  /* 0x0000000329297224 */ /* 0x004fe200078e02ff */
[----:B------:R-:W-:-:S03]  /*2530*/  ISETP.NE.U32.AND P2, PT, R27, RZ, PT ;  /* 0x000000ff1b00720c */ /* 0x000fc60003f45070 */
[----:B------:R-:W-:Y:S02]  /*2540*/  IMAD.HI.U32 R3, R3, R41, R2 ;  /* 0x0000002903037227 */ /* 0x000fe400078e0002 */
[----:B------:R-:W2:Y:S01]  /*2550*/  LDC R41, c[0x0][R24+0x3ec] ;  /* 0x0000fb0018297b82 */ /* 0x000ea20000000800 */
[----:B---3--:R-:W3:Y:S03]  /*2560*/  MUFU.RCP R39, R39 ;  /* 0x0000002700277308 */ /* 0x008ee60000001000 */
[----:B------:R-:W-:-:S04]  /*2570*/  IMAD.HI.U32 R40, R3, R36, RZ ;  /* 0x0000002403287227 */ /* 0x000fc800078e00ff */
[----:B------:R-:W-:-:S04]  /*2580*/  IMAD.MOV R2, RZ, RZ, -R40 ;  /* 0x000000ffff027224 */ /* 0x000fc800078e0a28 */
[----:B------:R-:W-:-:S05]  /*2590*/  IMAD R2, R27, R2, R36 ;  /* 0x000000021b027224 */ /* 0x000fca00078e0224 */
[----:B------:R-:W-:Y:S02]  /*25a0*/  ISETP.GE.U32.AND P0, PT, R2, R27, PT ;  /* 0x0000001b0200720c */ /* 0x000fe40003f06070 */
[----:B---3--:R-:W-:-:S06]  /*25b0*/  IADD3 R3, PT, PT, R39, 0xffffffe, RZ ;  /* 0x0ffffffe27037810 */ /* 0x008fcc0007ffe0ff */
[----:B------:R-:W3:Y:S01]  /*25c0*/  F2I.FTZ.U32.TRUNC.NTZ R3, R3 ;  /* 0x0000000300037305 */ /* 0x000ee2000021f000 */
[----:B0-----:R-:W-:-:S04]  /*25d0*/  IMAD.MOV R43, RZ, RZ, -R38 ;  /* 0x000000ffff2b7224 */ /* 0x001fc800078e0a26 */
[----:B------:R-:W-:Y:S02]  /*25e0*/  @P0 IMAD.IADD R2, R2, 0x1, -R27 ;  /* 0x0000000102020824 */ /* 0x000fe400078e0a1b */
[----:B------:R-:W-:Y:S01]  /*25f0*/  @P0 VIADD R40, R40, 0x1 ;  /* 0x0000000128280836 */ /* 0x000fe20000000000 */
[----:B------:R-:W0:Y:S02]  /*2600*/  I2F.U32.RP R42, R38 ;  /* 0x00000026002a7306 */ /* 0x000e240000209000 */
[----:B------:R-:W-:Y:S02]  /*2610*/  ISETP.GE.U32.AND P1, PT, R2, R27, PT ;  /* 0x0000001b0200720c */ /* 0x000fe40003f26070 */
[----:B------:R-:W-:-:S05]  /*2620*/  IADD3 R2, PT, PT, RZ, -R35, RZ ;  /* 0x80000023ff027210 */ /* 0x000fca0007ffe0ff */
[----:B---3--:R-:W-:Y:S02]  /*2630*/  IMAD R39, R2, R3, RZ ;  /* 0x0000000302277224 */ /* 0x008fe400078e02ff */
        /* <DEDUP_REMOVED lines=12> */
[----:B------:R-:W0:Y:S04]  /*2700*/  F2I.FTZ.U32.TRUNC.NTZ R3, R3 ;  /* 0x0000000300037305 */ /* 0x000e28000021f000 */
[----:B------:R-:W-:Y:S02]  /*2710*/  IMAD R10, R10, R42, R19 ;  /* 0x0000002a0a0a7224 */ /* 0x000fe400078e0213 */
[----:B------:R-:W-:Y:S02]  /*2720*/  IMAD.MOV R19, RZ, RZ, -R4 ;  /* 0x000000ffff137224 */ /* 0x000fe400078e0a04 */
[----:B--2---:R-:W-:-:S02]  /*2730*/  IMAD R10, R10, R41, R18 ;  /* 0x000000290a0a7224 */ /* 0x004fc400078e0212 */
[----:B------:R-:W-:Y:S01]  /*2740*/  @P0 IADD3 R2, PT, PT, -R35, R2, RZ ;  /* 0x0000000223020210 */ /* 0x000fe20007ffe1ff */
[----:B------:R-:W-:Y:S01]  /*2750*/  IMAD R5, R14, R19, R5 ;  /* 0x000000130e057224 */ /* 0x000fe200078e0205 */
[----:B------:R-:W-:Y:S02]  /*2760*/  @P0 IADD3 R39, PT, PT, R39, 0x1, RZ ;  /* 0x0000000127270810 */ /* 0x000fe40007ffe0ff */
[----:B------:R-:W-:Y:S01]  /*2770*/  ISETP.GE.U32.AND P1, PT, R2, R35, PT ;  /* 0x000000230200720c */ /* 0x000fe20003f26070 */
[----:B------:R-:W-:Y:S01]  /*2780*/  HFMA2 R2, -RZ, RZ, 0, 0 ;  /* 0x00000000ff027431 */ /* 0x000fe200000001ff */
[----:B------:R-:W-:Y:S01]  /*2790*/  IADD3 R14, PT, PT, -R26, RZ, RZ ;  /* 0x000000ff1a0e7210 */ /* 0x000fe20007ffe1ff */
[----:B0-----:R-:W-:Y:S02]  /*27a0*/  IMAD R43, R43, R3, RZ ;  /* 0x000000032b2b7224 */ /* 0x001fe400078e02ff */
[----:B------:R-:W-:Y:S02]  /*27b0*/  IMAD R10, R5, R11, R10 ;  /* 0x0000000b050a7224 */ /* 0x000fe400078e020a */
[----:B------:R-:W-:-:S04]  /*27c0*/  IMAD.HI.U32 R2, R3, R43, R2 ;  /* 0x0000002b03027227 */ /* 0x000fc800078e0002 */
[----:B------:R-:W-:Y:S02]  /*27d0*/  IMAD R4, R15, R14, R4 ;  /* 0x0000000e0f047224 */ /* 0x000fe400078e0204 */
        /* <DEDUP_REMOVED lines=23> */
[----:B----4-:R-:W-:Y:S02]  /*2950*/  IMAD R22, R27, R23, R22 ;  /* 0x000000171b167224 */ /* 0x010fe400078e0216 */
[----:B------:R-:W-:Y:S01]  /*2960*/  IMAD R35, R35, R3, R40 ;  /* 0x0000000323237224 */ /* 0x000fe200078e0228 */
[----:B------:R-:W-:Y:S01]  /*2970*/  MOV R19, R2 ;  /* 0x0000000200137202 */ /* 0x000fe20000000f00 */
[----:B------:R-:W-:-:S02]  /*2980*/  IMAD.MOV R18, RZ, RZ, -R2 ;  /* 0x000000ffff127224 */ /* 0x000fc400078e0a02 */
[----:B-----5:R-:W-:Y:S02]  /*2990*/  IMAD R22, R35, R33, R22 ;  /* 0x0000002123167224 */ /* 0x020fe400078e0216 */
[----:B------:R-:W-:-:S04]  /*29a0*/  IMAD R18, R38, R18, R39 ;  /* 0x0000001226127224 */ /* 0x000fc800078e0227 */
[----:B-1----:R-:W-:Y:S01]  /*29b0*/  IMAD R18, R18, R37, R22 ;  /* 0x0000002512127224 */ /* 0x002fe200078e0216 */
[----:B------:R-:W-:Y:S06]  /*29c0*/  @P0 BRA `(.L_x_1256) ;  /* 0xfffffff000d00947 */ /* 0x000fec000383ffff */
[----:B------:R-:W-:Y:S05]  /*29d0*/  BSYNC.RECONVERGENT B1 ;  /* 0x0000000000017941 */ /* 0x000fea0003800200 */
.L_x_1255:
[----:B------:R-:W-:-:S09]  /*29e0*/  UISETP.NE.AND UP0, UPT, UR40, URZ, UPT ;  /* 0x000000ff2800728c */ /* 0x000fd2000bf05270 */
[----:B------:R-:W-:Y:S05]  /*29f0*/  BRA.U !UP0, `(.L_x_1254) ;  /* 0x0000000908e87547 */ /* 0x000fea000b800000 */
[----:B------:R-:W-:Y:S01]  /*2a00*/  UISETP.GE.U32.AND UP0, UPT, UR42, 0x3, UPT ;  /* 0x000000032a00788c */ /* 0x000fe2000bf06070 */
[----:B------:R-:W-:-:S08]  /*2a10*/  ISETP.NE.AND P0, PT, R12, RZ, PT ;  /* 0x000000ff0c00720c */ /* 0x000fd00003f05270 */
[----:B------:R-:W-:Y:S05]  /*2a20*/  BRA.U !UP0, `(.L_x_1257) ;  /* 0x0000000508947547 */ /* 0x000fea000b800000 */
        /* <DEDUP_REMOVED lines=24> */
[----:B------:R-:W-:Y:S02]  /*2bb0*/  VIADD R2, R20, 0xffffffe ;  /* 0x0ffffffe14027836 */ /* 0x000fe40000000000 */
[----:B------:R-:W-:Y:S02]  /*2bc0*/  IMAD.HI.U32 R13, R14, R19, RZ ;  /* 0x000000130e0d7227 */ /* 0x000fe400078e00ff */
[----:B------:R4:W-:Y:S03]  /*2bd0*/  F2I.FTZ.U32.TRUNC.NTZ R3, R2 ;  /* 0x0000000200037305 */ /* 0x0009e6000021f000 */
[----:B------:R-:W-:-:S05]  /*2be0*/  IADD3 R15, PT, PT, -R13, RZ, RZ ;  /* 0x000000ff0d0f7210 */ /* 0x000fca0007ffe1ff */
[----:B------:R-:W-:Y:S02]  /*2bf0*/  IMAD R15, R10, R15, R19 ;  /* 0x0000000f0a0f7224 */ /* 0x000fe400078e0213 */
        /* <DEDUP_REMOVED lines=9> */
[----:B------:R-:W-:Y:S01]  /*2c90*/  IMAD.HI.U32 R2, R3, R15, R2 ;  /* 0x0000000f03027227 */ /* 0x000fe200078e0002 */
[----:B------:R-:W-:-:S03]  /*2ca0*/  SHF.L.U32 R15, R6, 0x2, RZ ;  /* 0x00000002060f7819 */ /* 0x000fc600000006ff */
[----:B------:R-:W-:Y:S01]  /*2cb0*/  @P2 IADD3 R13, PT, PT, R13, 0x1, RZ ;  /* 0x000000010d0d2810 */ /* 0x000fe20007ffe0ff */
[----:B------:R4:W5:Y:S01]  /*2cc0*/  LDC R14, c[0x0][R15+0x388] ;  /* 0x0000e2000f0e7b82 */ /* 0x0009620000000800 */
[----:B------:R-:W-:Y:S02]  /*2cd0*/  @!P3 LOP3.LUT R13, RZ, R10, RZ, 0x33, !PT ;  /* 0x0000000aff0db212 */ /* 0x000fe400078e33ff */
[----:B------:R-:W-:-:S03]  /*2ce0*/  ISETP.NE.U32.AND P3, PT, R4, RZ, PT ;  /* 0x000000ff0400720c */ /* 0x000fc60003f65070 */
[----:B------:R-:W-:Y:S01]  /*2cf0*/  IMAD.HI.U32 R20, R2, R13, RZ ;  /* 0x0000000d02147227 */ /* 0x000fe200078e00ff */
[----:B---3--:R-:W-:Y:S01]  /*2d00*/  IADD3 R2, PT, PT, R22, 0xffffffe, RZ ;  /* 0x0ffffffe16027810 */ /* 0x008fe20007ffe0ff */
[----:B----4-:R-:W3:Y:S02]  /*2d10*/  LDC R15, c[0x0][R15+0x3ec] ;  /* 0x0000fb000f0f7b82 */ /* 0x010ee40000000800 */
[----:B------:R-:W-:Y:S01]  /*2d20*/  IMAD.MOV R21, RZ, RZ, -R20 ;  /* 0x000000ffff157224 */ /* 0x000fe200078e0a14 */
[----:B------:R4:W0:Y:S03]  /*2d30*/  F2I.FTZ.U32.TRUNC.NTZ R3, R2 ;  /* 0x0000000200037305 */ /* 0x000826000021f000 */
[----:B------:R-:W-:-:S05]  /*2d40*/  IMAD R21, R4, R21, R13 ;  /* 0x0000001504157224 */ /* 0x000fca00078e020d */
[----:B------:R-:W-:Y:S01]  /*2d50*/  ISETP.GE.U32.AND P1, PT, R21, R4, PT ;  /* 0x000000041500720c */ /* 0x000fe20003f26070 */
[----:B----4-:R-:W-:-:S12]  /*2d60*/  IMAD.MOV.U32 R2, RZ, RZ, RZ ;  /* 0x000000ffff027224 */ /* 0x010fd800078e00ff */
        /* <DEDUP_REMOVED lines=8> */
[----:B------:R-:W-:Y:S01]  /*2df0*/  @!P3 LOP3.LUT R20, RZ, R4, RZ, 0x33, !PT ;  /* 0x00000004ff14b212 */ /* 0x000fe200078e33ff */
[----:B------:R-:W-:Y:S01]  /*2e00*/  IMAD.MOV R23, RZ, RZ, -R14 ;  /* 0x000000ffff177224 */ /* 0x000fe200078e0a0e */
[----:B------:R-:W-:-:S03]  /*2e10*/  ISETP.NE.U32.AND P3, PT, R11, RZ, PT ;  /* 0x000000ff0b00720c */ /* 0x000fc60003f65070 */
[----:B------:R-:W-:-:S05]  /*2e20*/  IMAD.HI.U32 R21, R3, R20, RZ ;  /* 0x0000001403157227 */ /* 0x000fca00078e00ff */
[----:B------:R-:W-:Y:S01]  /*2e30*/  IADD3 R2, PT, PT, -R21, RZ, RZ ;  /* 0x000000ff15027210 */ /* 0x000fe20007ffe1ff */
[----:B0-----:R-:W0:Y:S04]  /*2e40*/  MUFU.RCP R22, R22 ;  /* 0x0000001600167308 */ /* 0x001e280000001000 */
[----:B------:R-:W-:-:S05]  /*2e50*/  IMAD R2, R11, R2, R20 ;  /* 0x000000020b027224 */ /* 0x000fca00078e0214 */
[----:B------:R-:W-:Y:S01]  /*2e60*/  ISETP.GE.U32.AND P1, PT, R2, R11, PT ;  /* 0x0000000b0200720c */ /* 0x000fe20003f26070 */
[----:B0-----:R-:W-:-:S12]  /*2e70*/  VIADD R3, R22, 0xffffffe ;  /* 0x0ffffffe16037836 */ /* 0x001fd80000000000 */
[----:B------:R-:W-:Y:S01]  /*2e80*/  @P1 IADD3 R2, PT, PT, -R11, R2, RZ ;  /* 0x000000020b021210 */ /* 0x000fe20007ffe1ff */
[----:B------:R-:W0:Y:S01]  /*2e90*/  F2I.FTZ.U32.TRUNC.NTZ R3, R3 ;  /* 0x0000000300037305 */ /* 0x000e22000021f000 */
[----:B------:R-:W-:Y:S02]  /*2ea0*/  @P1 IADD3 R21, PT, PT, R21, 0x1, RZ ;  /* 0x0000000115151810 */ /* 0x000fe40007ffe0ff */
[----:B------:R-:W-:Y:S01]  /*2eb0*/  ISETP.GE.U32.AND P2, PT, R2, R11, PT ;  /* 0x0000000b0200720c */ /* 0x000fe20003f46070 */
[----:B------:R-:W-:Y:S02]  /*2ec0*/  HFMA2 R2, -RZ, RZ, 0, 0 ;  /* 0x00000000ff027431 */ /* 0x000fe400000001ff */
[----:B0-----:R-:W-:-:S10]  /*2ed0*/  IMAD R23, R23, R3, RZ ;  /* 0x0000000317177224 */ /* 0x001fd400078e02ff */
        /* <DEDUP_REMOVED lines=26> */
.L_x_1257:
[----:B------:R-:W-:Y:S05]  /*3080*/  @!P0 BRA `(.L_x_1254) ;  /* 0x0000000400448947 */ /* 0x000fea0003800000 */
[----:B------:R-:W-:Y:S02]  /*3090*/  UISETP.NE.AND UP0, UPT, UR41, 0x1, UPT ;  /* 0x000000012900788c */ /* 0x000fe4000bf05270 */
[----:B------:R-:W-:-:S07]  /*30a0*/  UISETP.NE.AND UP1, UPT, UR39, URZ, UPT ;  /* 0x000000ff2700728c */ /* 0x000fce000bf25270 */
[----:B------:R-:W-:Y:S05]  /*30b0*/  BRA.U !UP0, `(.L_x_1258) ;  /* 0x0000000108cc7547 */ /* 0x000fea000b800000 */
        /* <DEDUP_REMOVED lines=51> */
.L_x_1258:
[----:B------:R-:W-:Y:S05]  /*33f0*/  BRA.U !UP1, `(.L_x_1254) ;  /* 0x0000000109687547 */ /* 0x000fea000b800000 */
        /* <DEDUP_REMOVED lines=26> */
.L_x_1254:
[----:B------:R-:W0:Y:S02]  /*35a0*/  LDCU UR4, c[0x0][0x3ec] ;  /* 0x00007d80ff0477ac */ /* 0x000e240008000800 */
[----:B0-----:R-:W-:Y:S02]  /*35b0*/  IMAD R18, R19, UR4, R18 ;  /* 0x0000000413127c24 */ /* 0x001fe4000f8e0212 */
[----:B------:R-:W-:-:S07]  /*35c0*/  HFMA2 R19, -RZ, RZ, 0, 0 ;  /* 0x00000000ff137431 */ /* 0x000fce00000001ff */
.L_x_1253:
[----:B------:R-:W-:Y:S05]  /*35d0*/  BSYNC.RECONVERGENT B0 ;  /* 0x0000000000007941 */ /* 0x000fea0003800200 */
.L_x_1252:
[----:B------:R-:W-:Y:S01]  /*35e0*/  ISETP.GE.AND P0, PT, R0, 0x3, PT ;  /* 0x000000030000780c */ /* 0x000fe20003f06270 */
[----:B------:R-:W-:Y:S01]  /*35f0*/  BSSY.RECONVERGENT B0, `(.L_x_1259) ;  /* 0x000019d000007945 */ /* 0x000fe20003800200 */
[----:B------:R-:W-:Y:S02]  /*3600*/  LOP3.LUT R6, R8, 0x3, RZ, 0xc0, !PT ;  /* 0x0000000308067812 */ /* 0x000fe400078ec0ff */
[----:B------:R-:W-:-:S09]  /*3610*/  CS2R R22, SRZ ;  /* 0x0000000000167805 */ /* 0x000fd2000001ff00 */
[----:B------:R-:W-:Y:S05]  /*3620*/  @!P0 BRA `(.L_x_1260) ;  /* 0x0000001800648947 */ /* 0x000fea0003800000 */
[----:B------:R-:W-:Y:S01]  /*3630*/  ISETP.GE.AND P0, PT, R8, 0x2, PT ;  /* 0x000000020800780c */ /* 0x000fe20003f06270 */
[----:B------:R-:W-:Y:S01]  /*3640*/  VIADD R23, R30, 0x2 ;  /* 0x000000021e177836 */ /* 0x000fe20000000000 */
[----:B------:R-:W-:-:S11]  /*3650*/  MOV R22, RZ ;  /* 0x000000ff00167202 */ /* 0x000fd60000000f00 */
[----:B------:R-:W-:Y:S05]  /*3660*/  @!P0 BRA `(.L_x_1261) ;  /* 0x0000001800488947 */ /* 0x000fea0003800000 */
[----:B------:R-:W0:Y:S01]  /*3670*/  LDCU UR4, c[0x0][0x450] ;  /* 0x00008a00ff0477ac */ /* 0x000e220008000800 */
[----:B------:R-:W-:Y:S01]  /*3680*/  ISETP.GE.U32.AND P0, PT, R7, 0x7, PT ;  /* 0x000000070700780c */ /* 0x000fe20003f06070 */
[----:B------:R-:W-:Y:S01]  /*3690*/  IMAD.MOV.U32 R22, RZ, RZ, RZ ;  /* 0x000000ffff167224 */ /* 0x000fe200078e00ff */
[----:B0-----:R-:W-:-:S11]  /*36a0*/  MOV R4, UR4 ;  /* 0x0000000400047c02 */ /* 0x001fd60008000f00 */
[----:B------:R-:W-:Y:S05]  /*36b0*/  @!P0 BRA `(.L_x_1262) ;  /* 0x0000000c00448947 */ /* 0x000fea0003800000 */
[----:B------:R-:W-:Y:S01]  /*36c0*/  BSSY.RECONVERGENT B1, `(.L_x_1262) ;  /* 0x00000d0000017945 */ /* 0x000fe20003800200 */
[----:B------:R-:W-:Y:S01]  /*36d0*/  IMAD.MOV.U32 R22, RZ, RZ, RZ ;  /* 0x000000ffff167224 */ /* 0x000fe200078e00ff */
[----:B------:R-:W-:Y:S01]  /*36e0*/  MOV R4, UR4 ;  /* 0x0000000400047c02 */ /* 0x000fe20008000f00 */
[----:B------:R-:W-:-:S07]  /*36f0*/  IMAD.MOV.U32 R11, RZ, RZ, RZ ;  /* 0x000000ffff0b7224 */ /* 0x000fce00078e00ff */
.L_x_1263:
[C---:B------:R-:W-:Y:S01]  /*3700*/  IADD3 R21, PT, PT, R4.reuse, -0x1, RZ ;  /* 0xffffffff04157810 */ /* 0x040fe20007ffe0ff */
[----:B------:R-:W-:Y:S01]  /*3710*/  VIADD R11, R11, 0x8 ;  /* 0x000000080b0b7836 */ /* 0x000fe20000000000 */
[C---:B------:R-:W-:Y:S02]  /*3720*/  IADD3 R5, PT, PT, R4.reuse, -0x2, RZ ;  /* 0xfffffffe04057810 */ /* 0x040fe40007ffe0ff */
[----:B------:R-:W-:Y:S01]  /*3730*/  IADD3 R14, PT, PT, R4, -0x3, RZ ;  /* 0xfffffffd040e7810 */ /* 0x000fe20007ffe0ff */
[----:B------:R-:W-:Y:S02]  /*3740*/  IMAD.SHL.U32 R21, R21, 0x4, RZ ;  /* 0x0000000415157824 */ /* 0x000fe400078e00ff */
[----:B------:R-:W-:Y:S02]  /*3750*/  IMAD.SHL.U32 R5, R5, 0x4, RZ ;  /* 0x0000000405057824 */ /* 0x000fe400078e00ff */
[----:B------:R0:W1:Y:S01]  /*3760*/  LDC R12, c[0x0][R21+0x388] ;  /* 0x0000e200150c7b82 */ /* 0x0000620000000800 */
[----:B------:R-:W-:-:S07]  /*3770*/  IMAD.SHL.U32 R14, R14, 0x4, RZ ;  /* 0x000000040e0e7824 */ /* 0x000fce00078e00ff */
        /* <DEDUP_REMOVED lines=9> */
[----:B------:R-:W-:-:S07]  /*3810*/  IADD3 R27, PT, PT, RZ, -R9, RZ ;  /* 0x80000009ff1b7210 */ /* 0x000fce0007ffe0ff */
[----:B-1----:R-:W1:Y:S08]  /*3820*/  MUFU.RCP R10, R10 ;  /* 0x0000000a000a7308 */ /* 0x002e700000001000 */
[----:B---3--:R-:W-:Y:S08]  /*3830*/  MUFU.RCP R24, R24 ;  /* 0x0000001800187308 */ /* 0x008ff00000001000 */
[----:B-----5:R-:W3:Y:S01]  /*3840*/  I2F.U32.RP R25, R15 ;  /* 0x0000000f00197306 */ /* 0x020ee20000209000 */
[----:B-1----:R-:W-:-:S07]  /*3850*/  IADD3 R2, PT, PT, R10, 0xffffffe, RZ ;  /* 0x0ffffffe0a027810 */ /* 0x002fce0007ffe0ff */
[----:B------:R1:W5:Y:S08]  /*3860*/  F2I.FTZ.U32.TRUNC.NTZ R3, R2 ;  /* 0x0000000200037305 */ /* 0x000370000021f000 */
[----:B---3--:R-:W-:Y:S01]  /*3870*/  MUFU.RCP R25, R25 ;  /* 0x0000001900197308 */ /* 0x008fe20000001000 */
[----:B-1----:R-:W-:Y:S02]  /*3880*/  HFMA2 R2, -RZ, RZ, 0, 0 ;  /* 0x00000000ff027431 */ /* 0x002fe400000001ff */
[----:B-----5:R-:W-:-:S04]  /*3890*/  IMAD R13, R13, R3, RZ ;  /* 0x000000030d0d7224 */ /* 0x020fc800078e02ff */
[----:B------:R-:W-:Y:S01]  /*38a0*/  IMAD.HI.U32 R20, R3, R13, R2 ;  /* 0x0000000d03147227 */ /* 0x000fe200078e0002 */
[----:B------:R-:W-:-:S04]  /*38b0*/  IADD3 R2, PT, PT, R24, 0xffffffe, RZ ;  /* 0x0ffffffe18027810 */ /* 0x000fc80007ffe0ff */
[----:B------:R1:W3:Y:S01]  /*38c0*/  F2I.FTZ.U32.TRUNC.NTZ R3, R2 ;  /* 0x0000000200037305 */ /* 0x0002e2000021f000 */
[----:B------:R-:W-:-:S04]  /*38d0*/  IMAD.HI.U32 R10, R20, R23, RZ ;  /* 0x00000017140a7227 */ /* 0x000fc800078e00ff */
[----:B------:R-:W-:-:S04]  /*38e0*/  IMAD.MOV R13, RZ, RZ, -R10 ;  /* 0x000000ffff0d7224 */ /* 0x000fc800078e0a0a */
[----:B------:R-:W-:Y:S02]  /*38f0*/  IMAD R13, R12, R13, R23 ;  /* 0x0000000d0c0d7224 */ /* 0x000fe400078e0217 */
[----:B-1----:R-:W-:-:S03]  /*3900*/  IMAD.MOV.U32 R2, RZ, RZ, RZ ;  /* 0x000000ffff027224 */ /* 0x002fc600078e00ff */
[----:B------:R-:W-:Y:S01]  /*3910*/  ISETP.GE.U32.AND P0, PT, R13, R12, PT ;  /* 0x0000000c0d00720c */ /* 0x000fe20003f06070 */
[----:B---3--:R-:W-:-:S04]  /*3920*/  IMAD R27, R27, R3, RZ ;  /* 0x000000031b1b7224 */ /* 0x008fc800078e02ff */
[----:B------:R-:W-:-:S04]  /*3930*/  IMAD.HI.U32 R3, R3, R27, R2 ;  /* 0x0000001b03037227 */ /* 0x000fc800078e0002 */
[----:B------:R-:W-:-:S04]  /*3940*/  IMAD.MOV R27, RZ, RZ, -R15 ;  /* 0x000000ffff1b7224 */ /* 0x000fc800078e0a0f */
[----:B------:R-:W-:Y:S01]  /*3950*/  @P0 IMAD.IADD R13, R13, 0x1, -R12 ;  /* 0x000000010d0d0824 */ /* 0x000fe200078e0a0c */
[----:B------:R-:W-:-:S04]  /*3960*/  @P0 IADD3 R10, PT, PT, R10, 0x1, RZ ;  /* 0x000000010a0a0810 */ /* 0x000fc80007ffe0ff */
[----:B------:R-:W-:Y:S01]  /*3970*/  ISETP.GE.U32.AND P1, PT, R13, R12, PT ;  /* 0x0000000c0d00720c */ /* 0x000fe20003f26070 */
[----:B------:R-:W-:-:S04]  /*3980*/  VIADD R13, R4, 0xfffffffc ;  /* 0xfffffffc040d7836 */ /* 0x000fc80000000000 */
[----:B------:R-:W-:-:S04]  /*3990*/  IMAD.SHL.U32 R13, R13, 0x4, RZ ;  /* 0x000000040d0d7824 */ /* 0x000fc800078e00ff */
[----:B------:R1:W3:Y:S04]  /*39a0*/  LDC R24, c[0x0][R13+0x388] ;  /* 0x0000e2000d187b82 */ /* 0x0002e80000000800 */
[----:B------:R-:W-:Y:S02]  /*39b0*/  @P1 IADD3 R10, PT, PT, R10, 0x1, RZ ;  /* 0x000000010a0a1810 */ /* 0x000fe40007ffe0ff */
[----:B------:R-:W-:Y:S02]  /*39c0*/  @!P2 LOP3.LUT R10, RZ, R12, RZ, 0x33, !PT ;  /* 0x0000000cff0aa212 */ /* 0x000fe400078e33ff */
[----:B------:R-:W-:Y:S01]  /*39d0*/  ISETP.NE.U32.AND P2, PT, R9, RZ, PT ;  /* 0x000000ff0900720c */ /* 0x000fe20003f45070 */
[----:B-1----:R-:W1:Y:S02]  /*39e0*/  LDC R13, c[0x0][R13+0x3ec] ;  /* 0x0000fb000d0d7b82 */ /* 0x002e640000000800 */
[----:B------:R-:W-:-:S04]  /*39f0*/  IMAD.HI.U32 R20, R3, R10, RZ ;  /* 0x0000000a03147227 */ /* 0x000fc800078e00ff */
[----:B------:R-:W-:Y:S01]  /*3a00*/  VIADD R3, R25, 0xffffffe ;  /* 0x0ffffffe19037836 */ /* 0x000fe20000000000 */
[----:B------:R-:W-:Y:S01]  /*3a10*/  IADD3 R2, PT, PT, -R20, RZ, RZ ;  /* 0x000000ff14027210 */ /* 0x000fe20007ffe1ff */
[----:B------:R-:W-:-:S04]  /*3a20*/  VIADD R25, R4, 0xfffffffb ;  /* 0xfffffffb04197836 */ /* 0x000fc80000000000 */
[----:B------:R-:W-:Y:S01]  /*3a30*/  IMAD R2, R9, R2, R10 ;  /* 0x0000000209027224 */ /* 0x000fe200078e020a */
[----:B------:R-:W5:Y:S01]  /*3a40*/  F2I.FTZ.U32.TRUNC.NTZ R3, R3 ;  /* 0x0000000300037305 */ /* 0x000f62000021f000 */
[----:B------:R-:W-:-:S03]  /*3a50*/  IMAD.SHL.U32 R25, R25, 0x4, RZ ;  /* 0x0000000419197824 */ /* 0x000fc600078e00ff */
[----:B------:R-:W-:Y:S01]  /*3a60*/  ISETP.GE.U32.AND P0, PT, R2, R9, PT ;  /* 0x000000090200720c */ /* 0x000fe20003f06070 */
[----:B-----5:R-:W-:-:S12]  /*3a70*/  IMAD R27, R27, R3, RZ ;  /* 0x000000031b1b7224 */ /* 0x020fd800078e02ff */
[----:B------:R-:W-:Y:S02]  /*3a80*/  @P0 IADD3 R2, PT, PT, -R9, R2, RZ ;  /* 0x0000000209020210 */ /* 0x000fe40007ffe1ff */
[----:B------:R-:W-:Y:S02]  /*3a90*/  @P0 IADD3 R20, PT, PT, R20, 0x1, RZ ;  /* 0x0000000114140810 */ /* 0x000fe40007ffe0ff */
[----:B------:R-:W-:Y:S01]  /*3aa0*/  ISETP.GE.U32.AND P1, PT, R2, R9, PT ;  /* 0x000000090200720c */ /* 0x000fe20003f26070 */
[----:B------:R-:W-:Y:S01]  /*3ab0*/  HFMA2 R2, -RZ, RZ, 0, 0 ;  /* 0x00000000ff027431 */ /* 0x000fe200000001ff */
[----:B---3--:R-:W3:Y:S04]  /*3ac0*/  I2F.U32.RP R26, R24 ;  /* 0x00000018001a7306 */ /* 0x008ee80000209000 */
[----:B------:R-:W-:Y:S01]  /*3ad0*/  IMAD.HI.U32 R3, R3, R27, R2 ;  /* 0x0000001b03037227 */ /* 0x000fe200078e0002 */
[----:B------:R-:W-:Y:S01]  /*3ae0*/  IADD3 R35, PT, PT, RZ, -R24, RZ ;  /* 0x80000018ff237210 */ /* 0x000fe20007ffe0ff */
[----:B------:R5:W0:Y:S05]  /*3af0*/  LDC R27, c[0x0][R25+0x388] ;  /* 0x0000e200191b7b82 */ /* 0x000a2a0000000800 */
[----:B------:R-:W-:-:S02]  /*3b00*/  @P1 IADD3 R20, PT, PT, R20, 0x1, RZ ;  /* 0x0000000114141810 */ /* 0x000fc40007ffe0ff */
[----:B------:R-:W-:Y:S01]  /*3b10*/  @!P2 LOP3.LUT R20, RZ, R9, RZ, 0x33, !PT ;  /* 0x00000009ff14a212 */ /* 0x000fe200078e33ff */
[----:B-----5:R-:W5:Y:S01]  /*3b20*/  LDC R25, c[0x0][R25+0x3ec] ;  /* 0x0000fb0019197b82 */ /* 0x020f620000000800 */
[----:B------:R-:W-:Y:S01]  /*3b30*/  ISETP.NE.U32.AND P2, PT, R15, RZ, PT ;  /* 0x000000ff0f00720c */ /* 0x000fe20003f45070 */
[----:B---3--:R-:W3:Y:S02]  /*3b40*/  MUFU.RCP R26, R26 ;  /* 0x0000001a001a7308 */ /* 0x008ee40000001000 */
[----:B------:R-:W-:-:S04]  /*3b50*/  IMAD.HI.U32 R33, R3, R20, RZ ;  /* 0x0000001403217227 */ /* 0x000fc800078e00ff */
[----:B------:R-:W-:-:S04]  /*3b60*/  IMAD.MOV R2, RZ, RZ, -R33 ;  /* 0x000000ffff027224 */ /* 0x000fc800078e0a21 */
[----:B------:R-:W-:-:S05]  /*3b70*/  IMAD R2, R15, R2, R20 ;  /* 0x000000020f027224 */ /* 0x000fca00078e0214 */
[----:B------:R-:W-:Y:S02]  /*3b80*/  ISETP.GE.U32.AND P0, PT, R2, R15, PT ;  /* 0x0000000f0200720c */ /* 0x000fe40003f06070 */
[----:B---3--:R-:W-:-:S06]  /*3b90*/  IADD3 R3, PT, PT, R26, 0xffffffe, RZ ;  /* 0x0ffffffe1a037810 */ /* 0x008fcc0007ffe0ff */
[----:B------:R-:W3:Y:S05]  /*3ba0*/  F2I.FTZ.U32.TRUNC.NTZ R3, R3 ;  /* 0x0000000300037305 */ /* 0x000eea000021f000 */
[----:B------:R-:W-:Y:S01]  /*3bb0*/  @P0 IMAD.IADD R2, R2, 0x1, -R15 ;  /* 0x0000000102020824 */ /* 0x000fe200078e0a0f */
[----:B------:R-:W-:-:S04]  /*3bc0*/  @P0 IADD3 R33, PT, PT, R33, 0x1, RZ ;  /* 0x0000000121210810 */ /* 0x000fc80007ffe0ff */
[----:B------:R-:W-:Y:S01]  /*3bd0*/  ISETP.GE.U32.AND P1, PT, R2, R15, PT ;  /* 0x0000000f0200720c */ /* 0x000fe20003f26070 */
[----:B------:R-:W-:Y:S01]  /*3be0*/  VIADD R2, R4, 0xfffffffa ;  /* 0xfffffffa04027836 */ /* 0x000fe20000000000 */
[----:B0-----:R-:W0:Y:S03]  /*3bf0*/  I2F.U32.RP R34, R27 ;  /* 0x0000001b00227306 */ /* 0x001e260000209000 */
[----:B------:R-:W-:Y:S02]  /*3c00*/  IMAD.SHL.U32 R26, R2, 0x4, RZ ;  /* 0x00000004021a7824 */ /* 0x000fe400078e00ff */
[----:B---3--:R-:W-:Y:S02]  /*3c10*/  IMAD R35, R35, R3, RZ ;  /* 0x0000000323237224 */ /* 0x008fe400078e02ff */
[----:B------:R-:W-:-:S04]  /*3c20*/  IMAD.MOV.U32 R2, RZ, RZ, RZ ;  /* 0x000000ffff027224 */ /* 0x000fc800078e00ff */
[----:B------:R-:W-:Y:S01]  /*3c30*/  IMAD.HI.U32 R2, R3, R35, R2 ;  /* 0x0000002303027227 */ /* 0x000fe200078e0002 */
[----:B------:R-:W-:Y:S01]  /*3c40*/  @P1 IADD3 R33, PT, PT, R33, 0x1, RZ ;  /* 0x0000000121211810 */ /* 0x000fe20007ffe0ff */
[----:B------:R3:W2:Y:S01]  /*3c50*/  LDC R35, c[0x0][R26+0x388] ;  /* 0x0000e2001a237b82 */ /* 0x0006a20000000800 */
[----:B------:R-:W-:Y:S02]  /*3c60*/  @!P2 LOP3.LUT R33, RZ, R15, RZ, 0x33, !PT ;  /* 0x0000000fff21a212 */ /* 0x000fe400078e33ff */
[----:B------:R-:W-:Y:S01]  /*3c70*/  ISETP.NE.U32.AND P2, PT, R24, RZ, PT ;  /* 0x000000ff1800720c */ /* 0x000fe20003f45070 */
[----:B0-----:R-:W0:Y:S02]  /*3c80*/  MUFU.RCP R34, R34 ;  /* 0x0000002200227308 */ /* 0x001e240000001000 */
[----:B------:R-:W-:Y:S02]  /*3c90*/  IMAD.HI.U32 R36, R2, R33, RZ ;  /* 0x0000002102247227 */ /* 0x000fe400078e00ff */
[----:B---3--:R-:W3:Y:S03]  /*3ca0*/  LDC R26, c[0x0][R26+0x3ec] ;  /* 0x0000fb001a1a7b82 */ /* 0x008ee60000000800 */
[----:B------:R-:W-:-:S05]  /*3cb0*/  IADD3 R37, PT, PT, -R36, RZ, RZ ;  /* 0x000000ff24257210 */ /* 0x000fca0007ffe1ff */
[----:B------:R-:W-:-:S05]  /*3cc0*/  IMAD R37, R24, R37, R33 ;  /* 0x0000002518257224 */ /* 0x000fca00078e0221 */
[----:B------:R-:W-:Y:S01]  /*3cd0*/  ISETP.GE.U32.AND P0, PT, R37, R24, PT ;  /* 0x000000182500720c */ /* 0x000fe20003f06070 */
[----:B0-----:R-:W-:Y:S02]  /*3ce0*/  VIADD R2, R34, 0xffffffe ;  /* 0x0ffffffe22027836 */ /* 0x001fe40000000000 */
[C---:B------:R-:W-:Y:S02]  /*3cf0*/  VIADD R34, R4.reuse, 0xfffffff9 ;  /* 0xfffffff904227836 */ /* 0x040fe40000000000 */
[----:B------:R0:W4:Y:S01]  /*3d00*/  F2I.FTZ.U32.TRUNC.NTZ R3, R2 ;  /* 0x0000000200037305 */ /* 0x000122000021f000 */
[----:B------:R-:W-:Y:S02]  /*3d10*/  VIADD R4, R4, 0xfffffff8 ;  /* 0xfffffff804047836 */ /* 0x000fe40000000000 */
[----:B------:R-:W-:-:S05]  /*3d20*/  IMAD.SHL.U32 R34, R34, 0x4, RZ ;  /* 0x0000000422227824 */ /* 0x000fca00078e00ff */
[----:B------:R-:W-:Y:S01]  /*3d30*/  @P0 IADD3 R37, PT, PT, -R24, R37, RZ ;  /* 0x0000002518250210 */ /* 0x000fe20007ffe1ff */
[----:B0-----:R-:W-:Y:S01]  /*3d40*/  HFMA2 R2, -RZ, RZ, 0, 0 ;  /* 0x00000000ff027431 */ /* 0x001fe200000001ff */
[----:B------:R-:W-:Y:S02]  /*3d50*/  @P0 IADD3 R36, PT, PT, R36, 0x1, RZ ;  /* 0x0000000124240810 */ /* 0x000fe40007ffe0ff */
[----:B------:R-:W-:Y:S01]  /*3d60*/  ISETP.GE.U32.AND P1, PT, R37, R24, PT ;  /* 0x000000182500720c */ /* 0x000fe20003f26070 */
[----:B------:R-:W-:-:S04]  /*3d70*/  IMAD.MOV R37, RZ, RZ, -R27 ;  /* 0x000000ffff257224 */ /* 0x000fc800078e0a1b */
[----:B----4-:R-:W-:-:S04]  /*3d80*/  IMAD R37, R37, R3, RZ ;  /* 0x0000000325257224 */ /* 0x010fc800078e02ff */
[----:B------:R-:W-:Y:S01]  /*3d90*/  IMAD.HI.U32 R3, R3, R37, R2 ;  /* 0x0000002503037227 */ /* 0x000fe200078e0002 */
[----:B--2---:R-:W0:Y:S01]  /*3da0*/  I2F.U32.RP R39, R35 ;  /* 0x0000002300277306 */ /* 0x004e220000209000 */
[----:B------:R2:W4:Y:S01]  /*3db0*/  LDC R37, c[0x0][R34+0x388] ;  /* 0x0000e20022257b82 */ /* 0x0005220000000800 */
[----:B------:R-:W-:Y:S02]  /*3dc0*/  IADD3 R43, PT, PT, RZ, -R35, RZ ;  /* 0x80000023ff2b7210 */ /* 0x000fe40007ffe0ff */
[----:B------:R-:W-:Y:S02]  /*3dd0*/  @P1 IADD3 R36, PT, PT, R36, 0x1, RZ ;  /* 0x0000000124241810 */ /* 0x000fe40007ffe0ff */
[----:B------:R-:W-:Y:S02]  /*3de0*/  @!P2 LOP3.LUT R36, RZ, R24, RZ, 0x33, !PT ;  /* 0x00000018ff24a212 */ /* 0x000fe400078e33ff */
[----:B------:R-:W-:Y:S01]  /*3df0*/  ISETP.NE.U32.AND P2, PT, R27, RZ, PT ;  /* 0x000000ff1b00720c */ /* 0x000fe20003f45070 */
[----:B--2---:R-:W2:Y:S02]  /*3e00*/  LDC R34, c[0x0][R34+0x3ec] ;  /* 0x0000fb0022227b82 */ /* 0x004ea40000000800 */
[----:B------:R-:W-:Y:S01]  /*3e10*/  IMAD.HI.U32 R38, R3, R36, RZ ;  /* 0x0000002403267227 */ /* 0x000fe200078e00ff */
[----:B0-----:R-:W0:Y:S03]  /*3e20*/  MUFU.RCP R39, R39 ;  /* 0x0000002700277308 */ /* 0x001e260000001000 */
[----:B------:R-:W-:-:S04]  /*3e30*/  IMAD.MOV R2, RZ, RZ, -R38 ;  /* 0x000000ffff027224 */ /* 0x000fc800078e0a26 */
[----:B------:R-:W-:-:S05]  /*3e40*/  IMAD R2, R27, R2, R36 ;  /* 0x000000021b027224 */ /* 0x000fca00078e0224 */
[----:B------:R-:W-:Y:S02]  /*3e50*/  ISETP.GE.U32.AND P0, PT, R2, R27, PT ;  /* 0x0000001b0200720c */ /* 0x000fe40003f06070 */
[----:B0-----:R-:W-:Y:S01]  /*3e60*/  IADD3 R3, PT, PT, R39, 0xffffffe, RZ ;  /* 0x0ffffffe27037810 */ /* 0x001fe20007ffe0ff */
[----:B------:R-:W-:-:S10]  /*3e70*/  IMAD.SHL.U32 R39, R4, 0x4, RZ ;  /* 0x0000000404277824 */ /* 0x000fd400078e00ff */
[----:B------:R-:W-:Y:S01]  /*3e80*/  @P0 IMAD.IADD R2, R2, 0x1, -R27 ;  /* 0x0000000102020824 */ /* 0x000fe200078e0a1b */
[----:B------:R-:W0:Y:S01]  /*3e90*/  F2I.FTZ.U32.TRUNC.NTZ R3, R3 ;  /* 0x0000000300037305 */ /* 0x000e22000021f000 */
[----:B------:R1:W5:Y:S01]  /*3ea0*/  LDC R40, c[0x0][R39+0x388] ;  /* 0x0000e20027287b82 */ /* 0x0003620000000800 */
[----:B------:R-:W-:Y:S02]  /*3eb0*/  @P0 IADD3 R38, PT, PT, R38, 0x1, RZ ;  /* 0x0000000126260810 */ /* 0x000fe40007ffe0ff */
[----:B------:R-:W-:Y:S01]  /*3ec0*/  ISETP.GE.U32.AND P1, PT, R2, R27, PT ;  /* 0x0000001b0200720c */ /* 0x000fe20003f26070 */
[----:B------:R-:W-:-:S04]  /*3ed0*/  IMAD.MOV.U32 R2, RZ, RZ, RZ ;  /* 0x000000ffff027224 */ /* 0x000fc800078e00ff */
[----:B-1----:R-:W1:Y:S01]  /*3ee0*/  LDC R39, c[0x0][R39+0x3ec] ;  /* 0x0000fb0027277b82 */ /* 0x002e620000000800 */
[----:B----4-:R-:W4:Y:S01]  /*3ef0*/  I2F.U32.RP R41, R37 ;  /* 0x0000002500297306 */ /* 0x010f220000209000 */
[----:B0-----:R-:W-:-:S06]  /*3f00*/  IMAD R43, R43, R3, RZ ;  /* 0x000000032b2b7224 */ /* 0x001fcc00078e02ff */
[----:B------:R-:W-:Y:S01]  /*3f10*/  @P1 IADD3 R38, PT, PT, R38, 0x1, RZ ;  /* 0x0000000126261810 */ /* 0x000fe20007ffe0ff */
[----:B------:R-:W-:Y:S01]  /*3f20*/  IMAD.HI.U32 R3, R3, R43, R2 ;  /* 0x0000002b03037227 */ /* 0x000fe200078e0002 */
[----:B------:R-:W-:Y:S02]  /*3f30*/  @!P2 LOP3.LUT R38, RZ, R27, RZ, 0x33, !PT ;  /* 0x0000001bff26a212 */ /* 0x000fe400078e33ff */
[----:B------:R-:W-:-:S03]  /*3f40*/  ISETP.NE.U32.AND P2, PT, R35, RZ, PT ;  /* 0x000000ff2300720c */ /* 0x000fc60003f45070 */
[----:B------:R-:W-:Y:S01]  /*3f50*/  IMAD.HI.U32 R42, R3, R38, RZ ;  /* 0x00000026032a7227 */ /* 0x000fe200078e00ff */
[----:B----4-:R-:W0:Y:S04]  /*3f60*/  MUFU.RCP R41, R41 ;  /* 0x0000002900297308 */ /* 0x010e280000001000 */
[----:B------:R-:W-:-:S05]  /*3f70*/  IADD3 R2, PT, PT, -R42, RZ, RZ ;  /* 0x000000ff2a027210 */ /* 0x000fca0007ffe1ff */
[----:B------:R-:W-:-:S05]  /*3f80*/  IMAD R2, R35, R2, R38 ;  /* 0x0000000223027224 */ /* 0x000fca00078e0226 */
[----:B------:R-:W-:Y:S01]  /*3f90*/  ISETP.GE.U32.AND P0, PT, R2, R35, PT ;  /* 0x000000230200720c */ /* 0x000fe20003f06070 */
[----:B0-----:R-:W-:Y:S01]  /*3fa0*/  VIADD R3, R41, 0xffffffe ;  /* 0x0ffffffe29037836 */ /* 0x001fe20000000000 */
[----:B-----5:R-:W0:Y:S11]  /*3fb0*/  I2F.U32.RP R43, R40 ;  /* 0x00000028002b7306 */ /* 0x020e360000209000 */
[----:B------:R-:W-:-:S02]  /*3fc0*/  @P0 IADD3 R2, PT, PT, -R35, R2, RZ ;  /* 0x0000000223020210 */ /* 0x000fc40007ffe1ff */
[----:B------:R-:W-:Y:S01]  /*3fd0*/  @P0 IADD3 R42, PT, PT, R42, 0x1, RZ ;  /* 0x000000012a2a0810 */ /* 0x000fe20007ffe0ff */
[----:B------:R-:W4:Y:S01]  /*3fe0*/  F2I.FTZ.U32.TRUNC.NTZ R3, R3 ;  /* 0x0000000300037305 */ /* 0x000f22000021f000 */
[----:B------:R-:W-:Y:S01]  /*3ff0*/  ISETP.GE.U32.AND P1, PT, R2, R35, PT ;  /* 0x000000230200720c */ /* 0x000fe20003f26070 */
[----:B------:R-:W-:-:S06]  /*4000*/  IMAD.MOV R2, RZ, RZ, -R37 ;  /* 0x000000ffff027224 */ /* 0x000fcc00078e0a25 */
[----:B0-----:R-:W0:Y:S06]  /*4010*/  MUFU.RCP R43, R43 ;  /* 0x0000002b002b7308 */ /* 0x001e2c0000001000 */
[----:B------:R-:W-:Y:S01]  /*4020*/  @P1 VIADD R42, R42, 0x1 ;  /* 0x000000012a2a1836 */ /* 0x000fe20000000000 */
[----:B------:R-:W-:Y:S01]  /*4030*/  @!P2 LOP3.LUT R42, RZ, R35, RZ, 0x33, !PT ;  /* 0x00000023ff2aa212 */ /* 0x000fe200078e33ff */
[----:B----4-:R-:W-:Y:S02]  /*4040*/  IMAD R41, R2, R3, RZ ;  /* 0x0000000302297224 */ /* 0x010fe400078e02ff */
[----:B------:R-:W-:Y:S01]  /*4050*/  HFMA2 R2, -RZ, RZ, 0, 0 ;  /* 0x00000000ff027431 */ /* 0x000fe200000001ff */
[----:B------:R-:W-:-:S04]  /*4060*/  ISETP.NE.U32.AND P2, PT, R37, RZ, PT ;  /* 0x000000ff2500720c */ /* 0x000fc80003f45070 */
[----:B------:R-:W-:Y:S01]  /*4070*/  IMAD.HI.U32 R41, R3, R41, R2 ;  /* 0x0000002903297227 */ /* 0x000fe200078e0002 */
[----:B0-----:R-:W-:-:S05]  /*4080*/  IADD3 R3, PT, PT, R43, 0xffffffe, RZ ;  /* 0x0ffffffe2b037810 */ /* 0x001fca0007ffe0ff */
[----:B------:R-:W-:Y:S01]  /*4090*/  IMAD.HI.U32 R41, R41, R42, RZ ;  /* 0x0000002a29297227 */ /* 0x000fe200078e00ff */
[----:B------:R-:W-:-:S03]  /*40a0*/  IADD3 R43, PT, PT, RZ, -R40, RZ ;  /* 0x80000028ff2b7210 */ /* 0x000fc60007ffe0ff */
[----:B------:R-:W-:Y:S01]  /*40b0*/  IMAD.MOV R2, RZ, RZ, -R41 ;  /* 0x000000ffff027224 */ /* 0x000fe200078e0a29 */
[----:B------:R-:W0:Y:S03]  /*40c0*/  F2I.FTZ.U32.TRUNC.NTZ R3, R3 ;  /* 0x0000000300037305 */ /* 0x000e26000021f000 */
        /* <DEDUP_REMOVED lines=16> */
[----:B------:R-:W-:Y:S01]  /*41d0*/  IMAD R9, R9, R23, R10 ;  /* 0x0000001709097224 */ /* 0x000fe200078e020a */
[----:B------:R-:W-:Y:S01]  /*41e0*/  IADD3 R3, PT, PT, -R2, RZ, RZ ;  /* 0x000000ff02037210 */ /* 0x000fe20007ffe1ff */
[----:B------:R-:W-:Y:S02]  /*41f0*/  IMAD.MOV R10, RZ, RZ, -R33 ;  /* 0x000000ffff0a7224 */ /* 0x000fe400078e0a21 */
        /* <DEDUP_REMOVED lines=22> */
[----:B------:R-:W-:Y:S01]  /*4360*/  IADD3 R22, PT, PT, -R2, RZ, RZ ;  /* 0x000000ff02167210 */ /* 0x000fe20007ffe1ff */
[----:B------:R-:W-:Y:S02]  /*4370*/  IMAD.MOV.U32 R23, RZ, RZ, R2 ;  /* 0x000000ffff177224 */ /* 0x000fe400078e0002 */
[----:B--2---:R-:W-:Y:S02]  /*4380*/  IMAD R34, R37, R34, R25 ;  /* 0x0000002225227224 */ /* 0x004fe400078e0219 */
[----:B------:R-:W-:-:S04]  /*4390*/  IMAD R22, R40, R22, R41 ;  /* 0x0000001628167224 */ /* 0x000fc800078e0229 */
[----:B-1----:R-:W-:Y:S01]  /*43a0*/  IMAD R22, R22, R39, R34 ;  /* 0x0000002716167224 */ /* 0x002fe200078e0222 */
[----:B------:R-:W-:Y:S06]  /*43b0*/  @P0 BRA `(.L_x_1263) ;  /* 0xfffffff000d00947 */ /* 0x000fec000383ffff */
[----:B------:R-:W-:Y:S05]  /*43c0*/  BSYNC.RECONVERGENT B1 ;  /* 0x0000000000017941 */ /* 0x000fea0003800200 */
.L_x_1262:
[----:B------:R-:W-:-:S09]  /*43d0*/  UISETP.NE.AND UP0, UPT, UR40, URZ, UPT ;  /* 0x000000ff2800728c */ /* 0x000fd2000bf05270 */
[----:B------:R-:W-:Y:S05]  /*43e0*/  BRA.U !UP0, `(.L_x_1261) ;  /* 0x0000000908e87547 */ /* 0x000fea000b800000 */
[----:B------:R-:W-:Y:S01]  /*43f0*/  UISETP.GE.U32.AND UP0, UPT, UR42, 0x3, UPT ;  /* 0x000000032a00788c */ /* 0x000fe2000bf06070 */
[----:B------:R-:W-:-:S08]  /*4400*/  ISETP.NE.AND P0, PT, R6, 0x1, PT ;  /* 0x000000010600780c */ /* 0x000fd00003f05270 */
        /* <DEDUP_REMOVED lines=28> */
[----:B------:R-:W-:-:S04]  /*45d0*/  IMAD.HI.U32 R14, R14, R23, RZ ;  /* 0x000000170e0e7227 */ /* 0x000fc800078e00ff */
[----:B------:R-:W-:-:S04]  /*45e0*/  IMAD.MOV R15, RZ, RZ, -R14 ;  /* 0x000000ffff0f7224 */ /* 0x000fc800078e0a0e */
[----:B------:R-:W-:Y:S02]  /*45f0*/  IMAD R15, R10, R15, R23 ;  /* 0x0000000f0a0f7224 */ /* 0x000fe400078e0217 */
[----:B----4-:R-:W-:-:S03]  /*4600*/  HFMA2 R2, -RZ, RZ, 0, 0 ;  /* 0x00000000ff027431 */ /* 0x010fc600000001ff */
[----:B------:R-:W-:Y:S01]  /*4610*/  ISETP.GE.U32.AND P1, PT, R15, R10, PT ;  /* 0x0000000a0f00720c */ /* 0x000fe20003f26070 */
[----:B---3--:R-:W3:Y:S01]  /*4620*/  I2F.U32.RP R24, R12 ;  /* 0x0000000c00187306 */ /* 0x008ee20000209000 */
[----:B------:R-:W-:-:S11]  /*4630*/  IMAD.MOV R25, RZ, RZ, -R12 ;  /* 0x000000ffff197224 */ /* 0x000fd600078e0a0c */
[----:B------:R-:W-:Y:S02]  /*4640*/  @P1 IMAD.IADD R15, R15, 0x1, -R10 ;  /* 0x000000010f0f1824 */ /* 0x000fe400078e0a0a */
[----:B------:R-:W-:-:S03]  /*4650*/  @P1 VIADD R14, R14, 0x1 ;  /* 0x000000010e0e1836 */ /* 0x000fc60000000000 */
[----:B------:R-:W-:Y:S02]  /*4660*/  ISETP.GE.U32.AND P2, PT, R15, R10, PT ;  /* 0x0000000a0f00720c */ /* 0x000fe40003f46070 */
[----:B------:R-:W-:Y:S01]  /*4670*/  IADD3 R15, PT, PT, RZ, -R5, RZ ;  /* 0x80000005ff0f7210 */ /* 0x000fe20007ffe0ff */
[----:B---3--:R-:W3:Y:S04]  /*4680*/  MUFU.RCP R24, R24 ;  /* 0x0000001800187308 */ /* 0x008ee80000001000 */
[----:B------:R-:W-:-:S04]  /*4690*/  IMAD R15, R15, R3, RZ ;  /* 0x000000030f0f7224 */ /* 0x000fc800078e02ff */
        /* <DEDUP_REMOVED lines=11> */
[----:B------:R-:W-:Y:S01]  /*4750*/  ISETP.GE.U32.AND P1, PT, R2, R5, PT ;  /* 0x000000050200720c */ /* 0x000fe20003f26070 */
[----:B---3--:R-:W-:-:S12]  /*4760*/  IMAD R25, R25, R3, RZ ;  /* 0x0000000319197224 */ /* 0x008fd800078e02ff */
[----:B------:R-:W-:Y:S02]  /*4770*/  @P1 IADD3 R2, PT, PT, -R5, R2, RZ ;  /* 0x0000000205021210 */ /* 0x000fe40007ffe1ff */
[----:B------:R-:W-:Y:S02]  /*4780*/  @P1 IADD3 R21, PT, PT, R21, 0x1, RZ ;  /* 0x0000000115151810 */ /* 0x000fe40007ffe0ff */
[----:B------:R-:W-:Y:S01]  /*4790*/  ISETP.GE.U32.AND P2, PT, R2, R5, PT ;  /* 0x000000050200720c */ /* 0x000fe20003f46070 */
[----:B------:R-:W-:-:S05]  /*47a0*/  HFMA2 R2, -RZ, RZ, 0, 0 ;  /* 0x00000000ff027431 */ /* 0x000fca00000001ff */
[----:B------:R-:W-:Y:S01]  /*47b0*/  IMAD.HI.U32 R2, R3, R25, R2 ;  /* 0x0000001903027227 */ /* 0x000fe200078e0002 */
[----:B-----5:R-:W3:Y:S06]  /*47c0*/  I2F.U32.RP R26, R15 ;  /* 0x0000000f001a7306 */ /* 0x020eec0000209000 */
[----:B------:R-:W-:Y:S01]  /*47d0*/  @P2 VIADD R21, R21, 0x1 ;  /* 0x0000000115152836 */ /* 0x000fe20000000000 */
[----:B------:R-:W-:Y:S02]  /*47e0*/  @!P3 LOP3.LUT R21, RZ, R5, RZ, 0x33, !PT ;  /* 0x00000005ff15b212 */ /* 0x000fe400078e33ff */
[----:B------:R-:W-:-:S03]  /*47f0*/  ISETP.NE.U32.AND P3, PT, R12, RZ, PT ;  /* 0x000000ff0c00720c */ /* 0x000fc60003f65070 */
[----:B------:R-:W-:Y:S01]  /*4800*/  IMAD.HI.U32 R24, R2, R21, RZ ;  /* 0x0000001502187227 */ /* 0x000fe200078e00ff */
[----:B---3--:R-:W3:Y:S03]  /*4810*/  MUFU.RCP R26, R26 ;  /* 0x0000001a001a7308 */ /* 0x008ee60000001000 */
[----:B------:R-:W-:-:S04]  /*4820*/  IMAD.MOV R25, RZ, RZ, -R24 ;  /* 0x000000ffff197224 */ /* 0x000fc800078e0a18 */
[----:B------:R-:W-:-:S05]  /*4830*/  IMAD R25, R12, R25, R21 ;  /* 0x000000190c197224 */ /* 0x000fca00078e0215 */
[----:B------:R-:W-:Y:S02]  /*4840*/  ISETP.GE.U32.AND P1, PT, R25, R12, PT ;  /* 0x0000000c1900720c */ /* 0x000fe40003f26070 */
[----:B---3--:R-:W-:-:S04]  /*4850*/  IADD3 R2, PT, PT, R26, 0xffffffe, RZ ;  /* 0x0ffffffe1a027810 */ /* 0x008fc80007ffe0ff */
[----:B------:R3:W5:Y:S07]  /*4860*/  F2I.FTZ.U32.TRUNC.NTZ R3, R2 ;  /* 0x0000000200037305 */ /* 0x00076e000021f000 */
[----:B------:R-:W-:Y:S02]  /*4870*/  @P1 IMAD.IADD R25, R25, 0x1, -R12 ;  /* 0x0000000119191824 */ /* 0x000fe400078e0a0c */
[----:B------:R-:W-:-:S03]  /*4880*/  @P1 VIADD R24, R24, 0x1 ;  /* 0x0000000118181836 */ /* 0x000fc60000000000 */
[----:B------:R-:W-:Y:S02]  /*4890*/  ISETP.GE.U32.AND P2, PT, R25, R12, PT ;  /* 0x0000000c1900720c */ /* 0x000fe40003f46070 */
[----:B------:R-:W-:Y:S01]  /*48a0*/  IADD3 R25, PT, PT, RZ, -R15, RZ ;  /* 0x8000000fff197210 */ /* 0x000fe20007ffe0ff */
[----:B---3--:R-:W-:-:S04]  /*48b0*/  IMAD.MOV.U32 R2, RZ, RZ, RZ ;  /* 0x000000ffff027224 */ /* 0x008fc800078e00ff */
[----:B-----5:R-:W-:-:S06]  /*48c0*/  IMAD R25, R25, R3, RZ ;  /* 0x0000000319197224 */ /* 0x020fcc00078e02ff */
        /* <DEDUP_REMOVED lines=12> */
[----:B0-----:R-:W-:Y:S01]  /*4990*/  IMAD R3, R3, R11, R22 ;  /* 0x0000000b03037224 */ /* 0x001fe200078e0216 */
        /* <DEDUP_REMOVED lines=13> */
.L_x_1264:
        /* <DEDUP_REMOVED lines=19> */
[----:B------:R-:W-:-:S05]  /*4ba0*/  IMAD.MOV R5, RZ, RZ, -R2 ;  /* 0x000000ffff057224 */ /* 0x000fca00078e0a02 */
        /* <DEDUP_REMOVED lines=9> */
[----:B-1----:R-:W-:-:S03]  /*4c40*/  HFMA2 R12, -RZ, RZ, 0, 0 ;  /* 0x00000000ff0c7431 */ /* 0x002fc600000001ff */
[----:B------:R-:W-:Y:S01]  /*4c50*/  ISETP.GE.U32.AND P0, PT, R11, R10, PT ;  /* 0x0000000a0b00720c */ /* 0x000fe20003f06070 */
[----:B---3--:R-:W-:-:S04]  /*4c60*/  IMAD R5, R5, R13, RZ ;  /* 0x0000000d05057224 */ /* 0x008fc800078e02ff */
[----:B------:R-:W-:-:S08]  /*4c70*/  IMAD.HI.U32 R14, R13, R5, R12 ;  /* 0x000000050d0e7227 */ /* 0x000fd000078e000c */
[----:B------:R-:W-:Y:S02]  /*4c80*/  @P0 IADD3 R11, PT, PT, -R10, R11, RZ ;  /* 0x0000000b0a0b0210 */ /* 0x000fe40007ffe1ff */
[----:B------:R-:W-:Y:S02]  /*4c90*/  @P0 IADD3 R9, PT, PT, R9, 0x1, RZ ;  /* 0x0000000109090810 */ /* 0x000fe40007ffe0ff */
[----:B------:R-:W-:-:S13]  /*4ca0*/  ISETP.GE.U32.AND P1, PT, R11, R10, PT ;  /* 0x0000000a0b00720c */ /* 0x000fda0003f26070 */
        /* <DEDUP_REMOVED lines=18> */
[----:B--2---:R-:W-:-:S07]  /*4dd0*/  IMAD R22, R10, R15, R5 ;  /* 0x0000000f0a167224 */ /* 0x004fce00078e0205 */
.L_x_1265:
        /* <DEDUP_REMOVED lines=27> */
.L_x_1261:
[----:B------:R-:W0:Y:S02]  /*4f90*/  LDCU UR4, c[0x0][0x3ec] ;  /* 0x00007d80ff0477ac */ /* 0x000e240008000800 */
[----:B0-----:R-:W-:Y:S02]  /*4fa0*/  IMAD R22, R23, UR4, R22 ;  /* 0x0000000417167c24 */ /* 0x001fe4000f8e0216 */
[----:B------:R-:W-:-:S07]  /*4fb0*/  IMAD.MOV.U32 R23, RZ, RZ, RZ ;  /* 0x000000ffff177224 */ /* 0x000fce00078e00ff */
.L_x_1260:
[----:B------:R-:W-:Y:S05]  /*4fc0*/  BSYNC.RECONVERGENT B0 ;  /* 0x0000000000007941 */ /* 0x000fea0003800200 */
.L_x_1259:
        /* <DEDUP_REMOVED lines=17> */
.L_x_1270:
        /* <DEDUP_REMOVED lines=205> */
.L_x_1269:
[----:B------:R-:W-:-:S09]  /*5db0*/  UISETP.NE.AND UP0, UPT, UR40, URZ, UPT ;  /* 0x000000ff2800728c */ /* 0x000fd2000bf05270 */
[----:B------:R-:W-:Y:S05]  /*5dc0*/  BRA.U !UP0, `(.L_x_1268) ;  /* 0x0000000908e87547 */ /* 0x000fea000b800000 */
[----:B------:R-:W-:Y:S01]  /*5dd0*/  UISETP.GE.U32.AND UP0, UPT, UR42, 0x3, UPT ;  /* 0x000000032a00788c */ /* 0x000fe2000bf06070 */
[----:B------:R-:W-:-:S08]  /*5de0*/  ISETP.NE.AND P0, PT, R6, 0x1, PT ;  /* 0x000000010600780c */ /* 0x000fd00003f05270 */
        /* <DEDUP_REMOVED lines=62> */
[----:B------:R-:W-:-:S02]  /*61d0*/  ISETP.NE.U32.AND P3, PT, R9, RZ, PT ;  /* 0x000000ff0900720c */ /* 0x000fc40003f65070 */
[----:B------:R-:W-:Y:S01]  /*61e0*/  IADD3 R21, PT, PT, RZ, -R12, RZ ;  /* 0x8000000cff157210 */ /* 0x000fe20007ffe0ff */
[----:B------:R-:W-:-:S05]  /*61f0*/  IMAD.HI.U32 R15, R3, R14, RZ ;  /* 0x0000000e030f7227 */ /* 0x000fca00078e00ff */
[----:B------:R-:W-:Y:S01]  /*6200*/  IADD3 R2, PT, PT, -R15, RZ, RZ ;  /* 0x000000ff0f027210 */ /* 0x000fe20007ffe1ff */
[----:B0-----:R-:W0:Y:S04]  /*6210*/  MUFU.RCP R20, R20 ;  /* 0x0000001400147308 */ /* 0x001e280000001000 */
[----:B------:R-:W-:-:S05]  /*6220*/  IMAD R2, R9, R2, R14 ;  /* 0x0000000209027224 */ /* 0x000fca00078e020e */
[----:B------:R-:W-:Y:S01]  /*6230*/  ISETP.GE.U32.AND P1, PT, R2, R9, PT ;  /* 0x000000090200720c */ /* 0x000fe20003f26070 */
[----:B0-----:R-:W-:-:S12]  /*6240*/  VIADD R3, R20, 0xffffffe ;  /* 0x0ffffffe14037836 */ /* 0x001fd80000000000 */
[----:B------:R-:W-:Y:S01]  /*6250*/  @P1 IADD3 R2, PT, PT, -R9, R2, RZ ;  /* 0x0000000209021210 */ /* 0x000fe20007ffe1ff */
[----:B------:R-:W-:Y:S01]  /*6260*/  @P1 VIADD R15, R15, 0x1 ;  /* 0x000000010f0f1836 */ /* 0x000fe20000000000 */
[----:B------:R-:W0:Y:S02]  /*6270*/  F2I.FTZ.U32.TRUNC.NTZ R3, R3 ;  /* 0x0000000300037305 */ /* 0x000e24000021f000 */
[----:B------:R-:W-:Y:S01]  /*6280*/  ISETP.GE.U32.AND P2, PT, R2, R9, PT ;  /* 0x000000090200720c */ /* 0x000fe20003f46070 */
[----:B------:R-:W-:Y:S02]  /*6290*/  HFMA2 R2, -RZ, RZ, 0, 0 ;  /* 0x00000000ff027431 */ /* 0x000fe400000001ff */
[----:B0-----:R-:W-:-:S10]  /*62a0*/  IMAD R21, R21, R3, RZ ;  /* 0x0000000315157224 */ /* 0x001fd400078e02ff */
[----:B------:R-:W-:Y:S02]  /*62b0*/  @P2 IADD3 R15, PT, PT, R15, 0x1, RZ ;  /* 0x000000010f0f2810 */ /* 0x000fe40007ffe0ff */
        /* <DEDUP_REMOVED lines=9> */
[----:B------:R-:W-:Y:S02]  /*6350*/  ISETP.GE.U32.AND P2, PT, R3, R12, PT ;  /* 0x0000000c0300720c */ /* 0x000fe40003f46070 */
[----:B------:R-:W-:-:S05]  /*6360*/  IADD3 R3, PT, PT, -R11, RZ, RZ ;  /* 0x000000ff0b037210 */ /* 0x000fca0007ffe1ff */
[----:B------:R-:W-:Y:S02]  /*6370*/  IMAD R3, R6, R3, R25 ;  /* 0x0000000306037224 */ /* 0x000fe400078e0219 */
[----:B------:R-:W-:Y:S02]  /*6380*/  IMAD.MOV R6, RZ, RZ, -R14 ;  /* 0x000000ffff067224 */ /* 0x000fe400078e0a0e */
[----:B------:R-:W-:Y:S02]  /*6390*/  IMAD R3, R3, R7, R24 ;  /* 0x0000000703037224 */ /* 0x000fe400078e0218 */
[----:B------:R-:W-:Y:S01]  /*63a0*/  @P2 IADD3 R2, PT, PT, R2, 0x1, RZ ;  /* 0x0000000102022810 */ /* 0x000fe20007ffe0ff */
[----:B------:R-:W-:Y:S01]  /*63b0*/  IMAD R4, R4, R6, R11 ;  /* 0x0000000604047224 */ /* 0x000fe200078e020b */
[----:B------:R-:W-:Y:S01]  /*63c0*/  @!P3 LOP3.LUT R2, RZ, R12, RZ, 0x33, !PT ;  /* 0x0000000cff02b212 */ /* 0x000fe200078e33ff */
[----:B------:R-:W-:Y:S02]  /*63d0*/  IMAD.MOV R6, RZ, RZ, -R15 ;  /* 0x000000ffff067224 */ /* 0x000fe400078e0a0f */
[----:B--2---:R-:W-:Y:S01]  /*63e0*/  IMAD R3, R4, R5, R3 ;  /* 0x0000000504037224 */ /* 0x004fe200078e0203 */
[----:B------:R-:W-:Y:S01]  /*63f0*/  IADD3 R4, PT, PT, -R2, RZ, RZ ;  /* 0x000000ff02047210 */ /* 0x000fe20007ffe1ff */
[----:B------:R-:W-:Y:S01]  /*6400*/  IMAD R14, R9, R6, R14 ;  /* 0x00000006090e7224 */ /* 0x000fe200078e020e */
[----:B------:R-:W-:-:S03]  /*6410*/  MOV R25, R2 ;  /* 0x0000000200197202 */ /* 0x000fc60000000f00 */
[----:B-1----:R-:W-:Y:S02]  /*6420*/  IMAD R3, R14, R10, R3 ;  /* 0x0000000a0e037224 */ /* 0x002fe400078e0203 */
[----:B------:R-:W-:-:S04]  /*6430*/  IMAD R12, R12, R4, R15 ;  /* 0x000000040c0c7224 */ /* 0x000fc800078e020f */
[----:B---3--:R-:W-:-:S07]  /*6440*/  IMAD R24, R12, R13, R3 ;  /* 0x0000000d0c187224 */ /* 0x008fce00078e0203 */
.L_x_1271:
[----:B------:R-:W-:Y:S05]  /*6450*/  @!P0 BRA `(.L_x_1268) ;  /* 0x0000000400448947 */ /* 0x000fea0003800000 */
[----:B------:R-:W-:Y:S02]  /*6460*/  UISETP.NE.AND UP0, UPT, UR41, 0x1, UPT ;  /* 0x000000012900788c */ /* 0x000fe4000bf05270 */
[----:B------:R-:W-:-:S07]  /*6470*/  UISETP.NE.AND UP1, UPT, UR39, URZ, UPT ;  /* 0x000000ff2700728c */ /* 0x000fce000bf25270 */
[----:B------:R-:W-:Y:S05]  /*6480*/  BRA.U !UP0, `(.L_x_1272) ;  /* 0x0000000108cc7547 */ /* 0x000fea000b800000 */
[C---:B------:R-:W-:Y:S01]  /*6490*/  VIADD R2, R8.reuse, 0xffffffff ;  /* 0xffffffff08027836 */ /* 0x040fe20000000000 */
[----:B------:R-:W-:-:S04]  /*64a0*/  IADD3 R8, PT, PT, R8, -0x2, RZ ;  /* 0xfffffffe08087810 */ /* 0x000fc80007ffe0ff */
[----:B------:R-:W-:Y:S01]  /*64b0*/  SHF.L.U32 R3, R2, 0x2, RZ ;  /* 0x0000000202037819 */ /* 0x000fe200000006ff */
[----:B------:R-:W-:-:S03]  /*64c0*/  IMAD.SHL.U32 R11, R8, 0x4, RZ ;  /* 0x00000004080b7824 */ /* 0x000fc600078e00ff */
        /* <DEDUP_REMOVED lines=10> */
[----:B-1----:R-:W-:-:S07]  /*6570*/  IADD3 R6, PT, PT, R5, 0xffffffe, RZ ;  /* 0x0ffffffe05067810 */ /* 0x002fce0007ffe0ff */
[----:B------:R1:W3:Y:S02]  /*6580*/  F2I.FTZ.U32.TRUNC.NTZ R7, R6 ;  /* 0x0000000600077305 */ /* 0x0002e4000021f000 */
[----:B-1----:R-:W-:Y:S02]  /*6590*/  IMAD.MOV.U32 R6, RZ, RZ, RZ ;  /* 0x000000ffff067224 */ /* 0x002fe400078e00ff */
[----:B---3--:R-:W-:-:S04]  /*65a0*/  IMAD R9, R9, R7, RZ ;  /* 0x0000000709097224 */ /* 0x008fc800078e02ff */
[----:B------:R-:W-:Y:S01]  /*65b0*/  IMAD.HI.U32 R10, R7, R9, R6 ;  /* 0x00000009070a7227 */ /* 0x000fe200078e0006 */
[----:B------:R-:W-:-:S05]  /*65c0*/  IADD3 R6, PT, PT, R12, 0xffffffe, RZ ;  /* 0x0ffffffe0c067810 */ /* 0x000fca0007ffe0ff */
[----:B------:R-:W-:-:S05]  /*65d0*/  IMAD.HI.U32 R9, R10, R25, RZ ;  /* 0x000000190a097227 */ /* 0x000fca00078e00ff */
[----:B------:R-:W-:-:S05]  /*65e0*/  IADD3 R7, PT, PT, -R9, RZ, RZ ;  /* 0x000000ff09077210 */ /* 0x000fca0007ffe1ff */
[----:B------:R-:W-:Y:S02]  /*65f0*/  IMAD R5, R4, R7, R25 ;  /* 0x0000000704057224 */ /* 0x000fe400078e0219 */
[----:B------:R1:W3:Y:S03]  /*6600*/  F2I.FTZ.U32.TRUNC.NTZ R7, R6 ;  /* 0x0000000600077305 */ /* 0x0002e6000021f000 */
[----:B------:R-:W-:Y:S01]  /*6610*/  ISETP.GE.U32.AND P0, PT, R5, R4, PT ;  /* 0x000000040500720c */ /* 0x000fe20003f06070 */
[----:B-1----:R-:W-:-:S12]  /*6620*/  HFMA2 R6, -RZ, RZ, 0, 0 ;  /* 0x00000000ff067431 */ /* 0x002fd800000001ff */
[----:B------:R-:W-:Y:S01]  /*6630*/  @P0 IMAD.IADD R5, R5, 0x1, -R4 ;  /* 0x0000000105050824 */ /* 0x000fe200078e0a04 */
[----:B------:R-:W-:-:S04]  /*6640*/  @P0 IADD3 R9, PT, PT, R9, 0x1, RZ ;  /* 0x0000000109090810 */ /* 0x000fc80007ffe0ff */
[----:B------:R-:W-:Y:S02]  /*6650*/  ISETP.GE.U32.AND P1, PT, R5, R4, PT ;  /* 0x000000040500720c */ /* 0x000fe40003f26070 */
[----:B------:R-:W-:-:S05]  /*6660*/  IADD3 R5, PT, PT, RZ, -R2, RZ ;  /* 0x80000002ff057210 */ /* 0x000fca0007ffe0ff */
[----:B---3--:R-:W-:-:S04]  /*6670*/  IMAD R5, R5, R7, RZ ;  /* 0x0000000705057224 */ /* 0x008fc800078e02ff */
[----:B------:R-:W-:-:S04]  /*6680*/  IMAD.HI.U32 R10, R7, R5, R6 ;  /* 0x00000005070a7227 */ /* 0x000fc800078e0006 */
[----:B------:R-:W-:Y:S01]  /*6690*/  @P1 VIADD R9, R9, 0x1 ;  /* 0x0000000109091836 */ /* 0x000fe20000000000 */
        /* <DEDUP_REMOVED lines=8> */
[----:B------:R-:W-:Y:S01]  /*6720*/  ISETP.GE.U32.AND P1, PT, R5, R2, PT ;  /* 0x000000020500720c */ /* 0x000fe20003f26070 */
[----:B------:R-:W-:-:S04]  /*6730*/  IMAD.MOV R5, RZ, RZ, -R9 ;  /* 0x000000ffff057224 */ /* 0x000fc800078e0a09 */
[----:B------:R-:W-:-:S04]  /*6740*/  IMAD R5, R4, R5, R25 ;  /* 0x0000000504057224 */ /* 0x000fc800078e0219 */
[----:B0-----:R-:W-:-:S04]  /*6750*/  IMAD R5, R5, R3, R24 ;  /* 0x0000000305057224 */ /* 0x001fc800078e0218 */
[----:B------:R-:W-:Y:S02]  /*6760*/  @P1 IADD3 R10, PT, PT, R10, 0x1, RZ ;  /* 0x000000010a0a1810 */ /* 0x000fe40007ffe0ff */
[----:B------:R-:W-:-:S04]  /*6770*/  @!P2 LOP3.LUT R10, RZ, R2, RZ, 0x33, !PT ;  /* 0x00000002ff0aa212 */ /* 0x000fc800078e33ff */
[----:B------:R-:W-:Y:S02]  /*6780*/  IADD3 R4, PT, PT, -R10, RZ, RZ ;  /* 0x000000ff0a047210 */ /* 0x000fe40007ffe1ff */
[----:B------:R-:W-:-:S03]  /*6790*/  MOV R25, R10 ;  /* 0x0000000a00197202 */ /* 0x000fc60000000f00 */
[----:B------:R-:W-:-:S04]  /*67a0*/  IMAD R4, R2, R4, R9 ;  /* 0x0000000402047224 */ /* 0x000fc800078e0209 */
[----:B--2---:R-:W-:-:S07]  /*67b0*/  IMAD R24, R4, R11, R5 ;  /* 0x0000000b04187224 */ /* 0x004fce00078e0205 */
.L_x_1272:
[----:B------:R-:W-:Y:S05]  /*67c0*/  BRA.U !UP1, `(.L_x_1268) ;  /* 0x0000000109687547 */ /* 0x000fea000b800000 */
[----:B------:R-:W-:-:S05]  /*67d0*/  VIADD R8, R8, 0xffffffff ;  /* 0xffffffff08087836 */ /* 0x000fca0000000000 */
[----:B------:R-:W-:-:S04]  /*67e0*/  SHF.L.U32 R8, R8, 0x2, RZ ;  /* 0x0000000208087819 */ /* 0x000fc800000006ff */
        /* <DEDUP_REMOVED lines=22> */
[----:B------:R-:W-:-:S03]  /*6950*/  MOV R25, R6 ;  /* 0x0000000600197202 */ /* 0x000fc60000000f00 */
[----:B0-----:R-:W-:-:S07]  /*6960*/  IMAD R24, R3, R5, R24 ;  /* 0x0000000503187224 */ /* 0x001fce00078e0218 */
.L_x_1268:
[----:B------:R-:W0:Y:S02]  /*6970*/  LDCU UR4, c[0x0][0x3ec] ;  /* 0x00007d80ff0477ac */ /* 0x000e240008000800 */
[----:B0-----:R-:W-:Y:S01]  /*6980*/  IMAD R24, R25, UR4, R24 ;  /* 0x0000000419187c24 */ /* 0x001fe2000f8e0218 */
[----:B------:R-:W-:-:S07]  /*6990*/  MOV R25, RZ ;  /* 0x000000ff00197202 */ /* 0x000fce0000000f00 */
.L_x_1267:
[----:B------:R-:W-:Y:S05]  /*69a0*/  BSYNC.RECONVERGENT B0 ;  /* 0x0000000000007941 */ /* 0x000fea0003800200 */
.L_x_1266:
        /* <DEDUP_REMOVED lines=8> */
[----:B--2---:R-:W-:-:S05]  /*6a30*/  @P0 IADD3 R12, P1, PT, R2, R5, RZ ;  /* 0x00000005020c0210 */ /* 0x004fca0007f3e0ff */
[----:B0-----:R-:W-:-:S05]  /*6a40*/  @P0 IMAD.X R9, RZ, RZ, R3, P1 ;  /* 0x000000ffff090224 */ /* 0x001fca00008e0603 */
[----:B------:R-:W-:-:S04]  /*6a50*/  SHF.R.U64 R14, R12, 0x2, R9 ;  /* 0x000000020c0e7819 */ /* 0x000fc80000001209 */
[----:B------:R-:W-:-:S04]  /*6a60*/  IADD3 R4, PT, PT, R14, 0x1, RZ ;  /* 0x000000010e047810 */ /* 0x000fc80007ffe0ff */
[----:B------:R-:W-:Y:S02]  /*6a70*/  ISETP.NE.AND P0, PT, R4, RZ, PT ;  /* 0x000000ff0400720c */ /* 0x000fe40003f05270 */
[----:B------:R-:W-:Y:S01]  /*6a80*/  SHF.R.U32.HI R9, RZ, 0x2, R9 ;  /* 0x00000002ff097819 */ /* 0x000fe20000011609 */
[----:B------:R-:W-:-:S03]  /*6a90*/  IMAD.WIDE.U32 R14, R14, -0x2daee0ad, RZ ;  /* 0xd2511f530e0e7825 */ /* 0x000fc600078e00ff */
[C---:B------:R-:W-:Y:S01]  /*6aa0*/  IADD3 R3, PT, PT, R9.reuse, 0x1, RZ ;  /* 0x0000000109037810 */ /* 0x040fe20007ffe0ff */
[----:B------:R-:W-:Y:S01]  /*6ab0*/  IMAD.HI.U32 R5, R4, -0x2daee0ad, RZ ;  /* 0xd2511f5304057827 */ /* 0x000fe200078e00ff */
[----:B---3--:R-:W-:Y:S02]  /*6ac0*/  LOP3.LUT R2, R9, R17, R6, 0x96, !PT ;  /* 0x0000001109027212 */ /* 0x008fe400078e9606 */
[----:B------:R-:W-:-:S03]  /*6ad0*/  LOP3.LUT R10, R15, R7, RZ, 0x3c, !PT ;  /* 0x000000070f0a7212 */ /* 0x000fc600078e3cff */
[----:B------:R-:W-:Y:S02]  /*6ae0*/  @P0 IADD3 R3, PT, PT, R9, RZ, RZ ;  /* 0x000000ff09030210 */ /* 0x000fe40007ffe0ff */
[----:B------:R-:W-:Y:S02]  /*6af0*/  LOP3.LUT R8, R5, R7, RZ, 0x3c, !PT ;  /* 0x0000000705087212 */ /* 0x000fe400078e3cff */
[----:B------:R-:W-:Y:S01]  /*6b00*/  LOP3.LUT R4, R17, R3, R6, 0x96, !PT ;  /* 0x0000000311047212 */ /* 0x000fe200078e9606 */
[----:B------:R-:W-:Y:S01]  /*6b10*/  VIADD R21, R7, 0xbb67ae85 ;  /* 0xbb67ae8507157836 */ /* 0x000fe20000000000 */
[----:B------:R-:W-:Y:S01]  /*6b20*/  IADD3 R13, PT, PT, R6, -0x61c88647, RZ ;  /* 0x9e3779b9060d7810 */ /* 0x000fe20007ffe0ff */
[----:B------:R-:W-:-:S04]  /*6b30*/  IMAD.WIDE.U32 R2, R2, -0x2daee0ad, RZ ;  /* 0xd2511f5302027825 */ /* 0x000fc800078e00ff */
[----:B------:R-:W-:-:S04]  /*6b40*/  IMAD.WIDE.U32 R10, R10, -0x326172a9, RZ ;  /* 0xcd9e8d570a0a7825 */ /* 0x000fc800078e00ff */
[----:B------:R-:W-:Y:S01]  /*6b50*/  IMAD.WIDE.U32 R8, R8, -0x326172a9, RZ ;  /* 0xcd9e8d5708087825 */ /* 0x000fe200078e00ff */
[----:B------:R-:W-:-:S03]  /*6b60*/  LOP3.LUT R20, R13, R16, R11, 0x96, !PT ;  /* 0x000000100d147212 */ /* 0x000fc600078e960b */
[----:B------:R-:W-:Y:S02]  /*6b70*/  VIADD R15, R14, 0xd2511f53 ;  /* 0xd2511f530e0f7836 */ /* 0x000fe40000000000 */
[----:B------:R-:W-:Y:S01]  /*6b80*/  IMAD.WIDE.U32 R4, R4, -0x2daee0ad, RZ ;  /* 0xd2511f5304047825 */ /* 0x000fe200078e00ff */
[----:B------:R-:W-:Y:S02]  /*6b90*/  LOP3.LUT R14, R21, R14, R3, 0x96, !PT ;  /* 0x0000000e150e7212 */ /* 0x000fe400078e9603 */
[----:B------:R-:W-:Y:S02]  /*6ba0*/  LOP3.LUT R26, R13, R16, R9, 0x96, !PT ;  /* 0x000000100d1a7212 */ /* 0x000fe400078e9609 */
[----:B------:R-:W-:Y:S01]  /*6bb0*/  LOP3.LUT R34, R21, R15, R5, 0x96, !PT ;  /* 0x0000000f15227212 */ /* 0x000fe200078e9605 */
[----:B------:R-:W-:Y:S01]  /*6bc0*/  IMAD.WIDE.U32 R14, R14, -0x326172a9, RZ ;  /* 0xcd9e8d570e0e7825 */ /* 0x000fe200078e00ff */
[----:B------:R-:W-:Y:S02]  /*6bd0*/  IADD3 R5, PT, PT, R7, 0x76cf5d0a, RZ ;  /* 0x76cf5d0a07057810 */ /* 0x000fe40007ffe0ff */
[----:B------:R-:W-:Y:S01]  /*6be0*/  IADD3 R3, PT, PT, R6, 0x3c6ef372, RZ ;  /* 0x3c6ef37206037810 */ /* 0x000fe20007ffe0ff */
        /* <DEDUP_REMOVED lines=9> */
[----:B------:R-:W-:-:S03]  /*6c80*/  IADD3 R13, PT, PT, R6, -0x255992d5, RZ ;  /* 0xdaa66d2b060d7810 */ /* 0x000fc60007ffe0ff */
        /* <DEDUP_REMOVED lines=8> */
[----:B------:R-:W-:-:S03]  /*6d10*/  IADD3 R5, PT, PT, R7, -0x126145ec, RZ ;  /* 0xed9eba1407057810 */ /* 0x000fc60007ffe0ff */
[----:B------:R-:W-:Y:S02]  /*6d20*/  VIADD R3, R6, 0x78dde6e4 ;  /* 0x78dde6e406037836 */ /* 0x000fe40000000000 */
        /* <DEDUP_REMOVED lines=8> */
[----:B------:R-:W-:Y:S02]  /*6db0*/  IADD3 R15, PT, PT, R7, -0x56f99767, RZ ;  /* 0xa9066899070f7810 */ /* 0x000fe40007ffe0ff */
[----:B------:R-:W-:Y:S01]  /*6dc0*/  IADD3 R13, PT, PT, R6, 0x1715609d, RZ ;  /* 0x1715609d060d7810 */ /* 0x000fe20007ffe0ff */
[----:B------:R-:W-:-:S04]  /*6dd0*/  IMAD.WIDE.U32 R8, R9, -0x326172a9, RZ ;  /* 0xcd9e8d5709087825 */ /* 0x000fc800078e00ff */
[----:B------:R-:W-:Y:S01]  /*6de0*/  IMAD.WIDE.U32 R4, R5, -0x2daee0ad, RZ ;  /* 0xd2511f5305047825 */ /* 0x000fe200078e00ff */
[----:B------:R-:W-:-:S03]  /*6df0*/  LOP3.LUT R35, R15, R20, R3, 0x96, !PT ;  /* 0x000000140f237212 */ /* 0x000fc600078e9603 */
[----:B------:R-:W-:Y:S01]  /*6e00*/  IMAD.WIDE.U32 R10, R10, -0x326172a9, RZ ;  /* 0xcd9e8d570a0a7825 */ /* 0x000fe200078e00ff */
[----:B------:R-:W-:Y:S02]  /*6e10*/  LOP3.LUT R14, R13, R14, R9, 0x96, !PT ;  /* 0x0000000e0d0e7212 */ /* 0x000fe400078e9609 */
[----:B------:R-:W-:Y:S02]  /*6e20*/  LOP3.LUT R26, R15, R26, R5, 0x96, !PT ;  /* 0x0000001a0f1a7212 */ /* 0x000fe400078e9605 */
[----:B------:R-:W-:Y:S01]  /*6e30*/  LOP3.LUT R20, R13, R34, R11, 0x96, !PT ;  /* 0x000000220d147212 */ /* 0x000fe200078e960b */
[----:B------:R-:W-:Y:S01]  /*6e40*/  VIADD R5, R7, 0x646e171e ;  /* 0x646e171e07057836 */ /* 0x000fe20000000000 */
[----:B------:R-:W-:Y:S01]  /*6e50*/  IADD3 R3, PT, PT, R6, -0x4ab325aa, RZ ;  /* 0xb54cda5606037810 */ /* 0x000fe20007ffe0ff */
[----:B------:R-:W-:Y:S01]  /*6e60*/  IMAD.WIDE.U32 R34, R35, -0x326172a9, RZ ;  /* 0xcd9e8d5723227825 */ /* 0x000fe200078e00ff */
[----:B------:R-:W0:Y:S03]  /*6e70*/  LDC R13, c[0x0][0x4c4] ;  /* 0x00013100ff0d7b82 */ /* 0x000e260000000800 */
        /* <DEDUP_REMOVED lines=8> */
[----:B------:R-:W-:Y:S01]  /*6f00*/  IADD3 R21, PT, PT, R7, 0x1fd5c5a3, RZ ;  /* 0x1fd5c5a307157810 */ /* 0x000fe20007ffe0ff */
[----:B------:R-:W-:-:S04]  /*6f10*/  IMAD.WIDE.U32 R8, R8, -0x2daee0ad, RZ ;  /* 0xd2511f5308087825 */ /* 0x000fc800078e00ff */
[----:B------:R-:W-:-:S04]  /*6f20*/  IMAD.WIDE.U32 R10, R11, -0x326172a9, RZ ;  /* 0xcd9e8d570b0a7825 */ /* 0x000fc800078e00ff */
[----:B------:R-:W-:Y:S01]  /*6f30*/  IMAD.WIDE.U32 R2, R3, -0x2daee0ad, RZ ;  /* 0xd2511f5303027825 */ /* 0x000fe200078e00ff */
[----:B------:R-:W-:-:S03]  /*6f40*/  LOP3.LUT R14, R21, R14, R9, 0x96, !PT ;  /* 0x0000000e150e7212 */ /* 0x000fc600078e9609 */
[----:B------:R-:W-:Y:S01]  /*6f50*/  IMAD.WIDE.U32 R4, R5, -0x326172a9, RZ ;  /* 0xcd9e8d5705047825 */ /* 0x000fe200078e00ff */
[----:B------:R-:W-:Y:S02]  /*6f60*/  LOP3.LUT R34, R15, R34, R11, 0x96, !PT ;  /* 0x000000220f227212 */ /* 0x000fe400078e960b */
[----:B------:R-:W-:Y:S02]  /*6f70*/  LOP3.LUT R35, R21, R20, R3, 0x96, !PT ;  /* 0x0000001415237212 */ /* 0x000fe400078e9603 */
[----:B------:R-:W-:Y:S02]  /*6f80*/  LOP3.LUT R26, R15, R26, R5, 0x96, !PT ;  /* 0x0000001a0f1a7212 */ /* 0x000fe400078e9605 */
[----:B------:R-:W-:Y:S01]  /*6f90*/  LOP3.LUT R12, R12, 0x3, RZ, 0xc0, !PT ;  /* 0x000000030c0c7812 */ /* 0x000fe200078ec0ff */
[----:B------:R-:W-:Y:S01]  /*6fa0*/  IMAD.WIDE.U32 R14, R14, -0x326172a9, RZ ;  /* 0xcd9e8d570e0e7825 */ /* 0x000fe200078e00ff */
[----:B------:R-:W-:-:S03]  /*6fb0*/  IADD3 R5, PT, PT, R6, -0xe443238, RZ ;  /* 0xf1bbcdc806057810 */ /* 0x000fc60007ffe0ff */
[----:B------:R-:W-:Y:S01]  /*6fc0*/  IMAD.WIDE.U32 R20, R34, -0x2daee0ad, RZ ;  /* 0xd2511f5322147825 */ /* 0x000fe200078e00ff */
[----:B------:R-:W-:Y:S02]  /*6fd0*/  IADD3 R9, PT, PT, R7, -0x24c28bd8, RZ ;  /* 0xdb3d742807097810 */ /* 0x000fe40007ffe0ff */
[----:B------:R-:W-:Y:S01]  /*6fe0*/  ISETP.GT.AND P1, PT, R12, 0x1, PT ;  /* 0x000000010c00780c */ /* 0x000fe20003f24270 */
[----:B------:R-:W-:Y:S01]  /*6ff0*/  IMAD.WIDE.U32 R34, R35, -0x326172a9, RZ ;  /* 0xcd9e8d5723227825 */ /* 0x000fe200078e00ff */
[----:B------:R-:W-:-:S03]  /*7000*/  LOP3.LUT R10, R5, R10, R15, 0x96, !PT ;  /* 0x0000000a050a7212 */ /* 0x000fc600078e960f */
[----:B------:R-:W-:Y:S01]  /*7010*/  IMAD.WIDE.U32 R26, R26, -0x2daee0ad, RZ ;  /* 0xd2511f531a1a7825 */ /* 0x000fe200078e00ff */
[----:B------:R-:W-:-:S03]  /*7020*/  LOP3.LUT R11, R9, R8, R21, 0x96, !PT ;  /* 0x00000008090b7212 */ /* 0x000fc600078e9615 */
[----:B------:R-:W-:Y:S01]  /*7030*/  VIADD R3, R6, 0x8ff34781 ;  /* 0x8ff3478106037836 */ /* 0x000fe20000000000 */
[----:B------:R-:W-:Y:S02]  /*7040*/  LOP3.LUT R6, R5, R4, R35, 0x96, !PT ;  /* 0x0000000405067212 */ /* 0x000fe400078e9623 */
[----:B------:R-:W-:Y:S01]  /*7050*/  LOP3.LUT R9, R9, R2, R27, 0x96, !PT ;  /* 0x0000000209097212 */ /* 0x000fe200078e961b */
[----:B0-----:R-:W-:Y:S02]  /*7060*/  IMAD R2, R30, R13, R13 ;  /* 0x0000000d1e027224 */ /* 0x001fe400078e020d */
[----:B------:R-:W-:Y:S01]  /*7070*/  IMAD.WIDE.U32 R4, R10, -0x2daee0ad, RZ ;  /* 0xd2511f530a047825 */ /* 0x000fe200078e00ff */
[----:B------:R-:W-:-:S03]  /*7080*/  IADD3 R7, PT, PT, R7, -0x695add53, RZ ;  /* 0x96a522ad07077810 */ /* 0x000fc60007ffe0ff */
[----:B------:R-:W-:Y:S01]  /*7090*/  IMAD.WIDE.U32 R10, R11, -0x326172a9, RZ ;  /* 0xcd9e8d570b0a7825 */ /* 0x000fe200078e00ff */
[----:B------:R-:W-:-:S03]  /*70a0*/  ISETP.GT.AND P0, PT, R0, 0x3, PT ;  /* 0x000000030000780c */ /* 0x000fc60003f04270 */
[----:B------:R-:W-:Y:S01]  /*70b0*/  IMAD.HI.U32 R6, R6, -0x2daee0ad, RZ ;  /* 0xd2511f5306067827 */ /* 0x000fe200078e00ff */
[----:B------:R-:W-:-:S03]  /*70c0*/  LEA R2, R13, R2, 0x1 ;  /* 0x000000020d027211 */ /* 0x000fc600078e08ff */
[----:B------:R-:W-:Y:S01]  /*70d0*/  IMAD.WIDE.U32 R8, R9, -0x326172a9, RZ ;  /* 0xcd9e8d5709087825 */ /* 0x000fe200078e00ff */
[----:B------:R-:W-:Y:S02]  /*70e0*/  LOP3.LUT R20, R7, R20, R5, 0x96, !PT ;  /* 0x0000001407147212 */ /* 0x000fe400078e9605 */
[----:B------:R-:W-:Y:S02]  /*70f0*/  LOP3.LUT R14, R3, R14, R11, 0x96, !PT ;  /* 0x0000000e030e7212 */ /* 0x000fe400078e960b */
[----:B------:R-:W-:Y:S02]  /*7100*/  LOP3.LUT R6, R7, R26, R6, 0x96, !PT ;  /* 0x0000001a07067212 */ /* 0x000fe400078e9606 */
[----:B------:R-:W-:Y:S02]  /*7110*/  LOP3.LUT R3, R3, R34, R9, 0x96, !PT ;  /* 0x0000002203037212 */ /* 0x000fe400078e9609 */
[----:B------:R-:W-:Y:S01]  /*7120*/  SEL R7, R2, RZ, P0 ;  /* 0x000000ff02077207 */ /* 0x000fe20000000000 */
[----:B------:R-:W-:Y:S06]  /*7130*/  @P1 BRA `(.L_x_1273) ;  /* 0x0000000000241947 */ /* 0x000fec0003800000 */
[----:B------:R-:W-:Y:S01]  /*7140*/  ISETP.NE.AND P0, PT, R12, RZ, PT ;  /* 0x000000ff0c00720c */ /* 0x000fe20003f05270 */
[----:B------:R-:W-:Y:S01]  /*7150*/  IMAD.MOV.U32 R2, RZ, RZ, R20 ;  /* 0x000000ffff027224 */ /* 0x000fe200078e0014 */
[----:B------:R-:W-:-:S11]  /*7160*/  MOV R6, R4 ;  /* 0x0000000400067202 */ /* 0x000fd60000000f00 */
[----:B------:R-:W-:Y:S05]  /*7170*/  @!P0 BRA `(.L_x_1274) ;  /* 0x0000000000348947 */ /* 0x000fea0003800000 */
[----:B------:R-:W-:Y:S01]  /*7180*/  IMAD.MOV.U32 R14, RZ, RZ, R10 ;  /* 0x000000ffff0e7224 */ /* 0x000fe200078e000a */
[----:B------:R-:W-:Y:S02]  /*7190*/  MOV R2, R4 ;  /* 0x0000000400027202 */ /* 0x000fe40000000f00 */
[----:B------:R-:W-:Y:S02]  /*71a0*/  MOV R6, R3 ;  /* 0x0000000300067202 */ /* 0x000fe40000000f00 */
[----:B------:R-:W-:Y:S01]  /*71b0*/  MOV R10, R20 ;  /* 0x00000014000a7202 */ /* 0x000fe20000000f00 */
[----:B------:R-:W-:Y:S06]  /*71c0*/  BRA `(.L_x_1274) ;  /* 0x0000000000207947 */ /* 0x000fec0003800000 */
.L_x_1273:
[----:B------:R-:W-:Y:S01]  /*71d0*/  ISETP.NE.AND P0, PT, R12, 0x3, PT ;  /* 0x000000030c00780c */ /* 0x000fe20003f05270 */
[----:B------:R-:W-:Y:S01]  /*71e0*/  IMAD.MOV.U32 R10, RZ, RZ, R3 ;  /* 0x000000ffff0a7224 */ /* 0x000fe200078e0003 */
[----:B------:R-:W-:Y:S02]  /*71f0*/  MOV R14, R4 ;  /* 0x00000004000e7202 */ /* 0x000fe40000000f00 */
[----:B------:R-:W-:-:S09]  /*7200*/  MOV R2, R8 ;  /* 0x0000000800027202 */ /* 0x000fd20000000f00 */
[----:B------:R-:W-:Y:S01]  /*7210*/  @P0 IMAD.MOV.U32 R10, RZ, RZ, R4 ;  /* 0x000000ffff0a0224 */ /* 0x000fe200078e0004 */
[----:B------:R-:W-:Y:S01]  /*7220*/  @P0 MOV R6, R8 ;  /* 0x0000000800060202 */ /* 0x000fe20000000f00 */
[----:B------:R-:W-:Y:S01]  /*7230*/  @P0 IMAD.MOV.U32 R2, RZ, RZ, R3 ;  /* 0x000000ffff020224 */ /* 0x000fe200078e0003 */
[----:B------:R-:W-:-:S07]  /*7240*/  @P0 MOV R14, R20 ;  /* 0x00000014000e0202 */ /* 0x000fce0000000f00 */
.L_x_1274:
        /* <DEDUP_REMOVED lines=14> */
[----:B------:R-:W-:-:S04]  /*7330*/  MOV R0, 0xffffffff ;  /* 0xffffffff00007802 */ /* 0x000fc80000000f00 */
[----:B------:R-:W-:-:S05]  /*7340*/  VIADDMNMX.U32 R0, R5, R0, 0x2, PT ;  /* 0x0000000205007446 */ /* 0x000fca0003800000 */
[----:B------:R-:W-:-:S04]  /*7350*/  IMAD.SHL.U32 R0, R0, 0x4, RZ ;  /* 0x0000000400007824 */ /* 0x000fc800078e00ff */
[----:B------:R-:W0:Y:S02]  /*7360*/  LDC R2, c[0x2][R0] ;  /* 0x0080000000027b82 */ /* 0x000e240000000800 */
[----:B0-----:R-:W-:-:S04]  /*7370*/  SHF.R.S32.HI R3, RZ, 0x1f, R2 ;  /* 0x0000001fff037819 */ /* 0x001fc80000011402 */
.L_x_10008:
[----:B------:R-:W-:Y:S05]  /*7380*/  BRX R2 -0x7390                                                                                                                                                                                                                                                                                                                                                                                                                                                                               (*"BRANCH_TARGETS .L_x_10009,.L_x_10010,.L_x_10011"*) ;  /* 0xffffff8c021c7949 */ /* 0x000fea000383ffff */
.L_x_1277:
        /* <DEDUP_REMOVED lines=9> */
[----:B------:R-:W-:-:S05]  /*7420*/  LEA.HI.X R27, R7, UR5, RZ, 0x2, P0 ;  /* 0x00000005071b7c11 */ /* 0x000fca00080f14ff */
[----:B------:R-:W2:Y:S01]  /*7430*/  LDG.E R0, desc[UR36][R26.64] ;  /* 0x000000241a007981 */ /* 0x000ea2000c1e1900 */
[----:B------:R-:W-:Y:S01]  /*7440*/  BSSY.RECONVERGENT B6, `(.L_x_1281) ;  /* 0x0000015000067945 */ /* 0x000fe20003800200 */
[C---:B--2---:R-:W-:Y:S02]  /*7450*/  FSETP.GE.FTZ.AND P1, PT, R0.reuse, RZ, PT ;  /* 0x000000ff0000720b */ /* 0x044fe40003f36000 */
[----:B------:R-:W-:-:S13]  /*7460*/  FSETP.GTU.FTZ.AND P0, PT, R0, 1, PT ;  /* 0x3f8000000000780b */ /* 0x000fda0003f1c000 */
[----:B------:R-:W-:Y:S05]  /*7470*/  @!P0 BRA P1, `(.L_x_1282) ;  /* 0x0000000000448947 */ /* 0x000fea0000800000 */
[----:B------:R-:W-:Y:S01]  /*7480*/  MOV R2, 0x1a0 ;  /* 0x000001a000027802 */ /* 0x000fe20000000f00 */
[----:B------:R-:W0:Y:S01]  /*7490*/  LDCU.64 UR4, c[0x4][0x180] ;  /* 0x01003000ff0477ac */ /* 0x000e220008000a00 */
[----:B------:R-:W-:Y:S01]  /*74a0*/  HFMA2 R8, -RZ, RZ, 0, 3.719329833984375e-05 ;  /* 0x00000270ff087431 */ /* 0x000fe200000001ff */
[----:B------:R-:W-:Y:S01]  /*74b0*/  MOV R12, 0x1 ;  /* 0x00000001000c7802 */ /* 0x000fe20000000f00 */
[----:B------:R-:W-:Y:S01]  /*74c0*/  IMAD.MOV.U32 R13, RZ, RZ, RZ ;  /* 0x000000ffff0d7224 */ /* 0x000fe200078e00ff */
[----:B------:R-:W1:Y:S01]  /*74d0*/  LDCU.64 UR6, c[0x4][0x178] ;  /* 0x01002f00ff0677ac */ /* 0x000e620008000a00 */
[----:B------:R-:W2:Y:S01]  /*74e0*/  LDC.64 R2, c[0x4][R2] ;  /* 0x0100000002027b82 */ /* 0x000ea20000000a00 */
[----:B------:R-:W3:Y:S01]  /*74f0*/  LDCU.64 UR8, c[0x4][0x90] ;  /* 0x01001200ff0877ac */ /* 0x000ee20008000a00 */
[----:B0-----:R-:W-:Y:S02]  /*7500*/  MOV R4, UR4 ;  /* 0x0000000400047c02 */ /* 0x001fe40008000f00 */
[----:B------:R-:W-:Y:S01]  /*7510*/  MOV R5, UR5 ;  /* 0x0000000500057c02 */ /* 0x000fe20008000f00 */
[----:B-1----:R-:W-:Y:S01]  /*7520*/  IMAD.U32 R6, RZ, RZ, UR6 ;  /* 0x00000006ff067e24 */ /* 0x002fe2000f8e00ff */
[----:B------:R-:W-:-:S02]  /*7530*/  MOV R7, UR7 ;  /* 0x0000000700077c02 */ /* 0x000fc40008000f00 */
[----:B---3--:R-:W-:Y:S01]  /*7540*/  MOV R10, UR8 ;  /* 0x00000008000a7c02 */ /* 0x008fe20008000f00 */
[----:B------:R-:W-:-:S07]  /*7550*/  IMAD.U32 R11, RZ, RZ, UR9 ;  /* 0x00000009ff0b7e24 */ /* 0x000fce000f8e00ff */
[----:B------:R-:W-:-:S07]  /*7560*/  LEPC R20, `(.L_x_1283) ;  /* 0x000000001014794e */ /* 0x000fce0000000000 */
[----:B--2---:R-:W-:Y:S05]  /*7570*/  CALL.ABS.NOINC R2 ;  /* 0x0000000002007343 */ /* 0x004fea0003c00000 */
.L_x_1283:
[----:B------:R0:W5:Y:S02]  /*7580*/  LDG.E R0, desc[UR36][R26.64] ;  /* 0x000000241a007981 */ /* 0x000164000c1e1900 */
.L_x_1282:
[----:B------:R-:W-:Y:S05]  /*7590*/  BSYNC.RECONVERGENT B6 ;  /* 0x0000000000067941 */ /* 0x000fea0003800200 */
.L_x_1281:
[----:B------:R-:W1:Y:S01]  /*75a0*/  LDCU.64 UR4, c[0x0][0x380] ;  /* 0x00007000ff0477ac */ /* 0x000e620008000a00 */
[----:B-----5:R-:W-:-:S04]  /*75b0*/  FSETP.GTU.FTZ.AND P0, PT, R37, R0, PT ;  /* 0x000000002500720b */ /* 0x020fc80003f1c000 */
[----:B------:R-:W-:Y:S02]  /*75c0*/  SEL R5, RZ, 0x1, P0 ;  /* 0x00000001ff057807 */ /* 0x000fe40000000000 */
[----:B-1----:R-:W-:-:S04]  /*75d0*/  IADD3 R2, P1, PT, R24, UR4, RZ ;  /* 0x0000000418027c10 */ /* 0x002fc8000ff3e0ff */
[----:B------:R-:W-:-:S05]  /*75e0*/  IADD3.X R3, PT, PT, R25, UR5, RZ, P1, !PT ;  /* 0x0000000519037c10 */ /* 0x000fca0008ffe4ff */
[----:B------:R1:W-:Y:S04]  /*75f0*/  STG.E.U8 desc[UR36][R2.64], R5 ;  /* 0x0000000502007986 */ /* 0x0003e8000c101124 */
.L_x_1279:
[----:B------:R-:W-:Y:S05]  /*7600*/  BSYNC.RELIABLE B7 ;  /* 0x0000000000077941 */ /* 0x000fea0003800100 */
.L_x_1278:
[----:B-1----:R-:W1:Y:S01]  /*7610*/  LDC R3, c[0x0][0x4c4] ;  /* 0x00013100ff037b82 */ /* 0x002e620000000800 */
[----:B------:R-:W2:Y:S07]  /*7620*/  LDCU UR4, c[0x0][0x530] ;  /* 0x0000a600ff0477ac */ /* 0x000eae0008000800 */
[----:B------:R-:W3:Y:S01]  /*7630*/  LDC.64 R24, c[0x0][0x458] ;  /* 0x00011600ff187b82 */ /* 0x000ee20000000a00 */
[----:B--2---:R-:W-:-:S04]  /*7640*/  IADD3 R2, PT, PT, -R30, UR4, RZ ;  /* 0x000000041e027c10 */ /* 0x004fc8000fffe1ff */
[----:B------:R-:W-:Y:S01]  /*7650*/  ISETP.GT.AND P0, PT, R2, 0x2, PT ;  /* 0x000000020200780c */ /* 0x000fe20003f04270 */
[----:B-1----:R-:W-:-:S05]  /*7660*/  IMAD R0, R30, R3, R3 ;  /* 0x000000031e007224 */ /* 0x002fca00078e0203 */
[----:B------:R-:W-:-:S04]  /*7670*/  IADD3 R3, PT, PT, R0, R3, RZ ;  /* 0x0000000300037210 */ /* 0x000fc80007ffe0ff */
[----:B------:R-:W-:-:S05]  /*7680*/  SEL R3, R3, RZ, P0 ;  /* 0x000000ff03037207 */ /* 0x000fca0000000000 */
[----:B---3--:R-:W-:-:S05]  /*7690*/  IMAD.WIDE.U32 R24, R3, 0x4, R24 ;  /* 0x0000000403187825 */ /* 0x008fca00078e0018 */
[----:B------:R-:W2:Y:S01]  /*76a0*/  LDG.E R0, desc[UR36][R24.64] ;  /* 0x0000002418007981 */ /* 0x000ea2000c1e1900 */
[----:B------:R-:W-:Y:S01]  /*76b0*/  BSSY.RECONVERGENT B6, `(.L_x_1284) ;  /* 0x0000015000067945 */ /* 0x000fe20003800200 */
[C---:B--2---:R-:W-:Y:S02]  /*76c0*/  FSETP.GE.FTZ.AND P1, PT, R0.reuse, RZ, PT ;  /* 0x000000ff0000720b */ /* 0x044fe40003f36000 */
[----:B------:R-:W-:-:S13]  /*76d0*/  FSETP.GTU.FTZ.AND P0, PT, R0, 1, PT ;  /* 0x3f8000000000780b */ /* 0x000fda0003f1c000 */
[----:B------:R-:W-:Y:S05]  /*76e0*/  @!P0 BRA P1, `(.L_x_1285) ;  /* 0x0000000000448947 */ /* 0x000fea0000800000 */
[----:B------:R-:W-:Y:S01]  /*76f0*/  MOV R2, 0x1a0 ;  /* 0x000001a000027802 */ /* 0x000fe20000000f00 */
[----:B------:R-:W1:Y:S01]  /*7700*/  LDCU.64 UR4, c[0x4][0x188] ;  /* 0x01003100ff0477ac */ /* 0x000e620008000a00 */
[----:B------:R-:W-:Y:S02]  /*7710*/  HFMA2 R8, -RZ, RZ, 0, 3.7491321563720703125e-05 ;  /* 0x00000275ff087431 */ /* 0x000fe400000001ff */
[----:B------:R-:W-:Y:S01]  /*7720*/  IMAD.MOV.U32 R12, RZ, RZ, 0x1 ;  /* 0x00000001ff0c7424 */ /* 0x000fe200078e00ff */
[----:B------:R-:W-:Y:S01]  /*7730*/  MOV R13, RZ ;  /* 0x000000ff000d7202 */ /* 0x000fe20000000f00 */
[----:B------:R-:W2:Y:S01]  /*7740*/  LDCU.64 UR6, c[0x4][0x178] ;  /* 0x01002f00ff0677ac */ /* 0x000ea20008000a00 */
[----:B------:R-:W3:Y:S01]  /*7750*/  LDC.64 R2, c[0x4][R2] ;  /* 0x0100000002027b82 */ /* 0x000ee20000000a00 */
[----:B------:R-:W4:Y:S01]  /*7760*/  LDCU.64 UR8, c[0x4][0x90] ;  /* 0x01001200ff0877ac */ /* 0x000f220008000a00 */
[----:B-1----:R-:W-:Y:S01]  /*7770*/  MOV R4, UR4 ;  /* 0x0000000400047c02 */ /* 0x002fe20008000f00 */
[----:B------:R-:W-:Y:S01]  /*7780*/  IMAD.U32 R5, RZ, RZ, UR5 ;  /* 0x00000005ff057e24 */ /* 0x000fe2000f8e00ff */
[----:B--2---:R-:W-:-:S02]  /*7790*/  MOV R6, UR6 ;  /* 0x0000000600067c02 */ /* 0x004fc40008000f00 */
[----:B------:R-:W-:Y:S01]  /*77a0*/  MOV R7, UR7 ;  /* 0x0000000700077c02 */ /* 0x000fe20008000f00 */
[----:B----4-:R-:W-:Y:S01]  /*77b0*/  IMAD.U32 R10, RZ, RZ, UR8 ;  /* 0x00000008ff0a7e24 */ /* 0x010fe2000f8e00ff */
[----:B------:R-:W-:-:S07]  /*77c0*/  MOV R11, UR9 ;  /* 0x00000009000b7c02 */ /* 0x000fce0008000f00 */
[----:B------:R-:W-:-:S07]  /*77d0*/  LEPC R20, `(.L_x_1286) ;  /* 0x000000001014794e */ /* 0x000fce0000000000 */
[----:B0--3--:R-:W-:Y:S05]  /*77e0*/  CALL.ABS.NOINC R2 ;  /* 0x0000000002007343 */ /* 0x009fea0003c00000 */
.L_x_1286:
[----:B------:R1:W5:Y:S02]  /*77f0*/  LDG.E R0, desc[UR36][R24.64] ;  /* 0x0000002418007981 */ /* 0x000364000c1e1900 */
.L_x_1285:
[----:B------:R-:W-:Y:S05]  /*7800*/  BSYNC.RECONVERGENT B6 ;  /* 0x0000000000067941 */ /* 0x000fea0003800200 */
.L_x_1284:
[----:B------:R-:W2:Y:S01]  /*7810*/  LDCU.64 UR4, c[0x0][0x380] ;  /* 0x00007000ff0477ac */ /* 0x000ea20008000a00 */
[----:B-----5:R-:W-:-:S04]  /*7820*/  FSETP.GTU.FTZ.AND P0, PT, R35, R0, PT ;  /* 0x000000002300720b */ /* 0x020fc80003f1c000 */
[----:B------:R-:W-:Y:S02]  /*7830*/  SEL R5, RZ, 0x1, P0 ;  /* 0x00000001ff057807 */ /* 0x000fe40000000000 */
[----:B--2---:R-:W-:-:S04]  /*7840*/  IADD3 R2, P1, PT, R22, UR4, RZ ;  /* 0x0000000416027c10 */ /* 0x004fc8000ff3e0ff */
[----:B------:R-:W-:-:S05]  /*7850*/  IADD3.X R3, PT, PT, R23, UR5, RZ, P1, !PT ;  /* 0x0000000517037c10 */ /* 0x000fca0008ffe4ff */
[----:B------:R2:W-:Y:S04]  /*7860*/  STG.E.U8 desc[UR36][R2.64], R5 ;  /* 0x0000000502007986 */ /* 0x0005e8000c101124 */
.L_x_10010:
[----:B--2---:R-:W2:Y:S01]  /*7870*/  LDC R3, c[0x0][0x4c4] ;  /* 0x00013100ff037b82 */ /* 0x004ea20000000800 */
[----:B------:R-:W3:Y:S07]  /*7880*/  LDCU UR4, c[0x0][0x530] ;  /* 0x0000a600ff0477ac */ /* 0x000eee0008000800 */
[----:B------:R-:W4:Y:S01]  /*7890*/  LDC.64 R22, c[0x0][0x458] ;  /* 0x00011600ff167b82 */ /* 0x000f220000000a00 */
[----:B---3--:R-:W-:-:S04]  /*78a0*/  IADD3 R0, PT, PT, -R30, UR4, RZ ;  /* 0x000000041e007c10 */ /* 0x008fc8000fffe1ff */
[----:B------:R-:W-:Y:S01]  /*78b0*/  ISETP.GT.AND P0, PT, R0, 0x1, PT ;  /* 0x000000010000780c */ /* 0x000fe20003f04270 */
[----:B--2---:R-:W-:-:S05]  /*78c0*/  IMAD R3, R30, R3, R3 ;  /* 0x000000031e037224 */ /* 0x004fca00078e0203 */
[----:B------:R-:W-:-:S05]  /*78d0*/  SEL R3, R3, RZ, P0 ;  /* 0x000000ff03037207 */ /* 0x000fca0000000000 */
[----:B----4-:R-:W-:-:S05]  /*78e0*/  IMAD.WIDE.U32 R22, R3, 0x4, R22 ;  /* 0x0000000403167825 */ /* 0x010fca00078e0016 */
[----:B------:R-:W2:Y:S01]  /*78f0*/  LDG.E R3, desc[UR36][R22.64] ;  /* 0x0000002416037981 */ /* 0x000ea2000c1e1900 */
[----:B------:R-:W-:Y:S01]  /*7900*/  BSSY.RECONVERGENT B6, `(.L_x_1287) ;  /* 0x0000015000067945 */ /* 0x000fe20003800200 */
[C---:B--2---:R-:W-:Y:S02]  /*7910*/  FSETP.GE.FTZ.AND P1, PT, R3.reuse, RZ, PT ;  /* 0x000000ff0300720b */ /* 0x044fe40003f36000 */
[----:B------:R-:W-:-:S13]  /*7920*/  FSETP.GTU.FTZ.AND P0, PT, R3, 1, PT ;  /* 0x3f8000000300780b */ /* 0x000fda0003f1c000 */
[----:B------:R-:W-:Y:S05]  /*7930*/  @!P0 BRA P1, `(.L_x_1288) ;  /* 0x0000000000448947 */ /* 0x000fea0000800000 */
[----:B------:R-:W-:Y:S01]  /*7940*/  MOV R0, 0x1a0 ;  /* 0x000001a000007802 */ /* 0x000fe20000000f00 */
[----:B------:R-:W2:Y:S01]  /*7950*/  LDCU.64 UR4, c[0x4][0x190] ;  /* 0x01003200ff0477ac */ /* 0x000ea20008000a00 */
[----:B------:R-:W-:Y:S02]  /*7960*/  HFMA2 R8, -RZ, RZ, 0, 3.778934478759765625e-05 ;  /* 0x0000027aff087431 */ /* 0x000fe400000001ff */
[----:B------:R-:W-:Y:S01]  /*7970*/  IMAD.MOV.U32 R12, RZ, RZ, 0x1 ;  /* 0x00000001ff0c7424 */ /* 0x000fe200078e00ff */
[----:B------:R3:W4:Y:S01]  /*7980*/  LDC.64 R2, c[0x4][R0] ;  /* 0x0100000000027b82 */ /* 0x0007220000000a00 */
[----:B------:R-:W5:Y:S01]  /*7990*/  LDCU.64 UR6, c[0x4][0x178] ;  /* 0x01002f00ff0677ac */ /* 0x000f620008000a00 */
[----:B------:R-:W-:Y:S01]  /*79a0*/  MOV R13, RZ ;  /* 0x000000ff000d7202 */ /* 0x000fe20000000f00 */
[----:B------:R-:W0:Y:S01]  /*79b0*/  LDCU.64 UR8, c[0x4][0x90] ;  /* 0x01001200ff0877ac */ /* 0x000e220008000a00 */
[----:B--2---:R-:W-:Y:S01]  /*79c0*/  MOV R4, UR4 ;  /* 0x0000000400047c02 */ /* 0x004fe20008000f00 */
[----:B------:R-:W-:Y:S01]  /*79d0*/  IMAD.U32 R5, RZ, RZ, UR5 ;  /* 0x00000005ff057e24 */ /* 0x000fe2000f8e00ff */
[----:B-----5:R-:W-:-:S02]  /*79e0*/  MOV R6, UR6 ;  /* 0x0000000600067c02 */ /* 0x020fc40008000f00 */
[----:B------:R-:W-:Y:S01]  /*79f0*/  MOV R7, UR7 ;  /* 0x0000000700077c02 */ /* 0x000fe20008000f00 */
[----:B0-----:R-:W-:Y:S01]  /*7a00*/  IMAD.U32 R10, RZ, RZ, UR8 ;  /* 0x00000008ff0a7e24 */ /* 0x001fe2000f8e00ff */
[----:B---3--:R-:W-:-:S07]  /*7a10*/  MOV R11, UR9 ;  /* 0x00000009000b7c02 */ /* 0x008fce0008000f00 */
[----:B------:R-:W-:-:S07]  /*7a20*/  LEPC R20, `(.L_x_1289) ;  /* 0x000000001014794e */ /* 0x000fce0000000000 */
[----:B-1--4-:R-:W-:Y:S05]  /*7a30*/  CALL.ABS.NOINC R2 ;  /* 0x0000000002007343 */ /* 0x012fea0003c00000 */
.L_x_1289:
[----:B------:R2:W5:Y:S02]  /*7a40*/  LDG.E R3, desc[UR36][R22.64] ;  /* 0x0000002416037981 */ /* 0x000564000c1e1900 */
.L_x_1288:
[----:B------:R-:W-:Y:S05]  /*7a50*/  BSYNC.RECONVERGENT B6 ;  /* 0x0000000000067941 */ /* 0x000fea0003800200 */
.L_x_1287:
[----:B------:R-:W3:Y:S01]  /*7a60*/  LDCU.64 UR4, c[0x0][0x380] ;  /* 0x00007000ff0477ac */ /* 0x000ee20008000a00 */
[----:B-----5:R-:W-:-:S04]  /*7a70*/  FSETP.GTU.FTZ.AND P0, PT, R34, R3, PT ;  /* 0x000000032200720b */ /* 0x020fc80003f1c000 */
[----:B------:R-:W-:Y:S02]  /*7a80*/  SEL R5, RZ, 0x1, P0 ;  /* 0x00000001ff057807 */ /* 0x000fe40000000000 */
[----:B---3--:R-:W-:-:S04]  /*7a90*/  IADD3 R2, P1, PT, R18, UR4, RZ ;  /* 0x0000000412027c10 */ /* 0x008fc8000ff3e0ff */
[----:B------:R-:W-:-:S05]  /*7aa0*/  IADD3.X R3, PT, PT, R19, UR5, RZ, P1, !PT ;  /* 0x0000000513037c10 */ /* 0x000fca0008ffe4ff */
[----:B------:R3:W-:Y:S04]  /*7ab0*/  STG.E.U8 desc[UR36][R2.64], R5 ;  /* 0x0000000502007986 */ /* 0x0007e8000c101124 */
.L_x_10009:
[----:B------:R-:W-:Y:S05]  /*7ac0*/  BSYNC.RELIABLE B8 ;  /* 0x0000000000087941 */ /* 0x000fea0003800100 */
.L_x_1276:
[----:B------:R-:W3:Y:S01]  /*7ad0*/  LDCU UR4, c[0x0][0x530] ;  /* 0x0000a600ff0477ac */ /* 0x000ee20008000800 */
[----:B------:R-:W4:Y:S01]  /*7ae0*/  LDC.64 R18, c[0x0][0x458] ;  /* 0x00011600ff127b82 */ /* 0x000f220000000a00 */
[----:B------:R-:W5:Y:S01]  /*7af0*/  LDCU UR5, c[0x0][0x4c4] ;  /* 0x00009880ff0577ac */ /* 0x000f620008000800 */
[C---:B---3--:R-:W-:Y:S01]  /*7b00*/  IADD3 R2, PT, PT, -R30.reuse, UR4, RZ ;  /* 0x000000041e027c10 */ /* 0x048fe2000fffe1ff */
[----:B-----5:R-:W-:-:S03]  /*7b10*/  IMAD R0, R30, UR5, RZ ;  /* 0x000000051e007c24 */ /* 0x020fc6000f8e02ff */
[----:B------:R-:W-:-:S04]  /*7b20*/  ISETP.GT.AND P0, PT, R2, RZ, PT ;  /* 0x000000ff0200720c */ /* 0x000fc80003f04270 */
[----:B------:R-:W-:-:S05]  /*7b30*/  SEL R3, R0, RZ, P0 ;  /* 0x000000ff00037207 */ /* 0x000fca0000000000 */
[----:B----4-:R-:W-:-:S05]  /*7b40*/  IMAD.WIDE.U32 R18, R3, 0x4, R18 ;  /* 0x0000000403127825 */ /* 0x010fca00078e0012 */
[----:B------:R-:W3:Y:S01]  /*7b50*/  LDG.E R0, desc[UR36][R18.64] ;  /* 0x0000002412007981 */ /* 0x000ee2000c1e1900 */
[----:B------:R-:W-:Y:S01]  /*7b60*/  BSSY.RECONVERGENT B6, `(.L_x_1290) ;  /* 0x0000015000067945 */ /* 0x000fe20003800200 */
[C---:B---3--:R-:W-:Y:S02]  /*7b70*/  FSETP.GE.FTZ.AND P1, PT, R0.reuse, RZ, PT ;  /* 0x000000ff0000720b */ /* 0x048fe40003f36000 */
[----:B------:R-:W-:-:S13]  /*7b80*/  FSETP.GTU.FTZ.AND P0, PT, R0, 1, PT ;  /* 0x3f8000000000780b */ /* 0x000fda0003f1c000 */
[----:B------:R-:W-:Y:S05]  /*7b90*/  @!P0 BRA P1, `(.L_x_1291) ;  /* 0x0000000000448947 */ /* 0x000fea0000800000 */
[----:B------:R-:W-:Y:S01]  /*7ba0*/  MOV R0, 0x1a0 ;  /* 0x000001a000007802 */ /* 0x000fe20000000f00 */
[----:B------:R-:W3:Y:S01]  /*7bb0*/  LDCU.64 UR4, c[0x4][0x198] ;  /* 0x01003300ff0477ac */ /* 0x000ee20008000a00 */
[----:B------:R-:W-:Y:S02]  /*7bc0*/  HFMA2 R8, -RZ, RZ, 0, 3.8087368011474609375e-05 ;  /* 0x0000027fff087431 */ /* 0x000fe400000001ff */
[----:B------:R-:W-:Y:S01]  /*7bd0*/  IMAD.MOV.U32 R12, RZ, RZ, 0x1 ;  /* 0x00000001ff0c7424 */ /* 0x000fe200078e00ff */
[----:B------:R4:W0:Y:S01]  /*7be0*/  LDC.64 R2, c[0x4][R0] ;  /* 0x0100000000027b82 */ /* 0x0008220000000a00 */
[----:B------:R-:W5:Y:S01]  /*7bf0*/  LDCU.64 UR6, c[0x4][0x178] ;  /* 0x01002f00ff0677ac */ /* 0x000f620008000a00 */
[----:B------:R-:W-:Y:S01]  /*7c00*/  MOV R13, RZ ;  /* 0x000000ff000d7202 */ /* 0x000fe20000000f00 */
[----:B------:R-:W1:Y:S01]  /*7c10*/  LDCU.64 UR8, c[0x4][0x90] ;  /* 0x01001200ff0877ac */ /* 0x000e620008000a00 */
[----:B---3--:R-:W-:Y:S01]  /*7c20*/  MOV R4, UR4 ;  /* 0x0000000400047c02 */ /* 0x008fe20008000f00 */
[----:B------:R-:W-:Y:S01]  /*7c30*/  IMAD.U32 R5, RZ, RZ, UR5 ;  /* 0x00000005ff057e24 */ /* 0x000fe2000f8e00ff */
[----:B-----5:R-:W-:-:S02]  /*7c40*/  MOV R6, UR6 ;  /* 0x0000000600067c02 */ /* 0x020fc40008000f00 */
[----:B------:R-:W-:Y:S01]  /*7c50*/  MOV R7, UR7 ;  /* 0x0000000700077c02 */ /* 0x000fe20008000f00 */
[----:B-1----:R-:W-:Y:S01]  /*7c60*/  IMAD.U32 R10, RZ, RZ, UR8 ;  /* 0x00000008ff0a7e24 */ /* 0x002fe2000f8e00ff */
[----:B----4-:R-:W-:-:S07]  /*7c70*/  MOV R11, UR9 ;  /* 0x00000009000b7c02 */ /* 0x010fce0008000f00 */
[----:B------:R-:W-:-:S07]  /*7c80*/  LEPC R20, `(.L_x_1292) ;  /* 0x000000001014794e */ /* 0x000fce0000000000 */
[----:B0-2---:R-:W-:Y:S05]  /*7c90*/  CALL.ABS.NOINC R2 ;  /* 0x0000000002007343 */ /* 0x005fea0003c00000 */
.L_x_1292:
[----:B------:R3:W5:Y:S02]  /*7ca0*/  LDG.E R0, desc[UR36][R18.64] ;  /* 0x0000002412007981 */ /* 0x000764000c1e1900 */
.L_x_1291:
[----:B------:R-:W-:Y:S05]  /*7cb0*/  BSYNC.RECONVERGENT B6 ;  /* 0x0000000000067941 */ /* 0x000fea0003800200 */
.L_x_1290:
[----:B------:R-:W4:Y:S01]  /*7cc0*/  LDCU.64 UR4, c[0x0][0x380] ;  /* 0x00007000ff0477ac */ /* 0x000f220008000a00 */
[----:B-----5:R-:W-:-:S04]  /*7cd0*/  FSETP.GTU.FTZ.AND P0, PT, R33, R0, PT ;  /* 0x000000002100720b */ /* 0x020fc80003f1c000 */
[----:B------:R-:W-:Y:S02]  /*7ce0*/  SEL R5, RZ, 0x1, P0 ;  /* 0x00000001ff057807 */ /* 0x000fe40000000000 */
[----:B----4-:R-:W-:-:S04]  /*7cf0*/  IADD3 R2, P1, PT, R28, UR4, RZ ;  /* 0x000000041c027c10 */ /* 0x010fc8000ff3e0ff */
[----:B------:R-:W-:-:S05]  /*7d00*/  IADD3.X R3, PT, PT, R29, UR5, RZ, P1, !PT ;  /* 0x000000051d037c10 */ /* 0x000fca0008ffe4ff */
[----:B------:R4:W-:Y:S01]  /*7d10*/  STG.E.U8 desc[UR36][R2.64], R5 ;  /* 0x0000000502007986 */ /* 0x0009e2000c101124 */
[----:B------:R-:W-:Y:S05]  /*7d20*/  BRA `(.L_x_1280) ;  /* 0x0000000000047947 */ /* 0x000fea0003800000 */
.L_x_10011:
[----:B------:R-:W-:Y:S05]  /*7d30*/  BREAK.RELIABLE B8 ;  /* 0x0000000000087942 */ /* 0x000fea0003800100 */
.L_x_1280:
[----:B------:R-:W-:Y:S05]  /*7d40*/  BSYNC.RECONVERGENT B9 ;  /* 0x0000000000097941 */ /* 0x000fea0003800200 */
.L_x_1275:
[----:B------:R-:W5:Y:S01]  /*7d50*/  LDCU UR4, c[0x0][0x530] ;  /* 0x0000a600ff0477ac */ /* 0x000f620008000800 */
[----:B------:R-:W-:-:S04]  /*7d60*/  LEA R30, R31, R30, 0x2 ;  /* 0x0000001e1f1e7211 */ /* 0x000fc800078e10ff */
[----:B-----5:R-:W-:-:S13]  /*7d70*/  ISETP.GE.U32.AND P0, PT, R30, UR4, PT ;  /* 0x000000041e007c0c */ /* 0x020fda000bf06070 */
[----:B------:R-:W-:Y:S05]  /*7d80*/  @!P0 BRA `(.L_x_1293) ;  /* 0xffffff8000fc8947 */ /* 0x000fea000383ffff */
[----:B------:R-:W-:Y:S05]  /*7d90*/  EXIT ;  /* 0x000000000000794d */ /* 0x000fea0003800000 */
.L_x_1294:
        /* <DEDUP_REMOVED lines=14> */
.L_x_10561:


//--------------------- .text._ZN2at4cuda57_GLOBAL__N__cd6b329d_24_DistributionBernoulli_cu_7537a20d21kernelPointwiseApply2IZNS_6native9templates4cuda28bernoulli_tensor_cuda_kernelIbfEEvRKNS_10TensorBaseES9_NS_15PhiloxCudaStateEEUliRbSB_SB_SB_RKfSD_SD_SD_E_bSC_jLi2ELin1ELi4ELi512ELi2EEEvNS0_6detail10TensorInfoIT0_T2_EENSG_IT1_SI_EESI_T_ --------------------------
	.section	.text._ZN2at4cuda57_GLOBAL__N__cd6b329d_24_DistributionBernoulli_cu_7537a20d21kernelPointwiseApply2IZNS_6native9templates4cuda28bernoulli_tensor_cuda_kernelIbfEEvRKNS_10TensorBaseES9_NS_15PhiloxCudaStateEEUliRbSB_SB_SB_RKfSD_SD_SD_E_bSC_jLi2ELin1ELi4ELi512ELi2EEEvNS0_6detail10TensorInfoIT0_T2_EENSG_IT1_SI_EESI_T_,"ax",@progbits
	.align	128
.text._ZN2at4cuda57_GLOBAL__N__cd6b329d_24_DistributionBernoulli_cu_7537a20d21kernelPointwiseApply2IZNS_6native9templates4cuda28bernoulli_tensor_cuda_kernelIbfEEvRKNS_10TensorBaseES9_NS_15PhiloxCudaStateEEUliRbSB_SB_SB_RKfSD_SD_SD_E_bSC_jLi2ELin1ELi4ELi512ELi2EEEvNS0_6detail10TensorInfoIT0_T2_EENSG_IT1_SI_EESI_T_:
        .type           _ZN2at4cuda57_GLOBAL__N__cd6b329d_24_DistributionBernoulli_cu_7537a20d21kernelPointwiseApply2IZNS_6native9templates4cuda28bernoulli_tensor_cuda_kernelIbfEEvRKNS_10TensorBaseES9_NS_15PhiloxCudaStateEEUliRbSB_SB_SB_RKfSD_SD_SD_E_bSC_jLi2ELin1ELi4ELi512ELi2EEEvNS0_6detail10TensorInfoIT0_T2_EENSG_IT1_SI_EESI_T_,@function
        .size           _ZN2at4cuda57_GLOBAL__N__cd6b329d_24_DistributionBernoulli_cu_7537a20d21kernelPointwiseApply2IZNS_6native9templates4cuda28bernoulli_tensor_cuda_kernelIbfEEvRKNS_10TensorBaseES9_NS_15PhiloxCudaStateEEUliRbSB_SB_SB_RKfSD_SD_SD_E_bSC_jLi2ELin1ELi4ELi512ELi2EEEvNS0_6detail10TensorInfoIT0_T2_EENSG_IT1_SI_EESI_T_,(.L_x_10562 - _ZN2at4cuda57_GLOBAL__N__cd6b329d_24_DistributionBernoulli_cu_7537a20d21kernelPointwiseApply2IZNS_6native9templates4cuda28bernoulli_tensor_cuda_kernelIbfEEvRKNS_10TensorBaseES9_NS_15PhiloxCudaStateEEUliRbSB_SB_SB_RKfSD_SD_SD_E_bSC_jLi2ELin1ELi4ELi512ELi2EEEvNS0_6detail10TensorInfoIT0_T2_EENSG_IT1_SI_EESI_T_)
        .other          _ZN2at4cuda57_GLOBAL__N__cd6b329d_24_DistributionBernoulli_cu_7537a20d21kernelPointwiseApply2IZNS_6native9templates4cuda28bernoulli_tensor_cuda_kernelIbfEEvRKNS_10TensorBaseES9_NS_15PhiloxCudaStateEEUliRbSB_SB_SB_RKfSD_SD_SD_E_bSC_jLi2ELin1ELi4ELi512ELi2EEEvNS0_6detail10TensorInfoIT0_T2_EENSG_IT1_SI_EESI_T_,@"STO_CUDA_ENTRY STV_DEFAULT"
_ZN2at4cuda57_GLOBAL__N__cd6b329d_24_DistributionBernoulli_cu_7537a20d21kernelPointwiseApply2IZNS_6native9templates4cuda28bernoulli_tensor_cuda_kernelIbfEEvRKNS_10TensorBaseES9_NS_15PhiloxCudaStateEEUliRbSB_SB_SB_RKfSD_SD_SD_E_bSC_jLi2ELin1ELi4ELi512ELi2EEEvNS0_6detail10TensorInfoIT0_T2_EENSG_IT1_SI_EESI_T_:
[----:B------:R-:W0:Y:S01]  /*0000*/  LDC R1, c[0x0][0x37c] ;  /* 0x0000df00ff017b82 */ /* 0x000e220000000800 */
[----:B------:R-:W1:Y:S07]  /*0010*/  S2R R3, SR_TID.X ;  /* 0x0000000000037919 */ /* 0x000e6e0000002100 */
[----:B------:R-:W1:Y:S01]  /*0020*/  S2UR UR4, SR_CTAID.X ;  /* 0x00000000000479c3 */ /* 0x000e620000002500 */
[----:B------:R-:W2:Y:S07]  /*0030*/  LDCU UR5, c[0x0][0x530] ;  /* 0x0000a600ff0577ac */ /* 0x000eae0008000800 */
[----:B------:R-:W1:Y:S02]  /*0040*/  LDC R34, c[0x0][0x360] ;  /* 0x0000d800ff227b82 */ /* 0x000e640000000800 */
[----:B-1----:R-:W-:-:S04]  /*0050*/  IMAD R34, R34, UR4, R3 ;  /* 0x0000000422227c24 */ /* 0x002fc8000f8e0203 */
[----:B------:R-:W-:-:S05]  /*0060*/  IMAD.SHL.U32 R37, R34, 0x4, RZ ;  /* 0x0000000422257824 */ /* 0x000fca00078e00ff */
[----:B--2---:R-:W-:-:S13]  /*0070*/  ISETP.GE.U32.AND P0, PT, R37, UR5, PT ;  /* 0x0000000525007c0c */ /* 0x004fda000bf06070 */
[----:B0-----:R-:W-:Y:S05]  /*0080*/  @P0 EXIT ;  /* 0x000000000000094d */ /* 0x001fea0003800000 */
[----:B------:R-:W0:Y:S01]  /*0090*/  LDCU UR38, c[0x0][0x54c] ;  /* 0x0000a980ff2677ac */ /* 0x000e220008000800 */
[----:B------:R-:W-:Y:S01]  /*00a0*/  IMAD.WIDE.U32 R34, R34, -0x326172a9, RZ ;  /* 0xcd9e8d5722227825 */ /* 0x000fe200078e00ff */
[----:B------:R-:W1:Y:S01]  /*00b0*/  LDCU.64 UR36, c[0x0][0x358] ;  /* 0x00006b00ff2477ac */ /* 0x000e620008000a00 */
[----:B0-----:R-:W-:-:S12]  /*00c0*/  UPRMT UR38, UR38, 0x7770, URZ ;  /* 0x0000777026267896 */ /* 0x001fd800080000ff */
.L_x_1344:
        /* <DEDUP_REMOVED lines=9> */
[C---:B------:R-:W-:Y:S02]  /*0160*/  VIADD R0, R21.reuse, 0xffffffff ;  /* 0xffffffff15007836 */ /* 0x040fe40000000000 */
[----:B------:R-:W-:Y:S01]  /*0170*/  VIADD R17, R21, 0xfffffffe ;  /* 0xfffffffe15117836 */ /* 0x000fe20000000000 */
[C---:B------:R-:W-:Y:S02]  /*0180*/  LOP3.LUT R4, R6.reuse, 0x7, RZ, 0xc0, !PT ;  /* 0x0000000706047812 */ /* 0x040fe400078ec0ff */
[----:B------:R-:W-:Y:S02]  /*0190*/  LOP3.LUT R38, R5, 0x3, RZ, 0xc0, !PT ;  /* 0x0000000305267812 */ /* 0x000fe400078ec0ff */
[----:B------:R-:W-:-:S02]  /*01a0*/  LOP3.LUT R6, R6, 0x3, RZ, 0xc0, !PT ;  /* 0x0000000306067812 */ /* 0x000fc400078ec0ff */
[----:B------:R-:W-:Y:S02]  /*01b0*/  LOP3.LUT R5, R5, 0x1, RZ, 0xc0, !PT ;  /* 0x0000000105057812 */ /* 0x000fe400078ec0ff */
[----:B------:R-:W-:Y:S02]  /*01c0*/  LOP3.LUT R20, R0, 0x7, RZ, 0xc0, !PT ;  /* 0x0000000700147812 */ /* 0x000fe400078ec0ff */
[----:B------:R-:W-:Y:S01]  /*01d0*/  IADD3 R4, PT, PT, R4, -0x1, RZ ;  /* 0xffffffff04047810 */ /* 0x000fe20007ffe0ff */
[----:B------:R-:W-:Y:S06]  /*01e0*/  @!P0 BRA `(.L_x_1296) ;  /* 0x0000001800ec8947 */ /* 0x000fec0003800000 */
[----:B------:R-:W-:Y:S01]  /*01f0*/  ISETP.GE.AND P0, PT, R21, 0x2, PT ;  /* 0x000000021500780c */ /* 0x000fe20003f06270 */
[----:B------:R-:W-:Y:S02]  /*0200*/  IMAD.MOV.U32 R30, RZ, RZ, RZ ;  /* 0x000000ffff1e7224 */ /* 0x000fe400078e00ff */
[----:B------:R-:W-:-:S10]  /*0210*/  IMAD.MOV.U32 R11, RZ, RZ, R37 ;  /* 0x000000ffff0b7224 */ /* 0x000fd400078e0025 */
[----:B------:R-:W-:Y:S05]  /*0220*/  @!P0 BRA `(.L_x_1297) ;  /* 0x0000001800688947 */ /* 0x000fea0003800000 */
[----:B------:R-:W0:Y:S01]  /*0230*/  LDCU UR4, c[0x0][0x528] ;  /* 0x0000a500ff0477ac */ /* 0x000e220008000800 */
[----:B------:R-:W-:Y:S01]  /*0240*/  ISETP.GE.U32.AND P0, PT, R17, 0x7, PT ;  /* 0x000000071100780c */ /* 0x000fe20003f06070 */
[----:B------:R-:W-:Y:S02]  /*0250*/  HFMA2 R30, -RZ, RZ, 0, 0 ;  /* 0x00000000ff1e7431 */ /* 0x000fe400000001ff */
[----:B------:R-:W-:Y:S02]  /*0260*/  IMAD.MOV.U32 R11, RZ, RZ, R37 ;  /* 0x000000ffff0b7224 */ /* 0x000fe400078e0025 */
[----:B0-----:R-:W-:-:S08]  /*0270*/  IMAD.U32 R8, RZ, RZ, UR4 ;  /* 0x00000004ff087e24 */ /* 0x001fd0000f8e00ff */
[----:B------:R-:W-:Y:S05]  /*0280*/  @!P0 BRA `(.L_x_1298) ;  /* 0x0000000c00548947 */ /* 0x000fea0003800000 */
[----:B------:R-:W-:Y:S01]  /*0290*/  LOP3.LUT R9, R0, 0xfffffff8, RZ, 0xc0, !PT ;  /* 0xfffffff800097812 */ /* 0x000fe200078ec0ff */
[----:B------:R-:W-:Y:S01]  /*02a0*/  BSSY.RECONVERGENT B1, `(.L_x_1299) ;  /* 0x00000d2000017945 */ /* 0x000fe20003800200 */
[----:B------:R-:W-:Y:S01]  /*02b0*/  IADD3 R8, PT, PT, R21, -0x4, RZ ;  /* 0xfffffffc15087810 */ /* 0x000fe20007ffe0ff */
[----:B------:R-:W-:Y:S01]  /*02c0*/  IMAD.MOV.U32 R30, RZ, RZ, RZ ;  /* 0x000000ffff1e7224 */ /* 0x000fe200078e00ff */
[----:B------:R-:W-:Y:S01]  /*02d0*/  IADD3 R9, PT, PT, -R9, RZ, RZ ;  /* 0x000000ff09097210 */ /* 0x000fe20007ffe1ff */
[----:B------:R-:W-:-:S07]  /*02e0*/  IMAD.MOV.U32 R11, RZ, RZ, R37 ;  /* 0x000000ffff0b7224 */ /* 0x000fce00078e0025 */
.L_x_1300:
[C---:B------:R-:W-:Y:S01]  /*02f0*/  VIADD R33, R8.reuse, 0x3 ;  /* 0x0000000308217836 */ /* 0x040fe20000000000 */
[----:B------:R-:W-:Y:S01]  /*0300*/  UMOV UR4, 0xd8 ;  /* 0x000000d800047882 */ /* 0x000fe20000000000 */
[C---:B------:R-:W-:Y:S01]  /*0310*/  VIADD R29, R8.reuse, 0x2 ;  /* 0x00000002081d7836 */ /* 0x040fe20000000000 */
[C---:B------:R-:W-:Y:S01]  /*0320*/  LEA R27, R8.reuse, UR4, 0x2 ;  /* 0x00000004081b7c11 */ /* 0x040fe2000f8e10ff */
[C---:B------:R-:W-:Y:S01]  /*0330*/  VIADD R31, R8.reuse, 0x1 ;  /* 0x00000001081f7836 */ /* 0x040fe20000000000 */
[----:B------:R-:W-:Y:S01]  /*0340*/  LEA R33, R33, UR4, 0x2 ;  /* 0x0000000421217c11 */ /* 0x000fe2000f8e10ff */
[----:B------:R-:W-:Y:S01]  /*0350*/  VIADD R24, R8, 0xffffffff ;  /* 0xffffffff08187836 */ /* 0x000fe20000000000 */
[----:B------:R-:W-:Y:S01]  /*0360*/  LEA R29, R29, UR4, 0x2 ;  /* 0x000000041d1d7c11 */ /* 0x000fe2000f8e10ff */
[----:B------:R-:W-:Y:S01]  /*0370*/  VIADD R9, R9, 0x8 ;  /* 0x0000000809097836 */ /* 0x000fe20000000000 */
[----:B------:R0:W2:Y:S01]  /*0380*/  LDC R10, c[0x0][R33+0x388] ;  /* 0x0000e200210a7b82 */ /* 0x0000a20000000800 */
[----:B------:R-:W-:-:S02]  /*0390*/  LEA R31, R31, UR4, 0x2 ;  /* 0x000000041f1f7c11 */ /* 0x000fc4000f8e10ff */
[----:B------:R-:W-:Y:S02]  /*03a0*/  LEA R24, R24, UR4, 0x2 ;  /* 0x0000000418187c11 */ /* 0x000fe4000f8e10ff */
[----:B------:R-:W-:-:S03]  /*03b0*/  IADD3 R36, PT, PT, R8, -0x4, RZ ;  /* 0xfffffffc08247810 */ /* 0x000fc60007ffe0ff */
[----:B------:R3:W4:Y:S01]  /*03c0*/  LDC R16, c[0x0][R29+0x388] ;  /* 0x0000e2001d107b82 */ /* 0x0007220000000800 */
[----:B------:R-:W-:-:S07]  /*03d0*/  LEA R36, R36, UR4, 0x2 ;  /* 0x0000000424247c11 */ /* 0x000fce000f8e10ff */
[----:B------:R5:W1:Y:S08]  /*03e0*/  LDC R14, c[0x0][R31+0x388] ;  /* 0x0000e2001f0e7b82 */ /* 0x000a700000000800 */
[----:B0-----:R-:W0:Y:S08]  /*03f0*/  LDC R33, c[0x0][R33+0x3ec] ;  /* 0x0000fb0021217b82 */ /* 0x001e300000000800 */
[----:B---3--:R-:W3:Y:S08]  /*0400*/  LDC R29, c[0x0][R29+0x3ec] ;  /* 0x0000fb001d1d7b82 */ /* 0x008ef00000000800 */
[----:B-----5:R-:W5:Y:S01]  /*0410*/  LDC R31, c[0x0][R31+0x3ec] ;  /* 0x0000fb001f1f7b82 */ /* 0x020f620000000800 */
        /* <DEDUP_REMOVED lines=8> */
[----:B------:R1:W0:Y:S03]  /*04a0*/  F2I.FTZ.U32.TRUNC.NTZ R3, R2 ;  /* 0x0000000200037305 */ /* 0x000226000021f000 */
[----:B--2---:R-:W2:Y:S01]  /*04b0*/  LDC R27, c[0x0][R27+0x3ec] ;  /* 0x0000fb001b1b7b82 */ /* 0x004ea20000000800 */
[----:B-1----:R-:W-:Y:S02]  /*04c0*/  HFMA2 R2, -RZ, RZ, 0, 0 ;  /* 0x00000000ff027431 */ /* 0x002fe400000001ff */
[----:B0-----:R-:W-:-:S04]  /*04d0*/  IMAD R13, R13, R3, RZ ;  /* 0x000000030d0d7224 */ /* 0x001fc800078e02ff */
[----:B------:R-:W-:-:S04]  /*04e0*/  IMAD.HI.U32 R18, R3, R13, R2 ;  /* 0x0000000d03127227 */ /* 0x000fc800078e0002 */
[----:B------:R-:W-:Y:S02]  /*04f0*/  VIADD R2, R19, 0xffffffe ;  /* 0x0ffffffe13027836 */ /* 0x000fe40000000000 */
[----:B------:R-:W-:Y:S02]  /*0500*/  IMAD.HI.U32 R15, R18, R11, RZ ;  /* 0x0000000b120f7227 */ /* 0x000fe400078e00ff */
[----:B------:R0:W-:Y:S02]  /*0510*/  F2I.FTZ.U32.TRUNC.NTZ R3, R2 ;  /* 0x0000000200037305 */ /* 0x0001e4000021f000 */
[----:B------:R-:W-:-:S04]  /*0520*/  IMAD.MOV R13, RZ, RZ, -R15 ;  /* 0x000000ffff0d7224 */ /* 0x000fc800078e0a0f */
[----:B------:R-:W-:Y:S02]  /*0530*/  IMAD R13, R10, R13, R11 ;  /* 0x0000000d0a0d7224 */ /* 0x000fe400078e020b */
[----:B------:R-:W1:Y:S01]  /*0540*/  I2F.U32.RP R18, R14 ;  /* 0x0000000e00127306 */ /* 0x000e620000209000 */
[----:B0-----:R-:W-:Y:S02]  /*0550*/  IMAD.MOV.U32 R2, RZ, RZ, RZ ;  /* 0x000000ffff027224 */ /* 0x001fe400078e00ff */
[----:B------:R-:W-:-:S05]  /*0560*/  ISETP.GE.U32.AND P0, PT, R13, R10, PT ;  /* 0x0000000a0d00720c */ /* 0x000fca0003f06070 */
[----:B----4-:R-:W0:Y:S01]  /*0570*/  I2F.U32.RP R22, R12 ;  /* 0x0000000c00167306 */ /* 0x010e220000209000 */
[----:B------:R-:W-:-:S07]  /*0580*/  IMAD.MOV R25, RZ, RZ, -R12 ;  /* 0x000000ffff197224 */ /* 0x000fce00078e0a0c */
[----:B------:R-:W-:Y:S01]  /*0590*/  @P0 IADD3 R13, PT, PT, -R10, R13, RZ ;  /* 0x0000000d0a0d0210 */ /* 0x000fe20007ffe1ff */
[----:B------:R-:W-:Y:S01]  /*05a0*/  @P0 VIADD R15, R15, 0x1 ;  /* 0x000000010f0f0836 */ /* 0x000fe20000000000 */
[----:B-1----:R-:W1:Y:S02]  /*05b0*/  MUFU.RCP R18, R18 ;  /* 0x0000001200127308 */ /* 0x002e640000001000 */
        /* <DEDUP_REMOVED lines=8> */
[----:B------:R-:W-:Y:S01]  /*0640*/  IMAD.HI.U32 R13, R2, R15, RZ ;  /* 0x0000000f020d7227 */ /* 0x000fe200078e00ff */
[----:B-1----:R-:W-:Y:S02]  /*0650*/  IADD3 R2, PT, PT, R18, 0xffffffe, RZ ;  /* 0x0ffffffe12027810 */ /* 0x002fe40007ffe0ff */
[----:B------:R0:W1:Y:S01]  /*0660*/  LDC R18, c[0x0][R24+0x388] ;  /* 0x0000e20018127b82 */ /* 0x0000620000000800 */
[----:B------:R-:W-:Y:S01]  /*0670*/  IMAD.MOV R19, RZ, RZ, -R13 ;  /* 0x000000ffff137224 */ /* 0x000fe200078e0a0d */
[----:B------:R4:W3:Y:S03]  /*0680*/  F2I.FTZ.U32.TRUNC.NTZ R3, R2 ;  /* 0x0000000200037305 */ /* 0x0008e6000021f000 */
[----:B------:R-:W-:-:S03]  /*0690*/  IMAD R19, R16, R19, R15 ;  /* 0x0000001310137224 */ /* 0x000fc600078e020f */
[----:B0-----:R-:W0:Y:S02]  /*06a0*/  LDC R24, c[0x0][R24+0x3ec] ;  /* 0x0000fb0018187b82 */ /* 0x001e240000000800 */
[----:B------:R-:W-:Y:S01]  /*06b0*/  ISETP.GE.U32.AND P0, PT, R19, R16, PT ;  /* 0x000000101300720c */ /* 0x000fe20003f06070 */
[----:B----4-:R-:W-:-:S12]  /*06c0*/  HFMA2 R2, -RZ, RZ, 0, 0 ;  /* 0x00000000ff027431 */ /* 0x010fd800000001ff */
[----:B------:R-:W-:Y:S01]  /*06d0*/  @P0 IMAD.IADD R19, R19, 0x1, -R16 ;  /* 0x0000000113130824 */ /* 0x000fe200078e0a10 */
[----:B------:R-:W-:-:S04]  /*06e0*/  @P0 IADD3 R13, PT, PT, R13, 0x1, RZ ;  /* 0x000000010d0d0810 */ /* 0x000fc80007ffe0ff */
[----:B------:R-:W-:Y:S01]  /*06f0*/  ISETP.GE.U32.AND P1, PT, R19, R16, PT ;  /* 0x000000101300720c */ /* 0x000fe20003f26070 */
[----:B------:R-:W-:-:S04]  /*0700*/  IMAD.MOV R19, RZ, RZ, -R14 ;  /* 0x000000ffff137224 */ /* 0x000fc800078e0a0e */
[----:B---3--:R-:W-:-:S04]  /*0710*/  IMAD R19, R19, R3, RZ ;  /* 0x0000000313137224 */ /* 0x008fc800078e02ff */
[----:B------:R-:W-:-:S04]  /*0720*/  IMAD.HI.U32 R2, R3, R19, R2 ;  /* 0x0000001303027227 */ /* 0x000fc800078e0002 */
[----:B------:R-:W-:Y:S01]  /*0730*/  @P1 VIADD R13, R13, 0x1 ;  /* 0x000000010d0d1836 */ /* 0x000fe20000000000 */
[----:B------:R-:W-:Y:S02]  /*0740*/  @!P2 LOP3.LUT R13, RZ, R16, RZ, 0x33, !PT ;  /* 0x00000010ff0da212 */ /* 0x000fe400078e33ff */
[----:B------:R-:W-:-:S03]  /*0750*/  ISETP.NE.U32.AND P2, PT, R14, RZ, PT ;  /* 0x000000ff0e00720c */ /* 0x000fc60003f45070 */
[----:B------:R-:W-:Y:S01]  /*0760*/  IMAD.HI.U32 R19, R2, R13, RZ ;  /* 0x0000000d02137227 */ /* 0x000fe200078e00ff */
[----:B-1----:R-:W1:Y:S03]  /*0770*/  I2F.U32.RP R26, R18 ;  /* 0x00000012001a7306 */ /* 0x002e660000209000 */
[----:B------:R-:W-:Y:S02]  /*0780*/  IMAD.MOV R23, RZ, RZ, -R19 ;  /* 0x000000ffff177224 */ /* 0x000fe400078e0a13 */
[----:B------:R-:W-:Y:S02]  /*0790*/  VIADD R2, R22, 0xffffffe ;  /* 0x0ffffffe16027836 */ /* 0x000fe40000000000 */
[----:B------:R-:W-:Y:S02]  /*07a0*/  IMAD R23, R14, R23, R13 ;  /* 0x000000170e177224 */ /* 0x000fe400078e020d */
[----:B------:R3:W4:Y:S03]  /*07b0*/  F2I.FTZ.U32.TRUNC.NTZ R3, R2 ;  /* 0x0000000200037305 */ /* 0x000726000021f000 */
[----:B------:R-:W-:-:S05]  /*07c0*/  ISETP.GE.U32.AND P0, PT, R23, R14, PT ;  /* 0x0000000e1700720c */ /* 0x000fca0003f06070 */
[----:B-1----:R-:W1:Y:S01]  /*07d0*/  MUFU.RCP R26, R26 ;  /* 0x0000001a001a7308 */ /* 0x002e620000001000 */
[----:B---3--:R-:W-:-:S07]  /*07e0*/  IMAD.MOV.U32 R2, RZ, RZ, RZ ;  /* 0x000000ffff027224 */ /* 0x008fce00078e00ff */
[----:B------:R-:W-:Y:S02]  /*07f0*/  @P0 IADD3 R23, PT, PT, -R14, R23, RZ ;  /* 0x000000170e170210 */ /* 0x000fe40007ffe1ff */
[----:B------:R-:W-:Y:S02]  /*0800*/  @P0 IADD3 R19, PT, PT, R19, 0x1, RZ ;  /* 0x0000000113130810 */ /* 0x000fe40007ffe0ff */
[----:B------:R-:W-:Y:S01]  /*0810*/  ISETP.GE.U32.AND P1, PT, R23, R14, PT ;  /* 0x0000000e1700720c */ /* 0x000fe20003f26070 */
[----:B------:R-:W-:-:S05]  /*0820*/  VIADD R23, R8, 0xfffffffe ;  /* 0xfffffffe08177836 */ /* 0x000fca0000000000 */
[----:B------:R-:W-:Y:S01]  /*0830*/  LEA R22, R23, UR4, 0x2 ;  /* 0x0000000417167c11 */ /* 0x000fe2000f8e10ff */
[----:B----4-:R-:W-:-:S04]  /*0840*/  IMAD R23, R25, R3, RZ ;  /* 0x0000000319177224 */ /* 0x010fc800078e02ff */
[----:B------:R-:W-:Y:S02]  /*0850*/  IMAD.HI.U32 R2, R3, R23, R2 ;  /* 0x0000001703027227 */ /* 0x000fe400078e0002 */
[----:B------:R3:W4:Y:S02]  /*0860*/  LDC R23, c[0x0][R22+0x388] ;  /* 0x0000e20016177b82 */ /* 0x0007240000000800 */
[----:B------:R-:W-:Y:S01]  /*0870*/  @P1 VIADD R19, R19, 0x1 ;  /* 0x0000000113131836 */ /* 0x000fe20000000000 */
        /* <DEDUP_REMOVED lines=9> */
[----:B------:R-:W-:Y:S01]  /*0910*/  IMAD R39, R12, R39, R19 ;  /* 0x000000270c277224 */ /* 0x000fe200078e0213 */
[----:B------:R-:W-:-:S04]  /*0920*/  LEA R26, R26, UR4, 0x2 ;  /* 0x000000041a1a7c11 */ /* 0x000fc8000f8e10ff */
[C---:B------:R-:W-:Y:S01]  /*0930*/  ISETP.GE.U32.AND P0, PT, R39.reuse, R12, PT ;  /* 0x0000000c2700720c */ /* 0x040fe20003f06070 */
[----:B-1----:R-:W-:Y:S01]  /*0940*/  IMAD.MOV.U32 R2, RZ, RZ, RZ ;  /* 0x000000ffff027224 */ /* 0x002fe200078e00ff */
[----:B------:R1:W2:Y:S08]  /*0950*/  LDC R28, c[0x0][R26+0x388] ;  /* 0x0000e2001a1c7b82 */ /* 0x0002b00000000800 */
[----:B-1----:R-:W1:Y:S03]  /*0960*/  LDC R26, c[0x0][R26+0x3ec] ;  /* 0x0000fb001a1a7b82 */ /* 0x002e660000000800 */
[----:B------:R-:W-:-:S02]  /*0970*/  @P0 IMAD.IADD R39, R39, 0x1, -R12 ;  /* 0x0000000127270824 */ /* 0x000fc400078e0a0c */
[----:B------:R-:W-:-:S03]  /*0980*/  @P0 VIADD R25, R25, 0x1 ;  /* 0x0000000119190836 */ /* 0x000fc60000000000 */
[----:B------:R-:W-:Y:S02]  /*0990*/  ISETP.GE.U32.AND P1, PT, R39, R12, PT ;  /* 0x0000000c2700720c */ /* 0x000fe40003f26070 */
[----:B------:R-:W-:Y:S01]  /*09a0*/  IADD3 R39, PT, PT, RZ, -R18, RZ ;  /* 0x80000012ff277210 */ /* 0x000fe20007ffe0ff */
[----:B----4-:R-:W4:Y:S04]  /*09b0*/  I2F.U32.RP R40, R23 ;  /* 0x0000001700287306 */ /* 0x010f280000209000 */
[----:B-----5:R-:W-:-:S04]  /*09c0*/  IMAD R39, R39, R3, RZ ;  /* 0x0000000327277224 */ /* 0x020fc800078e02ff */
[----:B------:R-:W-:Y:S02]  /*09d0*/  IMAD.HI.U32 R2, R3, R39, R2 ;  /* 0x0000002703027227 */ /* 0x000fe400078e0002 */
[----:B------:R-:W-:Y:S02]  /*09e0*/  @P1 IADD3 R25, PT, PT, R25, 0x1, RZ ;  /* 0x0000000119191810 */ /* 0x000fe40007ffe0ff */
[----:B------:R-:W-:Y:S02]  /*09f0*/  @!P2 LOP3.LUT R25, RZ, R12, RZ, 0x33, !PT ;  /* 0x0000000cff19a212 */ /* 0x000fe400078e33ff */
[----:B------:R-:W-:-:S03]  /*0a00*/  ISETP.NE.U32.AND P2, PT, R18, RZ, PT ;  /* 0x000000ff1200720c */ /* 0x000fc60003f45070 */
[----:B------:R-:W-:Y:S01]  /*0a10*/  IMAD.HI.U32 R32, R2, R25, RZ ;  /* 0x0000001902207227 */ /* 0x000fe200078e00ff */
[----:B----4-:R-:W4:Y:S03]  /*0a20*/  MUFU.RCP R40, R40 ;  /* 0x0000002800287308 */ /* 0x010f260000001000 */
[----:B------:R-:W-:-:S04]  /*0a30*/  IMAD.MOV R39, RZ, RZ, -R32 ;  /* 0x000000ffff277224 */ /* 0x000fc800078e0a20 */
[----:B------:R-:W-:Y:S02]  /*0a40*/  IMAD R39, R18, R39, R25 ;  /* 0x0000002712277224 */ /* 0x000fe400078e0219 */
[----:B--2---:R-:W-:-:S03]  /*0a50*/  IMAD.MOV R43, RZ, RZ, -R28 ;  /* 0x000000ffff2b7224 */ /* 0x004fc600078e0a1c */
[C---:B------:R-:W-:Y:S02]  /*0a60*/  ISETP.GE.U32.AND P0, PT, R39.reuse, R18, PT ;  /* 0x000000122700720c */ /* 0x040fe40003f06070 */
[----:B----4-:R-:W-:Y:S02]  /*0a70*/  IADD3 R2, PT, PT, R40, 0xffffffe, RZ ;  /* 0x0ffffffe28027810 */ /* 0x010fe40007ffe0ff */
[----:B------:R-:W2:Y:S09]  /*0a80*/  I2F.U32.RP R40, R28 ;  /* 0x0000001c00287306 */ /* 0x000eb20000209000 */
[----:B------:R-:W-:-:S02]  /*0a90*/  @P0 IMAD.IADD R39, R39, 0x1, -R18 ;  /* 0x0000000127270824 */ /* 0x000fc400078e0a12 */
[----:B------:R-:W-:Y:S01]  /*0aa0*/  @P0 VIADD R32, R32, 0x1 ;  /* 0x0000000120200836 */ /* 0x000fe20000000000 */
[----:B------:R4:W5:Y:S02]  /*0ab0*/  F2I.FTZ.U32.TRUNC.NTZ R3, R2 ;  /* 0x0000000200037305 */ /* 0x000964000021f000 */
[----:B------:R-:W-:Y:S01]  /*0ac0*/  ISETP.GE.U32.AND P1, PT, R39, R18, PT ;  /* 0x000000122700720c */ /* 0x000fe20003f26070 */
[----:B------:R-:W-:-:S05]  /*0ad0*/  IMAD.MOV R39, RZ, RZ, -R23 ;  /* 0x000000ffff277224 */ /* 0x000fca00078e0a17 */
[----:B--2---:R-:W2:Y:S01]  /*0ae0*/  MUFU.RCP R40, R40 ;  /* 0x0000002800287308 */ /* 0x004ea20000001000 */
[----:B----4-:R-:W-:Y:S02]  /*0af0*/  HFMA2 R2, -RZ, RZ, 0, 0 ;  /* 0x00000000ff027431 */ /* 0x010fe400000001ff */
[----:B-----5:R-:W-:-:S04]  /*0b00*/  IMAD R39, R39, R3, RZ ;  /* 0x0000000327277224 */ /* 0x020fc800078e02ff */
[----:B------:R-:W-:Y:S01]  /*0b10*/  @P1 VIADD R32, R32, 0x1 ;  /* 0x0000000120201836 */ /* 0x000fe20000000000 */
[----:B------:R-:W-:Y:S01]  /*0b20*/  @!P2 LOP3.LUT R32, RZ, R18, RZ, 0x33, !PT ;  /* 0x00000012ff20a212 */ /* 0x000fe200078e33ff */
[----:B------:R-:W-:Y:S01]  /*0b30*/  IMAD.HI.U32 R3, R3, R39, R2 ;  /* 0x0000002703037227 */ /* 0x000fe200078e0002 */
[----:B------:R-:W-:Y:S01]  /*0b40*/  ISETP.NE.U32.AND P2, PT, R23, RZ, PT ;  /* 0x000000ff1700720c */ /* 0x000fe20003f45070 */
[----:B------:R4:W5:Y:S04]  /*0b50*/  LDC R39, c[0x0][R36+0x388] ;  /* 0x0000e20024277b82 */ /* 0x0009680000000800 */
[----:B------:R-:W-:-:S04]  /*0b60*/  IMAD.HI.U32 R41, R3, R32, RZ ;  /* 0x0000002003297227 */ /* 0x000fc800078e00ff */
[----:B------:R-:W-:Y:S01]  /*0b70*/  IMAD.MOV R2, RZ, RZ, -R41 ;  /* 0x000000ffff027224 */ /* 0x000fe200078e0a29 */
[----:B----4-:R-:W4:Y:S01]  /*0b80*/  LDC R36, c[0x0][R36+0x3ec] ;  /* 0x0000fb0024247b82 */ /* 0x010f220000000800 */
[----:B--2---:R-:W-:Y:S02]  /*0b90*/  VIADD R3, R40, 0xffffffe ;  /* 0x0ffffffe28037836 */ /* 0x004fe40000000000 */
[----:B------:R-:W-:-:S04]  /*0ba0*/  IMAD R2, R23, R2, R32 ;  /* 0x0000000217027224 */ /* 0x000fc800078e0220 */
[----:B------:R-:W2:Y:S01]  /*0bb0*/  F2I.FTZ.U32.TRUNC.NTZ R3, R3 ;  /* 0x0000000300037305 */ /* 0x000ea2000021f000 */
[----:B------:R-:W-:-:S13]  /*0bc0*/  ISETP.GE.U32.AND P0, PT, R2, R23, PT ;  /* 0x000000170200720c */ /* 0x000fda0003f06070 */
[----:B------:R-:W-:Y:S01]  /*0bd0*/  @P0 IADD3 R2, PT, PT, -R23, R2, RZ ;  /* 0x0000000217020210 */ /* 0x000fe20007ffe1ff */
[----:B------:R-:W-:Y:S02]  /*0be0*/  @P0 VIADD R41, R41, 0x1 ;  /* 0x0000000129290836 */ /* 0x000fe40000000000 */
[----:B--2---:R-:W-:Y:S01]  /*0bf0*/  IMAD R43, R43, R3, RZ ;  /* 0x000000032b2b7224 */ /* 0x004fe200078e02ff */
[----:B------:R-:W-:Y:S01]  /*0c00*/  ISETP.GE.U32.AND P1, PT, R2, R23, PT ;  /* 0x000000170200720c */ /* 0x000fe20003f26070 */
[----:B------:R-:W-:-:S04]  /*0c10*/  IMAD.MOV.U32 R2, RZ, RZ, RZ ;  /* 0x000000ffff027224 */ /* 0x000fc800078e00ff */
[----:B------:R-:W-:-:S08]  /*0c20*/  IMAD.HI.U32 R2, R3, R43, R2 ;  /* 0x0000002b03027227 */ /* 0x000fd000078e0002 */
[----:B------:R-:W-:Y:S01]  /*0c30*/  @P1 IADD3 R41, PT, PT, R41, 0x1, RZ ;  /* 0x0000000129291810 */ /* 0x000fe20007ffe0ff */
[----:B-----5:R-:W2:Y:S01]  /*0c40*/  I2F.U32.RP R42, R39 ;  /* 0x00000027002a7306 */ /* 0x020ea20000209000 */
[----:B------:R-:W-:Y:S02]  /*0c50*/  @!P2 LOP3.LUT R41, RZ, R23, RZ, 0x33, !PT ;  /* 0x00000017ff29a212 */ /* 0x000fe400078e33ff */
[----:B------:R-:W-:-:S03]  /*0c60*/  ISETP.NE.U32.AND P2, PT, R28, RZ, PT ;  /* 0x000000ff1c00720c */ /* 0x000fc60003f45070 */
[----:B------:R-:W-:-:S04]  /*0c70*/  IMAD.HI.U32 R40, R2, R41, RZ ;  /* 0x0000002902287227 */ /* 0x000fc800078e00ff */
[----:B------:R-:W-:-:S04]  /*0c80*/  IMAD.MOV R43, RZ, RZ, -R40 ;  /* 0x000000ffff2b7224 */ /* 0x000fc800078e0a28 */
[----:B------:R-:W-:Y:S01]  /*0c90*/  IMAD R43, R28, R43, R41 ;  /* 0x0000002b1c2b7224 */ /* 0x000fe200078e0229 */
[----:B--2---:R-:W2:Y:S04]  /*0ca0*/  MUFU.RCP R42, R42 ;  /* 0x0000002a002a7308 */ /* 0x004ea80000001000 */
[----:B------:R-:W-:-:S13]  /*0cb0*/  ISETP.GE.U32.AND P0, PT, R43, R28, PT ;  /* 0x0000001c2b00720c */ /* 0x000fda0003f06070 */
[----:B------:R-:W-:Y:S01]  /*0cc0*/  @P0 IMAD.IADD R43, R43, 0x1, -R28 ;  /* 0x000000012b2b0824 */ /* 0x000fe200078e0a1c */
[----:B--2---:R-:W-:Y:S02]  /*0cd0*/  IADD3 R2, PT, PT, R42, 0xffffffe, RZ ;  /* 0x0ffffffe2a027810 */ /* 0x004fe40007ffe0ff */
[----:B------:R-:W-:Y:S02]  /*0ce0*/  @P0 IADD3 R40, PT, PT, R40, 0x1, RZ ;  /* 0x0000000128280810 */ /* 0x000fe40007ffe0ff */
[----:B------:R2:W5:Y:S01]  /*0cf0*/  F2I.FTZ.U32.TRUNC.NTZ R3, R2 ;  /* 0x0000000200037305 */ /* 0x000562000021f000 */
[----:B------:R-:W-:Y:S01]  /*0d00*/  ISETP.GE.U32.AND P1, PT, R43, R28, PT ;  /* 0x0000001c2b00720c */ /* 0x000fe20003f26070 */
[----:B------:R-:W-:Y:S02]  /*0d10*/  IMAD.MOV R43, RZ, RZ, -R39 ;  /* 0x000000ffff2b7224 */ /* 0x000fe400078e0a27 */
[----:B--2---:R-:W-:-:S10]  /*0d20*/  IMAD.MOV.U32 R2, RZ, RZ, RZ ;  /* 0x000000ffff027224 */ /* 0x004fd400078e00ff */
[----:B------:R-:W-:Y:S01]  /*0d30*/  @P1 VIADD R40, R40, 0x1 ;  /* 0x0000000128281836 */ /* 0x000fe20000000000 */
[----:B------:R-:W-:Y:S01]  /*0d40*/  @!P2 LOP3.LUT R40, RZ, R28, RZ, 0x33, !PT ;  /* 0x0000001cff28a212 */ /* 0x000fe200078e33ff */
[----:B-----5:R-:W-:Y:S01]  /*0d50*/  IMAD R43, R43, R3, RZ ;  /* 0x000000032b2b7224 */ /* 0x020fe200078e02ff */
[----:B------:R-:W-:-:S03]  /*0d60*/  ISETP.NE.U32.AND P2, PT, R39, RZ, PT ;  /* 0x000000ff2700720c */ /* 0x000fc60003f45070 */
[----:B------:R-:W-:-:S06]  /*0d70*/  IMAD.HI.U32 R3, R3, R43, R2 ;  /* 0x0000002b03037227 */ /* 0x000fcc00078e0002 */
[----:B------:R-:W-:-:S04]  /*0d80*/  IMAD.HI.U32 R2, R3, R40, RZ ;  /* 0x0000002803027227 */ /* 0x000fc800078e00ff */
[----:B------:R-:W-:Y:S01]  /*0d90*/  IMAD.MOV R3, RZ, RZ, -R15 ;  /* 0x000000ffff037224 */ /* 0x000fe200078e0a0f */
[----:B------:R-:W-:-:S03]  /*0da0*/  IADD3 R42, PT, PT, -R2, RZ, RZ ;  /* 0x000000ff022a7210 */ /* 0x000fc60007ffe1ff */
        /* <DEDUP_REMOVED lines=11> */
[----:B------:R-:W-:Y:S02]  /*0e60*/  @P0 IMAD.IADD R42, R42, 0x1, -R39 ;  /* 0x000000012a2a0824 */ /* 0x000fe400078e0a27 */
[----:B------:R-:W-:Y:S01]  /*0e70*/  IMAD R12, R12, R3, R19 ;  /* 0x000000030c0c7224 */ /* 0x000fe200078e0213 */
[----:B------:R-:W-:Y:S01]  /*0e80*/  IADD3 R3, PT, PT, -R32, RZ, RZ ;  /* 0x000000ff20037210 */ /* 0x000fe20007ffe1ff */
[----:B------:R-:W-:Y:S01]  /*0e90*/  @P0 VIADD R2, R2, 0x1 ;  /* 0x0000000102020836 */ /* 0x000fe20000000000 */
[----:B------:R-:W-:Y:S01]  /*0ea0*/  ISETP.GE.U32.AND P1, PT, R42, R39, PT ;  /* 0x000000272a00720c */ /* 0x000fe20003f26070 */
[----:B------:R-:W-:Y:S01]  /*0eb0*/  IMAD R27, R12, R27, R10 ;  /* 0x0000001b0c1b7224 */ /* 0x000fe200078e020a */
[----:B------:R-:W-:Y:S01]  /*0ec0*/  ISETP.NE.AND P0, PT, R9, RZ, PT ;  /* 0x000000ff0900720c */ /* 0x000fe20003f05270 */
[----:B------:R-:W-:-:S02]  /*0ed0*/  IMAD R18, R18, R3, R25 ;  /* 0x0000000312127224 */ /* 0x000fc400078e0219 */
[----:B------:R-:W-:Y:S02]  /*0ee0*/  IMAD.MOV R3, RZ, RZ, -R41 ;  /* 0x000000ffff037224 */ /* 0x000fe400078e0a29 */
[----:B0-----:R-:W-:Y:S02]  /*0ef0*/  IMAD R27, R18, R24, R27 ;  /* 0x00000018121b7224 */ /* 0x001fe400078e021b */
[----:B------:R-:W-:Y:S02]  /*0f00*/  IMAD R23, R23, R3, R32 ;  /* 0x0000000317177224 */ /* 0x000fe400078e0220 */
[----:B------:R-:W-:Y:S02]  /*0f10*/  IMAD.MOV R3, RZ, RZ, -R40 ;  /* 0x000000ffff037224 */ /* 0x000fe400078e0a28 */
[----:B------:R-:W-:Y:S01]  /*0f20*/  @P1 IADD3 R2, PT, PT, R2, 0x1, RZ ;  /* 0x0000000102021810 */ /* 0x000fe20007ffe0ff */
[----:B---3--:R-:W-:Y:S01]  /*0f30*/  IMAD R23, R23, R22, R27 ;  /* 0x0000001617177224 */ /* 0x008fe200078e021b */
[----:B------:R-:W-:Y:S01]  /*0f40*/  @!P2 LOP3.LUT R2, RZ, R39, RZ, 0x33, !PT ;  /* 0x00000027ff02a212 */ /* 0x000fe200078e33ff */
[----:B------:R-:W-:-:S03]  /*0f50*/  IMAD R28, R28, R3, R41 ;  /* 0x000000031c1c7224 */ /* 0x000fc600078e0229 */
[----:B------:R-:W-:Y:S01]  /*0f60*/  IADD3 R30, PT, PT, -R2, RZ, RZ ;  /* 0x000000ff021e7210 */ /* 0x000fe20007ffe1ff */
[----:B-1----:R-:W-:Y:S02]  /*0f70*/  IMAD R23, R28, R26, R23 ;  /* 0x0000001a1c177224 */ /* 0x002fe400078e0217 */
[----:B------:R-:W-:Y:S02]  /*0f80*/  IMAD.MOV.U32 R11, RZ, RZ, R2 ;  /* 0x000000ffff0b7224 */ /* 0x000fe400078e0002 */
[----:B------:R-:W-:-:S04]  /*0f90*/  IMAD R30, R39, R30, R40 ;  /* 0x0000001e271e7224 */ /* 0x000fc800078e0228 */
[----:B----4-:R-:W-:Y:S01]  /*0fa0*/  IMAD R30, R30, R36, R23 ;  /* 0x000000241e1e7224 */ /* 0x010fe200078e0217 */
[----:B------:R-:W-:Y:S06]  /*0fb0*/  @P0 BRA `(.L_x_1300) ;  /* 0xfffffff000cc0947 */ /* 0x000fec000383ffff */
[----:B------:R-:W-:Y:S05]  /*0fc0*/  BSYNC.RECONVERGENT B1 ;  /* 0x0000000000017941 */ /* 0x000fea0003800200 */
.L_x_1299:
[----:B------:R-:W-:-:S07]  /*0fd0*/  IADD3 R8, PT, PT, R8, 0x4, RZ ;  /* 0x0000000408087810 */ /* 0x000fce0007ffe0ff */
.L_x_1298:
[----:B------:R-:W-:-:S13]  /*0fe0*/  ISETP.NE.AND P0, PT, R20, RZ, PT ;  /* 0x000000ff1400720c */ /* 0x000fda0003f05270 */
        /* <DEDUP_REMOVED lines=43> */
[----:B------:R-:W-:Y:S01]  /*12a0*/  IMAD.HI.U32 R12, R13, R19, R12 ;  /* 0x000000130d0c7227 */ /* 0x000fe200078e000c */
[----:B------:R-:W-:-:S03]  /*12b0*/  LEA R19, R8, UR4, 0x2 ;  /* 0x0000000408137c11 */ /* 0x000fc6000f8e10ff */
[----:B------:R-:W-:Y:S01]  /*12c0*/  @P2 VIADD R15, R15, 0x1 ;  /* 0x000000010f0f2836 */ /* 0x000fe20000000000 */
[----:B------:R4:W5:Y:S01]  /*12d0*/  LDC R18, c[0x0][R19+0x388] ;  /* 0x0000e20013127b82 */ /* 0x0009620000000800 */
[----:B------:R-:W-:Y:S02]  /*12e0*/  @!P3 LOP3.LUT R15, RZ, R10, RZ, 0x33, !PT ;  /* 0x0000000aff0fb212 */ /* 0x000fe400078e33ff */
[----:B------:R-:W-:-:S03]  /*12f0*/  ISETP.NE.U32.AND P3, PT, R2, RZ, PT ;  /* 0x000000ff0200720c */ /* 0x000fc60003f65070 */
[----:B------:R-:W-:Y:S01]  /*1300*/  IMAD.HI.U32 R22, R12, R15, RZ ;  /* 0x0000000f0c167227 */ /* 0x000fe200078e00ff */
[----:B-1----:R-:W-:Y:S01]  /*1310*/  IADD3 R12, PT, PT, R24, 0xffffffe, RZ ;  /* 0x0ffffffe180c7810 */ /* 0x002fe20007ffe0ff */
[----:B----4-:R-:W1:Y:S02]  /*1320*/  LDC R19, c[0x0][R19+0x3ec] ;  /* 0x0000fb0013137b82 */ /* 0x010e640000000800 */
        /* <DEDUP_REMOVED lines=47> */
[----:B---3--:R-:W-:Y:S02]  /*1620*/  IMAD R2, R2, R3, R11 ;  /* 0x0000000302027224 */ /* 0x008fe400078e020b */
[----:B------:R-:W-:Y:S01]  /*1630*/  IMAD R9, R9, R10, R22 ;  /* 0x0000000a09097224 */ /* 0x000fe200078e0216 */
[----:B------:R-:W-:Y:S01]  /*1640*/  IADD3 R10, PT, PT, -R12, RZ, RZ ;  /* 0x000000ff0c0a7210 */ /* 0x000fe20007ffe1ff */
[----:B------:R-:W-:-:S02]  /*1650*/  IMAD.MOV.U32 R11, RZ, RZ, R12 ;  /* 0x000000ffff0b7224 */ /* 0x000fc400078e000c */
[----:B--2---:R-:W-:Y:S02]  /*1660*/  IMAD R2, R9, R16, R2 ;  /* 0x0000001009027224 */ /* 0x004fe400078e0202 */
[----:B------:R-:W-:-:S04]  /*1670*/  IMAD R23, R18, R10, R23 ;  /* 0x0000000a12177224 */ /* 0x000fc800078e0217 */
[----:B-1----:R-:W-:-:S07]  /*1680*/  IMAD R30, R23, R19, R2 ;  /* 0x00000013171e7224 */ /* 0x002fce00078e0202 */
.L_x_1301:
        /* <DEDUP_REMOVED lines=56> */
.L_x_1302:
        /* <DEDUP_REMOVED lines=28> */
.L_x_1297:
        /* <DEDUP_REMOVED lines=29> */
.L_x_1296:
[----:B-1----:R-:W-:Y:S05]  /*1da0*/  BSYNC.RECONVERGENT B0 ;  /* 0x0000000000007941 */ /* 0x002fea0003800200 */
.L_x_1295:
        /* <DEDUP_REMOVED lines=23> */
.L_x_1307:
        /* <DEDUP_REMOVED lines=24> */
[----:B0-----:R-:W-:Y:S02]  /*20a0*/  HFMA2 R2, -RZ, RZ, 0, 0 ;  /* 0x00000000ff027431 */ /* 0x001fe400000001ff */
        /* <DEDUP_REMOVED lines=30> */
[----:B------:R5:W1:Y:S01]  /*2290*/  LDC R28, c[0x0][R22+0x388] ;  /* 0x0000e200161c7b82 */ /* 0x000a620000000800 */
[----:B----4-:R-:W-:-:S07]  /*22a0*/  IMAD R29, R29, R3, RZ ;  /* 0x000000031d1d7224 */ /* 0x010fce00078e02ff */
[----:B-----5:R-:W4:Y:S04]  /*22b0*/  LDC R22, c[0x0][R22+0x3ec] ;  /* 0x0000fb0016167b82 */ /* 0x020f280000000800 */
[----:B------:R-:W-:Y:S02]  /*22c0*/  @P1 IMAD.IADD R2, R2, 0x1, -R15 ;  /* 0x0000000102021824 */ /* 0x000fe400078e0a0f */
[----:B------:R-:W-:-:S03]  /*22d0*/  @P1 VIADD R25, R25, 0x1 ;  /* 0x0000000119191836 */ /* 0x000fc60000000000 */
[----:B------:R-:W-:Y:S01]  /*22e0*/  ISETP.GE.U32.AND P2, PT, R2, R15, PT ;  /* 0x0000000f0200720c */ /* 0x000fe20003f46070 */
[----:B------:R-:W-:-:S05]  /*22f0*/  HFMA2 R2, -RZ, RZ, 0, 0 ;  /* 0x00000000ff027431 */ /* 0x000fca00000001ff */
[----:B------:R-:W-:Y:S01]  /*2300*/  IMAD.HI.U32 R2, R3, R29, R2 ;  /* 0x0000001d03027227 */ /* 0x000fe200078e0002 */
[----:B--2---:R-:W2:Y:S01]  /*2310*/  I2F.U32.RP R36, R23 ;  /* 0x0000001700247306 */ /* 0x004ea20000209000 */
[----:B------:R-:W-:-:S05]  /*2320*/  IADD3 R39, PT, PT, RZ, -R23, RZ ;  /* 0x80000017ff277210 */ /* 0x000fca0007ffe0ff */
[----:B------:R-:W-:Y:S01]  /*2330*/  @P2 VIADD R25, R25, 0x1 ;  /* 0x0000000119192836 */ /* 0x000fe20000000000 */
[----:B------:R-:W-:Y:S02]  /*2340*/  @!P3 LOP3.LUT R25, RZ, R15, RZ, 0x33, !PT ;  /* 0x0000000fff19b212 */ /* 0x000fe400078e33ff */
[----:B------:R-:W-:-:S03]  /*2350*/  ISETP.NE.U32.AND P3, PT, R16, RZ, PT ;  /* 0x000000ff1000720c */ /* 0x000fc60003f65070 */
[----:B------:R-:W-:-:S04]  /*2360*/  IMAD.HI.U32 R24, R2, R25, RZ ;  /* 0x0000001902187227 */ /* 0x000fc800078e00ff */
[----:B------:R-:W-:Y:S01]  /*2370*/  IMAD.MOV R29, RZ, RZ, -R24 ;  /* 0x000000ffff1d7224 */ /* 0x000fe200078e0a18 */
[----:B--2---:R-:W2:Y:S03]  /*2380*/  MUFU.RCP R36, R36 ;  /* 0x0000002400247308 */ /* 0x004ea60000001000 */
[----:B------:R-:W-:Y:S01]  /*2390*/  IMAD R29, R16, R29, R25 ;  /* 0x0000001d101d7224 */ /* 0x000fe200078e0219 */
[----:B-1----:R-:W-:-:S04]  /*23a0*/  IADD3 R43, PT, PT, RZ, -R28, RZ ;  /* 0x8000001cff2b7210 */ /* 0x002fc80007ffe0ff */
[C---:B------:R-:W-:Y:S02]  /*23b0*/  ISETP.GE.U32.AND P1, PT, R29.reuse, R16, PT ;  /* 0x000000101d00720c */ /* 0x040fe40003f26070 */
[----:B--2---:R-:W-:Y:S02]  /*23c0*/  IADD3 R2, PT, PT, R36, 0xffffffe, RZ ;  /* 0x0ffffffe24027810 */ /* 0x004fe40007ffe0ff */
[----:B------:R-:W1:Y:S09]  /*23d0*/  I2F.U32.RP R36, R28 ;  /* 0x0000001c00247306 */ /* 0x000e720000209000 */
[----:B------:R-:W-:Y:S01]  /*23e0*/  @P1 IMAD.IADD R29, R29, 0x1, -R16 ;  /* 0x000000011d1d1824 */ /* 0x000fe200078e0a10 */
[----:B------:R-:W-:-:S04]  /*23f0*/  @P1 IADD3 R24, PT, PT, R24, 0x1, RZ ;  /* 0x0000000118181810 */ /* 0x000fc80007ffe0ff */
[----:B------:R-:W-:Y:S01]  /*2400*/  ISETP.GE.U32.AND P2, PT, R29, R16, PT ;  /* 0x000000101d00720c */ /* 0x000fe20003f46070 */
[----:B------:R2:W5:Y:S01]  /*2410*/  F2I.FTZ.U32.TRUNC.NTZ R3, R2 ;  /* 0x0000000200037305 */ /* 0x000562000021f000 */
[----:B------:R-:W-:-:S05]  /*2420*/  VIADD R29, R10, 0xfffffffa ;  /* 0xfffffffa0a1d7836 */ /* 0x000fca0000000000 */
[----:B------:R-:W-:Y:S02]  /*2430*/  LEA R29, R29, UR4, 0x2 ;  /* 0x000000041d1d7c11 */ /* 0x000fe4000f8e10ff */
[----:B-1----:R-:W1:Y:S01]  /*2440*/  MUFU.RCP R36, R36 ;  /* 0x0000002400247308 */ /* 0x002e620000001000 */
[----:B--2---:R-:W-:-:S03]  /*2450*/  HFMA2 R2, -RZ, RZ, 0, 0 ;  /* 0x00000000ff027431 */ /* 0x004fc600000001ff */
        /* <DEDUP_REMOVED lines=10> */
[----:B--2---:R-:W1:Y:S01]  /*2500*/  LDC R29, c[0x0][R29+0x3ec] ;  /* 0x0000fb001d1d7b82 */ /* 0x004e620000000800 */
[----:B------:R-:W-:Y:S01]  /*2510*/  VIADD R10, R10, 0xfffffff8 ;  /* 0xfffffff80a0a7836 */ /* 0x000fe20000000000 */
[----:B------:R-:W2:Y:S01]  /*2520*/  F2I.FTZ.U32.TRUNC.NTZ R3, R3 ;  /* 0x0000000300037305 */ /* 0x000ea2000021f000 */
[----:B------:R-:W-:Y:S01]  /*2530*/  IMAD R2, R23, R2, R24 ;  /* 0x0000000217027224 */ /* 0x000fe200078e0218 */
[----:B------:R-:W-:-:S04]  /*2540*/  LEA R36, R36, UR4, 0x2 ;  /* 0x0000000424247c11 */ /* 0x000fc8000f8e10ff */
[----:B------:R-:W-:Y:S01]  /*2550*/  ISETP.GE.U32.AND P1, PT, R2, R23, PT ;  /* 0x000000170200720c */ /* 0x000fe20003f26070 */
[----:B------:R3:W0:Y:S01]  /*2560*/  LDC R40, c[0x0][R36+0x388] ;  /* 0x0000e20024287b82 */ /* 0x0006220000000800 */
[----:B--2---:R-:W-:-:S07]  /*2570*/  IMAD R43, R43, R3, RZ ;  /* 0x000000032b2b7224 */ /* 0x004fce00078e02ff */
[----:B---3--:R-:W2:Y:S04]  /*2580*/  LDC R36, c[0x0][R36+0x3ec] ;  /* 0x0000fb0024247b82 */ /* 0x008ea80000000800 */
[----:B------:R-:W-:Y:S02]  /*2590*/  @P1 IMAD.IADD R2, R2, 0x1, -R23 ;  /* 0x0000000102021824 */ /* 0x000fe400078e0a17 */
[----:B------:R-:W-:-:S03]  /*25a0*/  @P1 VIADD R41, R41, 0x1 ;  /* 0x0000000129291836 */ /* 0x000fc60000000000 */
[----:B------:R-:W-:Y:S01]  /*25b0*/  ISETP.GE.U32.AND P2, PT, R2, R23, PT ;  /* 0x000000170200720c */ /* 0x000fe20003f46070 */
[----:B------:R-:W-:-:S05]  /*25c0*/  HFMA2 R2, -RZ, RZ, 0, 0 ;  /* 0x00000000ff027431 */ /* 0x000fca00000001ff */
[----:B------:R-:W-:Y:S01]  /*25d0*/  IMAD.HI.U32 R2, R3, R43, R2 ;  /* 0x0000002b03027227 */ /* 0x000fe200078e0002 */
[----:B-----5:R-:W3:Y:S06]  /*25e0*/  I2F.U32.RP R44, R39 ;  /* 0x00000027002c7306 */ /* 0x020eec0000209000 */
[----:B------:R-:W-:Y:S01]  /*25f0*/  @P2 VIADD R41, R41, 0x1 ;  /* 0x0000000129292836 */ /* 0x000fe20000000000 */
[----:B------:R-:W-:Y:S02]  /*2600*/  @!P3 LOP3.LUT R41, RZ, R23, RZ, 0x33, !PT ;  /* 0x00000017ff29b212 */ /* 0x000fe400078e33ff */
[----:B------:R-:W-:-:S02]  /*2610*/  ISETP.NE.U32.AND P3, PT, R28, RZ, PT ;  /* 0x000000ff1c00720c */ /* 0x000fc40003f65070 */
[----:B------:R-:W-:Y:S01]  /*2620*/  IADD3 R45, PT, PT, RZ, -R39, RZ ;  /* 0x80000027ff2d7210 */ /* 0x000fe20007ffe0ff */
[----:B------:R-:W-:-:S04]  /*2630*/  IMAD.HI.U32 R42, R2, R41, RZ ;  /* 0x00000029022a7227 */ /* 0x000fc800078e00ff */
[----:B------:R-:W-:Y:S01]  /*2640*/  IMAD.MOV R43, RZ, RZ, -R42 ;  /* 0x000000ffff2b7224 */ /* 0x000fe200078e0a2a */
[----:B---3--:R-:W3:Y:S03]  /*2650*/  MUFU.RCP R44, R44 ;  /* 0x0000002c002c7308 */ /* 0x008ee60000001000 */
[----:B------:R-:W-:Y:S01]  /*2660*/  IMAD R43, R28, R43, R41 ;  /* 0x0000002b1c2b7224 */ /* 0x000fe200078e0229 */
[----:B0-----:R-:W-:-:S04]  /*2670*/  IADD3 R47, PT, PT, RZ, -R40, RZ ;  /* 0x80000028ff2f7210 */ /* 0x001fc80007ffe0ff */
[----:B------:R-:W-:Y:S01]  /*2680*/  ISETP.GE.U32.AND P1, PT, R43, R28, PT ;  /* 0x0000001c2b00720c */ /* 0x000fe20003f26070 */
[----:B------:R-:W0:Y:S01]  /*2690*/  I2F.U32.RP R46, R40 ;  /* 0x00000028002e7306 */ /* 0x000e220000209000 */
[----:B---3--:R-:W-:-:S11]  /*26a0*/  IADD3 R2, PT, PT, R44, 0xffffffe, RZ ;  /* 0x0ffffffe2c027810 */ /* 0x008fd60007ffe0ff */
[----:B------:R-:W-:Y:S01]  /*26b0*/  @P1 IMAD.IADD R43, R43, 0x1, -R28 ;  /* 0x000000012b2b1824 */ /* 0x000fe200078e0a1c */
[----:B------:R-:W-:Y:S01]  /*26c0*/  @P1 IADD3 R42, PT, PT, R42, 0x1, RZ ;  /* 0x000000012a2a1810 */ /* 0x000fe20007ffe0ff */
[----:B------:R3:W5:Y:S03]  /*26d0*/  F2I.FTZ.U32.TRUNC.NTZ R3, R2 ;  /* 0x0000000200037305 */ /* 0x000766000021f000 */
[----:B------:R-:W-:Y:S02]  /*26e0*/  ISETP.GE.U32.AND P2, PT, R43, R28, PT ;  /* 0x0000001c2b00720c */ /* 0x000fe40003f46070 */
[----:B------:R-:W-:-:S04]  /*26f0*/  LEA R43, R10, UR4, 0x2 ;  /* 0x000000040a2b7c11 */ /* 0x000fc8000f8e10ff */
        /* <DEDUP_REMOVED lines=80> */
.L_x_1306:
        /* <DEDUP_REMOVED lines=18> */
[----:B------:R-:W-:-:S02]  /*2d20*/  IADD3 R19, PT, PT, RZ, -R9, RZ ;  /* 0x80000009ff137210 */ /* 0x000fc40007ffe0ff */
[----:B------:R-:W-:-:S05]  /*2d30*/  ISETP.NE.U32.AND P3, PT, R9, RZ, PT ;  /* 0x000000ff0900720c */ /* 0x000fca0003f65070 */
[----:B---3--:R-:W3:Y:S01]  /*2d40*/  I2F.U32.RP R16, R8 ;  /* 0x0000000800107306 */ /* 0x008ee20000209000 */
[----:B------:R-:W-:-:S07]  /*2d50*/  IADD3 R23, PT, PT, RZ, -R8, RZ ;  /* 0x80000008ff177210 */ /* 0x000fce0007ffe0ff */
[----:B-1----:R-:W1:Y:S08]  /*2d60*/  MUFU.RCP R14, R14 ;  /* 0x0000000e000e7308 */ /* 0x002e700000001000 */
[----:B---3--:R-:W-:Y:S01]  /*2d70*/  MUFU.RCP R16, R16 ;  /* 0x0000001000107308 */ /* 0x008fe20000001000 */
[----:B-1----:R-:W-:Y:S02]  /*2d80*/  VIADD R2, R14, 0xffffffe ;  /* 0x0ffffffe0e027836 */ /* 0x002fe40000000000 */
[----:B------:R1:W3:Y:S05]  /*2d90*/  LDC R14, c[0x0][R15+0x388] ;  /* 0x0000e2000f0e7b82 */ /* 0x0002ea0000000800 */
[----:B------:R4:W5:Y:S03]  /*2da0*/  F2I.FTZ.U32.TRUNC.NTZ R3, R2 ;  /* 0x0000000200037305 */ /* 0x000966000021f000 */
[----:B-1----:R-:W1:Y:S01]  /*2db0*/  LDC R15, c[0x0][R15+0x3ec] ;  /* 0x0000fb000f0f7b82 */ /* 0x002e620000000800 */
[----:B----4-:R-:W-:-:S02]  /*2dc0*/  HFMA2 R2, -RZ, RZ, 0, 0 ;  /* 0x00000000ff027431 */ /* 0x010fc400000001ff */
[----:B-----5:R-:W-:-:S04]  /*2dd0*/  IMAD R19, R19, R3, RZ ;  /* 0x0000000313137224 */ /* 0x020fc800078e02ff */
[----:B------:R-:W-:-:S06]  /*2de0*/  IMAD.HI.U32 R3, R3, R19, R2 ;  /* 0x0000001303037227 */ /* 0x000fcc00078e0002 */
[----:B------:R-:W-:Y:S01]  /*2df0*/  IMAD.HI.U32 R19, R3, R26, RZ ;  /* 0x0000001a03137227 */ /* 0x000fe200078e00ff */
[----:B------:R-:W-:Y:S02]  /*2e00*/  IADD3 R3, PT, PT, R16, 0xffffffe, RZ ;  /* 0x0ffffffe10037810 */ /* 0x000fe40007ffe0ff */
[----:B------:R4:W5:Y:S01]  /*2e10*/  LDC R16, c[0x0][R18+0x388] ;  /* 0x0000e20012107b82 */ /* 0x0009620000000800 */
[----:B------:R-:W-:-:S03]  /*2e20*/  IMAD.MOV R2, RZ, RZ, -R19 ;  /* 0x000000ffff027224 */ /* 0x000fc600078e0a13 */
[----:B------:R-:W0:Y:S01]  /*2e30*/  F2I.FTZ.U32.TRUNC.NTZ R3, R3 ;  /* 0x0000000300037305 */ /* 0x000e22000021f000 */
[----:B------:R-:W-:-:S03]  /*2e40*/  IMAD R2, R9, R2, R26 ;  /* 0x0000000209027224 */ /* 0x000fc600078e021a */
[----:B----4-:R-:W4:Y:S02]  /*2e50*/  LDC R18, c[0x0][R18+0x3ec] ;  /* 0x0000fb0012127b82 */ /* 0x010f240000000800 */
[----:B------:R-:W-:Y:S02]  /*2e60*/  ISETP.GE.U32.AND P1, PT, R2, R9, PT ;  /* 0x000000090200720c */ /* 0x000fe40003f26070 */
[----:B---3--:R-:W3:Y:S01]  /*2e70*/  I2F.U32.RP R22, R14 ;  /* 0x0000000e00167306 */ /* 0x008ee20000209000 */
[----:B0-----:R-:W-:-:S10]  /*2e80*/  IMAD R23, R23, R3, RZ ;  /* 0x0000000317177224 */ /* 0x001fd400078e02ff */
[----:B------:R-:W-:Y:S02]  /*2e90*/  @P1 IMAD.IADD R2, R2, 0x1, -R9 ;  /* 0x0000000102021824 */ /* 0x000fe400078e0a09 */
[----:B------:R-:W-:-:S03]  /*2ea0*/  @P1 VIADD R19, R19, 0x1 ;  /* 0x0000000113131836 */ /* 0x000fc60000000000 */
[----:B------:R-:W-:Y:S01]  /*2eb0*/  ISETP.GE.U32.AND P2, PT, R2, R9, PT ;  /* 0x000000090200720c */ /* 0x000fe20003f46070 */
[----:B------:R-:W-:Y:S01]  /*2ec0*/  HFMA2 R2, -RZ, RZ, 0, 0 ;  /* 0x00000000ff027431 */ /* 0x000fe200000001ff */
[----:B---3--:R-:W0:Y:S04]  /*2ed0*/  MUFU.RCP R22, R22 ;  /* 0x0000001600167308 */ /* 0x008e280000001000 */
[----:B------:R-:W-:-:S07]  /*2ee0*/  IMAD.HI.U32 R2, R3, R23, R2 ;  /* 0x0000001703027227 */ /* 0x000fce00078e0002 */
[----:B------:R-:W-:Y:S01]  /*2ef0*/  @P2 VIADD R19, R19, 0x1 ;  /* 0x0000000113132836 */ /* 0x000fe20000000000 */
[----:B------:R-:W-:Y:S02]  /*2f00*/  @!P3 LOP3.LUT R19, RZ, R9, RZ, 0x33, !PT ;  /* 0x00000009ff13b212 */ /* 0x000fe400078e33ff */
[----:B------:R-:W-:-:S03]  /*2f10*/  ISETP.NE.U32.AND P3, PT, R8, RZ, PT ;  /* 0x000000ff0800720c */ /* 0x000fc60003f65070 */
[----:B------:R-:W-:Y:S01]  /*2f20*/  IMAD.HI.U32 R23, R2, R19, RZ ;  /* 0x0000001302177227 */ /* 0x000fe200078e00ff */
[----:B-----5:R-:W3:Y:S03]  /*2f30*/  I2F.U32.RP R24, R16 ;  /* 0x0000001000187306 */ /* 0x020ee60000209000 */
[----:B------:R-:W-:Y:S01]  /*2f40*/  IMAD.MOV R25, RZ, RZ, -R23 ;  /* 0x000000ffff197224 */ /* 0x000fe200078e0a17 */
[----:B0-----:R-:W-:-:S03]  /*2f50*/  IADD3 R2, PT, PT, R22, 0xffffffe, RZ ;  /* 0x0ffffffe16027810 */ /* 0x001fc60007ffe0ff */
[----:B------:R-:W-:Y:S01]  /*2f60*/  IMAD R25, R8, R25, R19 ;  /* 0x0000001908197224 */ /* 0x000fe200078e0213 */
[----:B------:R0:W5:Y:S04]  /*2f70*/  F2I.FTZ.U32.TRUNC.NTZ R3, R2 ;  /* 0x0000000200037305 */ /* 0x000168000021f000 */
[----:B------:R-:W-:-:S04]  /*2f80*/  ISETP.GE.U32.AND P1, PT, R25, R8, PT ;  /* 0x000000081900720c */ /* 0x000fc80003f26070 */
[----:B---3--:R-:W3:Y:S01]  /*2f90*/  MUFU.RCP R24, R24 ;  /* 0x0000001800187308 */ /* 0x008ee20000001000 */
[----:B0-----:R-:W-:-:S08]  /*2fa0*/  IMAD.MOV.U32 R2, RZ, RZ, RZ ;  /* 0x000000ffff027224 */ /* 0x001fd000078e00ff */
        /* <DEDUP_REMOVED lines=8> */
[----:B---3--:R-:W-:Y:S01]  /*3030*/  VIADD R2, R24, 0xffffffe ;  /* 0x0ffffffe18027836 */ /* 0x008fe20000000000 */
        /* <DEDUP_REMOVED lines=38> */
.L_x_1308:
        /* <DEDUP_REMOVED lines=56> */
.L_x_1309:
        /* <DEDUP_REMOVED lines=28> */
.L_x_1305:
        /* <DEDUP_REMOVED lines=29> */
.L_x_1304:
[----:B------:R-:W-:Y:S05]  /*39b0*/  BSYNC.RECONVERGENT B0 ;  /* 0x0000000000007941 */ /* 0x000fea0003800200 */
.L_x_1303:
        /* <DEDUP_REMOVED lines=22> */
.L_x_1314:
        /* <DEDUP_REMOVED lines=23> */
[----:B0-----:R-:W-:Y:S02]  /*3c90*/  HFMA2 R2, -RZ, RZ, 0, 0 ;  /* 0x00000000ff027431 */ /* 0x001fe400000001ff */
        /* <DEDUP_REMOVED lines=9> */
[----:B0-----:R-:W-:-:S03]  /*3d30*/  HFMA2 R2, -RZ, RZ, 0, 0 ;  /* 0x00000000ff027431 */ /* 0x001fc600000001ff */
[----:B------:R-:W-:Y:S01]  /*3d40*/  ISETP.GE.U32.AND P1, PT, R15, R14, PT ;  /* 0x0000000e0f00720c */ /* 0x000fe20003f26070 */
[----:B--2---:R-:W-:-:S04]  /*3d50*/  IMAD R19, R19, R3, RZ ;  /* 0x0000000313137224 */ /* 0x004fc800078e02ff */
[----:B------:R-:W-:Y:S01]  /*3d60*/  IMAD.HI.U32 R3, R3, R19, R2 ;  /* 0x0000001303037227 */ /* 0x000fe200078e0002 */
[----:B----4-:R-:W0:Y:S07]  /*3d70*/  MUFU.RCP R36, R36 ;  /* 0x0000002400247308 */ /* 0x010e2e0000001000 */
[----:B------:R-:W-:Y:S01]  /*3d80*/  @P1 IMAD.IADD R15, R15, 0x1, -R14 ;  /* 0x000000010f0f1824 */ /* 0x000fe200078e0a0e */
[----:B------:R-:W-:-:S04]  /*3d90*/  @P1 IADD3 R12, PT, PT, R12, 0x1, RZ ;  /* 0x000000010c0c1810 */ /* 0x000fc80007ffe0ff */
[----:B------:R-:W-:Y:S01]  /*3da0*/  ISETP.GE.U32.AND P2, PT, R15, R14, PT ;  /* 0x0000000e0f00720c */ /* 0x000fe20003f46070 */
[----:B------:R-:W-:-:S05]  /*3db0*/  VIADD R15, R8, 0xfffffffc ;  /* 0xfffffffc080f7836 */ /* 0x000fca0000000000 */
[----:B------:R-:W-:-:S04]  /*3dc0*/  LEA R15, R15, UR4, 0x2 ;  /* 0x000000040f0f7c11 */ /* 0x000fc8000f8e10ff */
        /* <DEDUP_REMOVED lines=13> */
[----:B------:R5:W1:Y:S01]  /*3ea0*/  LDC R40, c[0x0][R36+0x388] ;  /* 0x0000e20024287b82 */ /* 0x000a620000000800 */
[----:B0-----:R-:W-:-:S07]  /*3eb0*/  IMAD R39, R39, R3, RZ ;  /* 0x0000000327277224 */ /* 0x001fce00078e02ff */
[----:B-----5:R-:W0:Y:S04]  /*3ec0*/  LDC R36, c[0x0][R36+0x3ec] ;  /* 0x0000fb0024247b82 */ /* 0x020e280000000800 */
[----:B------:R-:W-:Y:S02]  /*3ed0*/  @P1 IMAD.IADD R2, R2, 0x1, -R11 ;  /* 0x0000000102021824 */ /* 0x000fe400078e0a0b */
[----:B------:R-:W-:-:S03]  /*3ee0*/  @P1 VIADD R19, R19, 0x1 ;  /* 0x0000000113131836 */ /* 0x000fc60000000000 */
[----:B------:R-:W-:Y:S01]  /*3ef0*/  ISETP.GE.U32.AND P2, PT, R2, R11, PT ;  /* 0x0000000b0200720c */ /* 0x000fe20003f46070 */
[----:B------:R-:W-:-:S05]  /*3f00*/  HFMA2 R2, -RZ, RZ, 0, 0 ;  /* 0x00000000ff027431 */ /* 0x000fca00000001ff */
[----:B------:R-:W-:Y:S01]  /*3f10*/  IMAD.HI.U32 R2, R3, R39, R2 ;  /* 0x0000002703027227 */ /* 0x000fe200078e0002 */
[----:B----4-:R-:W4:Y:S01]  /*3f20*/  I2F.U32.RP R41, R25 ;  /* 0x0000001900297306 */ /* 0x010f220000209000 */
[----:B------:R-:W-:-:S05]  /*3f30*/  IADD3 R43, PT, PT, RZ, -R25, RZ ;  /* 0x80000019ff2b7210 */ /* 0x000fca0007ffe0ff */
[----:B------:R-:W-:Y:S01]  /*3f40*/  @P2 VIADD R19, R19, 0x1 ;  /* 0x0000000113132836 */ /* 0x000fe20000000000 */
[----:B------:R-:W-:Y:S02]  /*3f50*/  @!P3 LOP3.LUT R19, RZ, R11, RZ, 0x33, !PT ;  /* 0x0000000bff13b212 */ /* 0x000fe400078e33ff */
[----:B------:R-:W-:-:S03]  /*3f60*/  ISETP.NE.U32.AND P3, PT, R18, RZ, PT ;  /* 0x000000ff1200720c */ /* 0x000fc60003f65070 */
[----:B------:R-:W-:Y:S01]  /*3f70*/  IMAD.HI.U32 R42, R2, R19, RZ ;  /* 0x00000013022a7227 */ /* 0x000fe200078e00ff */
[----:B----4-:R-:W4:Y:S03]  /*3f80*/  MUFU.RCP R41, R41 ;  /* 0x0000002900297308 */ /* 0x010f260000001000 */
[----:B------:R-:W-:-:S04]  /*3f90*/  IMAD.MOV R39, RZ, RZ, -R42 ;  /* 0x000000ffff277224 */ /* 0x000fc800078e0a2a */
[----:B------:R-:W-:Y:S01]  /*3fa0*/  IMAD R39, R18, R39, R19 ;  /* 0x0000002712277224 */ /* 0x000fe200078e0213 */
[----:B-1----:R-:W-:-:S04]  /*3fb0*/  IADD3 R47, PT, PT, RZ, -R40, RZ ;  /* 0x80000028ff2f7210 */ /* 0x002fc80007ffe0ff */
[-C--:B------:R-:W-:Y:S02]  /*3fc0*/  ISETP.GE.U32.AND P1, PT, R39, R18.reuse, PT ;  /* 0x000000122700720c */ /* 0x080fe40003f26070 */
[----:B----4-:R-:W-:Y:S02]  /*3fd0*/  IADD3 R2, PT, PT, R41, 0xffffffe, RZ ;  /* 0x0ffffffe29027810 */ /* 0x010fe40007ffe0ff */
[----:B------:R-:W1:Y:S09]  /*3fe0*/  I2F.U32.RP R41, R40 ;  /* 0x0000002800297306 */ /* 0x000e720000209000 */
[----:B------:R-:W-:Y:S01]  /*3ff0*/  @P1 IMAD.IADD R39, R39, 0x1, -R18 ;  /* 0x0000000127271824 */ /* 0x000fe200078e0a12 */
[----:B------:R-:W-:Y:S01]  /*4000*/  @P1 IADD3 R42, PT, PT, R42, 0x1, RZ ;  /* 0x000000012a2a1810 */ /* 0x000fe20007ffe0ff */
[----:B------:R4:W5:Y:S03]  /*4010*/  F2I.FTZ.U32.TRUNC.NTZ R3, R2 ;  /* 0x0000000200037305 */ /* 0x000966000021f000 */
[----:B------:R-:W-:Y:S01]  /*4020*/  ISETP.GE.U32.AND P2, PT, R39, R18, PT ;  /* 0x000000122700720c */ /* 0x000fe20003f46070 */
[----:B------:R-:W-:-:S05]  /*4030*/  VIADD R39, R8, 0xfffffffa ;  /* 0xfffffffa08277836 */ /* 0x000fca0000000000 */
[----:B------:R-:W-:Y:S01]  /*4040*/  LEA R39, R39, UR4, 0x2 ;  /* 0x0000000427277c11 */ /* 0x000fe2000f8e10ff */
[----:B-1----:R-:W1:Y:S01]  /*4050*/  MUFU.RCP R41, R41 ;  /* 0x0000002900297308 */ /* 0x002e620000001000 */
[----:B----4-:R-:W-:-:S05]  /*4060*/  HFMA2 R2, -RZ, RZ, 0, 0 ;  /* 0x00000000ff027431 */ /* 0x010fca00000001ff */
        /* <DEDUP_REMOVED lines=10> */
[----:B----4-:R-:W1:Y:S01]  /*4110*/  LDC R39, c[0x0][R39+0x3ec] ;  /* 0x0000fb0027277b82 */ /* 0x010e620000000800 */
[----:B------:R-:W-:Y:S01]  /*4120*/  VIADD R8, R8, 0xfffffff8 ;  /* 0xfffffff808087836 */ /* 0x000fe20000000000 */
[----:B------:R-:W4:Y:S01]  /*4130*/  F2I.FTZ.U32.TRUNC.NTZ R3, R3 ;  /* 0x0000000300037305 */ /* 0x000f22000021f000 */
[----:B------:R-:W-:Y:S01]  /*4140*/  IMAD R2, R25, R2, R42 ;  /* 0x0000000219027224 */ /* 0x000fe200078e022a */
[----:B------:R-:W-:-:S04]  /*4150*/  LEA R41, R41, UR4, 0x2 ;  /* 0x0000000429297c11 */ /* 0x000fc8000f8e10ff */
[----:B------:R-:W-:Y:S01]  /*4160*/  ISETP.GE.U32.AND P1, PT, R2, R25, PT ;  /* 0x000000190200720c */ /* 0x000fe20003f26070 */
[----:B------:R3:W2:Y:S01]  /*4170*/  LDC R46, c[0x0][R41+0x388] ;  /* 0x0000e200292e7b82 */ /* 0x0006a20000000800 */
[----:B----4-:R-:W-:-:S07]  /*4180*/  IMAD R47, R47, R3, RZ ;  /* 0x000000032f2f7224 */ /* 0x010fce00078e02ff */
[----:B---3--:R-:W3:Y:S04]  /*4190*/  LDC R41, c[0x0][R41+0x3ec] ;  /* 0x0000fb0029297b82 */ /* 0x008ee80000000800 */
[----:B------:R-:W-:Y:S02]  /*41a0*/  @P1 IMAD.IADD R2, R2, 0x1, -R25 ;  /* 0x0000000102021824 */ /* 0x000fe400078e0a19 */
[----:B------:R-:W-:-:S03]  /*41b0*/  @P1 VIADD R45, R45, 0x1 ;  /* 0x000000012d2d1836 */ /* 0x000fc60000000000 */
[----:B------:R-:W-:Y:S01]  /*41c0*/  ISETP.GE.U32.AND P2, PT, R2, R25, PT ;  /* 0x000000190200720c */ /* 0x000fe20003f46070 */
[----:B------:R-:W-:-:S05]  /*41d0*/  HFMA2 R2, -RZ, RZ, 0, 0 ;  /* 0x00000000ff027431 */ /* 0x000fca00000001ff */
[----:B------:R-:W-:Y:S01]  /*41e0*/  IMAD.HI.U32 R2, R3, R47, R2 ;  /* 0x0000002f03027227 */ /* 0x000fe200078e0002 */
[----:B-----5:R-:W4:Y:S06]  /*41f0*/  I2F.U32.RP R48, R43 ;  /* 0x0000002b00307306 */ /* 0x020f2c0000209000 */
[----:B------:R-:W-:Y:S01]  /*4200*/  @P2 VIADD R45, R45, 0x1 ;  /* 0x000000012d2d2836 */ /* 0x000fe20000000000 */
[----:B------:R-:W-:Y:S02]  /*4210*/  @!P3 LOP3.LUT R45, RZ, R25, RZ, 0x33, !PT ;  /* 0x00000019ff2db212 */ /* 0x000fe400078e33ff */
[----:B------:R-:W-:-:S02]  /*4220*/  ISETP.NE.U32.AND P3, PT, R40, RZ, PT ;  /* 0x000000ff2800720c */ /* 0x000fc40003f65070 */
[----:B------:R-:W-:Y:S01]  /*4230*/  IADD3 R49, PT, PT, RZ, -R43, RZ ;  /* 0x8000002bff317210 */ /* 0x000fe20007ffe0ff */
[----:B------:R-:W-:-:S04]  /*4240*/  IMAD.HI.U32 R44, R2, R45, RZ ;  /* 0x0000002d022c7227 */ /* 0x000fc800078e00ff */
[----:B------:R-:W-:Y:S01]  /*4250*/  IMAD.MOV R47, RZ, RZ, -R44 ;  /* 0x000000ffff2f7224 */ /* 0x000fe200078e0a2c */
[----:B----4-:R-:W4:Y:S03]  /*4260*/  MUFU.RCP R48, R48 ;  /* 0x0000003000307308 */ /* 0x010f260000001000 */
[----:B------:R-:W-:Y:S01]  /*4270*/  IMAD R47, R40, R47, R45 ;  /* 0x0000002f282f7224 */ /* 0x000fe200078e022d */
[----:B--2---:R-:W-:-:S04]  /*4280*/  IADD3 R51, PT, PT, RZ, -R46, RZ ;  /* 0x8000002eff337210 */ /* 0x004fc80007ffe0ff */
[----:B------:R-:W-:Y:S01]  /*4290*/  ISETP.GE.U32.AND P1, PT, R47, R40, PT ;  /* 0x000000282f00720c */ /* 0x000fe20003f26070 */
[----:B------:R-:W2:Y:S01]  /*42a0*/  I2F.U32.RP R50, R46 ;  /* 0x0000002e00327306 */ /* 0x000ea20000209000 */
[----:B----4-:R-:W-:-:S11]  /*42b0*/  IADD3 R2, PT, PT, R48, 0xffffffe, RZ ;  /* 0x0ffffffe30027810 */ /* 0x010fd60007ffe0ff */
[----:B------:R-:W-:Y:S01]  /*42c0*/  @P1 IMAD.IADD R47, R47, 0x1, -R40 ;  /* 0x000000012f2f1824 */ /* 0x000fe200078e0a28 */
[----:B------:R-:W-:Y:S01]  /*42d0*/  @P1 IADD3 R44, PT, PT, R44, 0x1, RZ ;  /* 0x000000012c2c1810 */ /* 0x000fe20007ffe0ff */
[----:B------:R4:W5:Y:S03]  /*42e0*/  F2I.FTZ.U32.TRUNC.NTZ R3, R2 ;  /* 0x0000000200037305 */ /* 0x000966000021f000 */
[----:B------:R-:W-:Y:S02]  /*42f0*/  ISETP.GE.U32.AND P2, PT, R47, R40, PT ;  /* 0x000000282f00720c */ /* 0x000fe40003f46070 */
[----:B------:R-:W-:-:S04]  /*4300*/  LEA R47, R8, UR4, 0x2 ;  /* 0x00000004082f7c11 */ /* 0x000fc8000f8e10ff */
[----:B------:R0:W1:Y:S01]  /*4310*/  LDC R48, c[0x0][R47+0x388] ;  /* 0x0000e2002f307b82 */ /* 0x0000620000000800 */
[----:B----4-:R-:W-:Y:S01]  /*4320*/  HFMA2 R2, -RZ, RZ, 0, 0 ;  /* 0x00000000ff027431 */ /* 0x010fe200000001ff */
[----:B--2---:R-:W2:Y:S01]  /*4330*/  MUFU.RCP R50, R50 ;  /* 0x0000003200327308 */ /* 0x004ea20000001000 */
[----:B-----5:R-:W-:-:S05]  /*4340*/  IMAD R49, R49, R3, RZ ;  /* 0x0000000331317224 */ /* 0x020fca00078e02ff */
[----:B0-----:R-:W0:Y:S01]  /*4350*/  LDC R47, c[0x0][R47+0x3ec] ;  /* 0x0000fb002f2f7b82 */ /* 0x001e220000000800 */
[----:B------:R-:W-:Y:S01]  /*4360*/  @P2 VIADD R44, R44, 0x1 ;  /* 0x000000012c2c2836 */ /* 0x000fe20000000000 */
[----:B------:R-:W-:Y:S01]  /*4370*/  @!P3 LOP3.LUT R44, RZ, R40, RZ, 0x33, !PT ;  /* 0x00000028ff2cb212 */ /* 0x000fe200078e33ff */
[----:B------:R-:W-:Y:S01]  /*4380*/  IMAD.HI.U32 R3, R3, R49, R2 ;  /* 0x0000003103037227 */ /* 0x000fe200078e0002 */
[----:B------:R-:W-:-:S05]  /*4390*/  ISETP.NE.U32.AND P3, PT, R43, RZ, PT ;  /* 0x000000ff2b00720c */ /* 0x000fca0003f65070 */
[----:B------:R-:W-:Y:S01]  /*43a0*/  IMAD.HI.U32 R49, R3, R44, RZ ;  /* 0x0000002c03317227 */ /* 0x000fe200078e00ff */
[----:B--2---:R-:W-:-:S03]  /*43b0*/  IADD3 R3, PT, PT, R50, 0xffffffe, RZ ;  /* 0x0ffffffe32037810 */ /* 0x004fc60007ffe0ff */
[----:B------:R-:W-:-:S04]  /*43c0*/  IMAD.MOV R2, RZ, RZ, -R49 ;  /* 0x000000ffff027224 */ /* 0x000fc800078e0a31 */
[----:B------:R-:W-:Y:S01]  /*43d0*/  IMAD R2, R43, R2, R44 ;  /* 0x000000022b027224 */ /* 0x000fe200078e022c */
[----:B------:R-:W2:Y:S04]  /*43e0*/  F2I.FTZ.U32.TRUNC.NTZ R3, R3 ;  /* 0x0000000300037305 */ /* 0x000ea8000021f000 */
[----:B------:R-:W-:Y:S01]  /*43f0*/  ISETP.GE.U32.AND P1, PT, R2, R43, PT ;  /* 0x0000002b0200720c */ /* 0x000fe20003f26070 */
[----:B--2---:R-:W-:-:S12]  /*4400*/  IMAD R51, R51, R3, RZ ;  /* 0x0000000333337224 */ /* 0x004fd800078e02ff */
[----:B------:R-:W-:Y:S02]  /*4410*/  @P1 IMAD.IADD R2, R2, 0x1, -R43 ;  /* 0x0000000102021824 */ /* 0x000fe400078e0a2b */
[----:B------:R-:W-:-:S03]  /*4420*/  @P1 VIADD R49, R49, 0x1 ;  /* 0x0000000131311836 */ /* 0x000fc60000000000 */
[----:B------:R-:W-:Y:S01]  /*4430*/  ISETP.GE.U32.AND P2, PT, R2, R43, PT ;  /* 0x0000002b0200720c */ /* 0x000fe20003f46070 */
[----:B-1----:R-:W1:Y:S01]  /*4440*/  I2F.U32.RP R50, R48 ;  /* 0x0000003000327306 */ /* 0x002e620000209000 */
[----:B------:R-:W-:-:S04]  /*4450*/  IMAD.MOV.U32 R2, RZ, RZ, RZ ;  /* 0x000000ffff027224 */ /* 0x000fc800078e00ff */
[----:B------:R-:W-:-:S07]  /*4460*/  IMAD.HI.U32 R2, R3, R51, R2 ;  /* 0x0000003303027227 */ /* 0x000fce00078e0002 */
[----:B------:R-:W-:Y:S02]  /*4470*/  @P2 IADD3 R49, PT, PT, R49, 0x1, RZ ;  /* 0x0000000131312810 */ /* 0x000fe40007ffe0ff */
[----:B------:R-:W-:Y:S01]  /*4480*/  @!P3 LOP3.LUT R49, RZ, R43, RZ, 0x33, !PT ;  /* 0x0000002bff31b212 */ /* 0x000fe200078e33ff */
[----:B-1----:R-:W1:Y:S01]  /*4490*/  MUFU.RCP R50, R50 ;  /* 0x0000003200327308 */ /* 0x002e620000001000 */
[----:B------:R-:W-:-:S03]  /*44a0*/  ISETP.NE.U32.AND P3, PT, R46, RZ, PT ;  /* 0x000000ff2e00720c */ /* 0x000fc60003f65070 */
[----:B------:R-:W-:-:S05]  /*44b0*/  IMAD.HI.U32 R51, R2, R49, RZ ;  /* 0x0000003102337227 */ /* 0x000fca00078e00ff */
[----:B------:R-:W-:-:S05]  /*44c0*/  IADD3 R2, PT, PT, -R51, RZ, RZ ;  /* 0x000000ff33027210 */ /* 0x000fca0007ffe1ff */
[----:B------:R-:W-:Y:S02]  /*44d0*/  IMAD R2, R46, R2, R49 ;  /* 0x000000022e027224 */ /* 0x000fe400078e0231 */
[----:B-1----:R-:W-:-:S03]  /*44e0*/  VIADD R3, R50, 0xffffffe ;  /* 0x0ffffffe32037836 */ /* 0x002fc60000000000 */
[----:B------:R-:W-:-:S03]  /*44f0*/  ISETP.GE.U32.AND P1, PT, R2, R46, PT ;  /* 0x0000002e0200720c */ /* 0x000fc60003f26070 */
[----:B------:R-:W1:Y:S10]  /*4500*/  F2I.FTZ.U32.TRUNC.NTZ R3, R3 ;  /* 0x0000000300037305 */ /* 0x000e74000021f000 */
[----:B------:R-:W-:-:S02]  /*4510*/  @P1 IADD3 R2, PT, PT, -R46, R2, RZ ;  /* 0x000000022e021210 */ /* 0x000fc40007ffe1ff */
[----:B------:R-:W-:Y:S02]  /*4520*/  @P1 IADD3 R51, PT, PT, R51, 0x1, RZ ;  /* 0x0000000133331810 */ /* 0x000fe40007ffe0ff */
[----:B------:R-:W-:Y:S01]  /*4530*/  ISETP.GE.U32.AND P2, PT, R2, R46, PT ;  /* 0x0000002e0200720c */ /* 0x000fe20003f46070 */
[----:B------:R-:W-:-:S04]  /*4540*/  IMAD.MOV R2, RZ, RZ, -R48 ;  /* 0x000000ffff027224 */ /* 0x000fc800078e0a30 */
[----:B-1----:R-:W-:Y:S02]  /*4550*/  IMAD R50, R2, R3, RZ ;  /* 0x0000000302327224 */ /* 0x002fe400078e02ff */
[----:B------:R-:W-:-:S05]  /*4560*/  HFMA2 R2, -RZ, RZ, 0, 0 ;  /* 0x00000000ff027431 */ /* 0x000fca00000001ff */
[----:B------:R-:W-:Y:S01]  /*4570*/  IMAD.HI.U32 R2, R3, R50, R2 ;  /* 0x0000003203027227 */ /* 0x000fe200078e0002 */
[----:B------:R-:W-:-:S03]  /*4580*/  IADD3 R50, PT, PT, -R12, RZ, RZ ;  /* 0x000000ff0c327210 */ /* 0x000fc60007ffe1ff */
        /* <DEDUP_REMOVED lines=36> */
[----:B0-----:R-:W-:Y:S01]  /*47d0*/  IMAD R22, R22, R47, R36 ;  /* 0x0000002f16167224 */ /* 0x001fe200078e0224 */
[----:B------:R-:W-:Y:S06]  /*47e0*/  @P1 BRA `(.L_x_1314) ;  /* 0xfffffff000cc1947 */ /* 0x000fec000383ffff */
[----:B------:R-:W-:Y:S05]  /*47f0*/  BSYNC.RECONVERGENT B1 ;  /* 0x0000000000017941 */ /* 0x000fea0003800200 */
.L_x_1313:
[----:B------:R-:W-:Y:S05]  /*4800*/  @!P0 BRA `(.L_x_1312) ;  /* 0x0000000800f88947 */ /* 0x000fea0003800000 */
[----:B------:R-:W-:Y:S02]  /*4810*/  ISETP.GE.U32.AND P1, PT, R4, 0x3, PT ;  /* 0x000000030400780c */ /* 0x000fe40003f26070 */
[----:B------:R-:W-:-:S04]  /*4820*/  LOP3.LUT R2, R21, 0x3, RZ, 0xc0, !PT ;  /* 0x0000000315027812 */ /* 0x000fc800078ec0ff */
[----:B------:R-:W-:-:S07]  /*4830*/  ISETP.NE.AND P0, PT, R2, 0x1, PT ;  /* 0x000000010200780c */ /* 0x000fce0003f05270 */
[----:B------:R-:W-:Y:S06]  /*4840*/  @!P1 BRA `(.L_x_1315) ;  /* 0x0000000400989947 */ /* 0x000fec0003800000 */
        /* <DEDUP_REMOVED lines=25> */
[----:B------:R-:W-:Y:S02]  /*49e0*/  IADD3 R2, PT, PT, R18, 0xffffffe, RZ ;  /* 0x0ffffffe12027810 */ /* 0x000fe40007ffe0ff */
[----:B------:R-:W-:Y:S02]  /*49f0*/  LEA R18, R8, UR4, 0x2 ;  /* 0x0000000408127c11 */ /* 0x000fe4000f8e10ff */
        /* <DEDUP_REMOVED lines=20> */
[----:B------:R-:W-:Y:S01]  /*4b40*/  IMAD.HI.U32 R25, R2, R19, RZ ;  /* 0x0000001302197227 */ /* 0x000fe200078e00ff */
[----:B---3--:R-:W-:-:S03]  /*4b50*/  IADD3 R2, PT, PT, R24, 0xffffffe, RZ ;  /* 0x0ffffffe18027810 */ /* 0x008fc60007ffe0ff */
[----:B------:R-:W-:Y:S02]  /*4b60*/  IMAD.MOV R39, RZ, RZ, -R25 ;  /* 0x000000ffff277224 */ /* 0x000fe400078e0a19 */
[----:B------:R3:W5:Y:S02]  /*4b70*/  F2I.FTZ.U32.TRUNC.NTZ R3, R2 ;  /* 0x0000000200037305 */ /* 0x000764000021f000 */
        /* <DEDUP_REMOVED lines=50> */
[----:B----4-:R-:W-:-:S07]  /*4ea0*/  IMAD R22, R16, R18, R3 ;  /* 0x0000001210167224 */ /* 0x010fce00078e0203 */
.L_x_1315:
        /* <DEDUP_REMOVED lines=56> */
.L_x_1316:
        /* <DEDUP_REMOVED lines=28> */
.L_x_1312:
        /* <DEDUP_REMOVED lines=29> */
.L_x_1311:
[----:B------:R-:W-:Y:S05]  /*55c0*/  BSYNC.RECONVERGENT B0 ;  /* 0x0000000000007941 */ /* 0x000fea0003800200 */
.L_x_1310:
        /* <DEDUP_REMOVED lines=22> */
.L_x_1321:
[C---:B------:R-:W-:Y:S01]  /*5730*/  VIADD R20, R8.reuse, 0xffffffff ;  /* 0xffffffff08147836 */ /* 0x040fe20000000000 */
[----:B------:R-:W-:Y:S01]  /*5740*/  UMOV UR4, 0xd8 ;  /* 0x000000d800047882 */ /* 0x000fe20000000000 */
[C---:B------:R-:W-:Y:S01]  /*5750*/  IADD3 R10, PT, PT, R8.reuse, -0x2, RZ ;  /* 0xfffffffe080a7810 */ /* 0x040fe20007ffe0ff */
[----:B------:R-:W-:Y:S01]  /*5760*/  VIADD R17, R8, 0xfffffffd ;  /* 0xfffffffd08117836 */ /* 0x000fe20000000000 */
[----:B------:R-:W-:Y:S02]  /*5770*/  IADD3 R13, PT, PT, R13, 0x8, RZ ;  /* 0x000000080d0d7810 */ /* 0x000fe40007ffe0ff */
        /* <DEDUP_REMOVED lines=20> */
[----:B------:R-:W-:-:S04]  /*58c0*/  IADD3 R2, PT, PT, R36, 0xffffffe, RZ ;  /* 0x0ffffffe24027810 */ /* 0x000fc80007ffe0ff */
[----:B------:R4:W-:Y:S01]  /*58d0*/  F2I.FTZ.U32.TRUNC.NTZ R3, R2 ;  /* 0x0000000200037305 */ /* 0x0009e2000021f000 */
[----:B------:R-:W-:-:S04]  /*58e0*/  IMAD.HI.U32 R15, R18, R19, RZ ;  /* 0x00000013120f7227 */ /* 0x000fc800078e00ff */
[----:B------:R-:W-:Y:S02]  /*58f0*/  IMAD.MOV R21, RZ, RZ, -R15 ;  /* 0x000000ffff157224 */ /* 0x000fe400078e0a0f */
[----:B------:R-:W-:Y:S02]  /*5900*/  VIADD R18, R8, 0xfffffffc ;  /* 0xfffffffc08127836 */ /* 0x000fe40000000000 */
[----:B------:R-:W-:Y:S02]  /*5910*/  IMAD R21, R16, R21, R19 ;  /* 0x0000001510157224 */ /* 0x000fe400078e0213 */
[----:B----4-:R-:W-:Y:S01]  /*5920*/  HFMA2 R2, -RZ, RZ, 0, 0 ;  /* 0x00000000ff027431 */ /* 0x010fe200000001ff */
[----:B------:R-:W-:Y:S02]  /*5930*/  LEA R18, R18, UR4, 0x2 ;  /* 0x0000000412127c11 */ /* 0x000fe4000f8e10ff */
[----:B------:R-:W-:Y:S02]  /*5940*/  ISETP.GE.U32.AND P1, PT, R21, R16, PT ;  /* 0x000000101500720c */ /* 0x000fe40003f26070 */
[----:B------:R4:W5:Y:S01]  /*5950*/  LDC R36, c[0x0][R18+0x388] ;  /* 0x0000e20012247b82 */ /* 0x0009620000000800 */
[----:B---3--:R-:W3:Y:S01]  /*5960*/  I2F.U32.RP R40, R14 ;  /* 0x0000000e00287306 */ /* 0x008ee20000209000 */
[----:B------:R-:W-:-:S06]  /*5970*/  IADD3 R41, PT, PT, RZ, -R14, RZ ;  /* 0x8000000eff297210 */ /* 0x000fcc0007ffe0ff */
[----:B----4-:R-:W4:Y:S03]  /*5980*/  LDC R18, c[0x0][R18+0x3ec] ;  /* 0x0000fb0012127b82 */ /* 0x010f260000000800 */
[----:B------:R-:W-:Y:S01]  /*5990*/  @P1 IMAD.IADD R21, R21, 0x1, -R16 ;  /* 0x0000000115151824 */ /* 0x000fe200078e0a10 */
[----:B------:R-:W-:-:S04]  /*59a0*/  @P1 IADD3 R15, PT, PT, R15, 0x1, RZ ;  /* 0x000000010f0f1810 */ /* 0x000fc80007ffe0ff */
[----:B------:R-:W-:Y:S02]  /*59b0*/  ISETP.GE.U32.AND P2, PT, R21, R16, PT ;  /* 0x000000101500720c */ /* 0x000fe40003f46070 */
[----:B------:R-:W-:Y:S01]  /*59c0*/  IADD3 R21, PT, PT, RZ, -R12, RZ ;  /* 0x8000000cff157210 */ /* 0x000fe20007ffe0ff */
[----:B---3--:R-:W3:Y:S04]  /*59d0*/  MUFU.RCP R40, R40 ;  /* 0x0000002800287308 */ /* 0x008ee80000001000 */
[----:B------:R-:W-:-:S04]  /*59e0*/  IMAD R21, R21, R3, RZ ;  /* 0x0000000315157224 */ /* 0x000fc800078e02ff */
[----:B------:R-:W-:-:S04]  /*59f0*/  IMAD.HI.U32 R2, R3, R21, R2 ;  /* 0x0000001503027227 */ /* 0x000fc800078e0002 */
[----:B------:R-:W-:Y:S01]  /*5a00*/  @P2 VIADD R15, R15, 0x1 ;  /* 0x000000010f0f2836 */ /* 0x000fe20000000000 */
[----:B------:R-:W-:Y:S02]  /*5a10*/  @!P3 LOP3.LUT R15, RZ, R16, RZ, 0x33, !PT ;  /* 0x00000010ff0fb212 */ /* 0x000fe400078e33ff */
[----:B------:R-:W-:-:S03]  /*5a20*/  ISETP.NE.U32.AND P3, PT, R12, RZ, PT ;  /* 0x000000ff0c00720c */ /* 0x000fc60003f65070 */
[----:B------:R-:W-:Y:S01]  /*5a30*/  IMAD.HI.U32 R39, R2, R15, RZ ;  /* 0x0000000f02277227 */ /* 0x000fe200078e00ff */
[----:B---3--:R-:W-:-:S03]  /*5a40*/  IADD3 R2, PT, PT, R40, 0xffffffe, RZ ;  /* 0x0ffffffe28027810 */ /* 0x008fc60007ffe0ff */
[----:B------:R-:W-:Y:S01]  /*5a50*/  IMAD.MOV R21, RZ, RZ, -R39 ;  /* 0x000000ffff157224 */ /* 0x000fe200078e0a27 */
[----:B------:R3:W0:Y:S03]  /*5a60*/  F2I.FTZ.U32.TRUNC.NTZ R3, R2 ;  /* 0x0000000200037305 */ /* 0x000626000021f000 */
[----:B------:R-:W-:Y:S01]  /*5a70*/  IMAD R21, R12, R21, R15 ;  /* 0x000000150c157224 */ /* 0x000fe200078e020f */
[----:B-----5:R-:W-:-:S04]  /*5a80*/  IADD3 R45, PT, PT, RZ, -R36, RZ ;  /* 0x80000024ff2d7210 */ /* 0x020fc80007ffe0ff */
[----:B------:R-:W-:Y:S01]  /*5a90*/  ISETP.GE.U32.AND P1, PT, R21, R12, PT ;  /* 0x0000000c1500720c */ /* 0x000fe20003f26070 */
[----:B------:R-:W5:Y:S01]  /*5aa0*/  I2F.U32.RP R42, R36 ;  /* 0x00000024002a7306 */ /* 0x000f620000209000 */
[----:B---3--:R-:W-:Y:S02]  /*5ab0*/  HFMA2 R2, -RZ, RZ, 0, 0 ;  /* 0x00000000ff027431 */ /* 0x008fe400000001ff */
[----:B0-----:R-:W-:-:S04]  /*5ac0*/  IMAD R41, R41, R3, RZ ;  /* 0x0000000329297224 */ /* 0x001fc800078e02ff */
[----:B------:R-:W-:-:S05]  /*5ad0*/  IMAD.HI.U32 R2, R3, R41, R2 ;  /* 0x0000002903027227 */ /* 0x000fca00078e0002 */
[----:B------:R-:W-:Y:S01]  /*5ae0*/  @P1 IMAD.IADD R21, R21, 0x1, -R12 ;  /* 0x0000000115151824 */ /* 0x000fe200078e0a0c */
[----:B-----5:R-:W0:Y:S01]  /*5af0*/  MUFU.RCP R42, R42 ;  /* 0x0000002a002a7308 */ /* 0x020e220000001000 */
[----:B------:R-:W-:-:S03]  /*5b00*/  @P1 VIADD R39, R39, 0x1 ;  /* 0x0000000127271836 */ /* 0x000fc60000000000 */
[----:B------:R-:W-:Y:S02]  /*5b10*/  ISETP.GE.U32.AND P2, PT, R21, R12, PT ;  /* 0x0000000c1500720c */ /* 0x000fe40003f46070 */
[----:B------:R-:W-:-:S04]  /*5b20*/  IADD3 R21, PT, PT, R8, -0x5, RZ ;  /* 0xfffffffb08157810 */ /* 0x000fc80007ffe0ff */
[----:B------:R-:W-:-:S04]  /*5b30*/  LEA R21, R21, UR4, 0x2 ;  /* 0x0000000415157c11 */ /* 0x000fc8000f8e10ff */
[----:B------:R3:W5:Y:S03]  /*5b40*/  LDC R40, c[0x0][R21+0x388] ;  /* 0x0000e20015287b82 */ /* 0x0007660000000800 */
[----:B------:R-:W-:Y:S01]  /*5b50*/  @P2 VIADD R39, R39, 0x1 ;  /* 0x0000000127272836 */ /* 0x000fe20000000000 */
[----:B------:R-:W-:Y:S02]  /*5b60*/  @!P3 LOP3.LUT R39, RZ, R12, RZ, 0x33, !PT ;  /* 0x0000000cff27b212 */ /* 0x000fe400078e33ff */
[----:B------:R-:W-:Y:S02]  /*5b70*/  ISETP.NE.U32.AND P3, PT, R14, RZ, PT ;  /* 0x000000ff0e00720c */ /* 0x000fe40003f65070 */
[----:B---3--:R-:W3:Y:S01]  /*5b80*/  LDC R21, c[0x0][R21+0x3ec] ;  /* 0x0000fb0015157b82 */ /* 0x008ee20000000800 */
[----:B------:R-:W-:Y:S01]  /*5b90*/  IMAD.HI.U32 R41, R2, R39, RZ ;  /* 0x0000002702297227 */ /* 0x000fe200078e00ff */
[----:B0-----:R-:W-:-:S03]  /*5ba0*/  IADD3 R2, PT, PT, R42, 0xffffffe, RZ ;  /* 0x0ffffffe2a027810 */ /* 0x001fc60007ffe0ff */
[----:B------:R-:W-:Y:S01]  /*5bb0*/  IMAD.MOV R43, RZ, RZ, -R41 ;  /* 0x000000ffff2b7224 */ /* 0x000fe200078e0a29 */
[----:B------:R0:W2:Y:S03]  /*5bc0*/  F2I.FTZ.U32.TRUNC.NTZ R3, R2 ;  /* 0x0000000200037305 */ /* 0x0000a6000021f000 */
[----:B------:R-:W-:-:S05]  /*5bd0*/  IMAD R43, R14, R43, R39 ;  /* 0x0000002b0e2b7224 */ /* 0x000fca00078e0227 */
[----:B------:R-:W-:Y:S01]  /*5be0*/  ISETP.GE.U32.AND P1, PT, R43, R14, PT ;  /* 0x0000000e2b00720c */ /* 0x000fe20003f26070 */
[----:B0-----:R-:W-:-:S12]  /*5bf0*/  HFMA2 R2, -RZ, RZ, 0, 0 ;  /* 0x00000000ff027431 */ /* 0x001fd800000001ff */
[----:B------:R-:W-:Y:S01]  /*5c00*/  @P1 IMAD.IADD R43, R43, 0x1, -R14 ;  /* 0x000000012b2b1824 */ /* 0x000fe200078e0a0e */
[----:B------:R-:W-:-:S04]  /*5c10*/  @P1 IADD3 R41, PT, PT, R41, 0x1, RZ ;  /* 0x0000000129291810 */ /* 0x000fc80007ffe0ff */
[----:B------:R-:W-:Y:S01]  /*5c20*/  ISETP.GE.U32.AND P2, PT, R43, R14, PT ;  /* 0x0000000e2b00720c */ /* 0x000fe20003f46070 */
[----:B------:R-:W-:-:S05]  /*5c30*/  VIADD R43, R8, 0xfffffffa ;  /* 0xfffffffa082b7836 */ /* 0x000fca0000000000 */
[----:B------:R-:W-:Y:S01]  /*5c40*/  LEA R42, R43, UR4, 0x2 ;  /* 0x000000042b2a7c11 */ /* 0x000fe2000f8e10ff */
[----:B--2---:R-:W-:Y:S01]  /*5c50*/  IMAD R43, R45, R3, RZ ;  /* 0x000000032d2b7224 */ /* 0x004fe200078e02ff */
[----:B-----5:R-:W0:Y:S01]  /*5c60*/  I2F.U32.RP R46, R40 ;  /* 0x00000028002e7306 */ /* 0x020e220000209000 */
[----:B------:R-:W-:Y:S01]  /*5c70*/  IADD3 R47, PT, PT, RZ, -R40, RZ ;  /* 0x80000028ff2f7210 */ /* 0x000fe20007ffe0ff */
[----:B------:R2:W5:Y:S01]  /*5c80*/  LDC R44, c[0x0][R42+0x388] ;  /* 0x0000e2002a2c7b82 */ /* 0x0005620000000800 */
[----:B------:R-:W-:-:S04]  /*5c90*/  IMAD.HI.U32 R2, R3, R43, R2 ;  /* 0x0000002b03027227 */ /* 0x000fc800078e0002 */
[----:B------:R-:W-:Y:S01]  /*5ca0*/  @P2 VIADD R41, R41, 0x1 ;  /* 0x0000000129292836 */ /* 0x000fe20000000000 */
        /* <DEDUP_REMOVED lines=8> */
[----:B0-----:R-:W-:-:S04]  /*5d30*/  IADD3 R2, PT, PT, R46, 0xffffffe, RZ ;  /* 0x0ffffffe2e027810 */ /* 0x001fc80007ffe0ff */
[----:B------:R0:W1:Y:S07]  /*5d40*/  F2I.FTZ.U32.TRUNC.NTZ R3, R2 ;  /* 0x0000000200037305 */ /* 0x00006e000021f000 */
[----:B------:R-:W-:Y:S02]  /*5d50*/  @P1 IMAD.IADD R43, R43, 0x1, -R36 ;  /* 0x000000012b2b1824 */ /* 0x000fe400078e0a24 */
[----:B------:R-:W-:-:S03]  /*5d60*/  @P1 VIADD R45, R45, 0x1 ;  /* 0x000000012d2d1836 */ /* 0x000fc60000000000 */
[----:B------:R-:W-:Y:S02]  /*5d70*/  ISETP.GE.U32.AND P2, PT, R43, R36, PT ;  /* 0x000000242b00720c */ /* 0x000fe40003f46070 */
[C---:B------:R-:W-:Y:S01]  /*5d80*/  IADD3 R43, PT, PT, R8.reuse, -0x7, RZ ;  /* 0xfffffff9082b7810 */ /* 0x040fe20007ffe0ff */
[----:B0-----:R-:W-:Y:S02]  /*5d90*/  HFMA2 R2, -RZ, RZ, 0, 0 ;  /* 0x00000000ff027431 */ /* 0x001fe400000001ff */
[----:B------:R-:W-:Y:S01]  /*5da0*/  VIADD R8, R8, 0xfffffff8 ;  /* 0xfffffff808087836 */ /* 0x000fe20000000000 */
[----:B-----5:R-:W0:Y:S01]  /*5db0*/  I2F.U32.RP R48, R44 ;  /* 0x0000002c00307306 */ /* 0x020e220000209000 */
[----:B------:R-:W-:Y:S01]  /*5dc0*/  LEA R43, R43, UR4, 0x2 ;  /* 0x000000042b2b7c11 */ /* 0x000fe2000f8e10ff */
[----:B-1----:R-:W-:-:S03]  /*5dd0*/  IMAD R47, R47, R3, RZ ;  /* 0x000000032f2f7224 */ /* 0x002fc600078e02ff */
[----:B------:R1:W5:Y:S01]  /*5de0*/  LDC R46, c[0x0][R43+0x388] ;  /* 0x0000e2002b2e7b82 */ /* 0x0003620000000800 */
[----:B------:R-:W-:-:S04]  /*5df0*/  IMAD.HI.U32 R2, R3, R47, R2 ;  /* 0x0000002f03027227 */ /* 0x000fc800078e0002 */
[----:B------:R-:W-:Y:S01]  /*5e00*/  @P2 VIADD R45, R45, 0x1 ;  /* 0x000000012d2d2836 */ /* 0x000fe20000000000 */
[----:B------:R-:W-:Y:S02]  /*5e10*/  @!P3 LOP3.LUT R45, RZ, R36, RZ, 0x33, !PT ;  /* 0x00000024ff2db212 */ /* 0x000fe400078e33ff */
[----:B------:R-:W-:Y:S01]  /*5e20*/  ISETP.NE.U32.AND P3, PT, R40, RZ, PT ;  /* 0x000000ff2800720c */ /* 0x000fe20003f65070 */
[----:B-1----:R-:W1:Y:S01]  /*5e30*/  LDC R43, c[0x0][R43+0x3ec] ;  /* 0x0000fb002b2b7b82 */ /* 0x002e620000000800 */
[----:B0-----:R-:W0:Y:S01]  /*5e40*/  MUFU.RCP R48, R48 ;  /* 0x0000003000307308 */ /* 0x001e220000001000 */
[----:B------:R-:W-:-:S04]  /*5e50*/  IMAD.HI.U32 R47, R2, R45, RZ ;  /* 0x0000002d022f7227 */ /* 0x000fc800078e00ff */
[----:B------:R-:W-:-:S04]  /*5e60*/  IMAD.MOV R49, RZ, RZ, -R47 ;  /* 0x000000ffff317224 */ /* 0x000fc800078e0a2f */
[----:B------:R-:W-:-:S05]  /*5e70*/  IMAD R49, R40, R49, R45 ;  /* 0x0000003128317224 */ /* 0x000fca00078e022d */
[C---:B------:R-:W-:Y:S02]  /*5e80*/  ISETP.GE.U32.AND P1, PT, R49.reuse, R40, PT ;  /* 0x000000283100720c */ /* 0x040fe40003f26070 */
[----:B0-----:R-:W-:Y:S02]  /*5e90*/  IADD3 R2, PT, PT, R48, 0xffffffe, RZ ;  /* 0x0ffffffe30027810 */ /* 0x001fe40007ffe0ff */
[----:B------:R-:W-:Y:S02]  /*5ea0*/  LEA R48, R8, UR4, 0x2 ;  /* 0x0000000408307c11 */ /* 0x000fe4000f8e10ff */
[----:B------:R0:W4:Y:S07]  /*5eb0*/  F2I.FTZ.U32.TRUNC.NTZ R3, R2 ;  /* 0x0000000200037305 */ /* 0x00012e000021f000 */
[----:B------:R-:W-:Y:S01]  /*5ec0*/  @P1 IMAD.IADD R49, R49, 0x1, -R40 ;  /* 0x0000000131311824 */ /* 0x000fe200078e0a28 */
[----:B------:R-:W-:Y:S01]  /*5ed0*/  @P1 IADD3 R47, PT, PT, R47, 0x1, RZ ;  /* 0x000000012f2f1810 */ /* 0x000fe20007ffe0ff */
[----:B0-----:R-:W-:-:S03]  /*5ee0*/  HFMA2 R2, -RZ, RZ, 0, 0 ;  /* 0x00000000ff027431 */ /* 0x001fc600000001ff */
[----:B------:R-:W-:Y:S02]  /*5ef0*/  ISETP.GE.U32.AND P2, PT, R49, R40, PT ;  /* 0x000000283100720c */ /* 0x000fe40003f46070 */
[----:B------:R-:W-:Y:S01]  /*5f00*/  IADD3 R49, PT, PT, RZ, -R44, RZ ;  /* 0x8000002cff317210 */ /* 0x000fe20007ffe0ff */
[----:B-----5:R-:W0:Y:S04]  /*5f10*/  I2F.U32.RP R50, R46 ;  /* 0x0000002e00327306 */ /* 0x020e280000209000 */
[----:B----4-:R-:W-:-:S04]  /*5f20*/  IMAD R49, R49, R3, RZ ;  /* 0x0000000331317224 */ /* 0x010fc800078e02ff */
[----:B------:R-:W-:Y:S02]  /*5f30*/  IMAD.HI.U32 R2, R3, R49, R2 ;  /* 0x0000003103027227 */ /* 0x000fe400078e0002 */
[----:B------:R4:W5:Y:S02]  /*5f40*/  LDC R49, c[0x0][R48+0x388] ;  /* 0x0000e20030317b82 */ /* 0x0009640000000800 */
[----:B------:R-:W-:Y:S01]  /*5f50*/  @P2 VIADD R47, R47, 0x1 ;  /* 0x000000012f2f2836 */ /* 0x000fe20000000000 */
[----:B------:R-:W-:Y:S02]  /*5f60*/  @!P3 LOP3.LUT R47, RZ, R40, RZ, 0x33, !PT ;  /* 0x00000028ff2fb212 */ /* 0x000fe400078e33ff */
[----:B------:R-:W-:-:S03]  /*5f70*/  ISETP.NE.U32.AND P3, PT, R44, RZ, PT ;  /* 0x000000ff2c00720c */ /* 0x000fc60003f65070 */
[----:B------:R-:W-:Y:S01]  /*5f80*/  IMAD.HI.U32 R51, R2, R47, RZ ;  /* 0x0000002f02337227 */ /* 0x000fe200078e00ff */
[----:B0-----:R-:W0:Y:S01]  /*5f90*/  MUFU.RCP R50, R50 ;  /* 0x0000003200327308 */ /* 0x001e220000001000 */
[----:B----4-:R-:W4:Y:S02]  /*5fa0*/  LDC R48, c[0x0][R48+0x3ec] ;  /* 0x0000fb0030307b82 */ /* 0x010f240000000800 */
[----:B------:R-:W-:-:S04]  /*5fb0*/  IMAD.MOV R53, RZ, RZ, -R51 ;  /* 0x000000ffff357224 */ /* 0x000fc800078e0a33 */
[----:B------:R-:W-:-:S05]  /*5fc0*/  IMAD R53, R44, R53, R47 ;  /* 0x000000352c357224 */ /* 0x000fca00078e022f */
[----:B------:R-:W-:Y:S02]  /*5fd0*/  ISETP.GE.U32.AND P1, PT, R53, R44, PT ;  /* 0x0000002c3500720c */ /* 0x000fe40003f26070 */
[----:B0-----:R-:W-:-:S04]  /*5fe0*/  IADD3 R2, PT, PT, R50, 0xffffffe, RZ ;  /* 0x0ffffffe32027810 */ /* 0x001fc80007ffe0ff */
[----:B------:R0:W3:Y:S07]  /*5ff0*/  F2I.FTZ.U32.TRUNC.NTZ R3, R2 ;  /* 0x0000000200037305 */ /* 0x0000ee000021f000 */
[----:B------:R-:W-:Y:S02]  /*6000*/  @P1 IMAD.IADD R53, R53, 0x1, -R44 ;  /* 0x0000000135351824 */ /* 0x000fe400078e0a2c */
[----:B------:R-:W-:-:S03]  /*6010*/  @P1 VIADD R51, R51, 0x1 ;  /* 0x0000000133331836 */ /* 0x000fc60000000000 */
[----:B------:R-:W-:Y:S01]  /*6020*/  ISETP.GE.U32.AND P2, PT, R53, R44, PT ;  /* 0x0000002c3500720c */ /* 0x000fe20003f46070 */
[----:B0-----:R-:W-:Y:S01]  /*6030*/  IMAD.MOV.U32 R2, RZ, RZ, RZ ;  /* 0x000000ffff027224 */ /* 0x001fe200078e00ff */
[----:B------:R-:W-:-:S05]  /*6040*/  IADD3 R53, PT, PT, RZ, -R46, RZ ;  /* 0x8000002eff357210 */ /* 0x000fca0007ffe0ff */
[----:B---3--:R-:W-:Y:S01]  /*6050*/  IMAD R53, R53, R3, RZ ;  /* 0x0000000335357224 */ /* 0x008fe200078e02ff */
[----:B-----5:R-:W0:Y:S03]  /*6060*/  I2F.U32.RP R52, R49 ;  /* 0x0000003100347306 */ /* 0x020e260000209000 */
[----:B------:R-:W-:Y:S02]  /*6070*/  IMAD.HI.U32 R50, R3, R53, R2 ;  /* 0x0000003503327227 */ /* 0x000fe400078e0002 */
[----:B------:R-:W-:Y:S02]  /*6080*/  @P2 IADD3 R51, PT, PT, R51, 0x1, RZ ;  /* 0x0000000133332810 */ /* 0x000fe40007ffe0ff */
[----:B------:R-:W-:Y:S02]  /*6090*/  @!P3 LOP3.LUT R51, RZ, R44, RZ, 0x33, !PT ;  /* 0x0000002cff33b212 */ /* 0x000fe400078e33ff */
[----:B------:R-:W-:-:S03]  /*60a0*/  ISETP.NE.U32.AND P3, PT, R46, RZ, PT ;  /* 0x000000ff2e00720c */ /* 0x000fc60003f65070 */
[----:B------:R-:W-:Y:S01]  /*60b0*/  IMAD.HI.U32 R50, R50, R51, RZ ;  /* 0x0000003332327227 */ /* 0x000fe200078e00ff */
[----:B0-----:R-:W0:Y:S04]  /*60c0*/  MUFU.RCP R52, R52 ;  /* 0x0000003400347308 */ /* 0x001e280000001000 */
[----:B------:R-:W-:-:S05]  /*60d0*/  IADD3 R53, PT, PT, -R50, RZ, RZ ;  /* 0x000000ff32357210 */ /* 0x000fca0007ffe1ff */
[----:B------:R-:W-:-:S05]  /*60e0*/  IMAD R53, R46, R53, R51 ;  /* 0x000000352e357224 */ /* 0x000fca00078e0233 */
[----:B------:R-:W-:Y:S01]  /*60f0*/  ISETP.GE.U32.AND P1, PT, R53, R46, PT ;  /* 0x0000002e3500720c */ /* 0x000fe20003f26070 */
[----:B0-----:R-:W-:-:S04]  /*6100*/  VIADD R2, R52, 0xffffffe ;  /* 0x0ffffffe34027836 */ /* 0x001fc80000000000 */
[----:B------:R0:W3:Y:S08]  /*6110*/  F2I.FTZ.U32.TRUNC.NTZ R3, R2 ;  /* 0x0000000200037305 */ /* 0x0000f0000021f000 */
[----:B------:R-:W-:Y:S02]  /*6120*/  @P1 IADD3 R53, PT, PT, -R46, R53, RZ ;  /* 0x000000352e351210 */ /* 0x000fe40007ffe1ff */
[----:B------:R-:W-:-:S02]  /*6130*/  @P1 IADD3 R50, PT, PT, R50, 0x1, RZ ;  /* 0x0000000132321810 */ /* 0x000fc40007ffe0ff */
[----:B------:R-:W-:Y:S01]  /*6140*/  ISETP.GE.U32.AND P2, PT, R53, R46, PT ;  /* 0x0000002e3500720c */ /* 0x000fe20003f46070 */
[----:B------:R-:W-:Y:S02]  /*6150*/  IMAD.MOV R53, RZ, RZ, -R49 ;  /* 0x000000ffff357224 */ /* 0x000fe400078e0a31 */
[----:B0-----:R-:W-:Y:S02]  /*6160*/  HFMA2 R2, -RZ, RZ, 0, 0 ;  /* 0x00000000ff027431 */ /* 0x001fe400000001ff */
[----:B---3--:R-:W-:-:S08]  /*6170*/  IMAD R53, R53, R3, RZ ;  /* 0x0000000335357224 */ /* 0x008fd000078e02ff */
        /* <DEDUP_REMOVED lines=15> */
[----:B------:R-:W-:Y:S02]  /*6270*/  IMAD.MOV R3, RZ, RZ, -R45 ;  /* 0x000000ffff037224 */ /* 0x000fe400078e0a2d */
[----:B------:R-:W-:Y:S02]  /*6280*/  IMAD R14, R14, R11, R39 ;  /* 0x0000000b0e0e7224 */ /* 0x000fe400078e0227 */
        /* <DEDUP_REMOVED lines=14> */
[----:B--2---:R-:W-:Y:S01]  /*6370*/  IMAD R42, R44, R42, R21 ;  /* 0x0000002a2c2a7224 */ /* 0x004fe200078e0215 */
[----:B------:R-:W-:Y:S01]  /*6380*/  @!P3 LOP3.LUT R2, RZ, R49, RZ, 0x33, !PT ;  /* 0x00000031ff02b212 */ /* 0x000fe200078e33ff */
[----:B------:R-:W-:-:S03]  /*6390*/  IMAD R46, R46, R3, R51 ;  /* 0x000000032e2e7224 */ /* 0x000fc600078e0233 */
[----:B------:R-:W-:Y:S01]  /*63a0*/  MOV R19, R2 ;  /* 0x0000000200137202 */ /* 0x000fe20000000f00 */
[----:B------:R-:W-:Y:S02]  /*63b0*/  IMAD.MOV R11, RZ, RZ, -R2 ;  /* 0x000000ffff0b7224 */ /* 0x000fe400078e0a02 */
[----:B-1----:R-:W-:Y:S02]  /*63c0*/  IMAD R43, R46, R43, R42 ;  /* 0x0000002b2e2b7224 */ /* 0x002fe400078e022a */
[----:B------:R-:W-:-:S04]  /*63d0*/  IMAD R11, R49, R11, R50 ;  /* 0x0000000b310b7224 */ /* 0x000fc800078e0232 */
[----:B----4-:R-:W-:Y:S01]  /*63e0*/  IMAD R11, R11, R48, R43 ;  /* 0x000000300b0b7224 */ /* 0x010fe200078e022b */
[----:B------:R-:W-:Y:S06]  /*63f0*/  @P1 BRA `(.L_x_1321) ;  /* 0xfffffff000cc1947 */ /* 0x000fec000383ffff */
[----:B------:R-:W-:Y:S05]  /*6400*/  BSYNC.RECONVERGENT B1 ;  /* 0x0000000000017941 */ /* 0x000fea0003800200 */
.L_x_1320:
        /* <DEDUP_REMOVED lines=106> */
.L_x_1322:
        /* <DEDUP_REMOVED lines=56> */
.L_x_1323:
        /* <DEDUP_REMOVED lines=28> */
.L_x_1319:
[----:B------:R-:W0:Y:S01]  /*6ff0*/  LDCU UR5, c[0x0][0x38c] ;  /* 0x00007180ff0577ac */ /* 0x000e220008000800 */
[----:B------:R-:W1:Y:S01]  /*7000*/  LDCU UR6, c[0x0][0x3f0] ;  /* 0x00007e00ff0677ac */ /* 0x000e620008000800 */
[----:B------:R-:W2:Y:S01]  /*7010*/  LDCU UR4, c[0x0][0x4c4] ;  /* 0x00009880ff0477ac */ /* 0x000ea20008000800 */
[----:B------:R-:W3:Y:S01]  /*7020*/  LDCU UR7, c[0x0][0x3ec] ;  /* 0x00007d80ff0777ac */ /* 0x000ee20008000800 */
[----:B0-----:R-:W0:Y:S01]  /*7030*/  I2F.U32.RP R4, UR5 ;  /* 0x0000000500047d06 */ /* 0x001e220008209000 */
[----:B------:R-:W-:-:S07]  /*7040*/  ISETP.NE.U32.AND P2, PT, RZ, UR5, PT ;  /* 0x00000005ff007c0c */ /* 0x000fce000bf45070 */
[----:B0-----:R-:W0:Y:S02]  /*7050*/  MUFU.RCP R4, R4 ;  /* 0x0000000400047308 */ /* 0x001e240000001000 */
[----:B0-----:R-:W-:-:S06]  /*7060*/  VIADD R2, R4, 0xffffffe ;  /* 0x0ffffffe04027836 */ /* 0x001fcc0000000000 */
[----:B------:R0:W4:Y:S02]  /*7070*/  F2I.FTZ.U32.TRUNC.NTZ R3, R2 ;  /* 0x0000000200037305 */ /* 0x000124000021f000 */
[----:B0-----:R-:W-:Y:S01]  /*7080*/  IMAD.MOV.U32 R2, RZ, RZ, RZ ;  /* 0x000000ffff027224 */ /* 0x001fe200078e00ff */
[----:B----4-:R-:W-:-:S05]  /*7090*/  IADD3 R5, PT, PT, RZ, -R3, RZ ;  /* 0x80000003ff057210 */ /* 0x010fca0007ffe0ff */
[----:B------:R-:W-:-:S04]  /*70a0*/  IMAD R5, R5, UR5, RZ ;  /* 0x0000000505057c24 */ /* 0x000fc8000f8e02ff */
[----:B------:R-:W-:-:S04]  /*70b0*/  IMAD.HI.U32 R18, R3, R5, R2 ;  /* 0x0000000503127227 */ /* 0x000fc800078e0002 */
[----:B--2---:R-:W-:Y:S01]  /*70c0*/  IMAD R2, R19, UR4, R11 ;  /* 0x0000000413027c24 */ /* 0x004fe2000f8e020b */
[----:B------:R-:W-:Y:S01]  /*70d0*/  MOV R19, RZ ;  /* 0x000000ff00137202 */ /* 0x000fe20000000f00 */
        /* <DEDUP_REMOVED lines=12> */
[----:B---3--:R-:W-:Y:S02]  /*71a0*/  IMAD R18, R18, UR7, R3 ;  /* 0x0000000712127c24 */ /* 0x008fe4000f8e0203 */
[----:B------:R-:W-:-:S07]  /*71b0*/  IMAD.MOV.U32 R3, RZ, RZ, RZ ;  /* 0x000000ffff037224 */ /* 0x000fce00078e00ff */
.L_x_1318:
[----:B------:R-:W-:Y:S05]  /*71c0*/  BSYNC.RECONVERGENT B0 ;  /* 0x0000000000007941 */ /* 0x000fea0003800200 */
.L_x_1317:
        /* <DEDUP_REMOVED lines=14> */
[----:B------:R-:W-:-:S04]  /*72b0*/  IMAD.WIDE.U32 R16, R16, -0x2daee0ad, RZ ;  /* 0xd2511f5310107825 */ /* 0x000fc800078e00ff */
[C---:B------:R-:W-:Y:S02]  /*72c0*/  VIADD R9, R13.reuse, 0x1 ;  /* 0x000000010d097836 */ /* 0x040fe40000000000 */
[----:B------:R-:W-:Y:S01]  /*72d0*/  IMAD.HI.U32 R11, R6, -0x2daee0ad, RZ ;  /* 0xd2511f53060b7827 */ /* 0x000fe200078e00ff */
[----:B---3--:R-:W-:-:S03]  /*72e0*/  LOP3.LUT R10, R13, R35, R4, 0x96, !PT ;  /* 0x000000230d0a7212 */ /* 0x008fc600078e9604 */
[----:B------:R-:W-:Y:S01]  /*72f0*/  @P0 IMAD.MOV R9, RZ, RZ, R13 ;  /* 0x000000ffff090224 */ /* 0x000fe200078e020d */
[-C--:B------:R-:W-:Y:S02]  /*7300*/  LOP3.LUT R12, R17, R5.reuse, RZ, 0x3c, !PT ;  /* 0x00000005110c7212 */ /* 0x080fe400078e3cff */
[----:B------:R-:W-:Y:S02]  /*7310*/  LOP3.LUT R14, R11, R5, RZ, 0x3c, !PT ;  /* 0x000000050b0e7212 */ /* 0x000fe400078e3cff */
[----:B------:R-:W-:Y:S01]  /*7320*/  LOP3.LUT R9, R35, R9, R4, 0x96, !PT ;  /* 0x0000000923097212 */ /* 0x000fe200078e9604 */
[----:B------:R-:W-:Y:S01]  /*7330*/  IMAD.WIDE.U32 R10, R10, -0x2daee0ad, RZ ;  /* 0xd2511f530a0a7825 */ /* 0x000fe200078e00ff */
[----:B------:R-:W-:Y:S02]  /*7340*/  IADD3 R39, PT, PT, R5, -0x4498517b, RZ ;  /* 0xbb67ae8505277810 */ /* 0x000fe40007ffe0ff */
[----:B------:R-:W-:Y:S01]  /*7350*/  IADD3 R21, PT, PT, R4, -0x61c88647, RZ ;  /* 0x9e3779b904157810 */ /* 0x000fe20007ffe0ff */
[----:B------:R-:W-:-:S04]  /*7360*/  IMAD.WIDE.U32 R12, R12, -0x326172a9, RZ ;  /* 0xcd9e8d570c0c7825 */ /* 0x000fc800078e00ff */
[----:B------:R-:W-:-:S04]  /*7370*/  IMAD.WIDE.U32 R14, R14, -0x326172a9, RZ ;  /* 0xcd9e8d570e0e7825 */ /* 0x000fc800078e00ff */
[----:B------:R-:W-:Y:S02]  /*7380*/  VIADD R6, R16, 0xd2511f53 ;  /* 0xd2511f5310067836 */ /* 0x000fe40000000000 */
[----:B------:R-:W-:Y:S01]  /*7390*/  IMAD.WIDE.U32 R8, R9, -0x2daee0ad, RZ ;  /* 0xd2511f5309087825 */ /* 0x000fe200078e00ff */
[----:B------:R-:W-:Y:S02]  /*73a0*/  LOP3.LUT R16, R39, R16, R11, 0x96, !PT ;  /* 0x0000001027107212 */ /* 0x000fe400078e960b */
[CC--:B------:R-:W-:Y:S02]  /*73b0*/  LOP3.LUT R20, R21.reuse, R34.reuse, R13, 0x96, !PT ;  /* 0x0000002215147212 */ /* 0x0c0fe400078e960d */
[----:B------:R-:W-:Y:S02]  /*73c0*/  LOP3.LUT R38, R21, R34, R15, 0x96, !PT ;  /* 0x0000002215267212 */ /* 0x000fe400078e960f */
[----:B------:R-:W-:Y:S01]  /*73d0*/  LOP3.LUT R6, R39, R6, R9, 0x96, !PT ;  /* 0x0000000627067212 */ /* 0x000fe200078e9609 */
[----:B------:R-:W-:-:S02]  /*73e0*/  VIADD R9, R4, 0x3c6ef372 ;  /* 0x3c6ef37204097836 */ /* 0x000fc40000000000 */
        /* <DEDUP_REMOVED lines=88> */
[----:B------:R-:W-:Y:S01]  /*7970*/  IMAD.MOV.U32 R40, RZ, RZ, R4 ;  /* 0x000000ffff287224 */ /* 0x000fe200078e0004 */
[----:B------:R-:W-:Y:S01]  /*7980*/  MOV R5, R9 ;  /* 0x0000000900057202 */ /* 0x000fe20000000f00 */
[----:B------:R-:W-:Y:S06]  /*7990*/  BRA `(.L_x_1325) ;  /* 0x0000000000207947 */ /* 0x000fec0003800000 */
.L_x_1324:
        /* <DEDUP_REMOVED lines=8> */
.L_x_1325:
        /* <DEDUP_REMOVED lines=19> */
.L_x_10012:
[----:B------:R-:W-:Y:S05]  /*7b50*/  BRX R2 -0x7b60                                                                                                                                                                                                                                                                                                                                                                                                                                                                               (*"BRANCH_TARGETS .L_x_10013,.L_x_10014,.L_x_10015"*) ;  /* 0xffffff8402287949 */ /* 0x000fea000383ffff */
.L_x_1328:
        /* <DEDUP_REMOVED lines=25> */
[----:B-1----:R-:W-:Y:S01]  /*7cf0*/  MOV R6, UR6 ;  /* 0x0000000600067c02 */ /* 0x002fe20008000f00 */
[----:B------:R-:W-:Y:S01]  /*7d00*/  IMAD.U32 R7, RZ, RZ, UR7 ;  /* 0x00000007ff077e24 */ /* 0x000fe2000f8e00ff */
[----:B---3--:R-:W-:Y:S01]  /*7d10*/  MOV R10, UR8 ;  /* 0x00000008000a7c02 */ /* 0x008fe20008000f00 */
[----:B------:R-:W-:-:S07]  /*7d20*/  IMAD.U32 R11, RZ, RZ, UR9 ;  /* 0x00000009ff0b7e24 */ /* 0x000fce000f8e00ff */
[----:B------:R-:W-:-:S07]  /*7d30*/  LEPC R20, `(.L_x_1334) ;  /* 0x000000001014794e */ /* 0x000fce0000000000 */
[----:B--2---:R-:W-:Y:S05]  /*7d40*/  CALL.ABS.NOINC R2 ;  /* 0x0000000002007343 */ /* 0x004fea0003c00000 */
.L_x_1334:
[----:B------:R0:W5:Y:S02]  /*7d50*/  LDG.E R0, desc[UR36][R16.64] ;  /* 0x0000002410007981 */ /* 0x000164000c1e1900 */
.L_x_1333:
[----:B------:R-:W-:Y:S05]  /*7d60*/  BSYNC.RECONVERGENT B6 ;  /* 0x0000000000067941 */ /* 0x000fea0003800200 */
.L_x_1332:
[----:B------:R-:W1:Y:S01]  /*7d70*/  LDCU.64 UR4, c[0x0][0x380] ;  /* 0x00007000ff0477ac */ /* 0x000e620008000a00 */
[----:B-----5:R-:W-:-:S04]  /*7d80*/  FSETP.GTU.FTZ.AND P0, PT, R41, R0, PT ;  /* 0x000000002900720b */ /* 0x020fc80003f1c000 */
[----:B------:R-:W-:Y:S02]  /*7d90*/  SEL R5, RZ, 0x1, P0 ;  /* 0x00000001ff057807 */ /* 0x000fe40000000000 */
[----:B-1----:R-:W-:-:S04]  /*7da0*/  IADD3 R2, P1, PT, R18, UR4, RZ ;  /* 0x0000000412027c10 */ /* 0x002fc8000ff3e0ff */
[----:B------:R-:W-:-:S05]  /*7db0*/  IADD3.X R3, PT, PT, R19, UR5, RZ, P1, !PT ;  /* 0x0000000513037c10 */ /* 0x000fca0008ffe4ff */
[----:B------:R1:W-:Y:S04]  /*7dc0*/  STG.E.U8 desc[UR36][R2.64], R5 ;  /* 0x0000000502007986 */ /* 0x0003e8000c101124 */
.L_x_1330:
[----:B------:R-:W-:Y:S05]  /*7dd0*/  BSYNC.RELIABLE B7 ;  /* 0x0000000000077941 */ /* 0x000fea0003800100 */
.L_x_1329:
        /* <DEDUP_REMOVED lines=10> */
[----:B------:R-:W-:Y:S02]  /*7e80*/  HFMA2 R12, -RZ, RZ, 0, 5.9604644775390625e-08 ;  /* 0x00000001ff0c7431 */ /* 0x000fe400000001ff */
[----:B------:R-:W-:Y:S01]  /*7e90*/  IMAD.MOV.U32 R8, RZ, RZ, 0x275 ;  /* 0x00000275ff087424 */ /* 0x000fe200078e00ff */
[----:B-1----:R1:W2:Y:S01]  /*7ea0*/  LDC.64 R2, c[0x4][R0] ;  /* 0x0100000000027b82 */ /* 0x0022a20000000a00 */
[----:B------:R-:W3:Y:S01]  /*7eb0*/  LDCU.64 UR6, c[0x4][0x178] ;  /* 0x01002f00ff0677ac */ /* 0x000ee20008000a00 */
[----:B------:R-:W-:Y:S01]  /*7ec0*/  IMAD.MOV.U32 R13, RZ, RZ, RZ ;  /* 0x000000ffff0d7224 */ /* 0x000fe200078e00ff */
[----:B------:R-:W4:Y:S01]  /*7ed0*/  LDCU.64 UR8, c[0x4][0x90] ;  /* 0x01001200ff0877ac */ /* 0x000f220008000a00 */
[----:B0-----:R-:W-:Y:S01]  /*7ee0*/  IMAD.U32 R4, RZ, RZ, UR4 ;  /* 0x00000004ff047e24 */ /* 0x001fe2000f8e00ff */
[----:B------:R-:W-:Y:S01]  /*7ef0*/  MOV R5, UR5 ;  /* 0x0000000500057c02 */ /* 0x000fe20008000f00 */
[----:B---3--:R-:W-:Y:S01]  /*7f00*/  IMAD.U32 R6, RZ, RZ, UR6 ;  /* 0x00000006ff067e24 */ /* 0x008fe2000f8e00ff */
[----:B------:R-:W-:Y:S01]  /*7f10*/  MOV R7, UR7 ;  /* 0x0000000700077c02 */ /* 0x000fe20008000f00 */
[----:B----4-:R-:W-:Y:S01]  /*7f20*/  IMAD.U32 R10, RZ, RZ, UR8 ;  /* 0x00000008ff0a7e24 */ /* 0x010fe2000f8e00ff */
[----:B-1----:R-:W-:-:S07]  /*7f30*/  MOV R11, UR9 ;  /* 0x00000009000b7c02 */ /* 0x002fce0008000f00 */
[----:B------:R-:W-:-:S07]  /*7f40*/  LEPC R20, `(.L_x_1337) ;  /* 0x000000001014794e */ /* 0x000fce0000000000 */
[----:B--2---:R-:W-:Y:S05]  /*7f50*/  CALL.ABS.NOINC R2 ;  /* 0x0000000002007343 */ /* 0x004fea0003c00000 */
.L_x_1337:
[----:B------:R0:W5:Y:S02]  /*7f60*/  LDG.E R0, desc[UR36][R16.64] ;  /* 0x0000002410007981 */ /* 0x000164000c1e1900 */
.L_x_1336:
[----:B------:R-:W-:Y:S05]  /*7f70*/  BSYNC.RECONVERGENT B6 ;  /* 0x0000000000067941 */ /* 0x000fea0003800200 */
.L_x_1335:
[----:B------:R-:W2:Y:S01]  /*7f80*/  LDCU.64 UR4, c[0x0][0x380] ;  /* 0x00007000ff0477ac */ /* 0x000ea20008000a00 */
[----:B-----5:R-:W-:-:S04]  /*7f90*/  FSETP.GTU.FTZ.AND P0, PT, R39, R0, PT ;  /* 0x000000002700720b */ /* 0x020fc80003f1c000 */
[----:B-1----:R-:W-:Y:S02]  /*7fa0*/  SEL R5, RZ, 0x1, P0 ;  /* 0x00000001ff057807 */ /* 0x002fe40000000000 */
[----:B--2---:R-:W-:-:S04]  /*7fb0*/  IADD3 R2, P1, PT, R24, UR4, RZ ;  /* 0x0000000418027c10 */ /* 0x004fc8000ff3e0ff */
[----:B------:R-:W-:-:S05]  /*7fc0*/  IADD3.X R3, PT, PT, R25, UR5, RZ, P1, !PT ;  /* 0x0000000519037c10 */ /* 0x000fca0008ffe4ff */
[----:B------:R1:W-:Y:S04]  /*7fd0*/  STG.E.U8 desc[UR36][R2.64], R5 ;  /* 0x0000000502007986 */ /* 0x0003e8000c101124 */
.L_x_10014:
        /* <DEDUP_REMOVED lines=18> */
[----:B---3--:R-:W-:Y:S01]  /*8100*/  MOV R6, UR6 ;  /* 0x0000000600067c02 */ /* 0x008fe20008000f00 */
[----:B------:R-:W-:Y:S01]  /*8110*/  IMAD.U32 R7, RZ, RZ, UR7 ;  /* 0x00000007ff077e24 */ /* 0x000fe2000f8e00ff */
[----:B----4-:R-:W-:Y:S01]  /*8120*/  MOV R10, UR8 ;  /* 0x00000008000a7c02 */ /* 0x010fe20008000f00 */
[----:B-1----:R-:W-:-:S07]  /*8130*/  IMAD.U32 R11, RZ, RZ, UR9 ;  /* 0x00000009ff0b7e24 */ /* 0x002fce000f8e00ff */
[----:B------:R-:W-:-:S07]  /*8140*/  LEPC R20, `(.L_x_1340) ;  /* 0x000000001014794e */ /* 0x000fce0000000000 */
[----:B--2---:R-:W-:Y:S05]  /*8150*/  CALL.ABS.NOINC R2 ;  /* 0x0000000002007343 */ /* 0x004fea0003c00000 */
.L_x_1340:
[----:B------:R0:W5:Y:S02]  /*8160*/  LDG.E R3, desc[UR36][R16.64] ;  /* 0x0000002410037981 */ /* 0x000164000c1e1900 */
.L_x_1339:
[----:B------:R-:W-:Y:S05]  /*8170*/  BSYNC.RECONVERGENT B6 ;  /* 0x0000000000067941 */ /* 0x000fea0003800200 */
.L_x_1338:
[----:B------:R-:W1:Y:S01]  /*8180*/  LDCU.64 UR4, c[0x0][0x380] ;  /* 0x00007000ff0477ac */ /* 0x000e620008000a00 */
[----:B-----5:R-:W-:-:S04]  /*8190*/  FSETP.GTU.FTZ.AND P0, PT, R38, R3, PT ;  /* 0x000000032600720b */ /* 0x020fc80003f1c000 */
[----:B------:R-:W-:Y:S02]  /*81a0*/  SEL R5, RZ, 0x1, P0 ;  /* 0x00000001ff057807 */ /* 0x000fe40000000000 */
[----:B-1----:R-:W-:-:S04]  /*81b0*/  IADD3 R2, P1, PT, R28, UR4, RZ ;  /* 0x000000041c027c10 */ /* 0x002fc8000ff3e0ff */
[----:B------:R-:W-:-:S05]  /*81c0*/  IADD3.X R3, PT, PT, R29, UR5, RZ, P1, !PT ;  /* 0x000000051d037c10 */ /* 0x000fca0008ffe4ff */
[----:B------:R1:W-:Y:S04]  /*81d0*/  STG.E.U8 desc[UR36][R2.64], R5 ;  /* 0x0000000502007986 */ /* 0x0003e8000c101124 */
.L_x_10013:
[----:B------:R-:W-:Y:S05]  /*81e0*/  BSYNC.RELIABLE B8 ;  /* 0x0000000000087941 */ /* 0x000fea0003800100 */
.L_x_1327:
        /* <DEDUP_REMOVED lines=12> */
[----:B------:R1:W2:Y:S01]  /*82b0*/  LDC.64 R2, c[0x4][R0] ;  /* 0x0100000000027b82 */ /* 0x0002a20000000a00 */
        /* <DEDUP_REMOVED lines=11> */
.L_x_1343:
[----:B------:R0:W5:Y:S02]  /*8370*/  LDG.E R3, desc[UR36][R16.64] ;  /* 0x0000002410037981 */ /* 0x000164000c1e1900 */
.L_x_1342:
[----:B------:R-:W-:Y:S05]  /*8380*/  BSYNC.RECONVERGENT B6 ;  /* 0x0000000000067941 */ /* 0x000fea0003800200 */
.L_x_1341:
[----:B------:R-:W1:Y:S01]  /*8390*/  LDCU.64 UR4, c[0x0][0x380] ;  /* 0x00007000ff0477ac */ /* 0x000e620008000a00 */
[----:B-----5:R-:W-:-:S04]  /*83a0*/  FSETP.GTU.FTZ.AND P0, PT, R36, R3, PT ;  /* 0x000000032400720b */ /* 0x020fc80003f1c000 */
[----:B------:R-:W-:Y:S02]  /*83b0*/  SEL R5, RZ, 0x1, P0 ;  /* 0x00000001ff057807 */ /* 0x000fe40000000000 */
[----:B-1----:R-:W-:-:S04]  /*83c0*/  IADD3 R2, P1, PT, R32, UR4, RZ ;  /* 0x0000000420027c10 */ /* 0x002fc8000ff3e0ff */
[----:B------:R-:W-:-:S05]  /*83d0*/  IADD3.X R3, PT, PT, R33, UR5, RZ, P1, !PT ;  /* 0x0000000521037c10 */ /* 0x000fca0008ffe4ff */
[----:B------:R1:W-:Y:S01]  /*83e0*/  STG.E.U8 desc[UR36][R2.64], R5 ;  /* 0x0000000502007986 */ /* 0x0003e2000c101124 */
[----:B------:R-:W-:Y:S05]  /*83f0*/  BRA `(.L_x_1331) ;  /* 0x0000000000047947 */ /* 0x000fea0003800000 */
.L_x_10015:
[----:B------:R-:W-:Y:S05]  /*8400*/  BREAK.RELIABLE B8 ;  /* 0x0000000000087942 */ /* 0x000fea0003800100 */
.L_x_1331:
[----:B------:R-:W-:Y:S05]  /*8410*/  BSYNC.RECONVERGENT B9 ;  /* 0x0000000000097941 */ /* 0x000fea0003800200 */
.L_x_1326:
        /* <DEDUP_REMOVED lines=8> */
.L_x_1345:
        /* <DEDUP_REMOVED lines=14> */
.L_x_10562:


//--------------------- .text._ZN2at4cuda57_GLOBAL__N__cd6b329d_24_DistributionBernoulli_cu_7537a20d21kernelPointwiseApply2IZNS_6native9templates4cuda28bernoulli_tensor_cuda_kernelIbfEEvRKNS_10TensorBaseES9_NS_15PhiloxCudaStateEEUliRbSB_SB_SB_RKfSD_SD_SD_E_bSC_jLi2ELi2ELi4ELi512ELi2EEEvNS0_6detail10TensorInfoIT0_T2_EENSG_IT1_SI_EESI_T_ --------------------------
	.section	.text._ZN2at4cuda57_GLOBAL__N__cd6b329d_24_DistributionBernoulli_cu_7537a20d21kernelPointwiseApply2IZNS_6native9templates4cuda28bernoulli_tensor_cuda_kernelIbfEEvRKNS_10TensorBaseES9_NS_15PhiloxCudaStateEEUliRbSB_SB_SB_RKfSD_SD_SD_E_bSC_jLi2ELi2ELi4ELi512ELi2EEEvNS0_6detail10TensorInfoIT0_T2_EENSG_IT1_SI_EESI_T_,"ax",@progbits
	.align	128
.text._ZN2at4cuda57_GLOBAL__N__cd6b329d_24_DistributionBernoulli_cu_7537a20d21kernelPointwiseApply2IZNS_6native9templates4cuda28bernoulli_tensor_cuda_kernelIbfEEvRKNS_10TensorBaseES9_NS_15PhiloxCudaStateEEUliRbSB_SB_SB_RKfSD_SD_SD_E_bSC_jLi2ELi2ELi4ELi512ELi2EEEvNS0_6detail10TensorInfoIT0_T2_EENSG_IT1_SI_EESI_T_:
        .type           _ZN2at4cuda57_GLOBAL__N__cd6b329d_24_DistributionBernoulli_cu_7537a20d21kernelPointwiseApply2IZNS_6native9templates4cuda28bernoulli_tensor_cuda_kernelIbfEEvRKNS_10TensorBaseES9_NS_15PhiloxCudaStateEEUliRbSB_SB_SB_RKfSD_SD_SD_E_bSC_jLi2ELi2ELi4ELi512ELi2EEEvNS0_6detail10TensorInfoIT0_T2_EENSG_IT1_SI_EESI_T_,@function
        .size           _ZN2at4cuda57_GLOBAL__N__cd6b329d_24_DistributionBernoulli_cu_7537a20d21kernelPointwiseApply2IZNS_6native9templates4cuda28bernoulli_tensor_cuda_kernelIbfEEvRKNS_10TensorBaseES9_NS_15PhiloxCudaStateEEUliRbSB_SB_SB_RKfSD_SD_SD_E_bSC_jLi2ELi2ELi4ELi512ELi2EEEvNS0_6detail10TensorInfoIT0_T2_EENSG_IT1_SI_EESI_T_,(.L_x_10563 - _ZN2at4cuda57_GLOBAL__N__cd6b329d_24_DistributionBernoulli_cu_7537a20d21kernelPointwiseApply2IZNS_6native9templates4cuda28bernoulli_tensor_cuda_kernelIbfEEvRKNS_10TensorBaseES9_NS_15PhiloxCudaStateEEUliRbSB_SB_SB_RKfSD_SD_SD_E_bSC_jLi2ELi2ELi4ELi512ELi2EEEvNS0_6detail10TensorInfoIT0_T2_EENSG_IT1_SI_EESI_T_)
        .other          _ZN2at4cuda57_GLOBAL__N__cd6b329d_24_DistributionBernoulli_cu_7537a20d21kernelPointwiseApply2IZNS_6native9templates4cuda28bernoulli_tensor_cuda_kernelIbfEEvRKNS_10TensorBaseES9_NS_15PhiloxCudaStateEEUliRbSB_SB_SB_RKfSD_SD_SD_E_bSC_jLi2ELi2ELi4ELi512ELi2EEEvNS0_6detail10TensorInfoIT0_T2_EENSG_IT1_SI_EESI_T_,@"STO_CUDA_ENTRY STV_DEFAULT"
_ZN2at4cuda57_GLOBAL__N__cd6b329d_24_DistributionBernoulli_cu_7537a20d21kernelPointwiseApply2IZNS_6native9templates4cuda28bernoulli_tensor_cuda_kernelIbfEEvRKNS_10TensorBaseES9_NS_15PhiloxCudaStateEEUliRbSB_SB_SB_RKfSD_SD_SD_E_bSC_jLi2ELi2ELi4ELi512ELi2EEEvNS0_6detail10TensorInfoIT0_T2_EENSG_IT1_SI_EESI_T_:
        /* <DEDUP_REMOVED lines=10> */
[----:B------:R-:W-:Y:S01]  /*00a0*/  BSSY.RECONVERGENT B10, `(.L_x_1346) ;  /* 0x00002040000a7945 */ /* 0x000fe20003800200 */
[----:B------:R-:W-:Y:S01]  /*00b0*/  IMAD.WIDE.U32 R24, R24, -0x326172a9, RZ ;  /* 0xcd9e8d5718187825 */ /* 0x000fe200078e00ff */
[----:B------:R-:W1:Y:S01]  /*00c0*/  LDCU.64 UR36, c[0x0][0x358] ;  /* 0x00006b00ff2477ac */ /* 0x000e620008000a00 */
[----:B------:R-:W2:Y:S01]  /*00d0*/  LDCU UR39, c[0x0][0x38c] ;  /* 0x00007180ff2777ac */ /* 0x000ea20008000800 */
[----:B------:R-:W3:Y:S01]  /*00e0*/  LDCU UR44, c[0x0][0x3f0] ;  /* 0x00007e00ff2c77ac */ /* 0x000ee20008000800 */
[----:B------:R-:W4:Y:S01]  /*00f0*/  LDCU UR45, c[0x0][0x3ec] ;  /* 0x00007d80ff2d77ac */ /* 0x000f220008000800 */
[----:B------:R-:W1:Y:S01]  /*0100*/  LDCU UR46, c[0x0][0x464] ;  /* 0x00008c80ff2e77ac */ /* 0x000e620008000800 */
[----:B------:R-:W1:Y:S01]  /*0110*/  LDCU UR47, c[0x0][0x4c8] ;  /* 0x00009900ff2f77ac */ /* 0x000e620008000800 */
[----:B------:R-:W1:Y:S01]  /*0120*/  LDCU UR48, c[0x0][0x4c4] ;  /* 0x00009880ff3077ac */ /* 0x000e620008000800 */
[----:B------:R-:W1:Y:S01]  /*0130*/  LDCU UR49, c[0x0][0x530] ;  /* 0x0000a600ff3177ac */ /* 0x000e620008000800 */
[----:B------:R-:W1:Y:S01]  /*0140*/  LDCU.64 UR40, c[0x0][0x458] ;  /* 0x00008b00ff2877ac */ /* 0x000e620008000a00 */
[----:B------:R-:W1:Y:S01]  /*0150*/  LDCU.64 UR42, c[0x0][0x380] ;  /* 0x00007000ff2a77ac */ /* 0x000e620008000a00 */
[----:B0-----:R-:W-:-:S12]  /*0160*/  UPRMT UR38, UR38, 0x7770, URZ ;  /* 0x0000777026267896 */ /* 0x001fd800080000ff */
.L_x_1375:
[----:B------:R-:W-:Y:S01]  /*0170*/  ISETP.NE.AND P0, PT, RZ, UR38, PT ;  /* 0x00000026ff007c0c */ /* 0x000fe2000bf05270 */
[----:B-1----:R-:W1:-:S12]  /*0180*/  LDC.64 R2, c[0x0][0x538] ;  /* 0x00014e00ff027b82 */ /* 0x002e580000000a00 */
[----:B0-----:R-:W0:Y:S08]  /*0190*/  @P0 LDC.64 R4, c[0x0][0x540] ;  /* 0x00015000ff040b82 */ /* 0x001e300000000a00 */
[----:B------:R-:W5:Y:S01]  /*01a0*/  LDC R26, c[0x0][0x540] ;  /* 0x00015000ff1a7b82 */ /* 0x000f620000000800 */
[----:B-1----:R-:W2:Y:S07]  /*01b0*/  @P0 LDG.E.64 R2, desc[UR36][R2.64] ;  /* 0x0000002402020981 */ /* 0x002eae000c1e1b00 */
[----:B------:R-:W5:Y:S01]  /*01c0*/  @P0 LDC R7, c[0x0][0x548] ;  /* 0x00015200ff070b82 */ /* 0x000f620000000800 */
[----:B0-----:R-:W5:Y:S07]  /*01d0*/  @P0 LDG.E.64 R4, desc[UR36][R4.64] ;  /* 0x0000002404040981 */ /* 0x001f6e000c1e1b00 */
[----:B------:R-:W0:Y:S01]  /*01e0*/  LDC R11, c[0x0][0x544] ;  /* 0x00015100ff0b7b82 */ /* 0x000e220000000800 */
[----:B------:R-:W-:Y:S01]  /*01f0*/  BSSY.RECONVERGENT B0, `(.L_x_1347) ;  /* 0x000009e000007945 */ /* 0x000fe20003800200 */
[----:B------:R-:W-:-:S02]  /*0200*/  CS2R R34, SRZ ;  /* 0x0000000000227805 */ /* 0x000fc4000001ff00 */
[----:B------:R-:W-:Y:S02]  /*0210*/  CS2R R30, SRZ ;  /* 0x00000000001e7805 */ /* 0x000fe4000001ff00 */
[----:B------:R-:W-:Y:S02]  /*0220*/  CS2R R32, SRZ ;  /* 0x0000000000207805 */ /* 0x000fe4000001ff00 */
[----:B-----5:R-:W-:-:S05]  /*0230*/  @P0 IADD3 R26, P1, PT, R4, R7, RZ ;  /* 0x00000007041a0210 */ /* 0x020fca0007f3e0ff */
[----:B0-----:R-:W-:-:S05]  /*0240*/  @P0 IMAD.X R11, RZ, RZ, R5, P1 ;  /* 0x000000ffff0b0224 */ /* 0x001fca00008e0605 */
[----:B------:R-:W-:-:S04]  /*0250*/  SHF.R.U64 R6, R26, 0x2, R11 ;  /* 0x000000021a067819 */ /* 0x000fc8000000120b */
[----:B------:R-:W-:-:S04]  /*0260*/  IADD3 R0, PT, PT, R6, 0x1, RZ ;  /* 0x0000000106007810 */ /* 0x000fc80007ffe0ff */
[----:B------:R-:W-:Y:S01]  /*0270*/  ISETP.NE.AND P0, PT, R0, RZ, PT ;  /* 0x000000ff0000720c */ /* 0x000fe20003f05270 */
[----:B------:R-:W-:Y:S01]  /*0280*/  IMAD.WIDE.U32 R4, R6, -0x2daee0ad, RZ ;  /* 0xd2511f5306047825 */ /* 0x000fe200078e00ff */
[----:B------:R-:W-:-:S03]  /*0290*/  SHF.R.U32.HI R11, RZ, 0x2, R11 ;  /* 0x00000002ff0b7819 */ /* 0x000fc6000001160b */
[----:B------:R-:W-:Y:S01]  /*02a0*/  IMAD.HI.U32 R7, R0, -0x2daee0ad, RZ ;  /* 0xd2511f5300077827 */ /* 0x000fe200078e00ff */
[----:B--2---:R-:W-:Y:S02]  /*02b0*/  LOP3.LUT R10, R11, R25, R2, 0x96, !PT ;  /* 0x000000190b0a7212 */ /* 0x004fe400078e9602 */
[-C--:B------:R-:W-:Y:S01]  /*02c0*/  LOP3.LUT R12, R5, R3.reuse, RZ, 0x3c, !PT ;  /* 0x00000003050c7212 */ /* 0x080fe200078e3cff */
[----:B------:R-:W-:Y:S01]  /*02d0*/  VIADD R9, R11, 0x1 ;  /* 0x000000010b097836 */ /* 0x000fe20000000000 */
[----:B------:R-:W-:Y:S01]  /*02e0*/  LOP3.LUT R7, R7, R3, RZ, 0x3c, !PT ;  /* 0x0000000307077212 */ /* 0x000fe200078e3cff */
[----:B------:R-:W-:Y:S02]  /*02f0*/  VIADD R5, R2, 0x9e3779b9 ;  /* 0x9e3779b902057836 */ /* 0x000fe40000000000 */
[----:B------:R-:W-:Y:S01]  /*0300*/  @P0 IMAD.MOV R9, RZ, RZ, R11 ;  /* 0x000000ffff090224 */ /* 0x000fe200078e020b */
[----:B------:R-:W-:Y:S01]  /*0310*/  IADD3 R19, PT, PT, R3, -0x4498517b, RZ ;  /* 0xbb67ae8503137810 */ /* 0x000fe20007ffe0ff */
[----:B------:R-:W-:-:S04]  /*0320*/  IMAD.WIDE.U32 R10, R10, -0x2daee0ad, RZ ;  /* 0xd2511f530a0a7825 */ /* 0x000fc800078e00ff */
[----:B------:R-:W-:Y:S01]  /*0330*/  IMAD.WIDE.U32 R12, R12, -0x326172a9, RZ ;  /* 0xcd9e8d570c0c7825 */ /* 0x000fe200078e00ff */
[----:B------:R-:W-:Y:S02]  /*0340*/  LOP3.LUT R8, R19, R4, R11, 0x96, !PT ;  /* 0x0000000413087212 */ /* 0x000fe400078e960b */
[----:B------:R-:W-:Y:S01]  /*0350*/  LOP3.LUT R14, R25, R9, R2, 0x96, !PT ;  /* 0x00000009190e7212 */ /* 0x000fe200078e9602 */
[----:B------:R-:W-:Y:S01]  /*0360*/  IMAD.WIDE.U32 R6, R7, -0x326172a9, RZ ;  /* 0xcd9e8d5707067825 */ /* 0x000fe200078e00ff */
[----:B------:R-:W-:-:S03]  /*0370*/  LOP3.LUT R16, R5, R24, R13, 0x96, !PT ;  /* 0x0000001805107212 */ /* 0x000fc600078e960d */
[----:B------:R-:W-:Y:S01]  /*0380*/  VIADD R0, R4, 0xd2511f53 ;  /* 0xd2511f5304007836 */ /* 0x000fe20000000000 */
[----:B------:R-:W-:Y:S01]  /*0390*/  LOP3.LUT R5, R5, R24, R7, 0x96, !PT ;  /* 0x0000001805057212 */ /* 0x000fe200078e9607 */
[----:B------:R-:W-:Y:S02]  /*03a0*/  VIADD R7, R2, 0x3c6ef372 ;  /* 0x3c6ef37202077836 */ /* 0x000fe40000000000 */
[----:B------:R-:W-:Y:S01]  /*03b0*/  IMAD.WIDE.U32 R8, R8, -0x326172a9, RZ ;  /* 0xcd9e8d5708087825 */ /* 0x000fe200078e00ff */
[----:B------:R-:W-:-:S03]  /*03c0*/  IADD3 R11, PT, PT, R3, 0x76cf5d0a, RZ ;  /* 0x76cf5d0a030b7810 */ /* 0x000fc60007ffe0ff */
        /* <DEDUP_REMOVED lines=8> */
[----:B------:R-:W-:Y:S01]  /*0450*/  IMAD.WIDE.U32 R12, R12, -0x2daee0ad, RZ ;  /* 0xd2511f530c0c7825 */ /* 0x000fe200078e00ff */
[----:B------:R-:W-:-:S03]  /*0460*/  IADD3 R5, PT, PT, R2, -0x255992d5, RZ ;  /* 0xdaa66d2b02057810 */ /* 0x000fc60007ffe0ff */
[----:B------:R-:W-:-:S04]  /*0470*/  IMAD.WIDE.U32 R18, R19, -0x326172a9, RZ ;  /* 0xcd9e8d5713127825 */ /* 0x000fc800078e00ff */
[----:B------:R-:W-:Y:S01]  /*0480*/  IMAD.WIDE.U32 R14, R15, -0x326172a9, RZ ;  /* 0xcd9e8d570f0e7825 */ /* 0x000fe200078e00ff */
[----:B------:R-:W-:Y:S02]  /*0490*/  LOP3.LUT R9, R21, R16, R13, 0x96, !PT ;  /* 0x0000001015097212 */ /* 0x000fe400078e960d */
[----:B------:R-:W-:Y:S01]  /*04a0*/  LOP3.LUT R7, R7, R6, R19, 0x96, !PT ;  /* 0x0000000607077212 */ /* 0x000fe200078e9613 */
[----:B------:R-:W-:Y:S01]  /*04b0*/  IMAD.WIDE.U32 R10, R11, -0x326172a9, RZ ;  /* 0xcd9e8d570b0a7825 */ /* 0x000fe200078e00ff */
[----:B------:R-:W-:-:S03]  /*04c0*/  LOP3.LUT R16, R5, R8, R15, 0x96, !PT ;  /* 0x0000000805107212 */ /* 0x000fc600078e960f */
[----:B------:R-:W-:Y:S01]  /*04d0*/  IMAD.WIDE.U32 R8, R9, -0x326172a9, RZ ;  /* 0xcd9e8d5709087825 */ /* 0x000fe200078e00ff */
[----:B------:R-:W-:-:S03]  /*04e0*/  LOP3.LUT R6, R5, R18, R11, 0x96, !PT ;  /* 0x0000001205067212 */ /* 0x000fc600078e960b */
[----:B------:R-:W-:Y:S02]  /*04f0*/  VIADD R11, R2, 0x78dde6e4 ;  /* 0x78dde6e4020b7836 */ /* 0x000fe40000000000 */
[----:B------:R-:W-:-:S04]  /*0500*/  IMAD.WIDE.U32 R18, R7, -0x2daee0ad, RZ ;  /* 0xd2511f5307127825 */ /* 0x000fc800078e00ff */
[----:B------:R-:W-:Y:S02]  /*0510*/  VIADD R5, R3, 0xed9eba14 ;  /* 0xed9eba1403057836 */ /* 0x000fe40000000000 */
[----:B------:R-:W-:Y:S01]  /*0520*/  IMAD.WIDE.U32 R16, R16, -0x2daee0ad, RZ ;  /* 0xd2511f5310107825 */ /* 0x000fe200078e00ff */
[----:B------:R-:W-:Y:S02]  /*0530*/  LOP3.LUT R13, R11, R14, R9, 0x96, !PT ;  /* 0x0000000e0b0d7212 */ /* 0x000fe400078e9609 */
[----:B------:R-:W-:Y:S01]  /*0540*/  LOP3.LUT R4, R21, R4, R19, 0x96, !PT ;  /* 0x0000000415047212 */ /* 0x000fe200078e9613 */
[----:B------:R-:W-:Y:S01]  /*0550*/  IMAD.WIDE.U32 R6, R6, -0x2daee0ad, RZ ;  /* 0xd2511f5306067825 */ /* 0x000fe200078e00ff */
[----:B------:R-:W-:Y:S02]  /*0560*/  LOP3.LUT R19, R5, R12, R17, 0x96, !PT ;  /* 0x0000000c05137212 */ /* 0x000fe400078e9611 */
[----:B------:R-:W-:Y:S01]  /*0570*/  IADD3 R21, PT, PT, R3, -0x56f99767, RZ ;  /* 0xa906689903157810 */ /* 0x000fe20007ffe0ff */
[----:B------:R-:W-:Y:S01]  /*0580*/  IMAD.WIDE.U32 R12, R13, -0x2daee0ad, RZ ;  /* 0xd2511f530d0c7825 */ /* 0x000fe200078e00ff */
[----:B------:R-:W-:-:S03]  /*0590*/  LOP3.LUT R14, R5, R18, R7, 0x96, !PT ;  /* 0x00000012050e7212 */ /* 0x000fc600078e9607 */
[----:B------:R-:W-:-:S04]  /*05a0*/  IMAD.WIDE.U32 R4, R4, -0x326172a9, RZ ;  /* 0xcd9e8d5704047825 */ /* 0x000fc800078e00ff */
[----:B------:R-:W-:Y:S02]  /*05b0*/  VIADD R7, R2, 0x1715609d ;  /* 0x1715609d02077836 */ /* 0x000fe40000000000 */
[----:B------:R-:W-:Y:S01]  /*05c0*/  IMAD.WIDE.U32 R18, R19, -0x326172a9, RZ ;  /* 0xcd9e8d5713127825 */ /* 0x000fe200078e00ff */
[----:B------:R-:W-:Y:S02]  /*05d0*/  LOP3.LUT R9, R21, R16, R13, 0x96, !PT ;  /* 0x0000001015097212 */ /* 0x000fe400078e960d */
[----:B------:R-:W-:Y:S01]  /*05e0*/  LOP3.LUT R11, R11, R10, R5, 0x96, !PT ;  /* 0x0000000a0b0b7212 */ /* 0x000fe200078e9605 */
[----:B------:R-:W-:Y:S01]  /*05f0*/  IMAD.WIDE.U32 R14, R14, -0x326172a9, RZ ;  /* 0xcd9e8d570e0e7825 */ /* 0x000fe200078e00ff */
[----:B------:R-:W-:-:S03]  /*0600*/  LOP3.LUT R10, R7, R8, R19, 0x96, !PT ;  /* 0x00000008070a7212 */ /* 0x000fc600078e9613 */
[----:B------:R-:W-:Y:S01]  /*0610*/  IMAD.WIDE.U32 R8, R9, -0x326172a9, RZ ;  /* 0xcd9e8d5709087825 */ /* 0x000fe200078e00ff */
[----:B------:R-:W-:Y:S02]  /*0620*/  LOP3.LUT R4, R7, R4, R15, 0x96, !PT ;  /* 0x0000000407047212 */ /* 0x000fe400078e960f */
[----:B------:R-:W-:Y:S01]  /*0630*/  IADD3 R15, PT, PT, R2, -0x4ab325aa, RZ ;  /* 0xb54cda56020f7810 */ /* 0x000fe20007ffe0ff */
[----:B------:R-:W-:-:S04]  /*0640*/  IMAD.WIDE.U32 R16, R11, -0x2daee0ad, RZ ;  /* 0xd2511f530b107825 */ /* 0x000fc800078e00ff */
[----:B------:R-:W-:Y:S02]  /*0650*/  VIADD R7, R3, 0x646e171e ;  /* 0x646e171e03077836 */ /* 0x000fe40000000000 */
[----:B------:R-:W-:Y:S01]  /*0660*/  IMAD.WIDE.U32 R10, R10, -0x2daee0ad, RZ ;  /* 0xd2511f530a0a7825 */ /* 0x000fe200078e00ff */
[----:B------:R-:W-:-:S03]  /*0670*/  LOP3.LUT R18, R15, R18, R9, 0x96, !PT ;  /* 0x000000120f127212 */ /* 0x000fc600078e9609 */
[----:B------:R-:W-:Y:S01]  /*0680*/  IMAD.WIDE.U32 R4, R4, -0x2daee0ad, RZ ;  /* 0xd2511f5304047825 */ /* 0x000fe200078e00ff */
[----:B------:R-:W-:Y:S02]  /*0690*/  LOP3.LUT R19, R7, R12, R11, 0x96, !PT ;  /* 0x0000000c07137212 */ /* 0x000fe400078e960b */
[----:B------:R-:W-:Y:S02]  /*06a0*/  LOP3.LUT R17, R21, R6, R17, 0x96, !PT ;  /* 0x0000000615117212 */ /* 0x000fe400078e9611 */
[----:B------:R-:W-:Y:S01]  /*06b0*/  LOP3.LUT R12, R7, R16, R5, 0x96, !PT ;  /* 0x00000010070c7212 */ /* 0x000fe200078e9605 */
[----:B------:R-:W-:-:S04]  /*06c0*/  IMAD.WIDE.U32 R6, R18, -0x2daee0ad, RZ ;  /* 0xd2511f5312067825 */ /* 0x000fc800078e00ff */
[----:B------:R-:W-:Y:S02]  /*06d0*/  VIADD R9, R2, 0x5384540f ;  /* 0x5384540f02097836 */ /* 0x000fe40000000000 */
[----:B------:R-:W-:-:S04]  /*06e0*/  IMAD.WIDE.U32 R18, R19, -0x326172a9, RZ ;  /* 0xcd9e8d5713127825 */ /* 0x000fc800078e00ff */
[----:B------:R-:W-:Y:S01]  /*06f0*/  IMAD.WIDE.U32 R16, R17, -0x326172a9, RZ ;  /* 0xcd9e8d5711107825 */ /* 0x000fe200078e00ff */
[----:B------:R-:W-:-:S03]  /*0700*/  LOP3.LUT R0, R9, R8, R19, 0x96, !PT ;  /* 0x0000000809007212 */ /* 0x000fc600078e9613 */
[----:B------:R-:W-:Y:S01]  /*0710*/  IMAD.WIDE.U32 R12, R12, -0x326172a9, RZ ;  /* 0xcd9e8d570c0c7825 */ /* 0x000fe200078e00ff */
[----:B------:R-:W-:-:S03]  /*0720*/  LOP3.LUT R14, R15, R14, R17, 0x96, !PT ;  /* 0x0000000e0f0e7212 */ /* 0x000fc600078e9611 */
[----:B------:R-:W-:Y:S01]  /*0730*/  VIADD R5, R3, 0x1fd5c5a3 ;  /* 0x1fd5c5a303057836 */ /* 0x000fe20000000000 */
[----:B------:R-:W-:Y:S01]  /*0740*/  LOP3.LUT R11, R9, R16, R13, 0x96, !PT ;  /* 0x00000010090b7212 */ /* 0x000fe200078e960d */
[C---:B------:R-:W-:Y:S01]  /*0750*/  VIADD R27, R2.reuse, 0xf1bbcdc8 ;  /* 0xf1bbcdc8021b7836 */ /* 0x040fe20000000000 */
[C---:B------:R-:W-:Y:S01]  /*0760*/  IADD3 R13, PT, PT, R3.reuse, -0x24c28bd8, RZ ;  /* 0xdb3d7428030d7810 */ /* 0x040fe20007ffe0ff */
[----:B------:R-:W-:Y:S01]  /*0770*/  VIADD R15, R2, 0x8ff34781 ;  /* 0x8ff34781020f7836 */ /* 0x000fe20000000000 */
[----:B------:R-:W-:Y:S01]  /*0780*/  IADD3 R21, PT, PT, R3, -0x695add53, RZ ;  /* 0x96a522ad03157810 */ /* 0x000fe20007ffe0ff */
[----:B------:R-:W-:Y:S01]  /*0790*/  IMAD.WIDE.U32 R2, R0, -0x2daee0ad, RZ ;  /* 0xd2511f5300027825 */ /* 0x000fe200078e00ff */
[----:B------:R-:W-:Y:S02]  /*07a0*/  LOP3.LUT R10, R5, R10, R7, 0x96, !PT ;  /* 0x0000000a050a7212 */ /* 0x000fe400078e9607 */
[----:B------:R-:W-:Y:S01]  /*07b0*/  IADD3 R0, PT, PT, -R38, UR49, RZ ;  /* 0x0000003126007c10 */ /* 0x000fe2000fffe1ff */
[----:B------:R-:W-:-:S03]  /*07c0*/  IMAD.WIDE.U32 R8, R14, -0x2daee0ad, RZ ;  /* 0xd2511f530e087825 */ /* 0x000fc600078e00ff */
[----:B------:R-:W-:Y:S01]  /*07d0*/  ISETP.GE.AND P3, PT, R0, 0x1, PT ;  /* 0x000000010000780c */ /* 0x000fe20003f66270 */
[----:B------:R-:W-:Y:S01]  /*07e0*/  IMAD.WIDE.U32 R16, R10, -0x326172a9, RZ ;  /* 0xcd9e8d570a107825 */ /* 0x000fe200078e00ff */
[----:B------:R-:W-:Y:S02]  /*07f0*/  LOP3.LUT R5, R5, R4, R9, 0x96, !PT ;  /* 0x0000000405057212 */ /* 0x000fe400078e9609 */
[----:B------:R-:W-:Y:S01]  /*0800*/  LOP3.LUT R4, R13, R6, R3, 0x96, !PT ;  /* 0x000000060d047212 */ /* 0x000fe200078e9603 */
[----:B------:R-:W-:Y:S01]  /*0810*/  IMAD.WIDE.U32 R10, R11, -0x2daee0ad, RZ ;  /* 0xd2511f530b0a7825 */ /* 0x000fe200078e00ff */
[----:B------:R-:W-:-:S03]  /*0820*/  LOP3.LUT R18, R27, R18, R17, 0x96, !PT ;  /* 0x000000121b127212 */ /* 0x000fc600078e9611 */
[----:B------:R-:W-:Y:S01]  /*0830*/  IMAD.WIDE.U32 R6, R5, -0x326172a9, RZ ;  /* 0xcd9e8d5705067825 */ /* 0x000fe200078e00ff */
[----:B------:R-:W-:-:S03]  /*0840*/  LOP3.LUT R13, R13, R8, R11, 0x96, !PT ;  /* 0x000000080d0d7212 */ /* 0x000fc600078e960b */
[----:B------:R-:W-:-:S04]  /*0850*/  IMAD.WIDE.U32 R8, R18, -0x2daee0ad, RZ ;  /* 0xd2511f5312087825 */ /* 0x000fc800078e00ff */
[----:B------:R-:W-:Y:S01]  /*0860*/  IMAD.WIDE.U32 R4, R4, -0x326172a9, RZ ;  /* 0xcd9e8d5704047825 */ /* 0x000fe200078e00ff */
[C---:B------:R-:W-:Y:S02]  /*0870*/  ISETP.GE.AND P0, PT, R0.reuse, 0x2, PT ;  /* 0x000000020000780c */ /* 0x040fe40003f06270 */
[C---:B------:R-:W-:Y:S02]  /*0880*/  ISETP.GE.AND P1, PT, R0.reuse, 0x3, PT ;  /* 0x000000030000780c */ /* 0x040fe40003f26270 */
[----:B------:R-:W-:Y:S02]  /*0890*/  ISETP.GE.AND P2, PT, R0, 0x4, PT ;  /* 0x000000040000780c */ /* 0x000fe40003f46270 */
[----:B------:R-:W-:Y:S02]  /*08a0*/  LOP3.LUT R14, R21, R2, R9, 0x96, !PT ;  /* 0x00000002150e7212 */ /* 0x000fe400078e9609 */
[----:B------:R-:W-:Y:S02]  /*08b0*/  LOP3.LUT R27, R27, R12, R7, 0x96, !PT ;  /* 0x0000000c1b1b7212 */ /* 0x000fe400078e9607 */
[----:B------:R-:W-:-:S02]  /*08c0*/  LOP3.LUT R20, R15, R16, R5, 0x96, !PT ;  /* 0x000000100f147212 */ /* 0x000fc400078e9605 */
[----:B------:R-:W-:Y:S01]  /*08d0*/  LOP3.LUT R26, R26, 0x3, RZ, 0xc0, !PT ;  /* 0x000000031a1a7812 */ /* 0x000fe200078ec0ff */
[----:B------:R-:W-:Y:S06]  /*08e0*/  @!P3 BRA `(.L_x_1348) ;  /* 0x0000000000b8b947 */ /* 0x000fec0003800000 */
[----:B------:R-:W0:Y:S01]  /*08f0*/  I2F.U32.RP R12, UR39 ;  /* 0x00000027000c7d06 */ /* 0x000e220008209000 */
[----:B------:R-:W-:Y:S01]  /*0900*/  IMAD.MOV.U32 R35, RZ, RZ, RZ ;  /* 0x000000ffff237224 */ /* 0x000fe200078e00ff */
[----:B------:R-:W-:-:S06]  /*0910*/  MOV R33, RZ ;  /* 0x000000ff00217202 */ /* 0x000fcc0000000f00 */
[----:B------:R-:W1:Y:S08]  /*0920*/  I2F.U32.RP R18, UR46 ;  /* 0x0000002e00127d06 */ /* 0x000e700008209000 */
[----:B0-----:R-:W0:Y:S08]  /*0930*/  MUFU.RCP R12, R12 ;  /* 0x0000000c000c7308 */ /* 0x001e300000001000 */
[----:B-1----:R-:W1:Y:S01]  /*0940*/  MUFU.RCP R18, R18 ;  /* 0x0000001200127308 */ /* 0x002e620000001000 */
[----:B0-----:R-:W-:-:S07]  /*0950*/  VIADD R16, R12, 0xffffffe ;  /* 0x0ffffffe0c107836 */ /* 0x001fce0000000000 */
[----:B------:R0:W2:Y:S01]  /*0960*/  F2I.FTZ.U32.TRUNC.NTZ R17, R16 ;  /* 0x0000001000117305 */ /* 0x0000a2000021f000 */
[----:B-1----:R-:W-:-:S07]  /*0970*/  VIADD R2, R18, 0xffffffe ;  /* 0x0ffffffe12027836 */ /* 0x002fce0000000000 */
[----:B------:R1:W5:Y:S01]  /*0980*/  F2I.FTZ.U32.TRUNC.NTZ R3, R2 ;  /* 0x0000000200037305 */ /* 0x000362000021f000 */
[----:B0-----:R-:W-:Y:S01]  /*0990*/  IMAD.MOV.U32 R16, RZ, RZ, RZ ;  /* 0x000000ffff107224 */ /* 0x001fe200078e00ff */
[----:B--2---:R-:W-:Y:S01]  /*09a0*/  IADD3 R19, PT, PT, RZ, -R17, RZ ;  /* 0x80000011ff137210 */ /* 0x004fe20007ffe0ff */
[----:B-1----:R-:W-:-:S04]  /*09b0*/  HFMA2 R2, -RZ, RZ, 0, 0 ;  /* 0x00000000ff027431 */ /* 0x002fc800000001ff */
[----:B------:R-:W-:Y:S02]  /*09c0*/  IMAD R19, R19, UR39, RZ ;  /* 0x0000002713137c24 */ /* 0x000fe4000f8e02ff */
[----:B-----5:R-:W-:Y:S02]  /*09d0*/  IMAD.MOV R12, RZ, RZ, -R3 ;  /* 0x000000ffff0c7224 */ /* 0x020fe400078e0a03 */
[----:B------:R-:W-:-:S04]  /*09e0*/  IMAD.HI.U32 R17, R17, R19, R16 ;  /* 0x0000001311117227 */ /* 0x000fc800078e0010 */
[----:B------:R-:W-:Y:S02]  /*09f0*/  IMAD R19, R12, UR46, RZ ;  /* 0x0000002e0c137c24 */ /* 0x000fe4000f8e02ff */
[----:B------:R-:W-:-:S04]  /*0a00*/  IMAD.HI.U32 R17, R17, R38, RZ ;  /* 0x0000002611117227 */ /* 0x000fc800078e00ff */
[----:B------:R-:W-:-:S04]  /*0a10*/  IMAD.HI.U32 R3, R3, R19, R2 ;  /* 0x0000001303037227 */ /* 0x000fc800078e0002 */
[----:B------:R-:W-:Y:S02]  /*0a20*/  IMAD.MOV R19, RZ, RZ, -R17 ;  /* 0x000000ffff137224 */ /* 0x000fe400078e0a11 */
[----:B------:R-:W-:-:S04]  /*0a30*/  IMAD.HI.U32 R3, R3, R38, RZ ;  /* 0x0000002603037227 */ /* 0x000fc800078e00ff */
[----:B------:R-:W-:Y:S02]  /*0a40*/  IMAD R2, R19, UR39, R38 ;  /* 0x0000002713027c24 */ /* 0x000fe4000f8e0226 */
[----:B------:R-:W-:-:S03]  /*0a50*/  IMAD.MOV R19, RZ, RZ, -R3 ;  /* 0x000000ffff137224 */ /* 0x000fc600078e0a03 */
[----:B------:R-:W-:Y:S01]  /*0a60*/  ISETP.GE.U32.AND P5, PT, R2, UR39, PT ;  /* 0x0000002702007c0c */ /* 0x000fe2000bfa6070 */
[----:B------:R-:W-:-:S05]  /*0a70*/  IMAD R12, R19, UR46, R38 ;  /* 0x0000002e130c7c24 */ /* 0x000fca000f8e0226 */
[----:B------:R-:W-:-:S07]  /*0a80*/  ISETP.GE.U32.AND P3, PT, R12, UR46, PT ;  /* 0x0000002e0c007c0c */ /* 0x000fce000bf66070 */
[----:B------:R-:W-:Y:S01]  /*0a90*/  @P5 IADD3 R2, PT, PT, R2, -UR39, RZ ;  /* 0x8000002702025c10 */ /* 0x000fe2000fffe0ff */
[----:B------:R-:W-:Y:S01]  /*0aa0*/  @P5 VIADD R17, R17, 0x1 ;  /* 0x0000000111115836 */ /* 0x000fe20000000000 */
[----:B------:R-:W-:Y:S02]  /*0ab0*/  ISETP.NE.U32.AND P5, PT, RZ, UR39, PT ;  /* 0x00000027ff007c0c */ /* 0x000fe4000bfa5070 */
[----:B------:R-:W-:Y:S02]  /*0ac0*/  ISETP.GE.U32.AND P4, PT, R2, UR39, PT ;  /* 0x0000002702007c0c */ /* 0x000fe4000bf86070 */
[----:B------:R-:W-:Y:S02]  /*0ad0*/  @P3 VIADD R12, R12, -UR46 ;  /* 0x8000002e0c0c3c36 */ /* 0x000fe40008000000 */
[----:B------:R-:W-:-:S03]  /*0ae0*/  @P3 VIADD R3, R3, 0x1 ;  /* 0x0000000103033836 */ /* 0x000fc60000000000 */
[----:B------:R-:W-:-:S06]  /*0af0*/  ISETP.GE.U32.AND P6, PT, R12, UR46, PT ;  /* 0x0000002e0c007c0c */ /* 0x000fcc000bfc6070 */
[----:B------:R-:W-:Y:S02]  /*0b00*/  @P4 IADD3 R17, PT, PT, R17, 0x1, RZ ;  /* 0x0000000111114810 */ /* 0x000fe40007ffe0ff */
[----:B------:R-:W-:Y:S02]  /*0b10*/  ISETP.NE.U32.AND P4, PT, RZ, UR46, PT ;  /* 0x0000002eff007c0c */ /* 0x000fe4000bf85070 */
[----:B------:R-:W-:-:S03]  /*0b20*/  @!P5 LOP3.LUT R17, RZ, UR39, RZ, 0x33, !PT ;  /* 0x00000027ff11dc12 */ /* 0x000fc6000f8e33ff */
[----:B------:R-:W-:Y:S01]  /*0b30*/  @P6 VIADD R3, R3, 0x1 ;  /* 0x0000000103036836 */ /* 0x000fe20000000000 */
[----:B------:R-:W-:-:S05]  /*0b40*/  IADD3 R19, PT, PT, -R17, RZ, RZ ;  /* 0x000000ff11137210 */ /* 0x000fca0007ffe1ff */
[----:B------:R-:W-:Y:S02]  /*0b50*/  IMAD R2, R19, UR39, R38 ;  /* 0x0000002713027c24 */ /* 0x000fe4000f8e0226 */
[----:B------:R-:W-:Y:S02]  /*0b60*/  @!P4 LOP3.LUT R3, RZ, UR46, RZ, 0x33, !PT ;  /* 0x0000002eff03cc12 */ /* 0x000fe4000f8e33ff */
[----:B---3--:R-:W-:-:S03]  /*0b70*/  IMAD R2, R2, UR44, RZ ;  /* 0x0000002c02027c24 */ /* 0x008fc6000f8e02ff */
[----:B------:R-:W-:Y:S02]  /*0b80*/  IMAD.MOV R23, RZ, RZ, -R3 ;  /* 0x000000ffff177224 */ /* 0x000fe400078e0a03 */
[----:B----4-:R-:W-:Y:S02]  /*0b90*/  IMAD R34, R17, UR45, R2 ;  /* 0x0000002d11227c24 */ /* 0x010fe4000f8e0202 */
[----:B------:R-:W-:-:S04]  /*0ba0*/  IMAD R12, R23, UR46, R38 ;  /* 0x0000002e170c7c24 */ /* 0x000fc8000f8e0226 */
[----:B------:R-:W-:-:S04]  /*0bb0*/  IMAD R12, R12, UR47, RZ ;  /* 0x0000002f0c0c7c24 */ /* 0x000fc8000f8e02ff */
[----:B------:R-:W-:-:S07]  /*0bc0*/  IMAD R32, R3, UR48, R12 ;  /* 0x0000003003207c24 */ /* 0x000fce000f8e020c */
.L_x_1348:
[----:B---34-:R-:W-:Y:S05]  /*0bd0*/  BSYNC.RECONVERGENT B0 ;  /* 0x0000000000007941 */ /* 0x018fea0003800200 */
.L_x_1347:
[----:B------:R-:W-:Y:S01]  /*0be0*/  BSSY.RECONVERGENT B0, `(.L_x_1349) ;  /* 0x0000039000007945 */ /* 0x000fe20003800200 */
[----:B------:R-:W-:Y:S02]  /*0bf0*/  ISETP.GT.AND P3, PT, R26, 0x1, PT ;  /* 0x000000011a00780c */ /* 0x000fe40003f64270 */
[----:B------:R-:W-:Y:S02]  /*0c00*/  CS2R R22, SRZ ;  /* 0x0000000000167805 */ /* 0x000fe4000001ff00 */
[----:B------:R-:W-:Y:S02]  /*0c10*/  CS2R R18, SRZ ;  /* 0x0000000000127805 */ /* 0x000fe4000001ff00 */
[----:B------:R-:W-:Y:S02]  /*0c20*/  CS2R R16, SRZ ;  /* 0x0000000000107805 */ /* 0x000fe4000001ff00 */
[----:B------:R-:W-:Y:S01]  /*0c30*/  CS2R R2, SRZ ;  /* 0x0000000000027805 */ /* 0x000fe2000001ff00 */
[----:B------:R-:W-:Y:S01]  /*0c40*/  IMAD.WIDE.U32 R12, R13, -0x326172a9, RZ ;  /* 0xcd9e8d570d0c7825 */ /* 0x000fe200078e00ff */
[----:B------:R-:W-:-:S03]  /*0c50*/  CS2R R28, SRZ ;  /* 0x00000000001c7805 */ /* 0x000fc6000001ff00 */
[----:B------:R-:W-:Y:S01]  /*0c60*/  IMAD.HI.U32 R27, R27, -0x2daee0ad, RZ ;  /* 0xd2511f531b1b7827 */ /* 0x000fe200078e00ff */
[----:B------:R-:W-:Y:S06]  /*0c70*/  @!P0 BRA `(.L_x_1350) ;  /* 0x0000000000bc8947 */ /* 0x000fec0003800000 */
[----:B------:R-:W0:Y:S08]  /*0c80*/  I2F.U32.RP R36, UR39 ;  /* 0x0000002700247d06 */ /* 0x000e300008209000 */
[----:B------:R-:W1:Y:S08]  /*0c90*/  I2F.U32.RP R39, UR46 ;  /* 0x0000002e00277d06 */ /* 0x000e700008209000 */
[----:B0-----:R-:W0:Y:S08]  /*0ca0*/  MUFU.RCP R36, R36 ;  /* 0x0000002400247308 */ /* 0x001e300000001000 */
[----:B-1----:R-:W1:Y:S01]  /*0cb0*/  MUFU.RCP R39, R39 ;  /* 0x0000002700277308 */ /* 0x002e620000001000 */
[----:B0-----:R-:W-:-:S07]  /*0cc0*/  VIADD R30, R36, 0xffffffe ;  /* 0x0ffffffe241e7836 */ /* 0x001fce0000000000 */
[----:B------:R0:W2:Y:S01]  /*0cd0*/  F2I.FTZ.U32.TRUNC.NTZ R31, R30 ;  /* 0x0000001e001f7305 */ /* 0x0000a2000021f000 */
[----:B-1----:R-:W-:Y:S02]  /*0ce0*/  VIADD R29, R39, 0xffffffe ;  /* 0x0ffffffe271d7836 */ /* 0x002fe40000000000 */
[----:B0-----:R-:W-:-:S05]  /*0cf0*/  IMAD.MOV.U32 R30, RZ, RZ, RZ ;  /* 0x000000ffff1e7224 */ /* 0x001fca00078e00ff */
[----:B------:R-:W0:Y:S01]  /*0d00*/  F2I.FTZ.U32.TRUNC.NTZ R29, R29 ;  /* 0x0000001d001d7305 */ /* 0x000e22000021f000 */
[----:B--2---:R-:W-:-:S05]  /*0d10*/  IADD3 R37, PT, PT, RZ, -R31, RZ ;  /* 0x8000001fff257210 */ /* 0x004fca0007ffe0ff */
[----:B------:R-:W-:-:S04]  /*0d20*/  IMAD R37, R37, UR39, RZ ;  /* 0x0000002725257c24 */ /* 0x000fc8000f8e02ff */
[----:B------:R-:W-:Y:S01]  /*0d30*/  IMAD.HI.U32 R28, R31, R37, R30 ;  /* 0x000000251f1c7227 */ /* 0x000fe200078e001e */
[----:B------:R-:W-:-:S03]  /*0d40*/  IADD3 R31, PT, PT, R38, 0x1, RZ ;  /* 0x00000001261f7810 */ /* 0x000fc60007ffe0ff */
[----:B0-----:R-:W-:Y:S02]  /*0d50*/  IMAD.MOV R36, RZ, RZ, -R29 ;  /* 0x000000ffff247224 */ /* 0x001fe400078e0a1d */
[----:B------:R-:W-:-:S04]  /*0d60*/  IMAD.HI.U32 R30, R28, R31, RZ ;  /* 0x0000001f1c1e7227 */ /* 0x000fc800078e00ff */
[----:B------:R-:W-:Y:S02]  /*0d70*/  IMAD R37, R36, UR46, RZ ;  /* 0x0000002e24257c24 */ /* 0x000fe4000f8e02ff */
[----:B------:R-:W-:Y:S02]  /*0d80*/  IMAD.MOV.U32 R28, RZ, RZ, RZ ;  /* 0x000000ffff1c7224 */ /* 0x000fe400078e00ff */
[----:B------:R-:W-:Y:S02]  /*0d90*/  IMAD.MOV R36, RZ, RZ, -R30 ;  /* 0x000000ffff247224 */ /* 0x000fe400078e0a1e */
[----:B------:R-:W-:-:S04]  /*0da0*/  IMAD.HI.U32 R28, R29, R37, R28 ;  /* 0x000000251d1c7227 */ /* 0x000fc800078e001c */
[----:B------:R-:W-:Y:S02]  /*0db0*/  IMAD R29, R36, UR39, R31 ;  /* 0x00000027241d7c24 */ /* 0x000fe4000f8e021f */
[----:B------:R-:W-:-:S03]  /*0dc0*/  IMAD.HI.U32 R28, R28, R31, RZ ;  /* 0x0000001f1c1c7227 */ /* 0x000fc600078e00ff */
[----:B------:R-:W-:Y:S02]  /*0dd0*/  ISETP.GE.U32.AND P5, PT, R29, UR39, PT ;  /* 0x000000271d007c0c */ /* 0x000fe4000bfa6070 */
[----:B------:R-:W-:-:S05]  /*0de0*/  IADD3 R36, PT, PT, -R28, RZ, RZ ;  /* 0x000000ff1c247210 */ /* 0x000fca0007ffe1ff */
[----:B------:R-:W-:-:S05]  /*0df0*/  IMAD R36, R36, UR46, R31 ;  /* 0x0000002e24247c24 */ /* 0x000fca000f8e021f */
[----:B------:R-:W-:Y:S01]  /*0e00*/  ISETP.GE.U32.AND P0, PT, R36, UR46, PT ;  /* 0x0000002e24007c0c */ /* 0x000fe2000bf06070 */
[----:B------:R-:W-:Y:S01]  /*0e10*/  @P5 VIADD R29, R29, -UR39 ;  /* 0x800000271d1d5c36 */ /* 0x000fe20008000000 */
[----:B------:R-:W-:Y:S02]  /*0e20*/  @P5 IADD3 R30, PT, PT, R30, 0x1, RZ ;  /* 0x000000011e1e5810 */ /* 0x000fe40007ffe0ff */
[----:B------:R-:W-:Y:S02]  /*0e30*/  ISETP.NE.U32.AND P5, PT, RZ, UR39, PT ;  /* 0x00000027ff007c0c */ /* 0x000fe4000bfa5070 */
[----:B------:R-:W-:-:S07]  /*0e40*/  ISETP.GE.U32.AND P4, PT, R29, UR39, PT ;  /* 0x000000271d007c0c */ /* 0x000fce000bf86070 */
[----:B------:R-:W-:Y:S02]  /*0e50*/  @P0 VIADD R36, R36, -UR46 ;  /* 0x8000002e24240c36 */ /* 0x000fe40008000000 */
[----:B------:R-:W-:-:S03]  /*0e60*/  @P0 VIADD R28, R28, 0x1 ;  /* 0x000000011c1c0836 */ /* 0x000fc60000000000 */
[----:B------:R-:W-:Y:S01]  /*0e70*/  ISETP.GE.U32.AND P6, PT, R36, UR46, PT ;  /* 0x0000002e24007c0c */ /* 0x000fe2000bfc6070 */
[----:B------:R-:W-:Y:S01]  /*0e80*/  @P4 VIADD R30, R30, 0x1 ;  /* 0x000000011e1e4836 */ /* 0x000fe20000000000 */
[----:B------:R-:W-:Y:S02]  /*0e90*/  ISETP.NE.U32.AND P4, PT, RZ, UR46, PT ;  /* 0x0000002eff007c0c */ /* 0x000fe4000bf85070 */
[----:B------:R-:W-:-:S05]  /*0ea0*/  @!P5 LOP3.LUT R30, RZ, UR39, RZ, 0x33, !PT ;  /* 0x00000027ff1edc12 */ /* 0x000fca000f8e33ff */
[----:B------:R-:W-:-:S04]  /*0eb0*/  IMAD.MOV R36, RZ, RZ, -R30 ;  /* 0x000000ffff247224 */ /* 0x000fc800078e0a1e */
[----:B------:R-:W-:Y:S01]  /*0ec0*/  @P6 IADD3 R28, PT, PT, R28, 0x1, RZ ;  /* 0x000000011c1c6810 */ /* 0x000fe20007ffe0ff */
[----:B------:R-:W-:Y:S01]  /*0ed0*/  IMAD R29, R36, UR39, R31 ;  /* 0x00000027241d7c24 */ /* 0x000fe2000f8e021f */
[----:B------:R-:W-:-:S03]  /*0ee0*/  @!P4 LOP3.LUT R28, RZ, UR46, RZ, 0x33, !PT ;  /* 0x0000002eff1ccc12 */ /* 0x000fc6000f8e33ff */
[----:B------:R-:W-:Y:S02]  /*0ef0*/  IMAD R29, R29, UR44, RZ ;  /* 0x0000002c1d1d7c24 */ /* 0x000fe4000f8e02ff */
[----:B------:R-:W-:Y:S02]  /*0f00*/  IMAD.MOV R40, RZ, RZ, -R28 ;  /* 0x000000ffff287224 */ /* 0x000fe400078e0a1c */
[----:B------:R-:W-:Y:S02]  /*0f10*/  IMAD R30, R30, UR45, R29 ;  /* 0x0000002d1e1e7c24 */ /* 0x000fe4000f8e021d */
[----:B------:R-:W-:Y:S02]  /*0f20*/  IMAD R31, R40, UR46, R31 ;  /* 0x0000002e281f7c24 */ /* 0x000fe4000f8e021f */
[----:B------:R-:W-:Y:S02]  /*0f30*/  IMAD.MOV.U32 R29, RZ, RZ, RZ ;  /* 0x000000ffff1d7224 */ /* 0x000fe400078e00ff */
[----:B------:R-:W-:-:S04]  /*0f40*/  IMAD R31, R31, UR47, RZ ;  /* 0x0000002f1f1f7c24 */ /* 0x000fc8000f8e02ff */
[----:B------:R-:W-:Y:S02]  /*0f50*/  IMAD R28, R28, UR48, R31 ;  /* 0x000000301c1c7c24 */ /* 0x000fe4000f8e021f */
[----:B------:R-:W-:-:S07]  /*0f60*/  HFMA2 R31, -RZ, RZ, 0, 0 ;  /* 0x00000000ff1f7431 */ /* 0x000fce00000001ff */
.L_x_1350:
[----:B------:R-:W-:Y:S05]  /*0f70*/  BSYNC.RECONVERGENT B0 ;  /* 0x0000000000007941 */ /* 0x000fea0003800200 */
.L_x_1349:
[----:B------:R-:W-:Y:S04]  /*0f80*/  BSSY.RECONVERGENT B0, `(.L_x_1351) ;  /* 0x0000031000007945 */ /* 0x000fe80003800200 */
[----:B------:R-:W-:Y:S05]  /*0f90*/  @!P1 BRA `(.L_x_1352) ;  /* 0x0000000000bc9947 */ /* 0x000fea0003800000 */
[----:B------:R-:W0:Y:S01]  /*0fa0*/  I2F.U32.RP R36, UR39 ;  /* 0x0000002700247d06 */ /* 0x000e220008209000 */
[----:B------:R-:W-:-:S07]  /*0fb0*/  ISETP.NE.U32.AND P0, PT, RZ, UR39, PT ;  /* 0x00000027ff007c0c */ /* 0x000fce000bf05070 */
[----:B------:R-:W1:Y:S08]  /*0fc0*/  I2F.U32.RP R39, UR46 ;  /* 0x0000002e00277d06 */ /* 0x000e700008209000 */
[----:B0-----:R-:W0:Y:S08]  /*0fd0*/  MUFU.RCP R36, R36 ;  /* 0x0000002400247308 */ /* 0x001e300000001000 */
[----:B-1----:R-:W1:Y:S01]  /*0fe0*/  MUFU.RCP R39, R39 ;  /* 0x0000002700277308 */ /* 0x002e620000001000 */
[----:B0-----:R-:W-:Y:S01]  /*0ff0*/  VIADD R22, R36, 0xffffffe ;  /* 0x0ffffffe24167836 */ /* 0x001fe20000000000 */
[----:B------:R-:W-:-:S06]  /*1000*/  IADD3 R36, PT, PT, R38, 0x2, RZ ;  /* 0x0000000226247810 */ /* 0x000fcc0007ffe0ff */
[----:B------:R0:W2:Y:S01]  /*1010*/  F2I.FTZ.U32.TRUNC.NTZ R23, R22 ;  /* 0x0000001600177305 */ /* 0x0000a2000021f000 */
[----:B-1----:R-:W-:-:S07]  /*1020*/  IADD3 R18, PT, PT, R39, 0xffffffe, RZ ;  /* 0x0ffffffe27127810 */ /* 0x002fce0007ffe0ff */
[----:B------:R1:W3:Y:S01]  /*1030*/  F2I.FTZ.U32.TRUNC.NTZ R19, R18 ;  /* 0x0000001200137305 */ /* 0x0002e2000021f000 */
[----:B0-----:R-:W-:Y:S02]  /*1040*/  IMAD.MOV.U32 R22, RZ, RZ, RZ ;  /* 0x000000ffff167224 */ /* 0x001fe400078e00ff */
[----:B--2---:R-:W-:Y:S02]  /*1050*/  IMAD.MOV R37, RZ, RZ, -R23 ;  /* 0x000000ffff257224 */ /* 0x004fe400078e0a17 */
[----:B-1----:R-:W-:Y:S02]  /*1060*/  IMAD.MOV.U32 R18, RZ, RZ, RZ ;  /* 0x000000ffff127224 */ /* 0x002fe400078e00ff */
[----:B------:R-:W-:Y:S02]  /*1070*/  IMAD R37, R37, UR39, RZ ;  /* 0x0000002725257c24 */ /* 0x000fe4000f8e02ff */
[----:B---3--:R-:W-:Y:S02]  /*1080*/  IMAD.MOV R40, RZ, RZ, -R19 ;  /* 0x000000ffff287224 */ /* 0x008fe400078e0a13 */
[----:B------:R-:W-:-:S04]  /*1090*/  IMAD.HI.U32 R37, R23, R37, R22 ;  /* 0x0000002517257227 */ /* 0x000fc800078e0016 */
[----:B------:R-:W-:Y:S02]  /*10a0*/  IMAD R39, R40, UR46, RZ ;  /* 0x0000002e28277c24 */ /* 0x000fe4000f8e02ff */
[----:B------:R-:W-:-:S04]  /*10b0*/  IMAD.HI.U32 R22, R37, R36, RZ ;  /* 0x0000002425167227 */ /* 0x000fc800078e00ff */
[----:B------:R-:W-:Y:S01]  /*10c0*/  IMAD.HI.U32 R39, R19, R39, R18 ;  /* 0x0000002713277227 */ /* 0x000fe200078e0012 */
[----:B------:R-:W-:-:S05]  /*10d0*/  IADD3 R19, PT, PT, -R22, RZ, RZ ;  /* 0x000000ff16137210 */ /* 0x000fca0007ffe1ff */
[----:B------:R-:W-:-:S04]  /*10e0*/  IMAD.HI.U32 R18, R39, R36, RZ ;  /* 0x0000002427127227 */ /* 0x000fc800078e00ff */
[----:B------:R-:W-:Y:S02]  /*10f0*/  IMAD.MOV R23, RZ, RZ, -R18 ;  /* 0x000000ffff177224 */ /* 0x000fe400078e0a12 */
[--C-:B------:R-:W-:Y:S02]  /*1100*/  IMAD R19, R19, UR39, R36.reuse ;  /* 0x0000002713137c24 */ /* 0x100fe4000f8e0224 */
[----:B------:R-:W-:-:S03]  /*1110*/  IMAD R23, R23, UR46, R36 ;  /* 0x0000002e17177c24 */ /* 0x000fc6000f8e0224 */
[----:B------:R-:W-:Y:S02]  /*1120*/  ISETP.GE.U32.AND P6, PT, R19, UR39, PT ;  /* 0x0000002713007c0c */ /* 0x000fe4000bfc6070 */
[----:B------:R-:W-:-:S11]  /*1130*/  ISETP.GE.U32.AND P5, PT, R23, UR46, PT ;  /* 0x0000002e17007c0c */ /* 0x000fd6000bfa6070 */
[----:B------:R-:W-:Y:S02]  /*1140*/  @P6 VIADD R19, R19, -UR39 ;  /* 0x8000002713136c36 */ /* 0x000fe40008000000 */
[----:B------:R-:W-:Y:S01]  /*1150*/  @P5 IADD3 R23, PT, PT, R23, -UR46, RZ ;  /* 0x8000002e17175c10 */ /* 0x000fe2000fffe0ff */
[----:B------:R-:W-:Y:S01]  /*1160*/  @P6 VIADD R22, R22, 0x1 ;  /* 0x0000000116166836 */ /* 0x000fe20000000000 */
[----:B------:R-:W-:Y:S01]  /*1170*/  ISETP.NE.U32.AND P6, PT, RZ, UR46, PT ;  /* 0x0000002eff007c0c */ /* 0x000fe2000bfc5070 */
[----:B------:R-:W-:Y:S01]  /*1180*/  @P5 VIADD R18, R18, 0x1 ;  /* 0x0000000112125836 */ /* 0x000fe20000000000 */
[----:B------:R-:W-:Y:S02]  /*1190*/  ISETP.GE.U32.AND P4, PT, R19, UR39, PT ;  /* 0x0000002713007c0c */ /* 0x000fe4000bf86070 */
[----:B------:R-:W-:-:S11]  /*11a0*/  ISETP.GE.U32.AND P1, PT, R23, UR46, PT ;  /* 0x0000002e17007c0c */ /* 0x000fd6000bf26070 */
[----:B------:R-:W-:Y:S02]  /*11b0*/  @P4 IADD3 R22, PT, PT, R22, 0x1, RZ ;  /* 0x0000000116164810 */ /* 0x000fe40007ffe0ff */
[----:B------:R-:W-:Y:S01]  /*11c0*/  @P1 VIADD R18, R18, 0x1 ;  /* 0x0000000112121836 */ /* 0x000fe20000000000 */
[----:B------:R-:W-:Y:S02]  /*11d0*/  @!P0 LOP3.LUT R22, RZ, UR39, RZ, 0x33, !PT ;  /* 0x00000027ff168c12 */ /* 0x000fe4000f8e33ff */
[----:B------:R-:W-:-:S03]  /*11e0*/  @!P6 LOP3.LUT R18, RZ, UR46, RZ, 0x33, !PT ;  /* 0x0000002eff12ec12 */ /* 0x000fc6000f8e33ff */
[----:B------:R-:W-:Y:S01]  /*11f0*/  IMAD.MOV R19, RZ, RZ, -R22 ;  /* 0x000000ffff137224 */ /* 0x000fe200078e0a16 */
[----:B------:R-:W-:-:S03]  /*1200*/  IADD3 R23, PT, PT, -R18, RZ, RZ ;  /* 0x000000ff12177210 */ /* 0x000fc60007ffe1ff */
[--C-:B------:R-:W-:Y:S02]  /*1210*/  IMAD R19, R19, UR39, R36.reuse ;  /* 0x0000002713137c24 */ /* 0x100fe4000f8e0224 */
[----:B------:R-:W-:Y:S02]  /*1220*/  IMAD R36, R23, UR46, R36 ;  /* 0x0000002e17247c24 */ /* 0x000fe4000f8e0224 */
[----:B------:R-:W-:Y:S02]  /*1230*/  IMAD R19, R19, UR44, RZ ;  /* 0x0000002c13137c24 */ /* 0x000fe4000f8e02ff */
[----:B------:R-:W-:Y:S02]  /*1240*/  IMAD R23, R36, UR47, RZ ;  /* 0x0000002f24177c24 */ /* 0x000fe4000f8e02ff */
[----:B------:R-:W-:Y:S02]  /*1250*/  IMAD R22, R22, UR45, R19 ;  /* 0x0000002d16167c24 */ /* 0x000fe4000f8e0213 */
[----:B------:R-:W-:-:S02]  /*1260*/  IMAD R18, R18, UR48, R23 ;  /* 0x0000003012127c24 */ /* 0x000fc4000f8e0217 */
[----:B------:R-:W-:Y:S02]  /*1270*/  IMAD.MOV.U32 R23, RZ, RZ, RZ ;  /* 0x000000ffff177224 */ /* 0x000fe400078e00ff */
[----:B------:R-:W-:-:S07]  /*1280*/  IMAD.MOV.U32 R19, RZ, RZ, RZ ;  /* 0x000000ffff137224 */ /* 0x000fce00078e00ff */
.L_x_1352:
[----:B------:R-:W-:Y:S05]  /*1290*/  BSYNC.RECONVERGENT B0 ;  /* 0x0000000000007941 */ /* 0x000fea0003800200 */
.L_x_1351:
[----:B------:R-:W-:Y:S04]  /*12a0*/  BSSY.RECONVERGENT B0, `(.L_x_1353) ;  /* 0x0000031000007945 */ /* 0x000fe80003800200 */
[----:B------:R-:W-:Y:S05]  /*12b0*/  @!P2 BRA `(.L_x_1354) ;  /* 0x0000000000bca947 */ /* 0x000fea0003800000 */
[----:B------:R-:W0:Y:S01]  /*12c0*/  I2F.U32.RP R36, UR39 ;  /* 0x0000002700247d06 */ /* 0x000e220008209000 */
[----:B------:R-:W-:Y:S02]  /*12d0*/  ISETP.NE.U32.AND P5, PT, RZ, UR39, PT ;  /* 0x00000027ff007c0c */ /* 0x000fe4000bfa5070 */
[----:B------:R-:W-:-:S05]  /*12e0*/  ISETP.NE.U32.AND P6, PT, RZ, UR46, PT ;  /* 0x0000002eff007c0c */ /* 0x000fca000bfc5070 */
[----:B------:R-:W1:Y:S08]  /*12f0*/  I2F.U32.RP R39, UR46 ;  /* 0x0000002e00277d06 */ /* 0x000e700008209000 */
[----:B0-----:R-:W0:Y:S08]  /*1300*/  MUFU.RCP R36, R36 ;  /* 0x0000002400247308 */ /* 0x001e300000001000 */
[----:B-1----:R-:W1:Y:S01]  /*1310*/  MUFU.RCP R39, R39 ;  /* 0x0000002700277308 */ /* 0x002e620000001000 */
[----:B0-----:R-:W-:Y:S01]  /*1320*/  IADD3 R16, PT, PT, R36, 0xffffffe, RZ ;  /* 0x0ffffffe24107810 */ /* 0x001fe20007ffe0ff */
[----:B------:R-:W-:-:S06]  /*1330*/  VIADD R36, R38, 0x3 ;  /* 0x0000000326247836 */ /* 0x000fcc0000000000 */
[----:B------:R0:W2:Y:S01]  /*1340*/  F2I.FTZ.U32.TRUNC.NTZ R17, R16 ;  /* 0x0000001000117305 */ /* 0x0000a2000021f000 */
[----:B-1----:R-:W-:-:S07]  /*1350*/  VIADD R2, R39, 0xffffffe ;  /* 0x0ffffffe27027836 */ /* 0x002fce0000000000 */
[----:B------:R1:W3:Y:S01]  /*1360*/  F2I.FTZ.U32.TRUNC.NTZ R3, R2 ;  /* 0x0000000200037305 */ /* 0x0002e2000021f000 */
[----:B0-----:R-:W-:Y:S02]  /*1370*/  IMAD.MOV.U32 R16, RZ, RZ, RZ ;  /* 0x000000ffff107224 */ /* 0x001fe400078e00ff */
[----:B--2---:R-:W-:Y:S01]  /*1380*/  IMAD.MOV R37, RZ, RZ, -R17 ;  /* 0x000000ffff257224 */ /* 0x004fe200078e0a11 */
[----:B-1----:R-:W-:-:S03]  /*1390*/  MOV R2, RZ ;  /* 0x000000ff00027202 */ /* 0x002fc60000000f00 */
[----:B------:R-:W-:Y:S01]  /*13a0*/  IMAD R37, R37, UR39, RZ ;  /* 0x0000002725257c24 */ /* 0x000fe2000f8e02ff */
[----:B---3--:R-:W-:-:S03]  /*13b0*/  IADD3 R40, PT, PT, RZ, -R3, RZ ;  /* 0x80000003ff287210 */ /* 0x008fc60007ffe0ff */
[----:B------:R-:W-:-:S04]  /*13c0*/  IMAD.HI.U32 R37, R17, R37, R16 ;  /* 0x0000002511257227 */ /* 0x000fc800078e0010 */
[----:B------:R-:W-:Y:S02]  /*13d0*/  IMAD R39, R40, UR46, RZ ;  /* 0x0000002e28277c24 */ /* 0x000fe4000f8e02ff */
[----:B------:R-:W-:-:S04]  /*13e0*/  IMAD.HI.U32 R16, R37, R36, RZ ;  /* 0x0000002425107227 */ /* 0x000fc800078e00ff */
[----:B------:R-:W-:-:S04]  /*13f0*/  IMAD.HI.U32 R39, R3, R39, R2 ;  /* 0x0000002703277227 */ /* 0x000fc800078e0002 */
[----:B------:R-:W-:Y:S02]  /*1400*/  IMAD.MOV R3, RZ, RZ, -R16 ;  /* 0x000000ffff037224 */ /* 0x000fe400078e0a10 */
[----:B------:R-:W-:-:S04]  /*1410*/  IMAD.HI.U32 R2, R39, R36, RZ ;  /* 0x0000002427027227 */ /* 0x000fc800078e00ff */
[----:B------:R-:W-:Y:S02]  /*1420*/  IMAD.MOV R17, RZ, RZ, -R2 ;  /* 0x000000ffff117224 */ /* 0x000fe400078e0a02 */
[--C-:B------:R-:W-:Y:S02]  /*1430*/  IMAD R3, R3, UR39, R36.reuse ;  /* 0x0000002703037c24 */ /* 0x100fe4000f8e0224 */
[----:B------:R-:W-:-:S03]  /*1440*/  IMAD R17, R17, UR46, R36 ;  /* 0x0000002e11117c24 */ /* 0x000fc6000f8e0224 */
[----:B------:R-:W-:Y:S02]  /*1450*/  ISETP.GE.U32.AND P0, PT, R3, UR39, PT ;  /* 0x0000002703007c0c */ /* 0x000fe4000bf06070 */
[----:B------:R-:W-:-:S11]  /*1460*/  ISETP.GE.U32.AND P2, PT, R17, UR46, PT ;  /* 0x0000002e11007c0c */ /* 0x000fd6000bf46070 */
[----:B------:R-:W-:Y:S01]  /*1470*/  @P0 IADD3 R3, PT, PT, R3, -UR39, RZ ;  /* 0x8000002703030c10 */ /* 0x000fe2000fffe0ff */
[----:B------:R-:W-:Y:S01]  /*1480*/  @P0 VIADD R16, R16, 0x1 ;  /* 0x0000000110100836 */ /* 0x000fe20000000000 */
[----:B------:R-:W-:Y:S01]  /*1490*/  @P2 IADD3 R2, PT, PT, R2, 0x1, RZ ;  /* 0x0000000102022810 */ /* 0x000fe20007ffe0ff */
[----:B------:R-:W-:Y:S01]  /*14a0*/  @P2 VIADD R17, R17, -UR46 ;  /* 0x8000002e11112c36 */ /* 0x000fe20008000000 */
[----:B------:R-:W-:-:S04]  /*14b0*/  ISETP.GE.U32.AND P1, PT, R3, UR39, PT ;  /* 0x0000002703007c0c */ /* 0x000fc8000bf26070 */
[----:B------:R-:W-:-:S09]  /*14c0*/  ISETP.GE.U32.AND P4, PT, R17, UR46, PT ;  /* 0x0000002e11007c0c */ /* 0x000fd2000bf86070 */
[----:B------:R-:W-:Y:S01]  /*14d0*/  @P1 VIADD R16, R16, 0x1 ;  /* 0x0000000110101836 */ /* 0x000fe20000000000 */
[----:B------:R-:W-:-:S03]  /*14e0*/  @!P5 LOP3.LUT R16, RZ, UR39, RZ, 0x33, !PT ;  /* 0x00000027ff10dc12 */ /* 0x000fc6000f8e33ff */
[----:B------:R-:W-:Y:S01]  /*14f0*/  @P4 VIADD R2, R2, 0x1 ;  /* 0x0000000102024836 */ /* 0x000fe20000000000 */
[----:B------:R-:W-:Y:S02]  /*1500*/  @!P6 LOP3.LUT R2, RZ, UR46, RZ, 0x33, !PT ;  /* 0x0000002eff02ec12 */ /* 0x000fe4000f8e33ff */
[----:B------:R-:W-:-:S03]  /*1510*/  IADD3 R3, PT, PT, -R16, RZ, RZ ;  /* 0x000000ff10037210 */ /* 0x000fc60007ffe1ff */
[----:B------:R-:W-:Y:S02]  /*1520*/  IMAD.MOV R17, RZ, RZ, -R2 ;  /* 0x000000ffff117224 */ /* 0x000fe400078e0a02 */
[--C-:B------:R-:W-:Y:S02]  /*1530*/  IMAD R3, R3, UR39, R36.reuse ;  /* 0x0000002703037c24 */ /* 0x100fe4000f8e0224 */
[----:B------:R-:W-:Y:S02]  /*1540*/  IMAD R36, R17, UR46, R36 ;  /* 0x0000002e11247c24 */ /* 0x000fe4000f8e0224 */
[----:B------:R-:W-:Y:S02]  /*1550*/  IMAD R3, R3, UR44, RZ ;  /* 0x0000002c03037c24 */ /* 0x000fe4000f8e02ff */
[----:B------:R-:W-:Y:S02]  /*1560*/  IMAD R17, R36, UR47, RZ ;  /* 0x0000002f24117c24 */ /* 0x000fe4000f8e02ff */
[----:B------:R-:W-:-:S02]  /*1570*/  IMAD R16, R16, UR45, R3 ;  /* 0x0000002d10107c24 */ /* 0x000fc4000f8e0203 */
[----:B------:R-:W-:Y:S02]  /*1580*/  HFMA2 R3, -RZ, RZ, 0, 0 ;  /* 0x00000000ff037431 */ /* 0x000fe400000001ff */
[----:B------:R-:W-:Y:S02]  /*1590*/  IMAD R2, R2, UR48, R17 ;  /* 0x0000003002027c24 */ /* 0x000fe4000f8e0211 */
[----:B------:R-:W-:-:S07]  /*15a0*/  IMAD.MOV.U32 R17, RZ, RZ, RZ ;  /* 0x000000ffff117224 */ /* 0x000fce00078e00ff */
.L_x_1354:
[----:B------:R-:W-:Y:S05]  /*15b0*/  BSYNC.RECONVERGENT B0 ;  /* 0x0000000000007941 */ /* 0x000fea0003800200 */
.L_x_1353:
[----:B------:R-:W-:Y:S02]  /*15c0*/  LOP3.LUT R6, R15, R6, R13, 0x96, !PT ;  /* 0x000000060f067212 */ /* 0x000fe400078e960d */
        /* <DEDUP_REMOVED lines=8> */
[----:B------:R-:W-:Y:S01]  /*1650*/  IMAD.MOV.U32 R10, RZ, RZ, R6 ;  /* 0x000000ffff0a7224 */ /* 0x000fe200078e0006 */
[----:B------:R-:W-:Y:S01]  /*1660*/  MOV R4, R14 ;  /* 0x0000000e00047202 */ /* 0x000fe20000000f00 */
[----:B------:R-:W-:Y:S06]  /*1670*/  BRA `(.L_x_1356) ;  /* 0x0000000000207947 */ /* 0x000fec0003800000 */
.L_x_1355:
[----:B------:R-:W-:Y:S01]  /*1680*/  ISETP.NE.AND P0, PT, R26, 0x3, PT ;  /* 0x000000031a00780c */ /* 0x000fe20003f05270 */
[----:B------:R-:W-:Y:S01]  /*1690*/  IMAD.MOV.U32 R4, RZ, RZ, R6 ;  /* 0x000000ffff047224 */ /* 0x000fe200078e0006 */
[----:B------:R-:W-:Y:S01]  /*16a0*/  MOV R5, R12 ;  /* 0x0000000c00057202 */ /* 0x000fe20000000f00 */
[----:B------:R-:W-:-:S10]  /*16b0*/  IMAD.MOV.U32 R20, RZ, RZ, R8 ;  /* 0x000000ffff147224 */ /* 0x000fd400078e0008 */
[----:B------:R-:W-:Y:S01]  /*16c0*/  @P0 IMAD.MOV.U32 R4, RZ, RZ, R8 ;  /* 0x000000ffff040224 */ /* 0x000fe200078e0008 */
[----:B------:R-:W-:Y:S01]  /*16d0*/  @P0 MOV R20, R14 ;  /* 0x0000000e00140202 */ /* 0x000fe20000000f00 */
[----:B------:R-:W-:Y:S02]  /*16e0*/  @P0 IMAD.MOV.U32 R10, RZ, RZ, R12 ;  /* 0x000000ffff0a0224 */ /* 0x000fe400078e000c */
[----:B------:R-:W-:-:S07]  /*16f0*/  @P0 IMAD.MOV.U32 R5, RZ, RZ, R6 ;  /* 0x000000ffff050224 */ /* 0x000fce00078e0006 */
.L_x_1356:
        /* <DEDUP_REMOVED lines=19> */
.L_x_10016:
[----:B------:R-:W-:Y:S05]  /*1830*/  BRX R2 -0x1840                                                                                                                                                                                                                                                                                                                                                                                                                                                                               (*"BRANCH_TARGETS .L_x_10017,.L_x_10018,.L_x_10019"*) ;  /* 0xffffffe402f07949 */ /* 0x000fea000383ffff */
.L_x_1359:
[----:B------:R-:W-:Y:S01]  /*1840*/  ISETP.NE.AND P0, PT, R7, 0x3, PT ;  /* 0x000000030700780c */ /* 0x000fe20003f05270 */
[----:B------:R-:W-:-:S12]  /*1850*/  BSSY.RELIABLE B7, `(.L_x_1360) ;  /* 0x0000024000077945 */ /* 0x000fd80003800100 */
[----:B------:R-:W-:Y:S05]  /*1860*/  @!P0 BRA `(.L_x_1361) ;  /* 0x0000000000888947 */ /* 0x000fea0003800000 */
[----:B------:R-:W-:-:S13]  /*1870*/  ISETP.NE.AND P0, PT, R7, 0x4, PT ;  /* 0x000000040700780c */ /* 0x000fda0003f05270 */
[----:B------:R-:W-:Y:S05]  /*1880*/  @P0 BREAK.RELIABLE B7 ;  /* 0x0000000000070942 */ /* 0x000fea0003800100 */
[----:B------:R-:W-:Y:S05]  /*1890*/  @P0 BREAK.RELIABLE B8 ;  /* 0x0000000000080942 */ /* 0x000fea0003800100 */
[----:B------:R-:W-:Y:S05]  /*18a0*/  @P0 BRA `(.L_x_1362) ;  /* 0x0000000400f00947 */ /* 0x000fea0003800000 */
        /* <DEDUP_REMOVED lines=11> */
[----:B------:R-:W1:Y:S01]  /*1960*/  LDCU.64 UR6, c[0x4][0x178] ;  /* 0x01002f00ff0677ac */ /* 0x000e620008000a00 */
[----:B------:R-:W2:Y:S01]  /*1970*/  LDC.64 R2, c[0x4][R2] ;  /* 0x0100000002027b82 */ /* 0x000ea20000000a00 */
[----:B------:R-:W-:Y:S01]  /*1980*/  IMAD.MOV.U32 R13, RZ, RZ, RZ ;  /* 0x000000ffff0d7224 */ /* 0x000fe200078e00ff */
[----:B------:R-:W3:Y:S01]  /*1990*/  LDCU.64 UR8, c[0x4][0x90] ;  /* 0x01001200ff0877ac */ /* 0x000ee20008000a00 */
[----:B0-----:R-:W-:Y:S01]  /*19a0*/  IMAD.U32 R4, RZ, RZ, UR4 ;  /* 0x00000004ff047e24 */ /* 0x001fe2000f8e00ff */
[----:B------:R-:W-:Y:S01]  /*19b0*/  MOV R5, UR5 ;  /* 0x0000000500057c02 */ /* 0x000fe20008000f00 */
[----:B-1----:R-:W-:-:S02]  /*19c0*/  IMAD.U32 R6, RZ, RZ, UR6 ;  /* 0x00000006ff067e24 */ /* 0x002fc4000f8e00ff */
[----:B------:R-:W-:Y:S01]  /*19d0*/  IMAD.U32 R7, RZ, RZ, UR7 ;  /* 0x00000007ff077e24 */ /* 0x000fe2000f8e00ff */
[----:B---3--:R-:W-:Y:S01]  /*19e0*/  MOV R10, UR8 ;  /* 0x00000008000a7c02 */ /* 0x008fe20008000f00 */
[----:B------:R-:W-:-:S07]  /*19f0*/  IMAD.U32 R11, RZ, RZ, UR9 ;  /* 0x00000009ff0b7e24 */ /* 0x000fce000f8e00ff */
[----:B------:R-:W-:-:S07]  /*1a00*/  LEPC R20, `(.L_x_1365) ;  /* 0x000000001014794e */ /* 0x000fce0000000000 */
[----:B--2---:R-:W-:Y:S05]  /*1a10*/  CALL.ABS.NOINC R2 ;  /* 0x0000000002007343 */ /* 0x004fea0003c00000 */
.L_x_1365:
[----:B------:R0:W5:Y:S02]  /*1a20*/  LDG.E R3, desc[UR36][R26.64] ;  /* 0x000000241a037981 */ /* 0x000164000c1e1900 */
.L_x_1364:
[----:B------:R-:W-:Y:S05]  /*1a30*/  BSYNC.RECONVERGENT B6 ;  /* 0x0000000000067941 */ /* 0x000fea0003800200 */
.L_x_1363:
[----:B------:R-:W-:Y:S02]  /*1a40*/  IADD3 R2, P1, PT, R16, UR42, RZ ;  /* 0x0000002a10027c10 */ /* 0x000fe4000ff3e0ff */
[----:B-----5:R-:W-:Y:S02]  /*1a50*/  FSETP.GTU.FTZ.AND P0, PT, R40, R3, PT ;  /* 0x000000032800720b */ /* 0x020fe40003f1c000 */
[----:B------:R-:W-:Y:S02]  /*1a60*/  IADD3.X R3, PT, PT, R17, UR43, RZ, P1, !PT ;  /* 0x0000002b11037c10 */ /* 0x000fe40008ffe4ff */
[----:B------:R-:W-:-:S05]  /*1a70*/  SEL R5, RZ, 0x1, P0 ;  /* 0x00000001ff057807 */ /* 0x000fca0000000000 */
[----:B------:R1:W-:Y:S04]  /*1a80*/  STG.E.U8 desc[UR36][R2.64], R5 ;  /* 0x0000000502007986 */ /* 0x0003e8000c101124 */
.L_x_1361:
[----:B------:R-:W-:Y:S05]  /*1a90*/  BSYNC.RELIABLE B7 ;  /* 0x0000000000077941 */ /* 0x000fea0003800100 */
.L_x_1360:
[----:B------:R-:W-:-:S04]  /*1aa0*/  LEA R16, P0, R18, UR40, 0x2 ;  /* 0x0000002812107c11 */ /* 0x000fc8000f8010ff */
[----:B------:R-:W-:-:S05]  /*1ab0*/  LEA.HI.X R17, R18, UR41, R19, 0x2, P0 ;  /* 0x0000002912117c11 */ /* 0x000fca00080f1413 */
[----:B------:R-:W2:Y:S01]  /*1ac0*/  LDG.E R0, desc[UR36][R16.64] ;  /* 0x0000002410007981 */ /* 0x000ea2000c1e1900 */
[----:B------:R-:W-:Y:S01]  /*1ad0*/  BSSY.RECONVERGENT B6, `(.L_x_1366) ;  /* 0x0000015000067945 */ /* 0x000fe20003800200 */
[C---:B--2---:R-:W-:Y:S02]  /*1ae0*/  FSETP.GE.FTZ.AND P1, PT, R0.reuse, RZ, PT ;  /* 0x000000ff0000720b */ /* 0x044fe40003f36000 */
[----:B------:R-:W-:-:S13]  /*1af0*/  FSETP.GTU.FTZ.AND P0, PT, R0, 1, PT ;  /* 0x3f8000000000780b */ /* 0x000fda0003f1c000 */
[----:B------:R-:W-:Y:S05]  /*1b00*/  @!P0 BRA P1, `(.L_x_1367) ;  /* 0x0000000000448947 */ /* 0x000fea0000800000 */
[----:B-1----:R-:W-:Y:S01]  /*1b10*/  MOV R2, 0x1a0 ;  /* 0x000001a000027802 */ /* 0x002fe20000000f00 */
[----:B------:R-:W1:Y:S01]  /*1b20*/  LDCU.64 UR4, c[0x4][0x188] ;  /* 0x01003100ff0477ac */ /* 0x000e620008000a00 */
[----:B------:R-:W-:Y:S02]  /*1b30*/  HFMA2 R12, -RZ, RZ, 0, 5.9604644775390625e-08 ;  /* 0x00000001ff0c7431 */ /* 0x000fe400000001ff */
[----:B------:R-:W-:Y:S01]  /*1b40*/  IMAD.MOV.U32 R8, RZ, RZ, 0x275 ;  /* 0x00000275ff087424 */ /* 0x000fe200078e00ff */
[----:B------:R-:W2:Y:S01]  /*1b50*/  LDCU.64 UR6, c[0x4][0x178] ;  /* 0x01002f00ff0677ac */ /* 0x000ea20008000a00 */
[----:B------:R-:W3:Y:S01]  /*1b60*/  LDC.64 R2, c[0x4][R2] ;  /* 0x0100000002027b82 */ /* 0x000ee20000000a00 */
[----:B------:R-:W-:Y:S01]  /*1b70*/  IMAD.MOV.U32 R13, RZ, RZ, RZ ;  /* 0x000000ffff0d7224 */ /* 0x000fe200078e00ff */
[----:B------:R-:W4:Y:S01]  /*1b80*/  LDCU.64 UR8, c[0x4][0x90] ;  /* 0x01001200ff0877ac */ /* 0x000f220008000a00 */
[----:B-1----:R-:W-:Y:S01]  /*1b90*/  IMAD.U32 R4, RZ, RZ, UR4 ;  /* 0x00000004ff047e24 */ /* 0x002fe2000f8e00ff */
[----:B------:R-:W-:Y:S01]  /*1ba0*/  MOV R5, UR5 ;  /* 0x0000000500057c02 */ /* 0x000fe20008000f00 */
[----:B--2---:R-:W-:Y:S01]  /*1bb0*/  IMAD.U32 R6, RZ, RZ, UR6 ;  /* 0x00000006ff067e24 */ /* 0x004fe2000f8e00ff */
[----:B------:R-:W-:Y:S01]  /*1bc0*/  MOV R7, UR7 ;  /* 0x0000000700077c02 */ /* 0x000fe20008000f00 */
[----:B----4-:R-:W-:Y:S01]  /*1bd0*/  IMAD.U32 R10, RZ, RZ, UR8 ;  /* 0x00000008ff0a7e24 */ /* 0x010fe2000f8e00ff */
[----:B------:R-:W-:-:S07]  /*1be0*/  MOV R11, UR9 ;  /* 0x00000009000b7c02 */ /* 0x000fce0008000f00 */
[----:B------:R-:W-:-:S07]  /*1bf0*/  LEPC R20, `(.L_x_1368) ;  /* 0x000000001014794e */ /* 0x000fce0000000000 */
[----:B0--3--:R-:W-:Y:S05]  /*1c00*/  CALL.ABS.NOINC R2 ;  /* 0x0000000002007343 */ /* 0x009fea0003c00000 */
.L_x_1368:
[----:B------:R2:W5:Y:S02]  /*1c10*/  LDG.E R0, desc[UR36][R16.64] ;  /* 0x0000002410007981 */ /* 0x000564000c1e1900 */
.L_x_1367:
[----:B------:R-:W-:Y:S05]  /*1c20*/  BSYNC.RECONVERGENT B6 ;  /* 0x0000000000067941 */ /* 0x000fea0003800200 */
.L_x_1366:
[----:B-1----:R-:W-:Y:S02]  /*1c30*/  IADD3 R2, P1, PT, R22, UR42, RZ ;  /* 0x0000002a16027c10 */ /* 0x002fe4000ff3e0ff */
[----:B-----5:R-:W-:Y:S02]  /*1c40*/  FSETP.GTU.FTZ.AND P0, PT, R39, R0, PT ;  /* 0x000000002700720b */ /* 0x020fe40003f1c000 */
[----:B------:R-:W-:Y:S02]  /*1c50*/  IADD3.X R3, PT, PT, R23, UR43, RZ, P1, !PT ;  /* 0x0000002b17037c10 */ /* 0x000fe40008ffe4ff */
[----:B------:R-:W-:-:S05]  /*1c60*/  SEL R5, RZ, 0x1, P0 ;  /* 0x00000001ff057807 */ /* 0x000fca0000000000 */
[----:B------:R1:W-:Y:S04]  /*1c70*/  STG.E.U8 desc[UR36][R2.64], R5 ;  /* 0x0000000502007986 */ /* 0x0003e8000c101124 */
.L_x_10018:
[----:B--2---:R-:W-:-:S04]  /*1c80*/  LEA R16, P0, R28, UR40, 0x2 ;  /* 0x000000281c107c11 */ /* 0x004fc8000f8010ff */
[----:B------:R-:W-:-:S05]  /*1c90*/  LEA.HI.X R17, R28, UR41, R29, 0x2, P0 ;  /* 0x000000291c117c11 */ /* 0x000fca00080f141d */
[----:B-1----:R-:W2:Y:S01]  /*1ca0*/  LDG.E R3, desc[UR36][R16.64] ;  /* 0x0000002410037981 */ /* 0x002ea2000c1e1900 */
[----:B------:R-:W-:Y:S01]  /*1cb0*/  BSSY.RECONVERGENT B6, `(.L_x_1369) ;  /* 0x0000015000067945 */ /* 0x000fe20003800200 */
[C---:B--2---:R-:W-:Y:S02]  /*1cc0*/  FSETP.GE.FTZ.AND P1, PT, R3.reuse, RZ, PT ;  /* 0x000000ff0300720b */ /* 0x044fe40003f36000 */
[----:B------:R-:W-:-:S13]  /*1cd0*/  FSETP.GTU.FTZ.AND P0, PT, R3, 1, PT ;  /* 0x3f8000000300780b */ /* 0x000fda0003f1c000 */
[----:B------:R-:W-:Y:S05]  /*1ce0*/  @!P0 BRA P1, `(.L_x_1370) ;  /* 0x0000000000448947 */ /* 0x000fea0000800000 */
[----:B------:R-:W-:Y:S01]  /*1cf0*/  MOV R0, 0x1a0 ;  /* 0x000001a000007802 */ /* 0x000fe20000000f00 */
[----:B------:R-:W1:Y:S01]  /*1d00*/  LDCU.64 UR4, c[0x4][0x190] ;  /* 0x01003200ff0477ac */ /* 0x000e620008000a00 */
[----:B------:R-:W-:Y:S02]  /*1d10*/  HFMA2 R8, -RZ, RZ, 0, 3.778934478759765625e-05 ;  /* 0x0000027aff087431 */ /* 0x000fe400000001ff */
[----:B------:R-:W-:Y:S01]  /*1d20*/  IMAD.MOV.U32 R12, RZ, RZ, 0x1 ;  /* 0x00000001ff0c7424 */ /* 0x000fe200078e00ff */
[----:B------:R2:W3:Y:S01]  /*1d30*/  LDC.64 R2, c[0x4][R0] ;  /* 0x0100000000027b82 */ /* 0x0004e20000000a00 */
[----:B------:R-:W4:Y:S01]  /*1d40*/  LDCU.64 UR6, c[0x4][0x178] ;  /* 0x01002f00ff0677ac */ /* 0x000f220008000a00 */
[----:B------:R-:W-:Y:S01]  /*1d50*/  MOV R13, RZ ;  /* 0x000000ff000d7202 */ /* 0x000fe20000000f00 */
[----:B------:R-:W5:Y:S01]  /*1d60*/  LDCU.64 UR8, c[0x4][0x90] ;  /* 0x01001200ff0877ac */ /* 0x000f620008000a00 */
[----:B-1----:R-:W-:Y:S01]  /*1d70*/  MOV R4, UR4 ;  /* 0x0000000400047c02 */ /* 0x002fe20008000f00 */
[----:B------:R-:W-:Y:S01]  /*1d80*/  IMAD.U32 R5, RZ, RZ, UR5 ;  /* 0x00000005ff057e24 */ /* 0x000fe2000f8e00ff */
[----:B----4-:R-:W-:Y:S01]  /*1d90*/  MOV R6, UR6 ;  /* 0x0000000600067c02 */ /* 0x010fe20008000f00 */
[----:B------:R-:W-:Y:S01]  /*1da0*/  IMAD.U32 R7, RZ, RZ, UR7 ;  /* 0x00000007ff077e24 */ /* 0x000fe2000f8e00ff */
[----:B-----5:R-:W-:Y:S01]  /*1db0*/  MOV R10, UR8 ;  /* 0x00000008000a7c02 */ /* 0x020fe20008000f00 */
[----:B--2---:R-:W-:-:S07]  /*1dc0*/  IMAD.U32 R11, RZ, RZ, UR9 ;  /* 0x00000009ff0b7e24 */ /* 0x004fce000f8e00ff */
[----:B------:R-:W-:-:S07]  /*1dd0*/  LEPC R20, `(.L_x_1371) ;  /* 0x000000001014794e */ /* 0x000fce0000000000 */
[----:B0--3--:R-:W-:Y:S05]  /*1de0*/  CALL.ABS.NOINC R2 ;  /* 0x0000000002007343 */ /* 0x009fea0003c00000 */
.L_x_1371:
[----:B------:R1:W5:Y:S02]  /*1df0*/  LDG.E R3, desc[UR36][R16.64] ;  /* 0x0000002410037981 */ /* 0x000364000c1e1900 */
.L_x_1370:
[----:B------:R-:W-:Y:S05]  /*1e00*/  BSYNC.RECONVERGENT B6 ;  /* 0x0000000000067941 */ /* 0x000fea0003800200 */
.L_x_1369:
[----:B------:R-:W-:Y:S02]  /*1e10*/  IADD3 R2, P1, PT, R30, UR42, RZ ;  /* 0x0000002a1e027c10 */ /* 0x000fe4000ff3e0ff */
[----:B-----5:R-:W-:Y:S02]  /*1e20*/  FSETP.GTU.FTZ.AND P0, PT, R36, R3, PT ;  /* 0x000000032400720b */ /* 0x020fe40003f1c000 */
[----:B------:R-:W-:Y:S02]  /*1e30*/  IADD3.X R3, PT, PT, R31, UR43, RZ, P1, !PT ;  /* 0x0000002b1f037c10 */ /* 0x000fe40008ffe4ff */
[----:B------:R-:W-:-:S05]  /*1e40*/  SEL R5, RZ, 0x1, P0 ;  /* 0x00000001ff057807 */ /* 0x000fca0000000000 */
[----:B------:R2:W-:Y:S04]  /*1e50*/  STG.E.U8 desc[UR36][R2.64], R5 ;  /* 0x0000000502007986 */ /* 0x0005e8000c101124 */
.L_x_10017:
[----:B------:R-:W-:Y:S05]  /*1e60*/  BSYNC.RELIABLE B8 ;  /* 0x0000000000087941 */ /* 0x000fea0003800100 */
.L_x_1358:
[----:B-1----:R-:W-:-:S04]  /*1e70*/  LEA R16, P0, R32, UR40, 0x2 ;  /* 0x0000002820107c11 */ /* 0x002fc8000f8010ff */
[----:B------:R-:W-:-:S05]  /*1e80*/  LEA.HI.X R17, R32, UR41, R33, 0x2, P0 ;  /* 0x0000002920117c11 */ /* 0x000fca00080f1421 */
[----:B------:R-:W3:Y:S01]  /*1e90*/  LDG.E R0, desc[UR36][R16.64] ;  /* 0x0000002410007981 */ /* 0x000ee2000c1e1900 */
[----:B------:R-:W-:Y:S01]  /*1ea0*/  BSSY.RECONVERGENT B6, `(.L_x_1372) ;  /* 0x0000015000067945 */ /* 0x000fe20003800200 */
[C---:B---3--:R-:W-:Y:S02]  /*1eb0*/  FSETP.GE.FTZ.AND P1, PT, R0.reuse, RZ, PT ;  /* 0x000000ff0000720b */ /* 0x048fe40003f36000 */
[----:B------:R-:W-:-:S13]  /*1ec0*/  FSETP.GTU.FTZ.AND P0, PT, R0, 1, PT ;  /* 0x3f8000000000780b */ /* 0x000fda0003f1c000 */
[----:B------:R-:W-:Y:S05]  /*1ed0*/  @!P0 BRA P1, `(.L_x_1373) ;  /* 0x0000000000448947 */ /* 0x000fea0000800000 */
[----:B------:R-:W-:Y:S01]  /*1ee0*/  MOV R0, 0x1a0 ;  /* 0x000001a000007802 */ /* 0x000fe20000000f00 */
[----:B------:R-:W1:Y:S01]  /*1ef0*/  LDCU.64 UR4, c[0x4][0x198] ;  /* 0x01003300ff0477ac */ /* 0x000e620008000a00 */
[----:B------:R-:W-:Y:S02]  /*1f00*/  HFMA2 R12, -RZ, RZ, 0, 5.9604644775390625e-08 ;  /* 0x00000001ff0c7431 */ /* 0x000fe400000001ff */
[----:B------:R-:W-:Y:S01]  /*1f10*/  IMAD.MOV.U32 R8, RZ, RZ, 0x27f ;  /* 0x0000027fff087424 */ /* 0x000fe200078e00ff */
[----:B--2---:R2:W3:Y:S01]  /*1f20*/  LDC.64 R2, c[0x4][R0] ;  /* 0x0100000000027b82 */ /* 0x0044e20000000a00 */
[----:B------:R-:W4:Y:S01]  /*1f30*/  LDCU.64 UR6, c[0x4][0x178] ;  /* 0x01002f00ff0677ac */ /* 0x000f220008000a00 */
[----:B------:R-:W-:Y:S01]  /*1f40*/  IMAD.MOV.U32 R13, RZ, RZ, RZ ;  /* 0x000000ffff0d7224 */ /* 0x000fe200078e00ff */
[----:B------:R-:W5:Y:S01]  /*1f50*/  LDCU.64 UR8, c[0x4][0x90] ;  /* 0x01001200ff0877ac */ /* 0x000f620008000a00 */
[----:B-1----:R-:W-:Y:S01]  /*1f60*/  IMAD.U32 R4, RZ, RZ, UR4 ;  /* 0x00000004ff047e24 */ /* 0x002fe2000f8e00ff */
[----:B------:R-:W-:Y:S01]  /*1f70*/  MOV R5, UR5 ;  /* 0x0000000500057c02 */ /* 0x000fe20008000f00 */
[----:B----4-:R-:W-:Y:S01]  /*1f80*/  IMAD.U32 R6, RZ, RZ, UR6 ;  /* 0x00000006ff067e24 */ /* 0x010fe2000f8e00ff */
[----:B------:R-:W-:Y:S01]  /*1f90*/  MOV R7, UR7 ;  /* 0x0000000700077c02 */ /* 0x000fe20008000f00 */
[----:B-----5:R-:W-:Y:S01]  /*1fa0*/  IMAD.U32 R10, RZ, RZ, UR8 ;  /* 0x00000008ff0a7e24 */ /* 0x020fe2000f8e00ff */
[----:B--2---:R-:W-:-:S07]  /*1fb0*/  MOV R11, UR9 ;  /* 0x00000009000b7c02 */ /* 0x004fce0008000f00 */
[----:B------:R-:W-:-:S07]  /*1fc0*/  LEPC R20, `(.L_x_1374) ;  /* 0x000000001014794e */ /* 0x000fce0000000000 */
[----:B0--3--:R-:W-:Y:S05]  /*1fd0*/  CALL.ABS.NOINC R2 ;  /* 0x0000000002007343 */ /* 0x009fea0003c00000 */
.L_x_1374:
[----:B------:R1:W5:Y:S02]  /*1fe0*/  LDG.E R0, desc[UR36][R16.64] ;  /* 0x0000002410007981 */ /* 0x000364000c1e1900 */
.L_x_1373:
[----:B------:R-:W-:Y:S05]  /*1ff0*/  BSYNC.RECONVERGENT B6 ;  /* 0x0000000000067941 */ /* 0x000fea0003800200 */
.L_x_1372:
[----:B--2---:R-:W-:Y:S02]  /*2000*/  IADD3 R2, P1, PT, R34, UR42, RZ ;  /* 0x0000002a22027c10 */ /* 0x004fe4000ff3e0ff */
[----:B-----5:R-:W-:Y:S02]  /*2010*/  FSETP.GTU.FTZ.AND P0, PT, R37, R0, PT ;  /* 0x000000002500720b */ /* 0x020fe40003f1c000 */
[----:B------:R-:W-:Y:S02]  /*2020*/  IADD3.X R3, PT, PT, R35, UR43, RZ, P1, !PT ;  /* 0x0000002b23037c10 */ /* 0x000fe40008ffe4ff */
[----:B------:R-:W-:-:S05]  /*2030*/  SEL R5, RZ, 0x1, P0 ;  /* 0x00000001ff057807 */ /* 0x000fca0000000000 */
[----:B------:R2:W-:Y:S01]  /*2040*/  STG.E.U8 desc[UR36][R2.64], R5 ;  /* 0x0000000502007986 */ /* 0x0005e2000c101124 */
[----:B------:R-:W-:Y:S05]  /*2050*/  BRA `(.L_x_1362) ;  /* 0x0000000000047947 */ /* 0x000fea0003800000 */
.L_x_10019:
[----:B------:R-:W-:Y:S05]  /*2060*/  BREAK.RELIABLE B8 ;  /* 0x0000000000087942 */ /* 0x000fea0003800100 */
.L_x_1362:
[----:B------:R-:W-:Y:S05]  /*2070*/  BSYNC.RECONVERGENT B9 ;  /* 0x0000000000097941 */ /* 0x000fea0003800200 */
.L_x_1357:
[----:B------:R-:W3:Y:S01]  /*2080*/  LDCU UR4, c[0x0][0x360] ;  /* 0x00006c00ff0477ac */ /* 0x000ee20008000800 */
[----:B--2---:R-:W3:Y:S02]  /*2090*/  LDC R3, c[0x0][0x370] ;  /* 0x0000dc00ff037b82 */ /* 0x004ee40000000800 */
[----:B---3--:R-:W-:-:S05]  /*20a0*/  IMAD R3, R3, UR4, RZ ;  /* 0x0000000403037c24 */ /* 0x008fca000f8e02ff */
[----:B------:R-:W-:-:S04]  /*20b0*/  LEA R38, R3, R38, 0x2 ;  /* 0x0000002603267211 */ /* 0x000fc800078e10ff */
[----:B------:R-:W-:-:S13]  /*20c0*/  ISETP.GE.U32.AND P0, PT, R38, UR49, PT ;  /* 0x0000003126007c0c */ /* 0x000fda000bf06070 */
[----:B------:R-:W-:Y:S05]  /*20d0*/  @!P0 BRA `(.L_x_1375) ;  /* 0xffffffe000248947 */ /* 0x000fea000383ffff */
[----:B------:R-:W-:Y:S05]  /*20e0*/  BSYNC.RECONVERGENT B10 ;  /* 0x00000000000a7941 */ /* 0x000fea0003800200 */
.L_x_1346:
[----:B------:R-:W-:Y:S05]  /*20f0*/  EXIT ;  /* 0x000000000000794d */ /* 0x000fea0003800000 */
.L_x_1376:
        /* <DEDUP_REMOVED lines=16> */
.L_x_10563:


//--------------------- .text._ZN2at4cuda57_GLOBAL__N__cd6b329d_24_DistributionBernoulli_cu_7537a20d21kernelPointwiseApply2IZNS_6native9templates4cuda28bernoulli_tensor_cuda_kernelIbfEEvRKNS_10TensorBaseES9_NS_15PhiloxCudaStateEEUliRbSB_SB_SB_RKfSD_SD_SD_E_bSC_jLi2ELi1ELi4ELi512ELi2EEEvNS0_6detail10TensorInfoIT0_T2_EENSG_IT1_SI_EESI_T_ --------------------------
	.section	.text._ZN2at4cuda57_GLOBAL__N__cd6b329d_24_DistributionBernoulli_cu_7537a20d21kernelPointwiseApply2IZNS_6native9templates4cuda28bernoulli_tensor_cuda_kernelIbfEEvRKNS_10TensorBaseES9_NS_15PhiloxCudaStateEEUliRbSB_SB_SB_RKfSD_SD_SD_E_bSC_jLi2ELi1ELi4ELi512ELi2EEEvNS0_6detail10TensorInfoIT0_T2_EENSG_IT1_SI_EESI_T_,"ax",@progbits
	.align	128
.text._ZN2at4cuda57_GLOBAL__N__cd6b329d_24_DistributionBernoulli_cu_7537a20d21kernelPointwiseApply2IZNS_6native9templates4cuda28bernoulli_tensor_cuda_kernelIbfEEvRKNS_10TensorBaseES9_NS_15PhiloxCudaStateEEUliRbSB_SB_SB_RKfSD_SD_SD_E_bSC_jLi2ELi1ELi4ELi512ELi2EEEvNS0_6detail10TensorInfoIT0_T2_EENSG_IT1_SI_EESI_T_:
        .type           _ZN2at4cuda57_GLOBAL__N__cd6b329d_24_DistributionBernoulli_cu_7537a20d21kernelPointwiseApply2IZNS_6native9templates4cuda28bernoulli_tensor_cuda_kernelIbfEEvRKNS_10TensorBaseES9_NS_15PhiloxCudaStateEEUliRbSB_SB_SB_RKfSD_SD_SD_E_bSC_jLi2ELi1ELi4ELi512ELi2EEEvNS0_6detail10TensorInfoIT0_T2_EENSG_IT1_SI_EESI_T_,@function
        .size           _ZN2at4cuda57_GLOBAL__N__cd6b329d_24_DistributionBernoulli_cu_7537a20d21kernelPointwiseApply2IZNS_6native9templates4cuda28bernoulli_tensor_cuda_kernelIbfEEvRKNS_10TensorBaseES9_NS_15PhiloxCudaStateEEUliRbSB_SB_SB_RKfSD_SD_SD_E_bSC_jLi2ELi1ELi4ELi512ELi2EEEvNS0_6detail10TensorInfoIT0_T2_EENSG_IT1_SI_EESI_T_,(.L_x_10564 - _ZN2at4cuda57_GLOBAL__N__cd6b329d_24_DistributionBernoulli_cu_7537a20d21kernelPointwiseApply2IZNS_6native9templates4cuda28bernoulli_tensor_cuda_kernelIbfEEvRKNS_10TensorBaseES9_NS_15PhiloxCudaStateEEUliRbSB_SB_SB_RKfSD_SD_SD_E_bSC_jLi2ELi1ELi4ELi512ELi2EEEvNS0_6detail10TensorInfoIT0_T2_EENSG_IT1_SI_EESI_T_)
        .other          _ZN2at4cuda57_GLOBAL__N__cd6b329d_24_DistributionBernoulli_cu_7537a20d21kernelPointwiseApply2IZNS_6native9templates4cuda28bernoulli_tensor_cuda_kernelIbfEEvRKNS_10TensorBaseES9_NS_15PhiloxCudaStateEEUliRbSB_SB_SB_RKfSD_SD_SD_E_bSC_jLi2ELi1ELi4ELi512ELi2EEEvNS0_6detail10TensorInfoIT0_T2_EENSG_IT1_SI_EESI_T_,@"STO_CUDA_ENTRY STV_DEFAULT"
_ZN2at4cuda57_GLOBAL__N__cd6b329d_24_DistributionBernoulli_cu_7537a20d21kernelPointwiseApply2IZNS_6native9templates4cuda28bernoulli_tensor_cuda_kernelIbfEEvRKNS_10TensorBaseES9_NS_15PhiloxCudaStateEEUliRbSB_SB_SB_RKfSD_SD_SD_E_bSC_jLi2ELi1ELi4ELi512ELi2EEEvNS0_6detail10TensorInfoIT0_T2_EENSG_IT1_SI_EESI_T_:
        /* <DEDUP_REMOVED lines=12> */
[----:B------:R-:W1:Y:S01]  /*00c0*/  LDCU UR38, c[0x0][0x54c] ;  /* 0x0000a980ff2677ac */ /* 0x000e620008000800 */
[----:B------:R-:W2:Y:S01]  /*00d0*/  LDCU.64 UR36, c[0x0][0x358] ;  /* 0x00006b00ff2477ac */ /* 0x000ea20008000a00 */
[----:B------:R-:W3:Y:S01]  /*00e0*/  LDCU UR39, c[0x0][0x38c] ;  /* 0x00007180ff2777ac */ /* 0x000ee20008000800 */
[----:B------:R-:W4:Y:S01]  /*00f0*/  LDCU UR44, c[0x0][0x3f0] ;  /* 0x00007e00ff2c77ac */ /* 0x000f220008000800 */
[----:B0-----:R-:W-:Y:S01]  /*0100*/  IMAD R2, R2, UR4, RZ ;  /* 0x0000000402027c24 */ /* 0x001fe2000f8e02ff */
[----:B------:R-:W0:Y:S01]  /*0110*/  LDCU UR45, c[0x0][0x3ec] ;  /* 0x00007d80ff2d77ac */ /* 0x000e220008000800 */
[----:B------:R-:W0:Y:S01]  /*0120*/  LDCU UR46, c[0x0][0x530] ;  /* 0x0000a600ff2e77ac */ /* 0x000e220008000800 */
[----:B------:R-:W0:Y:S01]  /*0130*/  LDCU UR47, c[0x0][0x4c4] ;  /* 0x00009880ff2f77ac */ /* 0x000e220008000800 */
[----:B------:R-:W0:Y:S01]  /*0140*/  LDCU.64 UR40, c[0x0][0x458] ;  /* 0x00008b00ff2877ac */ /* 0x000e220008000a00 */
[----:B------:R-:W0:Y:S01]  /*0150*/  LDCU.64 UR42, c[0x0][0x380] ;  /* 0x00007000ff2a77ac */ /* 0x000e220008000a00 */
[----:B-1234-:R-:W-:-:S12]  /*0160*/  UPRMT UR38, UR38, 0x7770, URZ ;  /* 0x0000777026267896 */ /* 0x01efd800080000ff */
.L_x_1406:
[----:B------:R-:W-:Y:S01]  /*0170*/  ISETP.NE.AND P0, PT, RZ, UR38, PT ;  /* 0x00000026ff007c0c */ /* 0x000fe2000bf05270 */
[----:B-1----:R-:W1:-:S12]  /*0180*/  LDC.64 R6, c[0x0][0x538] ;  /* 0x00014e00ff067b82 */ /* 0x002e580000000a00 */
[----:B------:R-:W2:Y:S08]  /*0190*/  @P0 LDC.64 R4, c[0x0][0x540] ;  /* 0x00015000ff040b82 */ /* 0x000eb00000000a00 */
[----:B------:R-:W3:Y:S01]  /*01a0*/  LDC R20, c[0x0][0x540] ;  /* 0x00015000ff147b82 */ /* 0x000ee20000000800 */
[----:B-1----:R-:W4:Y:S07]  /*01b0*/  @P0 LDG.E.64 R6, desc[UR36][R6.64] ;  /* 0x0000002406060981 */ /* 0x002f2e000c1e1b00 */
[----:B------:R-:W3:Y:S01]  /*01c0*/  @P0 LDC R9, c[0x0][0x548] ;  /* 0x00015200ff090b82 */ /* 0x000ee20000000800 */
[----:B--2---:R-:W3:Y:S07]  /*01d0*/  @P0 LDG.E.64 R4, desc[UR36][R4.64] ;  /* 0x0000002404040981 */ /* 0x004eee000c1e1b00 */
[----:B------:R-:W1:Y:S01]  /*01e0*/  LDC R3, c[0x0][0x544] ;  /* 0x00015100ff037b82 */ /* 0x000e620000000800 */
[----:B------:R-:W-:Y:S01]  /*01f0*/  BSSY.RECONVERGENT B0, `(.L_x_1378) ;  /* 0x0000082000007945 */ /* 0x000fe20003800200 */
[----:B------:R-:W-:-:S02]  /*0200*/  CS2R R36, SRZ ;  /* 0x0000000000247805 */ /* 0x000fc4000001ff00 */
[----:B---3--:R-:W-:-:S05]  /*0210*/  @P0 IADD3 R20, P1, PT, R4, R9, RZ ;  /* 0x0000000904140210 */ /* 0x008fca0007f3e0ff */
[----:B-1----:R-:W-:-:S05]  /*0220*/  @P0 IMAD.X R3, RZ, RZ, R5, P1 ;  /* 0x000000ffff030224 */ /* 0x002fca00008e0605 */
[----:B------:R-:W-:-:S05]  /*0230*/  SHF.R.U64 R14, R20, 0x2, R3 ;  /* 0x00000002140e7819 */ /* 0x000fca0000001203 */
[----:B------:R-:W-:-:S05]  /*0240*/  VIADD R0, R14, 0x1 ;  /* 0x000000010e007836 */ /* 0x000fca0000000000 */
[----:B------:R-:W-:Y:S02]  /*0250*/  ISETP.NE.AND P0, PT, R0, RZ, PT ;  /* 0x000000ff0000720c */ /* 0x000fe40003f05270 */
[----:B------:R-:W-:Y:S01]  /*0260*/  SHF.R.U32.HI R3, RZ, 0x2, R3 ;  /* 0x00000002ff037819 */ /* 0x000fe20000011603 */
[----:B------:R-:W-:-:S03]  /*0270*/  IMAD.WIDE.U32 R14, R14, -0x2daee0ad, RZ ;  /* 0xd2511f530e0e7825 */ /* 0x000fc600078e00ff */
[C---:B------:R-:W-:Y:S01]  /*0280*/  IADD3 R5, PT, PT, R3.reuse, 0x1, RZ ;  /* 0x0000000103057810 */ /* 0x040fe20007ffe0ff */
[----:B------:R-:W-:Y:S01]  /*0290*/  IMAD.HI.U32 R9, R0, -0x2daee0ad, RZ ;  /* 0xd2511f5300097827 */ /* 0x000fe200078e00ff */
[----:B----4-:R-:W-:-:S05]  /*02a0*/  LOP3.LUT R4, R3, R19, R6, 0x96, !PT ;  /* 0x0000001303047212 */ /* 0x010fca00078e9606 */
[----:B------:R-:W-:Y:S01]  /*02b0*/  @P0 IMAD.MOV R5, RZ, RZ, R3 ;  /* 0x000000ffff050224 */ /* 0x000fe200078e0203 */
[-C--:B------:R-:W-:Y:S02]  /*02c0*/  LOP3.LUT R12, R15, R7.reuse, RZ, 0x3c, !PT ;  /* 0x000000070f0c7212 */ /* 0x080fe400078e3cff */
[----:B------:R-:W-:Y:S02]  /*02d0*/  LOP3.LUT R10, R9, R7, RZ, 0x3c, !PT ;  /* 0x00000007090a7212 */ /* 0x000fe400078e3cff */
[----:B------:R-:W-:Y:S01]  /*02e0*/  LOP3.LUT R8, R19, R5, R6, 0x96, !PT ;  /* 0x0000000513087212 */ /* 0x000fe200078e9606 */
[----:B0-----:R-:W-:Y:S02]  /*02f0*/  VIADD R17, R7, 0xbb67ae85 ;  /* 0xbb67ae8507117836 */ /* 0x001fe40000000000 */
[----:B------:R-:W-:Y:S01]  /*0300*/  IMAD.WIDE.U32 R4, R4, -0x2daee0ad, RZ ;  /* 0xd2511f5304047825 */ /* 0x000fe200078e00ff */
[----:B------:R-:W-:-:S03]  /*0310*/  IADD3 R0, PT, PT, R14, -0x2daee0ad, RZ ;  /* 0xd2511f530e007810 */ /* 0x000fc60007ffe0ff */
[----:B------:R-:W-:Y:S02]  /*0320*/  VIADD R3, R6, 0x9e3779b9 ;  /* 0x9e3779b906037836 */ /* 0x000fe40000000000 */
[----:B------:R-:W-:-:S04]  /*0330*/  IMAD.WIDE.U32 R12, R12, -0x326172a9, RZ ;  /* 0xcd9e8d570c0c7825 */ /* 0x000fc800078e00ff */
[----:B------:R-:W-:Y:S01]  /*0340*/  IMAD.WIDE.U32 R10, R10, -0x326172a9, RZ ;  /* 0xcd9e8d570a0a7825 */ /* 0x000fe200078e00ff */
[----:B------:R-:W-:-:S03]  /*0350*/  LOP3.LUT R14, R17, R14, R5, 0x96, !PT ;  /* 0x0000000e110e7212 */ /* 0x000fc600078e9605 */
[----:B------:R-:W-:Y:S01]  /*0360*/  IMAD.WIDE.U32 R8, R8, -0x2daee0ad, RZ ;  /* 0xd2511f5308087825 */ /* 0x000fe200078e00ff */
[CC--:B------:R-:W-:Y:S02]  /*0370*/  LOP3.LUT R16, R3.reuse, R18.reuse, R13, 0x96, !PT ;  /* 0x0000001203107212 */ /* 0x0c0fe400078e960d */
[----:B------:R-:W-:Y:S02]  /*0380*/  LOP3.LUT R22, R3, R18, R11, 0x96, !PT ;  /* 0x0000001203167212 */ /* 0x000fe400078e960b */
[----:B------:R-:W-:Y:S01]  /*0390*/  LOP3.LUT R0, R17, R0, R9, 0x96, !PT ;  /* 0x0000000011007212 */ /* 0x000fe200078e9609 */
[----:B------:R-:W-:Y:S02]  /*03a0*/  VIADD R3, R6, 0x3c6ef372 ;  /* 0x3c6ef37206037836 */ /* 0x000fe40000000000 */
[----:B------:R-:W-:-:S04]  /*03b0*/  IMAD.WIDE.U32 R14, R14, -0x326172a9, RZ ;  /* 0xcd9e8d570e0e7825 */ /* 0x000fc800078e00ff */
        /* <DEDUP_REMOVED lines=38> */
[----:B------:R-:W-:Y:S02]  /*0620*/  VIADD R5, R7, 0x646e171e ;  /* 0x646e171e07057836 */ /* 0x000fe40000000000 */
[----:B------:R-:W-:-:S02]  /*0630*/  VIADD R3, R6, 0xb54cda56 ;  /* 0xb54cda5606037836 */ /* 0x000fc40000000000 */
        /* <DEDUP_REMOVED lines=8> */
[----:B0-----:R-:W-:Y:S01]  /*06c0*/  IADD3 R0, PT, PT, -R29, UR46, RZ ;  /* 0x0000002e1d007c10 */ /* 0x001fe2000fffe1ff */
[----:B------:R-:W-:-:S02]  /*06d0*/  VIADD R11, R7, 0x1fd5c5a3 ;  /* 0x1fd5c5a3070b7836 */ /* 0x000fc40000000000 */
[----:B------:R-:W-:Y:S01]  /*06e0*/  IMAD.WIDE.U32 R22, R22, -0x2daee0ad, RZ ;  /* 0xd2511f5316167825 */ /* 0x000fe200078e00ff */
[----:B------:R-:W-:Y:S02]  /*06f0*/  ISETP.GE.AND P4, PT, R0, 0x1, PT ;  /* 0x000000010000780c */ /* 0x000fe40003f86270 */
[----:B------:R-:W-:Y:S01]  /*0700*/  IADD3 R3, PT, PT, R6, 0x5384540f, RZ ;  /* 0x5384540f06037810 */ /* 0x000fe20007ffe0ff */
        /* <DEDUP_REMOVED lines=8> */
[----:B------:R-:W-:-:S04]  /*0790*/  IMAD.WIDE.U32 R14, R15, -0x326172a9, RZ ;  /* 0xcd9e8d570f0e7825 */ /* 0x000fc800078e00ff */
[----:B------:R-:W-:Y:S02]  /*07a0*/  VIADD R9, R7, 0xdb3d7428 ;  /* 0xdb3d742807097836 */ /* 0x000fe40000000000 */
[----:B------:R-:W-:-:S04]  /*07b0*/  IMAD.WIDE.U32 R16, R17, -0x2daee0ad, RZ ;  /* 0xd2511f5311107825 */ /* 0x000fc800078e00ff */
[----:B------:R-:W-:-:S04]  /*07c0*/  IMAD.WIDE.U32 R12, R12, -0x2daee0ad, RZ ;  /* 0xd2511f530c0c7825 */ /* 0x000fc800078e00ff */
[----:B------:R-:W-:Y:S01]  /*07d0*/  IMAD.WIDE.U32 R10, R11, -0x326172a9, RZ ;  /* 0xcd9e8d570b0a7825 */ /* 0x000fe200078e00ff */
[----:B------:R-:W-:Y:S02]  /*07e0*/  LOP3.LUT R5, R3, R24, R15, 0x96, !PT ;  /* 0x0000001803057212 */ /* 0x000fe400078e960f */
[----:B------:R-:W-:Y:S01]  /*07f0*/  ISETP.GE.AND P3, PT, R0, 0x2, PT ;  /* 0x000000020000780c */ /* 0x000fe20003f66270 */
[----:B------:R-:W-:Y:S01]  /*0800*/  VIADD R21, R6, 0x8ff34781 ;  /* 0x8ff3478106157836 */ /* 0x000fe20000000000 */
[C---:B------:R-:W-:Y:S01]  /*0810*/  ISETP.GE.AND P0, PT, R0.reuse, 0x3, PT ;  /* 0x000000030000780c */ /* 0x040fe20003f06270 */
[----:B------:R-:W-:Y:S01]  /*0820*/  IMAD R30, R29, UR47, RZ ;  /* 0x0000002f1d1e7c24 */ /* 0x000fe2000f8e02ff */
[C---:B------:R-:W-:Y:S02]  /*0830*/  ISETP.GE.AND P1, PT, R0.reuse, 0x4, PT ;  /* 0x000000040000780c */ /* 0x040fe40003f26270 */
[----:B------:R-:W-:Y:S02]  /*0840*/  ISETP.GT.AND P2, PT, R0, 0x2, PT ;  /* 0x000000020000780c */ /* 0x000fe40003f44270 */
[----:B------:R-:W-:-:S02]  /*0850*/  IADD3 R23, PT, PT, R7, -0x695add53, RZ ;  /* 0x96a522ad07177810 */ /* 0x000fc40007ffe0ff */
[C---:B------:R-:W-:Y:S02]  /*0860*/  LOP3.LUT R6, R9.reuse, R22, R17, 0x96, !PT ;  /* 0x0000001609067212 */ /* 0x040fe400078e9611 */
[----:B------:R-:W-:Y:S02]  /*0870*/  LOP3.LUT R8, R9, R8, R13, 0x96, !PT ;  /* 0x0000000809087212 */ /* 0x000fe400078e960d */
[----:B------:R-:W-:Y:S01]  /*0880*/  LOP3.LUT R3, R3, R4, R11, 0x96, !PT ;  /* 0x0000000403037212 */ /* 0x000fe200078e960b */
[----:B------:R-:W-:Y:S06]  /*0890*/  @!P4 BRA `(.L_x_1379) ;  /* 0x00000000005cc947 */ /* 0x000fec0003800000 */
[----:B------:R-:W0:Y:S01]  /*08a0*/  I2F.U32.RP R4, UR39 ;  /* 0x0000002700047d06 */ /* 0x000e220008209000 */
[----:B------:R-:W-:-:S07]  /*08b0*/  ISETP.NE.U32.AND P6, PT, RZ, UR39, PT ;  /* 0x00000027ff007c0c */ /* 0x000fce000bfc5070 */
[----:B0-----:R-:W0:Y:S02]  /*08c0*/  MUFU.RCP R4, R4 ;  /* 0x0000000400047308 */ /* 0x001e240000001000 */
[----:B0-----:R-:W-:-:S06]  /*08d0*/  VIADD R24, R4, 0xffffffe ;  /* 0x0ffffffe04187836 */ /* 0x001fcc0000000000 */
[----:B------:R0:W1:Y:S02]  /*08e0*/  F2I.FTZ.U32.TRUNC.NTZ R25, R24 ;  /* 0x0000001800197305 */ /* 0x000064000021f000 */
[----:B0-----:R-:W-:Y:S02]  /*08f0*/  IMAD.MOV.U32 R24, RZ, RZ, RZ ;  /* 0x000000ffff187224 */ /* 0x001fe400078e00ff */
[----:B-1----:R-:W-:-:S04]  /*0900*/  IMAD.MOV R7, RZ, RZ, -R25 ;  /* 0x000000ffff077224 */ /* 0x002fc800078e0a19 */
[----:B------:R-:W-:-:S04]  /*0910*/  IMAD R7, R7, UR39, RZ ;  /* 0x0000002707077c24 */ /* 0x000fc8000f8e02ff */
[----:B------:R-:W-:-:S06]  /*0920*/  IMAD.HI.U32 R22, R25, R7, R24 ;  /* 0x0000000719167227 */ /* 0x000fcc00078e0018 */
[----:B------:R-:W-:-:S05]  /*0930*/  IMAD.HI.U32 R22, R22, R29, RZ ;  /* 0x0000001d16167227 */ /* 0x000fca00078e00ff */
[----:B------:R-:W-:-:S05]  /*0940*/  IADD3 R26, PT, PT, -R22, RZ, RZ ;  /* 0x000000ff161a7210 */ /* 0x000fca0007ffe1ff */
[----:B------:R-:W-:-:S05]  /*0950*/  IMAD R7, R26, UR39, R29 ;  /* 0x000000271a077c24 */ /* 0x000fca000f8e021d */
[----:B------:R-:W-:-:S13]  /*0960*/  ISETP.GE.U32.AND P4, PT, R7, UR39, PT ;  /* 0x0000002707007c0c */ /* 0x000fda000bf86070 */
[----:B------:R-:W-:Y:S02]  /*0970*/  @P4 VIADD R7, R7, -UR39 ;  /* 0x8000002707074c36 */ /* 0x000fe40008000000 */
[----:B------:R-:W-:-:S03]  /*0980*/  @P4 VIADD R22, R22, 0x1 ;  /* 0x0000000116164836 */ /* 0x000fc60000000000 */
[----:B------:R-:W-:-:S13]  /*0990*/  ISETP.GE.U32.AND P5, PT, R7, UR39, PT ;  /* 0x0000002707007c0c */ /* 0x000fda000bfa6070 */
[----:B------:R-:W-:Y:S01]  /*09a0*/  @P5 VIADD R22, R22, 0x1 ;  /* 0x0000000116165836 */ /* 0x000fe20000000000 */
[----:B------:R-:W-:-:S04]  /*09b0*/  @!P6 LOP3.LUT R22, RZ, UR39, RZ, 0x33, !PT ;  /* 0x00000027ff16ec12 */ /* 0x000fc8000f8e33ff */
[----:B------:R-:W-:-:S05]  /*09c0*/  IADD3 R4, PT, PT, -R22, RZ, RZ ;  /* 0x000000ff16047210 */ /* 0x000fca0007ffe1ff */
[----:B------:R-:W-:-:S04]  /*09d0*/  IMAD R4, R4, UR39, R29 ;  /* 0x0000002704047c24 */ /* 0x000fc8000f8e021d */
[----:B------:R-:W-:-:S04]  /*09e0*/  IMAD R37, R4, UR44, RZ ;  /* 0x0000002c04257c24 */ /* 0x000fc8000f8e02ff */
[----:B------:R-:W-:Y:S02]  /*09f0*/  IMAD R36, R22, UR45, R37 ;  /* 0x0000002d16247c24 */ /* 0x000fe4000f8e0225 */
[----:B------:R-:W-:-:S07]  /*0a00*/  IMAD.MOV.U32 R37, RZ, RZ, RZ ;  /* 0x000000ffff257224 */ /* 0x000fce00078e00ff */
.L_x_1379:
[----:B------:R-:W-:Y:S05]  /*0a10*/  BSYNC.RECONVERGENT B0 ;  /* 0x0000000000007941 */ /* 0x000fea0003800200 */
.L_x_1378:
[----:B------:R-:W-:Y:S01]  /*0a20*/  IMAD.WIDE.U32 R6, R6, -0x326172a9, RZ ;  /* 0xcd9e8d5706067825 */ /* 0x000fe200078e00ff */
[----:B------:R-:W-:Y:S01]  /*0a30*/  BSSY.RECONVERGENT B0, `(.L_x_1380) ;  /* 0x0000025000007945 */ /* 0x000fe20003800200 */
[----:B------:R-:W-:Y:S02]  /*0a40*/  ISETP.GT.AND P4, PT, R0, 0x3, PT ;  /* 0x000000030000780c */ /* 0x000fe40003f84270 */
[----:B------:R-:W-:Y:S01]  /*0a50*/  CS2R R26, SRZ ;  /* 0x00000000001a7805 */ /* 0x000fe2000001ff00 */
[----:B------:R-:W-:Y:S01]  /*0a60*/  IMAD.WIDE.U32 R4, R5, -0x2daee0ad, RZ ;  /* 0xd2511f5305047825 */ /* 0x000fe200078e00ff */
[----:B------:R-:W-:Y:S02]  /*0a70*/  LOP3.LUT R14, R21, R14, R7, 0x96, !PT ;  /* 0x0000000e150e7212 */ /* 0x000fe400078e9607 */
[----:B------:R-:W-:Y:S01]  /*0a80*/  LOP3.LUT R20, R20, 0x3, RZ, 0xc0, !PT ;  /* 0x0000000314147812 */ /* 0x000fe200078ec0ff */
[----:B------:R-:W-:-:S04]  /*0a90*/  IMAD.WIDE.U32 R8, R8, -0x326172a9, RZ ;  /* 0xcd9e8d5708087825 */ /* 0x000fc800078e00ff */
[----:B------:R-:W-:Y:S01]  /*0aa0*/  IMAD.HI.U32 R11, R3, -0x2daee0ad, RZ ;  /* 0xd2511f53030b7827 */ /* 0x000fe200078e00ff */
[----:B------:R-:W-:Y:S02]  /*0ab0*/  LOP3.LUT R3, R23, R16, R5, 0x96, !PT ;  /* 0x0000001017037212 */ /* 0x000fe400078e9605 */
[----:B------:R-:W-:Y:S01]  /*0ac0*/  LOP3.LUT R21, R21, R10, R9, 0x96, !PT ;  /* 0x0000000a15157212 */ /* 0x000fe200078e9609 */
[----:B------:R-:W-:Y:S01]  /*0ad0*/  VIADD R28, R30, UR47 ;  /* 0x0000002f1e1c7c36 */ /* 0x000fe20008000000 */
[----:B------:R-:W-:Y:S01]  /*0ae0*/  LOP3.LUT R12, R23, R12, R11, 0x96, !PT ;  /* 0x0000000c170c7212 */ /* 0x000fe200078e960b */
[----:B------:R-:W-:Y:S06]  /*0af0*/  @!P3 BRA `(.L_x_1381) ;  /* 0x000000000060b947 */ /* 0x000fec0003800000 */
[----:B------:R-:W0:Y:S01]  /*0b00*/  I2F.U32.RP R13, UR39 ;  /* 0x00000027000d7d06 */ /* 0x000e220008209000 */
[----:B------:R-:W-:Y:S01]  /*0b10*/  IMAD.MOV.U32 R10, RZ, RZ, RZ ;  /* 0x000000ffff0a7224 */ /* 0x000fe200078e00ff */
[----:B------:R-:W-:-:S06]  /*0b20*/  ISETP.NE.U32.AND P6, PT, RZ, UR39, PT ;  /* 0x00000027ff007c0c */ /* 0x000fcc000bfc5070 */
[----:B0-----:R-:W0:Y:S02]  /*0b30*/  MUFU.RCP R13, R13 ;  /* 0x0000000d000d7308 */ /* 0x001e240000001000 */
[----:B0-----:R-:W-:-:S06]  /*0b40*/  VIADD R15, R13, 0xffffffe ;  /* 0x0ffffffe0d0f7836 */ /* 0x001fcc0000000000 */
[----:B------:R-:W0:Y:S02]  /*0b50*/  F2I.FTZ.U32.TRUNC.NTZ R11, R15 ;  /* 0x0000000f000b7305 */ /* 0x000e24000021f000 */
[----:B0-----:R-:W-:-:S05]  /*0b60*/  IADD3 R17, PT, PT, RZ, -R11, RZ ;  /* 0x8000000bff117210 */ /* 0x001fca0007ffe0ff */
[----:B------:R-:W-:-:S04]  /*0b70*/  IMAD R17, R17, UR39, RZ ;  /* 0x0000002711117c24 */ /* 0x000fc8000f8e02ff */
[----:B------:R-:W-:-:S04]  /*0b80*/  IMAD.HI.U32 R17, R11, R17, R10 ;  /* 0x000000110b117227 */ /* 0x000fc800078e000a */
[----:B------:R-:W-:-:S04]  /*0b90*/  VIADD R10, R29, 0x1 ;  /* 0x000000011d0a7836 */ /* 0x000fc80000000000 */
[----:B------:R-:W-:-:S04]  /*0ba0*/  IMAD.HI.U32 R26, R17, R10, RZ ;  /* 0x0000000a111a7227 */ /* 0x000fc800078e00ff */
[----:B------:R-:W-:-:S04]  /*0bb0*/  IMAD.MOV R11, RZ, RZ, -R26 ;  /* 0x000000ffff0b7224 */ /* 0x000fc800078e0a1a */
[----:B------:R-:W-:-:S05]  /*0bc0*/  IMAD R11, R11, UR39, R10 ;  /* 0x000000270b0b7c24 */ /* 0x000fca000f8e020a */
[----:B------:R-:W-:-:S13]  /*0bd0*/  ISETP.GE.U32.AND P3, PT, R11, UR39, PT ;  /* 0x000000270b007c0c */ /* 0x000fda000bf66070 */
[----:B------:R-:W-:Y:S01]  /*0be0*/  @P3 IADD3 R11, PT, PT, R11, -UR39, RZ ;  /* 0x800000270b0b3c10 */ /* 0x000fe2000fffe0ff */
[----:B------:R-:W-:-:S03]  /*0bf0*/  @P3 VIADD R26, R26, 0x1 ;  /* 0x000000011a1a3836 */ /* 0x000fc60000000000 */
[----:B------:R-:W-:-:S13]  /*0c00*/  ISETP.GE.U32.AND P5, PT, R11, UR39, PT ;  /* 0x000000270b007c0c */ /* 0x000fda000bfa6070 */
[----:B------:R-:W-:Y:S01]  /*0c10*/  @P5 VIADD R26, R26, 0x1 ;  /* 0x000000011a1a5836 */ /* 0x000fe20000000000 */
[----:B------:R-:W-:-:S05]  /*0c20*/  @!P6 LOP3.LUT R26, RZ, UR39, RZ, 0x33, !PT ;  /* 0x00000027ff1aec12 */ /* 0x000fca000f8e33ff */
[----:B------:R-:W-:-:S04]  /*0c30*/  IMAD.MOV R11, RZ, RZ, -R26 ;  /* 0x000000ffff0b7224 */ /* 0x000fc800078e0a1a */
[----:B------:R-:W-:-:S04]  /*0c40*/  IMAD R10, R11, UR39, R10 ;  /* 0x000000270b0a7c24 */ /* 0x000fc8000f8e020a */
[----:B------:R-:W-:-:S04]  /*0c50*/  IMAD R27, R10, UR44, RZ ;  /* 0x0000002c0a1b7c24 */ /* 0x000fc8000f8e02ff */
[----:B------:R-:W-:Y:S02]  /*0c60*/  IMAD R26, R26, UR45, R27 ;  /* 0x0000002d1a1a7c24 */ /* 0x000fe4000f8e021b */
[----:B------:R-:W-:-:S07]  /*0c70*/  HFMA2 R27, -RZ, RZ, 0, 0 ;  /* 0x00000000ff1b7431 */ /* 0x000fce00000001ff */
.L_x_1381:
[----:B------:R-:W-:Y:S05]  /*0c80*/  BSYNC.RECONVERGENT B0 ;  /* 0x0000000000007941 */ /* 0x000fea0003800200 */
.L_x_1380:
[----:B------:R-:W-:Y:S01]  /*0c90*/  ISETP.GT.AND P5, PT, R0, 0x1, PT ;  /* 0x000000010000780c */ /* 0x000fe20003fa4270 */
[----:B------:R-:W-:Y:S01]  /*0ca0*/  VIADD R31, R28, UR47 ;  /* 0x0000002f1c1f7c36 */ /* 0x000fe20008000000 */
[----:B------:R-:W-:Y:S01]  /*0cb0*/  ISETP.GT.AND P6, PT, R0, RZ, PT ;  /* 0x000000ff0000720c */ /* 0x000fe20003fc4270 */
[----:B------:R-:W-:Y:S01]  /*0cc0*/  BSSY.RECONVERGENT B0, `(.L_x_1382) ;  /* 0x0000020000007945 */ /* 0x000fe20003800200 */
[----:B------:R-:W-:Y:S02]  /*0cd0*/  ISETP.GT.AND P3, PT, R20, 0x1, PT ;  /* 0x000000011400780c */ /* 0x000fe40003f64270 */
[----:B------:R-:W-:Y:S02]  /*0ce0*/  CS2R R22, SRZ ;  /* 0x0000000000167805 */ /* 0x000fe4000001ff00 */
[----:B------:R-:W-:Y:S01]  /*0cf0*/  SEL R28, R28, RZ, P5 ;  /* 0x000000ff1c1c7207 */ /* 0x000fe20002800000 */
[----:B------:R-:W-:Y:S01]  /*0d00*/  VIADD R13, R31, UR47 ;  /* 0x0000002f1f0d7c36 */ /* 0x000fe20008000000 */
[----:B------:R-:W-:-:S02]  /*0d10*/  SEL R30, R30, RZ, P6 ;  /* 0x000000ff1e1e7207 */ /* 0x000fc40003000000 */
[----:B------:R-:W-:Y:S01]  /*0d20*/  CS2R R24, SRZ ;  /* 0x0000000000187805 */ /* 0x000fe2000001ff00 */
        /* <DEDUP_REMOVED lines=23> */
[----:B------:R-:W-:Y:S01]  /*0ea0*/  IMAD R24, R24, UR45, R25 ;  /* 0x0000002d18187c24 */ /* 0x000fe2000f8e0219 */
[----:B------:R-:W-:-:S07]  /*0eb0*/  MOV R25, RZ ;  /* 0x000000ff00197202 */ /* 0x000fce0000000f00 */
.L_x_1383:
[----:B------:R-:W-:Y:S05]  /*0ec0*/  BSYNC.RECONVERGENT B0 ;  /* 0x0000000000007941 */ /* 0x000fea0003800200 */
.L_x_1382:
[----:B------:R-:W-:Y:S04]  /*0ed0*/  BSSY.RECONVERGENT B0, `(.L_x_1384) ;  /* 0x000001a000007945 */ /* 0x000fe80003800200 */
[----:B------:R-:W-:Y:S05]  /*0ee0*/  @!P1 BRA `(.L_x_1385) ;  /* 0x0000000000609947 */ /* 0x000fea0003800000 */
[----:B------:R-:W0:Y:S01]  /*0ef0*/  I2F.U32.RP R15, UR39 ;  /* 0x00000027000f7d06 */ /* 0x000e220008209000 */
[----:B------:R-:W-:Y:S01]  /*0f00*/  IMAD.MOV.U32 R10, RZ, RZ, RZ ;  /* 0x000000ffff0a7224 */ /* 0x000fe200078e00ff */
[----:B------:R-:W-:-:S06]  /*0f10*/  ISETP.NE.U32.AND P5, PT, RZ, UR39, PT ;  /* 0x00000027ff007c0c */ /* 0x000fcc000bfa5070 */
[----:B0-----:R-:W0:Y:S02]  /*0f20*/  MUFU.RCP R15, R15 ;  /* 0x0000000f000f7308 */ /* 0x001e240000001000 */
[----:B0-----:R-:W-:-:S06]  /*0f30*/  VIADD R16, R15, 0xffffffe ;  /* 0x0ffffffe0f107836 */ /* 0x001fcc0000000000 */
[----:B------:R-:W0:Y:S02]  /*0f40*/  F2I.FTZ.U32.TRUNC.NTZ R11, R16 ;  /* 0x00000010000b7305 */ /* 0x000e24000021f000 */
[----:B0-----:R-:W-:-:S04]  /*0f50*/  IMAD.MOV R17, RZ, RZ, -R11 ;  /* 0x000000ffff117224 */ /* 0x001fc800078e0a0b */
[----:B------:R-:W-:-:S04]  /*0f60*/  IMAD R17, R17, UR39, RZ ;  /* 0x0000002711117c24 */ /* 0x000fc8000f8e02ff */
[----:B------:R-:W-:Y:S01]  /*0f70*/  IMAD.HI.U32 R17, R11, R17, R10 ;  /* 0x000000110b117227 */ /* 0x000fe200078e000a */
[----:B------:R-:W-:-:S05]  /*0f80*/  IADD3 R10, PT, PT, R29, 0x3, RZ ;  /* 0x000000031d0a7810 */ /* 0x000fca0007ffe0ff */
[----:B------:R-:W-:-:S04]  /*0f90*/  IMAD.HI.U32 R22, R17, R10, RZ ;  /* 0x0000000a11167227 */ /* 0x000fc800078e00ff */
[----:B------:R-:W-:-:S04]  /*0fa0*/  IMAD.MOV R11, RZ, RZ, -R22 ;  /* 0x000000ffff0b7224 */ /* 0x000fc800078e0a16 */
[----:B------:R-:W-:-:S05]  /*0fb0*/  IMAD R11, R11, UR39, R10 ;  /* 0x000000270b0b7c24 */ /* 0x000fca000f8e020a */
[----:B------:R-:W-:-:S13]  /*0fc0*/  ISETP.GE.U32.AND P0, PT, R11, UR39, PT ;  /* 0x000000270b007c0c */ /* 0x000fda000bf06070 */
[----:B------:R-:W-:Y:S02]  /*0fd0*/  @P0 VIADD R11, R11, -UR39 ;  /* 0x800000270b0b0c36 */ /* 0x000fe40008000000 */
[----:B------:R-:W-:-:S03]  /*0fe0*/  @P0 VIADD R22, R22, 0x1 ;  /* 0x0000000116160836 */ /* 0x000fc60000000000 */
[----:B------:R-:W-:-:S13]  /*0ff0*/  ISETP.GE.U32.AND P1, PT, R11, UR39, PT ;  /* 0x000000270b007c0c */ /* 0x000fda000bf26070 */
[----:B------:R-:W-:Y:S02]  /*1000*/  @P1 IADD3 R22, PT, PT, R22, 0x1, RZ ;  /* 0x0000000116161810 */ /* 0x000fe40007ffe0ff */
[----:B------:R-:W-:-:S05]  /*1010*/  @!P5 LOP3.LUT R22, RZ, UR39, RZ, 0x33, !PT ;  /* 0x00000027ff16dc12 */ /* 0x000fca000f8e33ff */
[----:B------:R-:W-:-:S04]  /*1020*/  IMAD.MOV R11, RZ, RZ, -R22 ;  /* 0x000000ffff0b7224 */ /* 0x000fc800078e0a16 */
[----:B------:R-:W-:-:S04]  /*1030*/  IMAD R10, R11, UR39, R10 ;  /* 0x000000270b0a7c24 */ /* 0x000fc8000f8e020a */
[----:B------:R-:W-:-:S04]  /*1040*/  IMAD R23, R10, UR44, RZ ;  /* 0x0000002c0a177c24 */ /* 0x000fc8000f8e02ff */
[----:B------:R-:W-:Y:S02]  /*1050*/  IMAD R22, R22, UR45, R23 ;  /* 0x0000002d16167c24 */ /* 0x000fe4000f8e0217 */
[----:B------:R-:W-:-:S07]  /*1060*/  IMAD.MOV.U32 R23, RZ, RZ, RZ ;  /* 0x000000ffff177224 */ /* 0x000fce00078e00ff */
.L_x_1385:
[----:B------:R-:W-:Y:S05]  /*1070*/  BSYNC.RECONVERGENT B0 ;  /* 0x0000000000007941 */ /* 0x000fea0003800200 */
.L_x_1384:
[----:B------:R-:W-:Y:S02]  /*1080*/  SEL R31, R31, RZ, P2 ;  /* 0x000000ff1f1f7207 */ /* 0x000fe40001000000 */
[----:B------:R-:W-:Y:S01]  /*1090*/  SEL R13, R13, RZ, P4 ;  /* 0x000000ff0d0d7207 */ /* 0x000fe20002000000 */
        /* <DEDUP_REMOVED lines=10> */
.L_x_1386:
[----:B------:R-:W-:Y:S01]  /*1140*/  ISETP.NE.AND P0, PT, R20, 0x3, PT ;  /* 0x000000031400780c */ /* 0x000fe20003f05270 */
[----:B------:R-:W-:Y:S02]  /*1150*/  IMAD.MOV.U32 R6, RZ, RZ, R21 ;  /* 0x000000ffff067224 */ /* 0x000fe400078e0015 */
[----:B------:R-:W-:Y:S02]  /*1160*/  IMAD.MOV.U32 R14, RZ, RZ, R4 ;  /* 0x000000ffff0e7224 */ /* 0x000fe400078e0004 */
[----:B------:R-:W-:-:S08]  /*1170*/  IMAD.MOV.U32 R7, RZ, RZ, R8 ;  /* 0x000000ffff077224 */ /* 0x000fd000078e0008 */
[----:B------:R-:W-:Y:S01]  /*1180*/  @P0 MOV R6, R4 ;  /* 0x0000000400060202 */ /* 0x000fe20000000f00 */
[----:B------:R-:W-:Y:S02]  /*1190*/  @P0 IMAD.MOV.U32 R12, RZ, RZ, R8 ;  /* 0x000000ffff0c0224 */ /* 0x000fe400078e0008 */
[----:B------:R-:W-:Y:S02]  /*11a0*/  @P0 IMAD.MOV.U32 R14, RZ, RZ, R3 ;  /* 0x000000ffff0e0224 */ /* 0x000fe400078e0003 */
[----:B------:R-:W-:-:S07]  /*11b0*/  @P0 IMAD.MOV.U32 R7, RZ, RZ, R21 ;  /* 0x000000ffff070224 */ /* 0x000fce00078e0015 */
.L_x_1387:
        /* <DEDUP_REMOVED lines=19> */
.L_x_10020:
[----:B------:R-:W-:Y:S05]  /*12f0*/  BRX R4 -0x1300                                                                                                                                                                                                                                                                                                                                                                                                                                                                               (*"BRANCH_TARGETS .L_x_10021,.L_x_10022,.L_x_10023"*) ;  /* 0xffffffec04407949 */ /* 0x000fea000383ffff */
.L_x_1390:
        /* <DEDUP_REMOVED lines=25> */
[----:B------:R-:W-:Y:S02]  /*1490*/  IMAD.U32 R7, RZ, RZ, UR7 ;  /* 0x00000007ff077e24 */ /* 0x000fe4000f8e00ff */
[----:B---3--:R-:W-:Y:S01]  /*14a0*/  IMAD.U32 R10, RZ, RZ, UR8 ;  /* 0x00000008ff0a7e24 */ /* 0x008fe2000f8e00ff */
[----:B------:R-:W-:-:S07]  /*14b0*/  MOV R11, UR9 ;  /* 0x00000009000b7c02 */ /* 0x000fce0008000f00 */
[----:B------:R-:W-:-:S07]  /*14c0*/  LEPC R20, `(.L_x_1396) ;  /* 0x000000001014794e */ /* 0x000fce0000000000 */
[----:B--2---:R-:W-:Y:S05]  /*14d0*/  CALL.ABS.NOINC R14 ;  /* 0x000000000e007343 */ /* 0x004fea0003c00000 */
.L_x_1396:
[----:B------:R0:W5:Y:S02]  /*14e0*/  LDG.E R0, desc[UR36][R16.64] ;  /* 0x0000002410007981 */ /* 0x000164000c1e1900 */
.L_x_1395:
[----:B------:R-:W-:Y:S05]  /*14f0*/  BSYNC.RECONVERGENT B6 ;  /* 0x0000000000067941 */ /* 0x000fea0003800200 */
.L_x_1394:
[----:B------:R-:W-:Y:S02]  /*1500*/  IADD3 R4, P1, PT, R22, UR42, RZ ;  /* 0x0000002a16047c10 */ /* 0x000fe4000ff3e0ff */
[----:B-----5:R-:W-:Y:S02]  /*1510*/  FSETP.GTU.FTZ.AND P0, PT, R35, R0, PT ;  /* 0x000000002300720b */ /* 0x020fe40003f1c000 */
[----:B------:R-:W-:Y:S02]  /*1520*/  IADD3.X R5, PT, PT, R23, UR43, RZ, P1, !PT ;  /* 0x0000002b17057c10 */ /* 0x000fe40008ffe4ff */
[----:B------:R-:W-:-:S05]  /*1530*/  SEL R3, RZ, 0x1, P0 ;  /* 0x00000001ff037807 */ /* 0x000fca0000000000 */
[----:B------:R1:W-:Y:S04]  /*1540*/  STG.E.U8 desc[UR36][R4.64], R3 ;  /* 0x0000000304007986 */ /* 0x0003e8000c101124 */
.L_x_1392:
[----:B------:R-:W-:Y:S05]  /*1550*/  BSYNC.RELIABLE B7 ;  /* 0x0000000000077941 */ /* 0x000fea0003800100 */
.L_x_1391:
[----:B0-----:R-:W-:-:S04]  /*1560*/  LEA R16, P0, R31, UR40, 0x2 ;  /* 0x000000281f107c11 */ /* 0x001fc8000f8010ff */
[----:B------:R-:W-:-:S05]  /*1570*/  LEA.HI.X R17, R31, UR41, RZ, 0x2, P0 ;  /* 0x000000291f117c11 */ /* 0x000fca00080f14ff */
[----:B-1----:R-:W2:Y:S01]  /*1580*/  LDG.E R3, desc[UR36][R16.64] ;  /* 0x0000002410037981 */ /* 0x002ea2000c1e1900 */
[----:B------:R-:W-:Y:S01]  /*1590*/  BSSY.RECONVERGENT B6, `(.L_x_1397) ;  /* 0x0000015000067945 */ /* 0x000fe20003800200 */
[C---:B--2---:R-:W-:Y:S02]  /*15a0*/  FSETP.GE.FTZ.AND P1, PT, R3.reuse, RZ, PT ;  /* 0x000000ff0300720b */ /* 0x044fe40003f36000 */
[----:B------:R-:W-:-:S13]  /*15b0*/  FSETP.GTU.FTZ.AND P0, PT, R3, 1, PT ;  /* 0x3f8000000300780b */ /* 0x000fda0003f1c000 */
[----:B------:R-:W-:Y:S05]  /*15c0*/  @!P0 BRA P1, `(.L_x_1398) ;  /* 0x0000000000448947 */ /* 0x000fea0000800000 */
[----:B------:R-:W-:Y:S01]  /*15d0*/  MOV R14, 0x1a0 ;  /* 0x000001a0000e7802 */ /* 0x000fe20000000f00 */
[----:B------:R-:W0:Y:S01]  /*15e0*/  LDCU.64 UR4, c[0x4][0x188] ;  /* 0x01003100ff0477ac */ /* 0x000e220008000a00 */
[----:B------:R-:W-:Y:S02]  /*15f0*/  HFMA2 R13, -RZ, RZ, 0, 0 ;  /* 0x00000000ff0d7431 */ /* 0x000fe400000001ff */
[----:B------:R-:W-:Y:S01]  /*1600*/  IMAD.MOV.U32 R8, RZ, RZ, 0x275 ;  /* 0x00000275ff087424 */ /* 0x000fe200078e00ff */
[----:B------:R-:W1:Y:S01]  /*1610*/  LDCU.64 UR6, c[0x4][0x178] ;  /* 0x01002f00ff0677ac */ /* 0x000e620008000a00 */
[----:B------:R-:W2:Y:S01]  /*1620*/  LDC.64 R14, c[0x4][R14] ;  /* 0x010000000e0e7b82 */ /* 0x000ea20000000a00 */
[----:B------:R-:W-:Y:S01]  /*1630*/  IMAD.MOV.U32 R12, RZ, RZ, 0x1 ;  /* 0x00000001ff0c7424 */ /* 0x000fe200078e00ff */
[----:B------:R-:W3:Y:S01]  /*1640*/  LDCU.64 UR8, c[0x4][0x90] ;  /* 0x01001200ff0877ac */ /* 0x000ee20008000a00 */
[----:B0-----:R-:W-:Y:S01]  /*1650*/  MOV R4, UR4 ;  /* 0x0000000400047c02 */ /* 0x001fe20008000f00 */
[----:B------:R-:W-:-:S02]  /*1660*/  IMAD.U32 R5, RZ, RZ, UR5 ;  /* 0x00000005ff057e24 */ /* 0x000fc4000f8e00ff */
[----:B-1----:R-:W-:Y:S02]  /*1670*/  IMAD.U32 R6, RZ, RZ, UR6 ;  /* 0x00000006ff067e24 */ /* 0x002fe4000f8e00ff */
[----:B------:R-:W-:Y:S01]  /*1680*/  IMAD.U32 R7, RZ, RZ, UR7 ;  /* 0x00000007ff077e24 */ /* 0x000fe2000f8e00ff */
[----:B---3--:R-:W-:Y:S01]  /*1690*/  MOV R10, UR8 ;  /* 0x00000008000a7c02 */ /* 0x008fe20008000f00 */
[----:B------:R-:W-:-:S07]  /*16a0*/  IMAD.U32 R11, RZ, RZ, UR9 ;  /* 0x00000009ff0b7e24 */ /* 0x000fce000f8e00ff */
[----:B------:R-:W-:-:S07]  /*16b0*/  LEPC R20, `(.L_x_1399) ;  /* 0x000000001014794e */ /* 0x000fce0000000000 */
[----:B--2---:R-:W-:Y:S05]  /*16c0*/  CALL.ABS.NOINC R14 ;  /* 0x000000000e007343 */ /* 0x004fea0003c00000 */
.L_x_1399:
[----:B------:R0:W5:Y:S02]  /*16d0*/  LDG.E R3, desc[UR36][R16.64] ;  /* 0x0000002410037981 */ /* 0x000164000c1e1900 */
.L_x_1398:
[----:B------:R-:W-:Y:S05]  /*16e0*/  BSYNC.RECONVERGENT B6 ;  /* 0x0000000000067941 */ /* 0x000fea0003800200 */
.L_x_1397:
[----:B------:R-:W-:Y:S02]  /*16f0*/  IADD3 R4, P1, PT, R24, UR42, RZ ;  /* 0x0000002a18047c10 */ /* 0x000fe4000ff3e0ff */
[----:B-----5:R-:W-:Y:S02]  /*1700*/  FSETP.GTU.FTZ.AND P0, PT, R34, R3, PT ;  /* 0x000000032200720b */ /* 0x020fe40003f1c000 */
[----:B------:R-:W-:Y:S02]  /*1710*/  IADD3.X R5, PT, PT, R25, UR43, RZ, P1, !PT ;  /* 0x0000002b19057c10 */ /* 0x000fe40008ffe4ff */
[----:B------:R-:W-:-:S05]  /*1720*/  SEL R3, RZ, 0x1, P0 ;  /* 0x00000001ff037807 */ /* 0x000fca0000000000 */
[----:B------:R1:W-:Y:S04]  /*1730*/  STG.E.U8 desc[UR36][R4.64], R3 ;  /* 0x0000000304007986 */ /* 0x0003e8000c101124 */
.L_x_10022:
        /* <DEDUP_REMOVED lines=8> */
[----:B------:R-:W1:Y:S01]  /*17c0*/  LDCU.64 UR4, c[0x4][0x190] ;  /* 0x01003200ff0477ac */ /* 0x000e620008000a00 */
[----:B------:R-:W-:Y:S02]  /*17d0*/  HFMA2 R13, -RZ, RZ, 0, 0 ;  /* 0x00000000ff0d7431 */ /* 0x000fe400000001ff */
[----:B------:R-:W-:Y:S01]  /*17e0*/  IMAD.MOV.U32 R8, RZ, RZ, 0x27a ;  /* 0x0000027aff087424 */ /* 0x000fe200078e00ff */
[----:B------:R-:W0:Y:S01]  /*17f0*/  LDCU.64 UR6, c[0x4][0x178] ;  /* 0x01002f00ff0677ac */ /* 0x000e220008000a00 */
[----:B------:R-:W2:Y:S01]  /*1800*/  LDC.64 R14, c[0x4][R14] ;  /* 0x010000000e0e7b82 */ /* 0x000ea20000000a00 */
[----:B------:R-:W-:Y:S01]  /*1810*/  IMAD.MOV.U32 R12, RZ, RZ, 0x1 ;  /* 0x00000001ff0c7424 */ /* 0x000fe200078e00ff */
[----:B------:R-:W3:Y:S01]  /*1820*/  LDCU.64 UR8, c[0x4][0x90] ;  /* 0x01001200ff0877ac */ /* 0x000ee20008000a00 */
[----:B-1----:R-:W-:Y:S02]  /*1830*/  IMAD.U32 R4, RZ, RZ, UR4 ;  /* 0x00000004ff047e24 */ /* 0x002fe4000f8e00ff */
[----:B------:R-:W-:Y:S01]  /*1840*/  IMAD.U32 R5, RZ, RZ, UR5 ;  /* 0x00000005ff057e24 */ /* 0x000fe2000f8e00ff */
[----:B0-----:R-:W-:Y:S01]  /*1850*/  MOV R6, UR6 ;  /* 0x0000000600067c02 */ /* 0x001fe20008000f00 */
[----:B------:R-:W-:-:S02]  /*1860*/  IMAD.U32 R7, RZ, RZ, UR7 ;  /* 0x00000007ff077e24 */ /* 0x000fc4000f8e00ff */
[----:B---3--:R-:W-:Y:S01]  /*1870*/  IMAD.U32 R10, RZ, RZ, UR8 ;  /* 0x00000008ff0a7e24 */ /* 0x008fe2000f8e00ff */
[----:B------:R-:W-:-:S07]  /*1880*/  MOV R11, UR9 ;  /* 0x00000009000b7c02 */ /* 0x000fce0008000f00 */
[----:B------:R-:W-:-:S07]  /*1890*/  LEPC R20, `(.L_x_1402) ;  /* 0x000000001014794e */ /* 0x000fce0000000000 */
[----:B--2---:R-:W-:Y:S05]  /*18a0*/  CALL.ABS.NOINC R14 ;  /* 0x000000000e007343 */ /* 0x004fea0003c00000 */
.L_x_1402:
[----:B------:R0:W5:Y:S02]  /*18b0*/  LDG.E R0, desc[UR36][R16.64] ;  /* 0x0000002410007981 */ /* 0x000164000c1e1900 */
.L_x_1401:
[----:B------:R-:W-:Y:S05]  /*18c0*/  BSYNC.RECONVERGENT B6 ;  /* 0x0000000000067941 */ /* 0x000fea0003800200 */
.L_x_1400:
[----:B-1----:R-:W-:Y:S02]  /*18d0*/  IADD3 R4, P1, PT, R26, UR42, RZ ;  /* 0x0000002a1a047c10 */ /* 0x002fe4000ff3e0ff */
[----:B-----5:R-:W-:Y:S02]  /*18e0*/  FSETP.GTU.FTZ.AND P0, PT, R33, R0, PT ;  /* 0x000000002100720b */ /* 0x020fe40003f1c000 */
[----:B------:R-:W-:Y:S02]  /*18f0*/  IADD3.X R5, PT, PT, R27, UR43, RZ, P1, !PT ;  /* 0x0000002b1b057c10 */ /* 0x000fe40008ffe4ff */
[----:B------:R-:W-:-:S05]  /*1900*/  SEL R3, RZ, 0x1, P0 ;  /* 0x00000001ff037807 */ /* 0x000fca0000000000 */
[----:B------:R1:W-:Y:S04]  /*1910*/  STG.E.U8 desc[UR36][R4.64], R3 ;  /* 0x0000000304007986 */ /* 0x0003e8000c101124 */
.L_x_10021:
[----:B------:R-:W-:Y:S05]  /*1920*/  BSYNC.RELIABLE B8 ;  /* 0x0000000000087941 */ /* 0x000fea0003800100 */
.L_x_1389:
        /* <DEDUP_REMOVED lines=15> */
[----:B0-----:R-:W-:Y:S02]  /*1a20*/  IMAD.U32 R4, RZ, RZ, UR4 ;  /* 0x00000004ff047e24 */ /* 0x001fe4000f8e00ff */
[----:B------:R-:W-:Y:S01]  /*1a30*/  IMAD.U32 R5, RZ, RZ, UR5 ;  /* 0x00000005ff057e24 */ /* 0x000fe2000f8e00ff */
[----:B-1----:R-:W-:Y:S01]  /*1a40*/  MOV R6, UR6 ;  /* 0x0000000600067c02 */ /* 0x002fe20008000f00 */
[----:B------:R-:W-:-:S02]  /*1a50*/  IMAD.U32 R7, RZ, RZ, UR7 ;  /* 0x00000007ff077e24 */ /* 0x000fc4000f8e00ff */
[----:B---3--:R-:W-:Y:S01]  /*1a60*/  IMAD.U32 R10, RZ, RZ, UR8 ;  /* 0x00000008ff0a7e24 */ /* 0x008fe2000f8e00ff */
[----:B------:R-:W-:-:S07]  /*1a70*/  MOV R11, UR9 ;  /* 0x00000009000b7c02 */ /* 0x000fce0008000f00 */
[----:B------:R-:W-:-:S07]  /*1a80*/  LEPC R20, `(.L_x_1405) ;  /* 0x000000001014794e */ /* 0x000fce0000000000 */
[----:B--2---:R-:W-:Y:S05]  /*1a90*/  CALL.ABS.NOINC R14 ;  /* 0x000000000e007343 */ /* 0x004fea0003c00000 */
.L_x_1405:
[----:B------:R0:W5:Y:S02]  /*1aa0*/  LDG.E R3, desc[UR36][R16.64] ;  /* 0x0000002410037981 */ /* 0x000164000c1e1900 */
.L_x_1404:
[----:B------:R-:W-:Y:S05]  /*1ab0*/  BSYNC.RECONVERGENT B6 ;  /* 0x0000000000067941 */ /* 0x000fea0003800200 */
.L_x_1403:
[----:B------:R-:W-:Y:S02]  /*1ac0*/  IADD3 R4, P1, PT, R36, UR42, RZ ;  /* 0x0000002a24047c10 */ /* 0x000fe4000ff3e0ff */
[----:B-----5:R-:W-:Y:S02]  /*1ad0*/  FSETP.GTU.FTZ.AND P0, PT, R32, R3, PT ;  /* 0x000000032000720b */ /* 0x020fe40003f1c000 */
[----:B------:R-:W-:Y:S02]  /*1ae0*/  IADD3.X R5, PT, PT, R37, UR43, RZ, P1, !PT ;  /* 0x0000002b25057c10 */ /* 0x000fe40008ffe4ff */
[----:B------:R-:W-:-:S05]  /*1af0*/  SEL R3, RZ, 0x1, P0 ;  /* 0x00000001ff037807 */ /* 0x000fca0000000000 */
[----:B------:R1:W-:Y:S01]  /*1b00*/  STG.E.U8 desc[UR36][R4.64], R3 ;  /* 0x0000000304007986 */ /* 0x0003e2000c101124 */
[----:B------:R-:W-:Y:S05]  /*1b10*/  BRA `(.L_x_1393) ;  /* 0x0000000000047947 */ /* 0x000fea0003800000 */
.L_x_10023:
[----:B------:R-:W-:Y:S05]  /*1b20*/  BREAK.RELIABLE B8 ;  /* 0x0000000000087942 */ /* 0x000fea0003800100 */
.L_x_1393:
[----:B------:R-:W-:Y:S05]  /*1b30*/  BSYNC.RECONVERGENT B9 ;  /* 0x0000000000097941 */ /* 0x000fea0003800200 */
.L_x_1388:
[----:B------:R-:W-:-:S05]  /*1b40*/  IMAD R29, R2, 0x4, R29 ;  /* 0x00000004021d7824 */ /* 0x000fca00078e021d */
[----:B------:R-:W-:-:S13]  /*1b50*/  ISETP.GE.U32.AND P0, PT, R29, UR46, PT ;  /* 0x0000002e1d007c0c */ /* 0x000fda000bf06070 */
[----:B------:R-:W-:Y:S05]  /*1b60*/  @!P0 BRA `(.L_x_1406) ;  /* 0xffffffe400808947 */ /* 0x000fea000383ffff */
[----:B------:R-:W-:Y:S05]  /*1b70*/  BSYNC.RECONVERGENT B10 ;  /* 0x00000000000a7941 */ /* 0x000fea0003800200 */
.L_x_1377:
[----:B------:R-:W-:Y:S05]  /*1b80*/  EXIT ;  /* 0x000000000000794d */ /* 0x000fea0003800000 */
.L_x_1407:
        /* <DEDUP_REMOVED lines=15> */
.L_x_10564:


//--------------------- .text._ZN2at4cuda57_GLOBAL__N__cd6b329d_24_DistributionBernoulli_cu_7537a20d21kernelPointwiseApply2IZNS_6native9templates4cuda28bernoulli_tensor_cuda_kernelIbfEEvRKNS_10TensorBaseES9_NS_15PhiloxCudaStateEEUliRbSB_SB_SB_RKfSD_SD_SD_E_bSC_jLi1ELin1ELi4ELi512ELi2EEEvNS0_6detail10TensorInfoIT0_T2_EENSG_IT1_SI_EESI_T_ --------------------------
	.section	.text._ZN2at4cuda57_GLOBAL__N__cd6b329d_24_DistributionBernoulli_cu_7537a20d21kernelPointwiseApply2IZNS_6native9templates4cuda28bernoulli_tensor_cuda_kernelIbfEEvRKNS_10TensorBaseES9_NS_15PhiloxCudaStateEEUliRbSB_SB_SB_RKfSD_SD_SD_E_bSC_jLi1ELin1ELi4ELi512ELi2EEEvNS0_6detail10TensorInfoIT0_T2_EENSG_IT1_SI_EESI_T_,"ax",@progbits
	.align	128
.text._ZN2at4cuda57_GLOBAL__N__cd6b329d_24_DistributionBernoulli_cu_7537a20d21kernelPointwiseApply2IZNS_6native9templates4cuda28bernoulli_tensor_cuda_kernelIbfEEvRKNS_10TensorBaseES9_NS_15PhiloxCudaStateEEUliRbSB_SB_SB_RKfSD_SD_SD_E_bSC_jLi1ELin1ELi4ELi512ELi2EEEvNS0_6detail10TensorInfoIT0_T2_EENSG_IT1_SI_EESI_T_:
        .type           _ZN2at4cuda57_GLOBAL__N__cd6b329d_24_DistributionBernoulli_cu_7537a20d21kernelPointwiseApply2IZNS_6native9templates4cuda28bernoulli_tensor_cuda_kernelIbfEEvRKNS_10TensorBaseES9_NS_15PhiloxCudaStateEEUliRbSB_SB_SB_RKfSD_SD_SD_E_bSC_jLi1ELin1ELi4ELi512ELi2EEEvNS0_6detail10TensorInfoIT0_T2_EENSG_IT1_SI_EESI_T_,@function
        .size           _ZN2at4cuda57_GLOBAL__N__cd6b329d_24_DistributionBernoulli_cu_7537a20d21kernelPointwiseApply2IZNS_6native9templates4cuda28bernoulli_tensor_cuda_kernelIbfEEvRKNS_10TensorBaseES9_NS_15PhiloxCudaStateEEUliRbSB_SB_SB_RKfSD_SD_SD_E_bSC_jLi1ELin1ELi4ELi512ELi2EEEvNS0_6detail10TensorInfoIT0_T2_EENSG_IT1_SI_EESI_T_,(.L_x_10565 - _ZN2at4cuda57_GLOBAL__N__cd6b329d_24_DistributionBernoulli_cu_7537a20d21kernelPointwiseApply2IZNS_6native9templates4cuda28bernoulli_tensor_cuda_kernelIbfEEvRKNS_10TensorBaseES9_NS_15PhiloxCudaStateEEUliRbSB_SB_SB_RKfSD_SD_SD_E_bSC_jLi1ELin1ELi4ELi512ELi2EEEvNS0_6detail10TensorInfoIT0_T2_EENSG_IT1_SI_EESI_T_)
        .other          _ZN2at4cuda57_GLOBAL__N__cd6b329d_24_DistributionBernoulli_cu_7537a20d21kernelPointwiseApply2IZNS_6native9templates4cuda28bernoulli_tensor_cuda_kernelIbfEEvRKNS_10TensorBaseES9_NS_15PhiloxCudaStateEEUliRbSB_SB_SB_RKfSD_SD_SD_E_bSC_jLi1ELin1ELi4ELi512ELi2EEEvNS0_6detail10TensorInfoIT0_T2_EENSG_IT1_SI_EESI_T_,@"STO_CUDA_ENTRY STV_DEFAULT"
_ZN2at4cuda57_GLOBAL__N__cd6b329d_24_DistributionBernoulli_cu_7537a20d21kernelPointwiseApply2IZNS_6native9templates4cuda28bernoulli_tensor_cuda_kernelIbfEEvRKNS_10TensorBaseES9_NS_15PhiloxCudaStateEEUliRbSB_SB_SB_RKfSD_SD_SD_E_bSC_jLi1ELin1ELi4ELi512ELi2EEEvNS0_6detail10TensorInfoIT0_T2_EENSG_IT1_SI_EESI_T_:
        /* <DEDUP_REMOVED lines=24> */
.L_x_1457:
[----:B0-----:R-:W0:Y:S01]  /*0180*/  LDCU UR4, c[0x0][0x530] ;  /* 0x0000a600ff0477ac */ /* 0x001e220008000800 */
[----:B-1----:R-:W1:Y:S01]  /*0190*/  LDC R14, c[0x0][0x528] ;  /* 0x00014a00ff0e7b82 */ /* 0x002e620000000800 */
[----:B------:R-:W-:Y:S01]  /*01a0*/  BSSY.RECONVERGENT B0, `(.L_x_1408) ;  /* 0x00001ab000007945 */ /* 0x000fe20003800200 */
[----:B------:R-:W-:Y:S02]  /*01b0*/  CS2R R18, SRZ ;  /* 0x0000000000127805 */ /* 0x000fe4000001ff00 */
[----:B0-----:R-:W-:-:S05]  /*01c0*/  MOV R3, UR4 ;  /* 0x0000000400037c02 */ /* 0x001fca0008000f00 */
[----:B------:R-:W-:Y:S02]  /*01d0*/  IMAD.IADD R15, R3, 0x1, -R28 ;  /* 0x00000001030f7824 */ /* 0x000fe400078e0a1c */
[C---:B-1----:R-:W-:Y:S01]  /*01e0*/  VIADD R4, R14.reuse, 0xffffffff ;  /* 0xffffffff0e047836 */ /* 0x042fe20000000000 */
[----:B------:R-:W-:Y:S02]  /*01f0*/  IADD3 R20, PT, PT, R14, -0x2, RZ ;  /* 0xfffffffe0e147810 */ /* 0x000fe40007ffe0ff */
[C---:B------:R-:W-:Y:S02]  /*0200*/  ISETP.GE.AND P0, PT, R15.reuse, 0x1, PT ;  /* 0x000000010f00780c */ /* 0x040fe40003f06270 */
[----:B------:R-:W-:Y:S02]  /*0210*/  LOP3.LUT R21, R4, 0x3, RZ, 0xc0, !PT ;  /* 0x0000000304157812 */ /* 0x000fe400078ec0ff */
[----:B------:R-:W-:-:S09]  /*0220*/  VIMNMX R0, PT, PT, R15, 0x4, PT ;  /* 0x000000040f007848 */ /* 0x000fd20003fe0100 */
[----:B---3--:R-:W-:Y:S05]  /*0230*/  @!P0 BRA `(.L_x_1409) ;  /* 0x0000001800848947 */ /* 0x008fea0003800000 */
        /* <DEDUP_REMOVED lines=16> */
.L_x_1413:
[C---:B------:R-:W-:Y:S01]  /*0340*/  VIADD R32, R2.reuse, 0x3 ;  /* 0x0000000302207836 */ /* 0x040fe20000000000 */
[----:B------:R-:W-:Y:S01]  /*0350*/  UMOV UR4, 0xd8 ;  /* 0x000000d800047882 */ /* 0x000fe20000000000 */
[C---:B------:R-:W-:Y:S01]  /*0360*/  VIADD R31, R2.reuse, 0x2 ;  /* 0x00000002021f7836 */ /* 0x040fe20000000000 */
[C---:B------:R-:W-:Y:S01]  /*0370*/  LEA R27, R2.reuse, UR4, 0x2 ;  /* 0x00000004021b7c11 */ /* 0x040fe2000f8e10ff */
[----:B------:R-:W-:Y:S01]  /*0380*/  VIADD R26, R2, 0x1 ;  /* 0x00000001021a7836 */ /* 0x000fe20000000000 */
[----:B------:R-:W-:Y:S01]  /*0390*/  LEA R32, R32, UR4, 0x2 ;  /* 0x0000000420207c11 */ /* 0x000fe2000f8e10ff */
[C---:B------:R-:W-:Y:S01]  /*03a0*/  VIADD R25, R2.reuse, 0xffffffff ;  /* 0xffffffff02197836 */ /* 0x040fe20000000000 */
[----:B------:R-:W-:Y:S01]  /*03b0*/  LEA R31, R31, UR4, 0x2 ;  /* 0x000000041f1f7c11 */ /* 0x000fe2000f8e10ff */
[----:B------:R-:W-:Y:S01]  /*03c0*/  VIADD R37, R2, 0xfffffffd ;  /* 0xfffffffd02257836 */ /* 0x000fe20000000000 */
[----:B------:R-:W0:Y:S01]  /*03d0*/  LDC R6, c[0x0][R32+0x388] ;  /* 0x0000e20020067b82 */ /* 0x000e220000000800 */
[----:B------:R-:W-:Y:S01]  /*03e0*/  LEA R26, R26, UR4, 0x2 ;  /* 0x000000041a1a7c11 */ /* 0x000fe2000f8e10ff */
[----:B------:R-:W-:Y:S01]  /*03f0*/  VIADD R40, R40, 0x8 ;  /* 0x0000000828287836 */ /* 0x000fe20000000000 */
[----:B------:R-:W-:-:S02]  /*0400*/  LEA R25, R25, UR4, 0x2 ;  /* 0x0000000419197c11 */ /* 0x000fc4000f8e10ff */
[----:B------:R-:W-:Y:S02]  /*0410*/  LEA R37, R37, UR4, 0x2 ;  /* 0x0000000425257c11 */ /* 0x000fe4000f8e10ff */
[----:B------:R-:W-:Y:S01]  /*0420*/  IADD3 R39, PT, PT, R2, -0x4, RZ ;  /* 0xfffffffc02277810 */ /* 0x000fe20007ffe0ff */
[----:B------:R1:W2:Y:S03]  /*0430*/  LDC R12, c[0x0][R31+0x388] ;  /* 0x0000e2001f0c7b82 */ /* 0x0002a60000000800 */
[----:B------:R-:W-:-:S05]  /*0440*/  LEA R39, R39, UR4, 0x2 ;  /* 0x0000000427277c11 */ /* 0x000fca000f8e10ff */
[----:B------:R3:W4:Y:S08]  /*0450*/  LDC R10, c[0x0][R26+0x388] ;  /* 0x0000e2001a0a7b82 */ /* 0x0007300000000800 */
[----:B-1----:R-:W1:Y:S08]  /*0460*/  LDC R31, c[0x0][R31+0x3ec] ;  /* 0x0000fb001f1f7b82 */ /* 0x002e700000000800 */
[----:B---3--:R-:W3:Y:S01]  /*0470*/  LDC R26, c[0x0][R26+0x3ec] ;  /* 0x0000fb001a1a7b82 */ /* 0x008ee20000000800 */
[----:B0-----:R-:W0:Y:S01]  /*0480*/  I2F.U32.RP R8, R6 ;  /* 0x0000000600087306 */ /* 0x001e220000209000 */
[----:B------:R-:W-:Y:S01]  /*0490*/  IMAD.MOV R9, RZ, RZ, -R6 ;  /* 0x000000ffff097224 */ /* 0x000fe200078e0a06 */
[----:B------:R-:W-:-:S06]  /*04a0*/  ISETP.NE.U32.AND P2, PT, R6, RZ, PT ;  /* 0x000000ff0600720c */ /* 0x000fcc0003f45070 */
[----:B--2---:R-:W2:Y:S08]  /*04b0*/  I2F.U32.RP R13, R12 ;  /* 0x0000000c000d7306 */ /* 0x004eb00000209000 */
[----:B0-----:R-:W0:Y:S08]  /*04c0*/  MUFU.RCP R8, R8 ;  /* 0x0000000800087308 */ /* 0x001e300000001000 */
[----:B--2---:R-:W-:Y:S08]  /*04d0*/  MUFU.RCP R13, R13 ;  /* 0x0000000d000d7308 */ /* 0x004ff00000001000 */
[----:B----4-:R-:W2:Y:S01]  /*04e0*/  I2F.U32.RP R19, R10 ;  /* 0x0000000a00137306 */ /* 0x010ea20000209000 */
[----:B0-----:R-:W-:-:S02]  /*04f0*/  IADD3 R4, PT, PT, R8, 0xffffffe, RZ ;  /* 0x0ffffffe08047810 */ /* 0x001fc40007ffe0ff */
[----:B------:R0:W4:Y:S05]  /*0500*/  LDC R8, c[0x0][R27+0x388] ;  /* 0x0000e2001b087b82 */ /* 0x00012a0000000800 */
[----:B------:R5:W1:Y:S03]  /*0510*/  F2I.FTZ.U32.TRUNC.NTZ R5, R4 ;  /* 0x0000000400057305 */ /* 0x000a66000021f000 */
[----:B0-----:R-:W0:Y:S05]  /*0520*/  LDC R27, c[0x0][R27+0x3ec] ;  /* 0x0000fb001b1b7b82 */ /* 0x001e2a0000000800 */
[----:B--2---:R-:W-:Y:S01]  /*0530*/  MUFU.RCP R19, R19 ;  /* 0x0000001300137308 */ /* 0x004fe20000001000 */
[----:B-----5:R-:W-:-:S02]  /*0540*/  HFMA2 R4, -RZ, RZ, 0, 0 ;  /* 0x00000000ff047431 */ /* 0x020fc400000001ff */
[----:B-1----:R-:W-:-:S04]  /*0550*/  IMAD R9, R9, R5, RZ ;  /* 0x0000000509097224 */ /* 0x002fc800078e02ff */
[----:B------:R-:W-:-:S04]  /*0560*/  IMAD.HI.U32 R22, R5, R9, R4 ;  /* 0x0000000905167227 */ /* 0x000fc800078e0004 */
[----:B------:R-:W-:Y:S02]  /*0570*/  VIADD R4, R13, 0xffffffe ;  /* 0x0ffffffe0d047836 */ /* 0x000fe40000000000 */
[----:B------:R-:W-:Y:S02]  /*0580*/  IMAD.HI.U32 R11, R22, R7, RZ ;  /* 0x00000007160b7227 */ /* 0x000fe400078e00ff */
[----:B------:R1:W-:Y:S02]  /*0590*/  F2I.FTZ.U32.TRUNC.NTZ R5, R4 ;  /* 0x0000000400057305 */ /* 0x0003e4000021f000 */
[----:B------:R-:W-:-:S04]  /*05a0*/  IMAD.MOV R9, RZ, RZ, -R11 ;  /* 0x000000ffff097224 */ /* 0x000fc800078e0a0b */
[----:B------:R-:W-:Y:S02]  /*05b0*/  IMAD R9, R6, R9, R7 ;  /* 0x0000000906097224 */ /* 0x000fe400078e0207 */
[----:B-1----:R-:W-:-:S03]  /*05c0*/  IMAD.MOV.U32 R4, RZ, RZ, RZ ;  /* 0x000000ffff047224 */ /* 0x002fc600078e00ff */
[----:B------:R-:W-:Y:S01]  /*05d0*/  ISETP.GE.U32.AND P0, PT, R9, R6, PT ;  /* 0x000000060900720c */ /* 0x000fe20003f06070 */
[----:B----4-:R-:W1:Y:S01]  /*05e0*/  I2F.U32.RP R22, R8 ;  /* 0x0000000800167306 */ /* 0x010e620000209000 */
[----:B------:R-:W-:-:S11]  /*05f0*/  IMAD.MOV R33, RZ, RZ, -R8 ;  /* 0x000000ffff217224 */ /* 0x000fd600078e0a08 */
[----:B------:R-:W-:Y:S01]  /*0600*/  @P0 IADD3 R9, PT, PT, -R6, R9, RZ ;  /* 0x0000000906090210 */ /* 0x000fe20007ffe1ff */
[----:B------:R-:W-:-:S03]  /*0610*/  @P0 VIADD R11, R11, 0x1 ;  /* 0x000000010b0b0836 */ /* 0x000fc60000000000 */
[----:B------:R-:W-:Y:S01]  /*0620*/  ISETP.GE.U32.AND P1, PT, R9, R6, PT ;  /* 0x000000060900720c */ /* 0x000fe20003f26070 */
[----:B------:R-:W-:Y:S01]  /*0630*/  IMAD.MOV R9, RZ, RZ, -R12 ;  /* 0x000000ffff097224 */ /* 0x000fe200078e0a0c */
[----:B-1----:R-:W-:Y:S03]  /*0640*/  MUFU.RCP R22, R22 ;  /* 0x0000001600167308 */ /* 0x002fe60000001000 */
[----:B------:R-:W-:-:S04]  /*0650*/  IMAD R9, R9, R5, RZ ;  /* 0x0000000509097224 */ /* 0x000fc800078e02ff */
[----:B------:R-:W-:-:S04]  /*0660*/  IMAD.HI.U32 R4, R5, R9, R4 ;  /* 0x0000000905047227 */ /* 0x000fc800078e0004 */
[----:B------:R-:W-:Y:S02]  /*0670*/  @P1 IADD3 R11, PT, PT, R11, 0x1, RZ ;  /* 0x000000010b0b1810 */ /* 0x000fe40007ffe0ff */
[----:B------:R-:W-:Y:S02]  /*0680*/  @!P2 LOP3.LUT R11, RZ, R6, RZ, 0x33, !PT ;  /* 0x00000006ff0ba212 */ /* 0x000fe400078e33ff */
[----:B------:R-:W-:-:S03]  /*0690*/  ISETP.NE.U32.AND P2, PT, R12, RZ, PT ;  /* 0x000000ff0c00720c */ /* 0x000fc60003f45070 */
[----:B------:R-:W-:Y:S01]  /*06a0*/  IMAD.HI.U32 R9, R4, R11, RZ ;  /* 0x0000000b04097227 */ /* 0x000fe200078e00ff */
[----:B------:R-:W-:-:S03]  /*06b0*/  IADD3 R4, PT, PT, R19, 0xffffffe, RZ ;  /* 0x0ffffffe13047810 */ /* 0x000fc60007ffe0ff */
[----:B------:R-:W-:Y:S01]  /*06c0*/  IMAD.MOV R13, RZ, RZ, -R9 ;  /* 0x000000ffff0d7224 */ /* 0x000fe200078e0a09 */
[----:B------:R1:W2:Y:S03]  /*06d0*/  F2I.FTZ.U32.TRUNC.NTZ R5, R4 ;  /* 0x0000000400057305 */ /* 0x0002a6000021f000 */
[----:B------:R-:W-:-:S05]  /*06e0*/  IMAD R13, R12, R13, R11 ;  /* 0x0000000d0c0d7224 */ /* 0x000fca00078e020b */
[----:B------:R-:W-:Y:S01]  /*06f0*/  ISETP.GE.U32.AND P0, PT, R13, R12, PT ;  /* 0x0000000c0d00720c */ /* 0x000fe20003f06070 */
[----:B-1----:R-:W-:-:S12]  /*0700*/  HFMA2 R4, -RZ, RZ, 0, 0 ;  /* 0x00000000ff047431 */ /* 0x002fd800000001ff */
[----:B------:R-:W-:Y:S01]  /*0710*/  @P0 IMAD.IADD R13, R13, 0x1, -R12 ;  /* 0x000000010d0d0824 */ /* 0x000fe200078e0a0c */
[----:B------:R-:W-:-:S04]  /*0720*/  @P0 IADD3 R9, PT, PT, R9, 0x1, RZ ;  /* 0x0000000109090810 */ /* 0x000fc80007ffe0ff */
[----:B------:R-:W-:Y:S01]  /*0730*/  ISETP.GE.U32.AND P1, PT, R13, R12, PT ;  /* 0x0000000c0d00720c */ /* 0x000fe20003f26070 */
[----:B------:R-:W-:-:S04]  /*0740*/  IMAD.MOV R13, RZ, RZ, -R10 ;  /* 0x000000ffff0d7224 */ /* 0x000fc800078e0a0a */
[----:B--2---:R-:W-:-:S04]  /*0750*/  IMAD R13, R13, R5, RZ ;  /* 0x000000050d0d7224 */ /* 0x004fc800078e02ff */
[----:B------:R-:W-:Y:S02]  /*0760*/  IMAD.HI.U32 R4, R5, R13, R4 ;  /* 0x0000000d05047227 */ /* 0x000fe400078e0004 */
[----:B------:R1:W2:Y:S02]  /*0770*/  LDC R13, c[0x0][R25+0x388] ;  /* 0x0000e200190d7b82 */ /* 0x0002a40000000800 */
[----:B------:R-:W-:Y:S01]  /*0780*/  @P1 VIADD R9, R9, 0x1 ;  /* 0x0000000109091836 */ /* 0x000fe20000000000 */
[----:B------:R-:W-:Y:S02]  /*0790*/  @!P2 LOP3.LUT R9, RZ, R12, RZ, 0x33, !PT ;  /* 0x0000000cff09a212 */ /* 0x000fe400078e33ff */
[----:B------:R-:W-:-:S03]  /*07a0*/  ISETP.NE.U32.AND P2, PT, R10, RZ, PT ;  /* 0x000000ff0a00720c */ /* 0x000fc60003f45070 */
[----:B------:R-:W-:Y:S01]  /*07b0*/  IMAD.HI.U32 R19, R4, R9, RZ ;  /* 0x0000000904137227 */ /* 0x000fe200078e00ff */
[----:B-1----:R-:W1:Y:S03]  /*07c0*/  LDC R25, c[0x0][R25+0x3ec] ;  /* 0x0000fb0019197b82 */ /* 0x002e660000000800 */
[----:B------:R-:W-:Y:S02]  /*07d0*/  IMAD.MOV R23, RZ, RZ, -R19 ;  /* 0x000000ffff177224 */ /* 0x000fe400078e0a13 */
[----:B------:R-:W-:Y:S02]  /*07e0*/  VIADD R4, R22, 0xffffffe ;  /* 0x0ffffffe16047836 */ /* 0x000fe40000000000 */
[----:B------:R-:W-:Y:S02]  /*07f0*/  IMAD R23, R10, R23, R9 ;  /* 0x000000170a177224 */ /* 0x000fe400078e0209 */
[----:B------:R4:W5:Y:S03]  /*0800*/  F2I.FTZ.U32.TRUNC.NTZ R5, R4 ;  /* 0x0000000400057305 */ /* 0x000966000021f000 */
[----:B------:R-:W-:Y:S01]  /*0810*/  ISETP.GE.U32.AND P0, PT, R23, R10, PT ;  /* 0x0000000a1700720c */ /* 0x000fe20003f06070 */
[----:B----4-:R-:W-:-:S12]  /*0820*/  IMAD.MOV.U32 R4, RZ, RZ, RZ ;  /* 0x000000ffff047224 */ /* 0x010fd800078e00ff */
[----:B------:R-:W-:Y:S02]  /*0830*/  @P0 IADD3 R23, PT, PT, -R10, R23, RZ ;  /* 0x000000170a170210 */ /* 0x000fe40007ffe1ff */
[----:B------:R-:W-:Y:S02]  /*0840*/  @P0 IADD3 R19, PT, PT, R19, 0x1, RZ ;  /* 0x0000000113130810 */ /* 0x000fe40007ffe0ff */
[----:B------:R-:W-:Y:S01]  /*0850*/  ISETP.GE.U32.AND P1, PT, R23, R10, PT ;  /* 0x0000000a1700720c */ /* 0x000fe20003f26070 */
[C---:B------:R-:W-:Y:S02]  /*0860*/  VIADD R23, R2.reuse, 0xfffffffe ;  /* 0xfffffffe02177836 */ /* 0x040fe40000000000 */
[----:B------:R-:W-:-:S03]  /*0870*/  VIADD R2, R2, 0xfffffff8 ;  /* 0xfffffff802027836 */ /* 0x000fc60000000000 */
[----:B------:R-:W-:Y:S01]  /*0880*/  LEA R22, R23, UR4, 0x2 ;  /* 0x0000000417167c11 */ /* 0x000fe2000f8e10ff */
[----:B-----5:R-:W-:Y:S01]  /*0890*/  IMAD R23, R33, R5, RZ ;  /* 0x0000000521177224 */ /* 0x020fe200078e02ff */
[----:B--2---:R-:W2:Y:S03]  /*08a0*/  I2F.U32.RP R34, R13 ;  /* 0x0000000d00227306 */ /* 0x004ea60000209000 */
[----:B------:R-:W-:Y:S02]  /*08b0*/  IMAD.HI.U32 R4, R5, R23, R4 ;  /* 0x0000001705047227 */ /* 0x000fe400078e0004 */
[----:B------:R4:W5:Y:S02]  /*08c0*/  LDC R23, c[0x0][R22+0x388] ;  /* 0x0000e20016177b82 */ /* 0x0009640000000800 */
[----:B------:R-:W-:Y:S01]  /*08d0*/  @P1 VIADD R19, R19, 0x1 ;  /* 0x0000000113131836 */ /* 0x000fe20000000000 */
[----:B------:R-:W-:-:S02]  /*08e0*/  @!P2 LOP3.LUT R19, RZ, R10, RZ, 0x33, !PT ;  /* 0x0000000aff13a212 */ /* 0x000fc400078e33ff */
        /* <DEDUP_REMOVED lines=8> */
[----:B------:R2:W3:Y:S08]  /*0970*/  F2I.FTZ.U32.TRUNC.NTZ R5, R4 ;  /* 0x0000000400057305 */ /* 0x0004f0000021f000 */
[----:B------:R-:W-:Y:S02]  /*0980*/  @P0 IMAD.IADD R33, R33, 0x1, -R8 ;  /* 0x0000000121210824 */ /* 0x000fe400078e0a08 */
[----:B------:R-:W-:-:S03]  /*0990*/  @P0 VIADD R24, R24, 0x1 ;  /* 0x0000000118180836 */ /* 0x000fc60000000000 */
[----:B------:R-:W-:Y:S02]  /*09a0*/  ISETP.GE.U32.AND P1, PT, R33, R8, PT ;  /* 0x000000082100720c */ /* 0x000fe40003f26070 */
[----:B------:R-:W-:Y:S01]  /*09b0*/  IADD3 R33, PT, PT, RZ, -R13, RZ ;  /* 0x8000000dff217210 */ /* 0x000fe20007ffe0ff */
[----:B--2---:R-:W-:Y:S01]  /*09c0*/  IMAD.MOV.U32 R4, RZ, RZ, RZ ;  /* 0x000000ffff047224 */ /* 0x004fe200078e00ff */
[----:B-----5:R-:W2:Y:S03]  /*09d0*/  I2F.U32.RP R35, R23 ;  /* 0x0000001700237306 */ /* 0x020ea60000209000 */
[----:B---3--:R-:W-:-:S04]  /*09e0*/  IMAD R33, R33, R5, RZ ;  /* 0x0000000521217224 */ /* 0x008fc800078e02ff */
[----:B------:R-:W-:Y:S02]  /*09f0*/  IMAD.HI.U32 R5, R5, R33, R4 ;  /* 0x0000002105057227 */ /* 0x000fe400078e0004 */
[----:B------:R-:W-:Y:S01]  /*0a00*/  @P1 IADD3 R24, PT, PT, R24, 0x1, RZ ;  /* 0x0000000118181810 */ /* 0x000fe20007ffe0ff */
[----:B------:R3:W5:Y:S01]  /*0a10*/  LDC R33, c[0x0][R37+0x388] ;  /* 0x0000e20025217b82 */ /* 0x0007620000000800 */
[----:B------:R-:W-:Y:S02]  /*0a20*/  @!P2 LOP3.LUT R24, RZ, R8, RZ, 0x33, !PT ;  /* 0x00000008ff18a212 */ /* 0x000fe400078e33ff */
[----:B------:R-:W-:-:S03]  /*0a30*/  ISETP.NE.U32.AND P2, PT, R13, RZ, PT ;  /* 0x000000ff0d00720c */ /* 0x000fc60003f45070 */
[----:B------:R-:W-:Y:S01]  /*0a40*/  IMAD.HI.U32 R34, R5, R24, RZ ;  /* 0x0000001805227227 */ /* 0x000fe200078e00ff */
[----:B--2---:R-:W2:Y:S01]  /*0a50*/  MUFU.RCP R35, R35 ;  /* 0x0000002300237308 */ /* 0x004ea20000001000 */
[----:B---3--:R-:W3:Y:S02]  /*0a60*/  LDC R37, c[0x0][R37+0x3ec] ;  /* 0x0000fb0025257b82 */ /* 0x008ee40000000800 */
[----:B------:R-:W-:-:S04]  /*0a70*/  IMAD.MOV R4, RZ, RZ, -R34 ;  /* 0x000000ffff047224 */ /* 0x000fc800078e0a22 */
[----:B------:R-:W-:-:S05]  /*0a80*/  IMAD R4, R13, R4, R24 ;  /* 0x000000040d047224 */ /* 0x000fca00078e0218 */
[----:B------:R-:W-:Y:S02]  /*0a90*/  ISETP.GE.U32.AND P0, PT, R4, R13, PT ;  /* 0x0000000d0400720c */ /* 0x000fe40003f06070 */
[----:B--2---:R-:W-:Y:S01]  /*0aa0*/  IADD3 R5, PT, PT, R35, 0xffffffe, RZ ;  /* 0x0ffffffe23057810 */ /* 0x004fe20007ffe0ff */
[----:B------:R-:W-:-:S05]  /*0ab0*/  IMAD.MOV R35, RZ, RZ, -R23 ;  /* 0x000000ffff237224 */ /* 0x000fca00078e0a17 */
[----:B------:R-:W2:Y:S05]  /*0ac0*/  F2I.FTZ.U32.TRUNC.NTZ R5, R5 ;  /* 0x0000000500057305 */ /* 0x000eaa000021f000 */
[----:B------:R-:W-:Y:S02]  /*0ad0*/  @P0 IMAD.IADD R4, R4, 0x1, -R13 ;  /* 0x0000000104040824 */ /* 0x000fe400078e0a0d */
[----:B------:R-:W-:-:S03]  /*0ae0*/  @P0 VIADD R34, R34, 0x1 ;  /* 0x0000000122220836 */ /* 0x000fc60000000000 */
[----:B------:R-:W-:Y:S01]  /*0af0*/  ISETP.GE.U32.AND P1, PT, R4, R13, PT ;  /* 0x0000000d0400720c */ /* 0x000fe20003f26070 */
[----:B------:R-:W-:Y:S02]  /*0b00*/  IMAD.MOV.U32 R4, RZ, RZ, RZ ;  /* 0x000000ffff047224 */ /* 0x000fe400078e00ff */
[----:B--2---:R-:W-:Y:S01]  /*0b10*/  IMAD R35, R35, R5, RZ ;  /* 0x0000000523237224 */ /* 0x004fe200078e02ff */
[----:B-----5:R-:W2:Y:S01]  /*0b20*/  I2F.U32.RP R38, R33 ;  /* 0x0000002100267306 */ /* 0x020ea20000209000 */
[----:B------:R-:W-:Y:S02]  /*0b30*/  IMAD.MOV R41, RZ, RZ, -R33 ;  /* 0x000000ffff297224 */ /* 0x000fe400078e0a21 */
[----:B------:R-:W-:-:S06]  /*0b40*/  IMAD.HI.U32 R5, R5, R35, R4 ;  /* 0x0000002305057227 */ /* 0x000fcc00078e0004 */
[----:B------:R-:W-:Y:S01]  /*0b50*/  @P1 IADD3 R34, PT, PT, R34, 0x1, RZ ;  /* 0x0000000122221810 */ /* 0x000fe20007ffe0ff */
[----:B------:R5:W0:Y:S01]  /*0b60*/  LDC R35, c[0x0][R39+0x388] ;  /* 0x0000e20027237b82 */ /* 0x000a220000000800 */
[----:B------:R-:W-:Y:S02]  /*0b70*/  @!P2 LOP3.LUT R34, RZ, R13, RZ, 0x33, !PT ;  /* 0x0000000dff22a212 */ /* 0x000fe400078e33ff */
[----:B------:R-:W-:-:S03]  /*0b80*/  ISETP.NE.U32.AND P2, PT, R23, RZ, PT ;  /* 0x000000ff1700720c */ /* 0x000fc60003f45070 */
[----:B------:R-:W-:Y:S02]  /*0b90*/  IMAD.HI.U32 R36, R5, R34, RZ ;  /* 0x0000002205247227 */ /* 0x000fe400078e00ff */
[----:B-----5:R-:W5:Y:S01]  /*0ba0*/  LDC R39, c[0x0][R39+0x3ec] ;  /* 0x0000fb0027277b82 */ /* 0x020f620000000800 */
[----:B--2---:R-:W2:Y:S02]  /*0bb0*/  MUFU.RCP R38, R38 ;  /* 0x0000002600267308 */ /* 0x004ea40000001000 */
[----:B------:R-:W-:-:S05]  /*0bc0*/  IADD3 R4, PT, PT, -R36, RZ, RZ ;  /* 0x000000ff24047210 */ /* 0x000fca0007ffe1ff */
[----:B------:R-:W-:-:S05]  /*0bd0*/  IMAD R4, R23, R4, R34 ;  /* 0x0000000417047224 */ /* 0x000fca00078e0222 */
[----:B------:R-:W-:Y:S01]  /*0be0*/  ISETP.GE.U32.AND P0, PT, R4, R23, PT ;  /* 0x000000170400720c */ /* 0x000fe20003f06070 */
[----:B--2---:R-:W-:-:S06]  /*0bf0*/  VIADD R5, R38, 0xffffffe ;  /* 0x0ffffffe26057836 */ /* 0x004fcc0000000000 */
[----:B------:R-:W2:Y:S06]  /*0c00*/  F2I.FTZ.U32.TRUNC.NTZ R5, R5 ;  /* 0x0000000500057305 */ /* 0x000eac000021f000 */
[----:B------:R-:W-:Y:S02]  /*0c10*/  @P0 IADD3 R4, PT, PT, -R23, R4, RZ ;  /* 0x0000000417040210 */ /* 0x000fe40007ffe1ff */
[----:B------:R-:W-:Y:S02]  /*0c20*/  @P0 IADD3 R36, PT, PT, R36, 0x1, RZ ;  /* 0x0000000124240810 */ /* 0x000fe40007ffe0ff */
[----:B------:R-:W-:Y:S01]  /*0c30*/  ISETP.GE.U32.AND P1, PT, R4, R23, PT ;  /* 0x000000170400720c */ /* 0x000fe20003f26070 */
[----:B------:R-:W-:Y:S01]  /*0c40*/  HFMA2 R4, -RZ, RZ, 0, 0 ;  /* 0x00000000ff047431 */ /* 0x000fe200000001ff */
[----:B0-----:R-:W0:Y:S01]  /*0c50*/  I2F.U32.RP R42, R35 ;  /* 0x00000023002a7306 */ /* 0x001e220000209000 */
[----:B--2---:R-:W-:Y:S01]  /*0c60*/  IMAD R41, R41, R5, RZ ;  /* 0x0000000529297224 */ /* 0x004fe200078e02ff */
[----:B------:R-:W-:-:S09]  /*0c70*/  IADD3 R43, PT, PT, RZ, -R35, RZ ;  /* 0x80000023ff2b7210 */ /* 0x000fd20007ffe0ff */
[----:B------:R-:W-:Y:S01]  /*0c80*/  @P1 VIADD R36, R36, 0x1 ;  /* 0x0000000124241836 */ /* 0x000fe20000000000 */
[----:B------:R-:W-:Y:S01]  /*0c90*/  @!P2 LOP3.LUT R36, RZ, R23, RZ, 0x33, !PT ;  /* 0x00000017ff24a212 */ /* 0x000fe200078e33ff */
[----:B------:R-:W-:Y:S01]  /*0ca0*/  IMAD.HI.U32 R41, R5, R41, R4 ;  /* 0x0000002905297227 */ /* 0x000fe200078e0004 */
[----:B------:R-:W-:-:S05]  /*0cb0*/  ISETP.NE.U32.AND P2, PT, R33, RZ, PT ;  /* 0x000000ff2100720c */ /* 0x000fca0003f45070 */
[----:B------:R-:W-:Y:S02]  /*0cc0*/  IMAD.HI.U32 R38, R41, R36, RZ ;  /* 0x0000002429267227 */ /* 0x000fe400078e00ff */
[----:B------:R2:W1:Y:S01]  /*0cd0*/  LDC R41, c[0x0][R32+0x3ec] ;  /* 0x0000fb0020297b82 */ /* 0x0004620000000800 */
[----:B0-----:R-:W0:Y:S01]  /*0ce0*/  MUFU.RCP R42, R42 ;  /* 0x0000002a002a7308 */ /* 0x001e220000001000 */
[----:B------:R-:W-:-:S04]  /*0cf0*/  IMAD.MOV R4, RZ, RZ, -R38 ;  /* 0x000000ffff047224 */ /* 0x000fc800078e0a26 */
[----:B------:R-:W-:-:S05]  /*0d00*/  IMAD R4, R33, R4, R36 ;  /* 0x0000000421047224 */ /* 0x000fca00078e0224 */
[----:B------:R-:W-:Y:S02]  /*0d10*/  ISETP.GE.U32.AND P0, PT, R4, R33, PT ;  /* 0x000000210400720c */ /* 0x000fe40003f06070 */
[----:B0-----:R-:W-:-:S11]  /*0d20*/  IADD3 R5, PT, PT, R42, 0xffffffe, RZ ;  /* 0x0ffffffe2a057810 */ /* 0x001fd60007ffe0ff */
[----:B------:R-:W-:Y:S01]  /*0d30*/  @P0 IMAD.IADD R4, R4, 0x1, -R33 ;  /* 0x0000000104040824 */ /* 0x000fe200078e0a21 */
[----:B------:R-:W0:Y:S01]  /*0d40*/  F2I.FTZ.U32.TRUNC.NTZ R5, R5 ;  /* 0x0000000500057305 */ /* 0x000e22000021f000 */
        /* <DEDUP_REMOVED lines=8> */
[----:B------:R-:W-:-:S04]  /*0dd0*/  IMAD.HI.U32 R4, R5, R38, RZ ;  /* 0x0000002605047227 */ /* 0x000fc800078e00ff */
[----:B------:R-:W-:Y:S01]  /*0de0*/  IMAD.MOV R5, RZ, RZ, -R11 ;  /* 0x000000ffff057224 */ /* 0x000fe200078e0a0b */
[----:B------:R-:W-:-:S03]  /*0df0*/  IADD3 R42, PT, PT, -R4, RZ, RZ ;  /* 0x000000ff042a7210 */ /* 0x000fc60007ffe1ff */
[----:B------:R-:W-:Y:S01]  /*0e00*/  IMAD R6, R6, R5, R7 ;  /* 0x0000000506067224 */ /* 0x000fe200078e0207 */
[----:B------:R-:W-:Y:S01]  /*0e10*/  IADD3 R5, PT, PT, -R9, RZ, RZ ;  /* 0x000000ff09057210 */ /* 0x000fe20007ffe1ff */
[----:B--2---:R-:W-:Y:S02]  /*0e20*/  IMAD R32, R35, R42, R38 ;  /* 0x0000002a23207224 */ /* 0x004fe400078e0226 */
[----:B-1----:R-:W-:Y:S02]  /*0e30*/  IMAD R6, R6, R41, R18 ;  /* 0x0000002906067224 */ /* 0x002fe400078e0212 */
        /* <DEDUP_REMOVED lines=16> */
[----:B------:R-:W-:Y:S02]  /*0f40*/  IMAD R13, R13, R25, R8 ;  /* 0x000000190d0d7224 */ /* 0x000fe400078e0208 */
[----:B------:R-:W-:Y:S01]  /*0f50*/  IMAD R23, R23, R5, R34 ;  /* 0x0000000517177224 */ /* 0x000fe200078e0222 */
[----:B------:R-:W-:-:S03]  /*0f60*/  IADD3 R5, PT, PT, -R38, RZ, RZ ;  /* 0x000000ff26057210 */ /* 0x000fc60007ffe1ff */
[----:B----4-:R-:W-:Y:S02]  /*0f70*/  IMAD R22, R23, R22, R13 ;  /* 0x0000001617167224 */ /* 0x010fe400078e020d */
[----:B------:R-:W-:Y:S02]  /*0f80*/  IMAD R33, R33, R5, R36 ;  /* 0x0000000521217224 */ /* 0x000fe400078e0224 */
[----:B------:R-:W-:Y:S01]  /*0f90*/  @P1 VIADD R4, R4, 0x1 ;  /* 0x0000000104041836 */ /* 0x000fe20000000000 */
[----:B------:R-:W-:Y:S01]  /*0fa0*/  @!P2 LOP3.LUT R4, RZ, R35, RZ, 0x33, !PT ;  /* 0x00000023ff04a212 */ /* 0x000fe200078e33ff */
[----:B---3--:R-:W-:-:S03]  /*0fb0*/  IMAD R22, R33, R37, R22 ;  /* 0x0000002521167224 */ /* 0x008fc600078e0216 */
[----:B------:R-:W-:Y:S02]  /*0fc0*/  IADD3 R18, PT, PT, -R4, RZ, RZ ;  /* 0x000000ff04127210 */ /* 0x000fe40007ffe1ff */
[----:B------:R-:W-:-:S03]  /*0fd0*/  MOV R7, R4 ;  /* 0x0000000400077202 */ /* 0x000fc60000000f00 */
[----:B------:R-:W-:-:S04]  /*0fe0*/  IMAD R18, R35, R18, R38 ;  /* 0x0000001223127224 */ /* 0x000fc800078e0226 */
[----:B-----5:R-:W-:Y:S01]  /*0ff0*/  IMAD R18, R18, R39, R22 ;  /* 0x0000002712127224 */ /* 0x020fe200078e0216 */
[----:B------:R-:W-:Y:S06]  /*1000*/  @P0 BRA `(.L_x_1413) ;  /* 0xfffffff000cc0947 */ /* 0x000fec000383ffff */
[----:B------:R-:W-:Y:S05]  /*1010*/  BSYNC.RECONVERGENT B1 ;  /* 0x0000000000017941 */ /* 0x000fea0003800200 */
.L_x_1412:
[----:B------:R-:W-:-:S07]  /*1020*/  VIADD R2, R2, 0x4 ;  /* 0x0000000402027836 */ /* 0x000fce0000000000 */
.L_x_1411:
[----:B------:R-:W-:-:S09]  /*1030*/  UISETP.NE.AND UP0, UPT, UR40, URZ, UPT ;  /* 0x000000ff2800728c */ /* 0x000fd2000bf05270 */
[----:B------:R-:W-:Y:S05]  /*1040*/  BRA.U !UP0, `(.L_x_1410) ;  /* 0x0000000908f47547 */ /* 0x000fea000b800000 */
[----:B------:R-:W-:Y:S01]  /*1050*/  UISETP.GE.U32.AND UP0, UPT, UR42, 0x3, UPT ;  /* 0x000000032a00788c */ /* 0x000fe2000bf06070 */
[----:B------:R-:W-:-:S08]  /*1060*/  ISETP.NE.AND P0, PT, R21, RZ, PT ;  /* 0x000000ff1500720c */ /* 0x000fd00003f05270 */
[----:B------:R-:W-:Y:S05]  /*1070*/  BRA.U !UP0, `(.L_x_1414) ;  /* 0x0000000508987547 */ /* 0x000fea000b800000 */
        /* <DEDUP_REMOVED lines=40> */
[----:B------:R-:W-:-:S03]  /*1300*/  LEA R19, R2, UR4, 0x2 ;  /* 0x0000000402137c11 */ /* 0x000fc6000f8e10ff */
[----:B------:R-:W-:Y:S01]  /*1310*/  @P2 IADD3 R11, PT, PT, R11, 0x1, RZ ;  /* 0x000000010b0b2810 */ /* 0x000fe20007ffe0ff */
        /* <DEDUP_REMOVED lines=27> */
[----:B------:R-:W-:Y:S01]  /*14d0*/  @P1 IMAD.IADD R27, R27, 0x1, -R8 ;  /* 0x000000011b1b1824 */ /* 0x000fe200078e0a08 */
[----:B------:R0:W3:Y:S01]  /*14e0*/  F2I.FTZ.U32.TRUNC.NTZ R23, R22 ;  /* 0x0000001600177305 */ /* 0x0000e2000021f000 */
[----:B------:R-:W-:-:S03]  /*14f0*/  @P1 VIADD R25, R25, 0x1 ;  /* 0x0000000119191836 */ /* 0x000fc60000000000 */
[----:B------:R-:W-:Y:S02]  /*1500*/  ISETP.GE.U32.AND P2, PT, R27, R8, PT ;  /* 0x000000081b00720c */ /* 0x000fe40003f46070 */
[----:B------:R-:W-:Y:S01]  /*1510*/  IADD3 R27, PT, PT, RZ, -R12, RZ ;  /* 0x8000000cff1b7210 */ /* 0x000fe20007ffe0ff */
[----:B0-----:R-:W-:-:S04]  /*1520*/  IMAD.MOV.U32 R22, RZ, RZ, RZ ;  /* 0x000000ffff167224 */ /* 0x001fc800078e00ff */
[----:B---3--:R-:W-:-:S06]  /*1530*/  IMAD R27, R27, R23, RZ ;  /* 0x000000171b1b7224 */ /* 0x008fcc00078e02ff */
[----:B------:R-:W-:Y:S02]  /*1540*/  @P2 IADD3 R25, PT, PT, R25, 0x1, RZ ;  /* 0x0000000119192810 */ /* 0x000fe40007ffe0ff */
[----:B------:R-:W-:Y:S01]  /*1550*/  @!P3 LOP3.LUT R25, RZ, R8, RZ, 0x33, !PT ;  /* 0x00000008ff19b212 */ /* 0x000fe200078e33ff */
[----:B------:R-:W-:Y:S01]  /*1560*/  IMAD.HI.U32 R24, R23, R27, R22 ;  /* 0x0000001b17187227 */ /* 0x000fe200078e0016 */
[----:B------:R-:W-:Y:S02]  /*1570*/  ISETP.NE.U32.AND P3, PT, R12, RZ, PT ;  /* 0x000000ff0c00720c */ /* 0x000fe40003f65070 */
[----:B------:R-:W-:-:S03]  /*1580*/  IADD3 R22, PT, PT, -R11, RZ, RZ ;  /* 0x000000ff0b167210 */ /* 0x000fc60007ffe1ff */
[----:B------:R-:W-:-:S04]  /*1590*/  IMAD.HI.U32 R24, R24, R25, RZ ;  /* 0x0000001918187227 */ /* 0x000fc800078e00ff */
[----:B------:R-:W-:Y:S01]  /*15a0*/  IMAD R7, R6, R22, R7 ;  /* 0x0000001606077224 */ /* 0x000fe200078e0207 */
[----:B------:R-:W-:Y:S01]  /*15b0*/  IADD3 R23, PT, PT, -R24, RZ, RZ ;  /* 0x000000ff18177210 */ /* 0x000fe20007ffe1ff */
[----:B------:R-:W-:Y:S02]  /*15c0*/  IMAD.MOV R6, RZ, RZ, -R13 ;  /* 0x000000ffff067224 */ /* 0x000fe400078e0a0d */
[----:B------:R-:W-:Y:S02]  /*15d0*/  IMAD R7, R7, R9, R18 ;  /* 0x0000000907077224 */ /* 0x000fe400078e0212 */
[----:B------:R-:W-:Y:S02]  /*15e0*/  IMAD R23, R12, R23, R25 ;  /* 0x000000170c177224 */ /* 0x000fe400078e0219 */
[----:B------:R-:W-:Y:S01]  /*15f0*/  IMAD R4, R4, R6, R11 ;  /* 0x0000000604047224 */ /* 0x000fe200078e020b */
[----:B------:R-:W-:Y:S02]  /*1600*/  IADD3 R6, PT, PT, -R25, RZ, RZ ;  /* 0x000000ff19067210 */ /* 0x000fe40007ffe1ff */
[----:B------:R-:W-:Y:S01]  /*1610*/  ISETP.GE.U32.AND P1, PT, R23, R12, PT ;  /* 0x0000000c1700720c */ /* 0x000fe20003f26070 */
[----:B--2---:R-:W-:-:S02]  /*1620*/  IMAD R4, R4, R5, R7 ;  /* 0x0000000504047224 */ /* 0x004fc400078e0207 */
[----:B------:R-:W-:-:S04]  /*1630*/  IMAD R13, R8, R6, R13 ;  /* 0x00000006080d7224 */ /* 0x000fc800078e020d */
[----:B-1----:R-:W-:-:S06]  /*1640*/  IMAD R4, R13, R10, R4 ;  /* 0x0000000a0d047224 */ /* 0x002fcc00078e0204 */
        /* <DEDUP_REMOVED lines=9> */
.L_x_1414:
[----:B------:R-:W-:Y:S05]  /*16e0*/  @!P0 BRA `(.L_x_1410) ;  /* 0x00000004004c8947 */ /* 0x000fea0003800000 */
[----:B------:R-:W-:Y:S02]  /*16f0*/  UISETP.NE.AND UP0, UPT, UR41, 0x1, UPT ;  /* 0x000000012900788c */ /* 0x000fe4000bf05270 */
[----:B------:R-:W-:-:S07]  /*1700*/  UISETP.NE.AND UP1, UPT, UR39, URZ, UPT ;  /* 0x000000ff2700728c */ /* 0x000fce000bf25270 */
[----:B------:R-:W-:Y:S05]  /*1710*/  BRA.U !UP0, `(.L_x_1415) ;  /* 0x0000000108d07547 */ /* 0x000fea000b800000 */
        /* <DEDUP_REMOVED lines=52> */
.L_x_1415:
[----:B------:R-:W-:Y:S05]  /*1a60*/  BRA.U !UP1, `(.L_x_1410) ;  /* 0x00000001096c7547 */ /* 0x000fea000b800000 */
        /* <DEDUP_REMOVED lines=27> */
.L_x_1410:
[----:B------:R-:W0:Y:S01]  /*1c20*/  LDCU UR4, c[0x0][0x4c4] ;  /* 0x00009880ff0477ac */ /* 0x000e220008000800 */
[----:B------:R-:W-:Y:S02]  /*1c30*/  HFMA2 R19, -RZ, RZ, 0, 0 ;  /* 0x00000000ff137431 */ /* 0x000fe400000001ff */
[----:B0-----:R-:W-:-:S07]  /*1c40*/  IMAD R18, R7, UR4, R18 ;  /* 0x0000000407127c24 */ /* 0x001fce000f8e0212 */
.L_x_1409:
[----:B------:R-:W-:Y:S05]  /*1c50*/  BSYNC.RECONVERGENT B0 ;  /* 0x0000000000007941 */ /* 0x000fea0003800200 */
.L_x_1408:
        /* <DEDUP_REMOVED lines=18> */
.L_x_1420:
[C---:B------:R-:W-:Y:S01]  /*1d80*/  IADD3 R41, PT, PT, R2.reuse, -0x1, RZ ;  /* 0xffffffff02297810 */ /* 0x040fe20007ffe0ff */
[----:B------:R-:W-:Y:S01]  /*1d90*/  UMOV UR4, 0xd8 ;  /* 0x000000d800047882 */ /* 0x000fe20000000000 */
[C---:B------:R-:W-:Y:S01]  /*1da0*/  VIADD R25, R2.reuse, 0xfffffffe ;  /* 0xfffffffe02197836 */ /* 0x040fe20000000000 */
[----:B------:R-:W-:Y:S01]  /*1db0*/  IADD3 R12, PT, PT, R2, -0x3, RZ ;  /* 0xfffffffd020c7810 */ /* 0x000fe20007ffe0ff */
[----:B------:R-:W-:Y:S01]  /*1dc0*/  VIADD R7, R7, 0x8 ;  /* 0x0000000807077836 */ /* 0x000fe20000000000 */
        /* <DEDUP_REMOVED lines=10> */
[----:B------:R-:W-:Y:S01]  /*1e70*/  IMAD.MOV R11, RZ, RZ, -R9 ;  /* 0x000000ffff0b7224 */ /* 0x000fe200078e0a09 */
[----:B------:R-:W-:-:S06]  /*1e80*/  ISETP.NE.U32.AND P2, PT, R9, RZ, PT ;  /* 0x000000ff0900720c */ /* 0x000fcc0003f45070 */
[----:B--2---:R-:W2:Y:S08]  /*1e90*/  I2F.U32.RP R8, R32 ;  /* 0x0000002000087306 */ /* 0x004eb00000209000 */
[----:B0-----:R-:W0:Y:S08]  /*1ea0*/  MUFU.RCP R6, R6 ;  /* 0x0000000600067308 */ /* 0x001e300000001000 */
[----:B--2---:R-:W-:Y:S01]  /*1eb0*/  MUFU.RCP R8, R8 ;  /* 0x0000000800087308 */ /* 0x004fe20000001000 */
[----:B0-----:R-:W-:-:S07]  /*1ec0*/  IADD3 R4, PT, PT, R6, 0xffffffe, RZ ;  /* 0x0ffffffe06047810 */ /* 0x001fce0007ffe0ff */
        /* <DEDUP_REMOVED lines=18> */
[----:B------:R-:W-:Y:S01]  /*1ff0*/  LEA R8, R4, UR4, 0x2 ;  /* 0x0000000404087c11 */ /* 0x000fe2000f8e10ff */
[----:B------:R-:W-:-:S03]  /*2000*/  IMAD.MOV.U32 R4, RZ, RZ, RZ ;  /* 0x000000ffff047224 */ /* 0x000fc600078e00ff */
[----:B------:R0:W2:Y:S01]  /*2010*/  LDC R10, c[0x0][R8+0x388] ;  /* 0x0000e200080a7b82 */ /* 0x0000a20000000800 */
[----:B------:R-:W-:Y:S02]  /*2020*/  IMAD.HI.U32 R4, R5, R11, R4 ;  /* 0x0000000b05047227 */ /* 0x000fe400078e0004 */
[----:B------:R-:W-:Y:S02]  /*2030*/  @P1 IADD3 R13, PT, PT, R13, 0x1, RZ ;  /* 0x000000010d0d1810 */ /* 0x000fe40007ffe0ff */
[----:B------:R-:W-:Y:S02]  /*2040*/  @!P2 LOP3.LUT R13, RZ, R9, RZ, 0x33, !PT ;  /* 0x00000009ff0da212 */ /* 0x000fe400078e33ff */
[----:B------:R-:W-:Y:S01]  /*2050*/  ISETP.NE.U32.AND P2, PT, R32, RZ, PT ;  /* 0x000000ff2000720c */ /* 0x000fe20003f45070 */
[----:B0-----:R-:W0:Y:S02]  /*2060*/  LDC R8, c[0x0][R8+0x3ec] ;  /* 0x0000fb0008087b82 */ /* 0x001e240000000800 */
[----:B------:R-:W-:-:S04]  /*2070*/  IMAD.HI.U32 R11, R4, R13, RZ ;  /* 0x0000000d040b7227 */ /* 0x000fc800078e00ff */
[----:B------:R-:W-:Y:S01]  /*2080*/  VIADD R4, R6, 0xffffffe ;  /* 0x0ffffffe06047836 */ /* 0x000fe20000000000 */
[----:B------:R-:W-:Y:S01]  /*2090*/  IADD3 R27, PT, PT, -R11, RZ, RZ ;  /* 0x000000ff0b1b7210 */ /* 0x000fe20007ffe1ff */
[----:B------:R-:W-:Y:S02]  /*20a0*/  VIADD R6, R2, 0xfffffffb ;  /* 0xfffffffb02067836 */ /* 0x000fe40000000000 */
[----:B------:R4:W5:Y:S02]  /*20b0*/  F2I.FTZ.U32.TRUNC.NTZ R5, R4 ;  /* 0x0000000400057305 */ /* 0x000964000021f000 */
[----:B------:R-:W-:Y:S01]  /*20c0*/  IMAD R27, R32, R27, R13 ;  /* 0x0000001b201b7224 */ /* 0x000fe200078e020d */
[----:B------:R-:W-:-:S04]  /*20d0*/  LEA R6, R6, UR4, 0x2 ;  /* 0x0000000406067c11 */ /* 0x000fc8000f8e10ff */
[----:B------:R-:W-:Y:S01]  /*20e0*/  ISETP.GE.U32.AND P0, PT, R27, R32, PT ;  /* 0x000000201b00720c */ /* 0x000fe20003f06070 */
[----:B------:R1:W3:Y:S01]  /*20f0*/  LDC R31, c[0x0][R6+0x388] ;  /* 0x0000e200061f7b82 */ /* 0x0002e20000000800 */
[----:B----4-:R-:W-:-:S07]  /*2100*/  IMAD.MOV.U32 R4, RZ, RZ, RZ ;  /* 0x000000ffff047224 */ /* 0x010fce00078e00ff */
[----:B-1----:R-:W1:Y:S04]  /*2110*/  LDC R6, c[0x0][R6+0x3ec] ;  /* 0x0000fb0006067b82 */ /* 0x002e680000000800 */
[----:B------:R-:W-:Y:S02]  /*2120*/  @P0 IADD3 R27, PT, PT, -R32, R27, RZ ;  /* 0x0000001b201b0210 */ /* 0x000fe40007ffe1ff */
[----:B------:R-:W-:Y:S02]  /*2130*/  @P0 IADD3 R11, PT, PT, R11, 0x1, RZ ;  /* 0x000000010b0b0810 */ /* 0x000fe40007ffe0ff */
[----:B------:R-:W-:Y:S01]  /*2140*/  ISETP.GE.U32.AND P1, PT, R27, R32, PT ;  /* 0x000000201b00720c */ /* 0x000fe20003f26070 */
[----:B------:R-:W-:-:S04]  /*2150*/  IMAD.MOV R27, RZ, RZ, -R24 ;  /* 0x000000ffff1b7224 */ /* 0x000fc800078e0a18 */
[----:B-----5:R-:W-:Y:S01]  /*2160*/  IMAD R27, R27, R5, RZ ;  /* 0x000000051b1b7224 */ /* 0x020fe200078e02ff */
[----:B--2---:R-:W2:Y:S01]  /*2170*/  I2F.U32.RP R34, R10 ;  /* 0x0000000a00227306 */ /* 0x004ea20000209000 */
[----:B------:R-:W-:Y:S02]  /*2180*/  IMAD.MOV R35, RZ, RZ, -R10 ;  /* 0x000000ffff237224 */ /* 0x000fe400078e0a0a */
[----:B------:R-:W-:-:S04]  /*2190*/  IMAD.HI.U32 R4, R5, R27, R4 ;  /* 0x0000001b05047227 */ /* 0x000fc800078e0004 */
[----:B------:R-:W-:Y:S02]  /*21a0*/  @P1 IADD3 R11, PT, PT, R11, 0x1, RZ ;  /* 0x000000010b0b1810 */ /* 0x000fe40007ffe0ff */
[----:B------:R-:W-:Y:S02]  /*21b0*/  @!P2 LOP3.LUT R11, RZ, R32, RZ, 0x33, !PT ;  /* 0x00000020ff0ba212 */ /* 0x000fe400078e33ff */
[----:B------:R-:W-:-:S03]  /*21c0*/  ISETP.NE.U32.AND P2, PT, R24, RZ, PT ;  /* 0x000000ff1800720c */ /* 0x000fc60003f45070 */
[----:B------:R-:W-:Y:S01]  /*21d0*/  IMAD.HI.U32 R33, R4, R11, RZ ;  /* 0x0000000b04217227 */ /* 0x000fe200078e00ff */
[----:B--2---:R-:W2:Y:S04]  /*21e0*/  MUFU.RCP R34, R34 ;  /* 0x0000002200227308 */ /* 0x004ea80000001000 */
[----:B------:R-:W-:-:S05]  /*21f0*/  IADD3 R27, PT, PT, -R33, RZ, RZ ;  /* 0x000000ff211b7210 */ /* 0x000fca0007ffe1ff */
[----:B------:R-:W-:-:S05]  /*2200*/  IMAD R27, R24, R27, R11 ;  /* 0x0000001b181b7224 */ /* 0x000fca00078e020b */
[----:B------:R-:W-:Y:S01]  /*2210*/  ISETP.GE.U32.AND P0, PT, R27, R24, PT ;  /* 0x000000181b00720c */ /* 0x000fe20003f06070 */
[----:B--2---:R-:W-:Y:S02]  /*2220*/  VIADD R4, R34, 0xffffffe ;  /* 0x0ffffffe22047836 */ /* 0x004fe40000000000 */
[----:B---3--:R-:W2:Y:S10]  /*2230*/  I2F.U32.RP R34, R31 ;  /* 0x0000001f00227306 */ /* 0x008eb40000209000 */
[----:B------:R-:W-:Y:S01]  /*2240*/  @P0 IADD3 R27, PT, PT, -R24, R27, RZ ;  /* 0x0000001b181b0210 */ /* 0x000fe20007ffe1ff */
[----:B------:R3:W4:Y:S01]  /*2250*/  F2I.FTZ.U32.TRUNC.NTZ R5, R4 ;  /* 0x0000000400057305 */ /* 0x000722000021f000 */
[----:B------:R-:W-:-:S02]  /*2260*/  @P0 VIADD R33, R33, 0x1 ;  /* 0x0000000121210836 */ /* 0x000fc40000000000 */
[----:B------:R-:W-:Y:S02]  /*2270*/  ISETP.GE.U32.AND P1, PT, R27, R24, PT ;  /* 0x000000181b00720c */ /* 0x000fe40003f26070 */
[----:B------:R-:W-:-:S03]  /*2280*/  IADD3 R27, PT, PT, R2, -0x6, RZ ;  /* 0xfffffffa021b7810 */ /* 0x000fc60007ffe0ff */
[----:B--2---:R-:W2:Y:S01]  /*2290*/  MUFU.RCP R34, R34 ;  /* 0x0000002200227308 */ /* 0x004ea20000001000 */
[----:B---3--:R-:W-:Y:S01]  /*22a0*/  IMAD.MOV.U32 R4, RZ, RZ, RZ ;  /* 0x000000ffff047224 */ /* 0x008fe200078e00ff */
[----:B------:R-:W-:Y:S01]  /*22b0*/  LEA R27, R27, UR4, 0x2 ;  /* 0x000000041b1b7c11 */ /* 0x000fe2000f8e10ff */
[----:B----4-:R-:W-:-:S05]  /*22c0*/  IMAD R35, R35, R5, RZ ;  /* 0x0000000523237224 */ /* 0x010fca00078e02ff */
[----:B------:R-:W-:Y:S02]  /*22d0*/  @P1 IADD3 R33, PT, PT, R33, 0x1, RZ ;  /* 0x0000000121211810 */ /* 0x000fe40007ffe0ff */
[----:B------:R-:W-:Y:S01]  /*22e0*/  @!P2 LOP3.LUT R33, RZ, R24, RZ, 0x33, !PT ;  /* 0x00000018ff21a212 */ /* 0x000fe200078e33ff */
[----:B------:R-:W-:Y:S01]  /*22f0*/  IMAD.HI.U32 R4, R5, R35, R4 ;  /* 0x0000002305047227 */ /* 0x000fe200078e0004 */
[----:B------:R-:W-:Y:S01]  /*2300*/  ISETP.NE.U32.AND P2, PT, R10, RZ, PT ;  /* 0x000000ff0a00720c */ /* 0x000fe20003f45070 */
[----:B------:R3:W4:Y:S04]  /*2310*/  LDC R35, c[0x0][R27+0x388] ;  /* 0x0000e2001b237b82 */ /* 0x0007280000000800 */
[----:B------:R-:W-:-:S04]  /*2320*/  IMAD.HI.U32 R36, R4, R33, RZ ;  /* 0x0000002104247227 */ /* 0x000fc800078e00ff */
[----:B--2---:R-:W-:Y:S01]  /*2330*/  VIADD R4, R34, 0xffffffe ;  /* 0x0ffffffe22047836 */ /* 0x004fe20000000000 */
[----:B------:R-:W-:Y:S01]  /*2340*/  IADD3 R37, PT, PT, -R36, RZ, RZ ;  /* 0x000000ff24257210 */ /* 0x000fe20007ffe1ff */
[C---:B------:R-:W-:Y:S01]  /*2350*/  VIADD R34, R2.reuse, 0xfffffff9 ;  /* 0xfffffff902227836 */ /* 0x040fe20000000000 */
[----:B------:R-:W-:Y:S01]  /*2360*/  IADD3 R2, PT, PT, R2, -0x8, RZ ;  /* 0xfffffff802027810 */ /* 0x000fe20007ffe0ff */
[----:B------:R2:W5:Y:S01]  /*2370*/  F2I.FTZ.U32.TRUNC.NTZ R5, R4 ;  /* 0x0000000400057305 */ /* 0x000562000021f000 */
[----:B---3--:R-:W3:Y:S01]  /*2380*/  LDC R27, c[0x0][R27+0x3ec] ;  /* 0x0000fb001b1b7b82 */ /* 0x008ee20000000800 */
[----:B------:R-:W-:Y:S01]  /*2390*/  IMAD R37, R10, R37, R33 ;  /* 0x000000250a257224 */ /* 0x000fe200078e0221 */
[----:B------:R-:W-:-:S04]  /*23a0*/  LEA R34, R34, UR4, 0x2 ;  /* 0x0000000422227c11 */ /* 0x000fc8000f8e10ff */
[----:B------:R-:W-:Y:S01]  /*23b0*/  ISETP.GE.U32.AND P0, PT, R37, R10, PT ;  /* 0x0000000a2500720c */ /* 0x000fe20003f06070 */
[----:B--2---:R-:W-:-:S12]  /*23c0*/  IMAD.MOV.U32 R4, RZ, RZ, RZ ;  /* 0x000000ffff047224 */ /* 0x004fd800078e00ff */
[----:B------:R-:W-:Y:S02]  /*23d0*/  @P0 IADD3 R37, PT, PT, -R10, R37, RZ ;  /* 0x000000250a250210 */ /* 0x000fe40007ffe1ff */
[----:B------:R-:W-:Y:S02]  /*23e0*/  @P0 IADD3 R36, PT, PT, R36, 0x1, RZ ;  /* 0x0000000124240810 */ /* 0x000fe40007ffe0ff */
[----:B------:R-:W-:Y:S01]  /*23f0*/  ISETP.GE.U32.AND P1, PT, R37, R10, PT ;  /* 0x0000000a2500720c */ /* 0x000fe20003f26070 */
[----:B------:R-:W-:-:S04]  /*2400*/  IMAD.MOV R37, RZ, RZ, -R31 ;  /* 0x000000ffff257224 */ /* 0x000fc800078e0a1f */
[----:B-----5:R-:W-:-:S04]  /*2410*/  IMAD R37, R37, R5, RZ ;  /* 0x0000000525257224 */ /* 0x020fc800078e02ff */
[----:B------:R-:W-:Y:S02]  /*2420*/  IMAD.HI.U32 R5, R5, R37, R4 ;  /* 0x0000002505057227 */ /* 0x000fe400078e0004 */
[----:B------:R2:W5:Y:S01]  /*2430*/  LDC R37, c[0x0][R34+0x388] ;  /* 0x0000e20022257b82 */ /* 0x0005620000000800 */
[----:B----4-:R-:W4:Y:S01]  /*2440*/  I2F.U32.RP R39, R35 ;  /* 0x0000002300277306 */ /* 0x010f220000209000 */
[----:B------:R-:W-:Y:S01]  /*2450*/  @P1 IADD3 R36, PT, PT, R36, 0x1, RZ ;  /* 0x0000000124241810 */ /* 0x000fe20007ffe0ff */
[----:B------:R-:W-:Y:S01]  /*2460*/  IMAD.MOV R45, RZ, RZ, -R35 ;  /* 0x000000ffff2d7224 */ /* 0x000fe200078e0a23 */
[----:B------:R-:W-:Y:S02]  /*2470*/  @!P2 LOP3.LUT R36, RZ, R10, RZ, 0x33, !PT ;  /* 0x0000000aff24a212 */ /* 0x000fe400078e33ff */
[----:B------:R-:W-:Y:S02]  /*2480*/  ISETP.NE.U32.AND P2, PT, R31, RZ, PT ;  /* 0x000000ff1f00720c */ /* 0x000fe40003f45070 */
[----:B--2---:R-:W2:Y:S01]  /*2490*/  LDC R34, c[0x0][R34+0x3ec] ;  /* 0x0000fb0022227b82 */ /* 0x004ea20000000800 */
[----:B------:R-:W-:-:S05]  /*24a0*/  IMAD.HI.U32 R38, R5, R36, RZ ;  /* 0x0000002405267227 */ /* 0x000fca00078e00ff */
[----:B------:R-:W-:Y:S01]  /*24b0*/  IADD3 R4, PT, PT, -R38, RZ, RZ ;  /* 0x000000ff26047210 */ /* 0x000fe20007ffe1ff */
[----:B----4-:R-:W4:Y:S04]  /*24c0*/  MUFU.RCP R39, R39 ;  /* 0x0000002700277308 */ /* 0x010f280000001000 */
[----:B------:R-:W-:-:S05]  /*24d0*/  IMAD R4, R31, R4, R36 ;  /* 0x000000041f047224 */ /* 0x000fca00078e0224 */
[----:B------:R-:W-:Y:S01]  /*24e0*/  ISETP.GE.U32.AND P0, PT, R4, R31, PT ;  /* 0x0000001f0400720c */ /* 0x000fe20003f06070 */
[----:B----4-:R-:W-:Y:S01]  /*24f0*/  VIADD R5, R39, 0xffffffe ;  /* 0x0ffffffe27057836 */ /* 0x010fe20000000000 */
[----:B------:R-:W-:-:S11]  /*2500*/  LEA R39, R2, UR4, 0x2 ;  /* 0x0000000402277c11 */ /* 0x000fd6000f8e10ff */
[----:B------:R-:W-:Y:S01]  /*2510*/  @P0 IADD3 R4, PT, PT, -R31, R4, RZ ;  /* 0x000000041f040210 */ /* 0x000fe20007ffe1ff */
[----:B------:R-:W-:Y:S01]  /*2520*/  @P0 VIADD R38, R38, 0x1 ;  /* 0x0000000126260836 */ /* 0x000fe20000000000 */
[----:B------:R4:W0:Y:S01]  /*2530*/  LDC R40, c[0x0][R39+0x388] ;  /* 0x0000e20027287b82 */ /* 0x0008220000000800 */
[----:B------:R-:W1:Y:S01]  /*2540*/  F2I.FTZ.U32.TRUNC.NTZ R5, R5 ;  /* 0x0000000500057305 */ /* 0x000e62000021f000 */
[----:B------:R-:W-:Y:S01]  /*2550*/  ISETP.GE.U32.AND P1, PT, R4, R31, PT ;  /* 0x0000001f0400720c */ /* 0x000fe20003f26070 */
[----:B------:R-:W-:-:S05]  /*2560*/  IMAD.MOV.U32 R4, RZ, RZ, RZ ;  /* 0x000000ffff047224 */ /* 0x000fca00078e00ff */
[----:B----4-:R-:W4:Y:S01]  /*2570*/  LDC R39, c[0x0][R39+0x3ec] ;  /* 0x0000fb0027277b82 */ /* 0x010f220000000800 */
[----:B-----5:R-:W5:Y:S06]  /*2580*/  I2F.U32.RP R43, R37 ;  /* 0x00000025002b7306 */ /* 0x020f6c0000209000 */
[----:B------:R-:W-:Y:S01]  /*2590*/  @P1 IADD3 R38, PT, PT, R38, 0x1, RZ ;  /* 0x0000000126261810 */ /* 0x000fe20007ffe0ff */
[----:B-1----:R-:W-:Y:S01]  /*25a0*/  IMAD R45, R45, R5, RZ ;  /* 0x000000052d2d7224 */ /* 0x002fe200078e02ff */
[----:B------:R-:W-:Y:S02]  /*25b0*/  @!P2 LOP3.LUT R38, RZ, R31, RZ, 0x33, !PT ;  /* 0x0000001fff26a212 */ /* 0x000fe400078e33ff */
[----:B------:R-:W-:Y:S01]  /*25c0*/  ISETP.NE.U32.AND P2, PT, R35, RZ, PT ;  /* 0x000000ff2300720c */ /* 0x000fe20003f45070 */
[----:B------:R-:W-:Y:S01]  /*25d0*/  IMAD.HI.U32 R5, R5, R45, R4 ;  /* 0x0000002d05057227 */ /* 0x000fe200078e0004 */
[----:B-----5:R-:W1:Y:S05]  /*25e0*/  MUFU.RCP R43, R43 ;  /* 0x0000002b002b7308 */ /* 0x020e6a0000001000 */
[----:B------:R-:W-:-:S05]  /*25f0*/  IMAD.HI.U32 R42, R5, R38, RZ ;  /* 0x00000026052a7227 */ /* 0x000fca00078e00ff */
[----:B------:R-:W-:-:S05]  /*2600*/  IADD3 R4, PT, PT, -R42, RZ, RZ ;  /* 0x000000ff2a047210 */ /* 0x000fca0007ffe1ff */
[----:B------:R-:W-:-:S05]  /*2610*/  IMAD R4, R35, R4, R38 ;  /* 0x0000000423047224 */ /* 0x000fca00078e0226 */
[----:B------:R-:W-:Y:S01]  /*2620*/  ISETP.GE.U32.AND P0, PT, R4, R35, PT ;  /* 0x000000230400720c */ /* 0x000fe20003f06070 */
[----:B-1----:R-:W-:-:S06]  /*2630*/  VIADD R5, R43, 0xffffffe ;  /* 0x0ffffffe2b057836 */ /* 0x002fcc0000000000 */
[----:B------:R-:W1:Y:S06]  /*2640*/  F2I.FTZ.U32.TRUNC.NTZ R5, R5 ;  /* 0x0000000500057305 */ /* 0x000e6c000021f000 */
[----:B------:R-:W-:Y:S02]  /*2650*/  @P0 IADD3 R4, PT, PT, -R35, R4, RZ ;  /* 0x0000000423040210 */ /* 0x000fe40007ffe1ff */
[----:B0-----:R-:W0:Y:S01]  /*2660*/  I2F.U32.RP R45, R40 ;  /* 0x00000028002d7306 */ /* 0x001e220000209000 */
[----:B------:R-:W-:Y:S02]  /*2670*/  @P0 IADD3 R42, PT, PT, R42, 0x1, RZ ;  /* 0x000000012a2a0810 */ /* 0x000fe40007ffe0ff */
[----:B------:R-:W-:Y:S01]  /*2680*/  ISETP.GE.U32.AND P1, PT, R4, R35, PT ;  /* 0x000000230400720c */ /* 0x000fe20003f26070 */
[----:B------:R-:W-:-:S04]  /*2690*/  IMAD.MOV R4, RZ, RZ, -R37 ;  /* 0x000000ffff047224 */ /* 0x000fc800078e0a25 */
[----:B-1----:R-:W-:Y:S02]  /*26a0*/  IMAD R43, R4, R5, RZ ;  /* 0x00000005042b7224 */ /* 0x002fe400078e02ff */
[----:B------:R-:W-:-:S05]  /*26b0*/  HFMA2 R4, -RZ, RZ, 0, 0 ;  /* 0x00000000ff047431 */ /* 0x000fca00000001ff */
[----:B------:R-:W-:Y:S01]  /*26c0*/  IMAD.HI.U32 R43, R5, R43, R4 ;  /* 0x0000002b052b7227 */ /* 0x000fe200078e0004 */
[----:B0-----:R-:W0:Y:S03]  /*26d0*/  MUFU.RCP R45, R45 ;  /* 0x0000002d002d7308 */ /* 0x001e260000001000 */
[----:B------:R-:W-:Y:S01]  /*26e0*/  @P1 VIADD R42, R42, 0x1 ;  /* 0x000000012a2a1836 */ /* 0x000fe20000000000 */
[----:B------:R-:W-:Y:S02]  /*26f0*/  @!P2 LOP3.LUT R42, RZ, R35, RZ, 0x33, !PT ;  /* 0x00000023ff2aa212 */ /* 0x000fe400078e33ff */
[----:B------:R-:W-:-:S03]  /*2700*/  ISETP.NE.U32.AND P2, PT, R37, RZ, PT ;  /* 0x000000ff2500720c */ /* 0x000fc60003f45070 */
[----:B------:R-:W-:-:S04]  /*2710*/  IMAD.HI.U32 R43, R43, R42, RZ ;  /* 0x0000002a2b2b7227 */ /* 0x000fc800078e00ff */
[----:B------:R-:W-:-:S04]  /*2720*/  IMAD.MOV R4, RZ, RZ, -R43 ;  /* 0x000000ffff047224 */ /* 0x000fc800078e0a2b */
[----:B------:R-:W-:Y:S01]  /*2730*/  IMAD R4, R37, R4, R42 ;  /* 0x0000000425047224 */ /* 0x000fe200078e022a */
[----:B0-----:R-:W-:Y:S02]  /*2740*/  IADD3 R5, PT, PT, R45, 0xffffffe, RZ ;  /* 0x0ffffffe2d057810 */ /* 0x001fe40007ffe0ff */
[----:B------:R-:W-:Y:S02]  /*2750*/  IADD3 R45, PT, PT, RZ, -R40, RZ ;  /* 0x80000028ff2d7210 */ /* 0x000fe40007ffe0ff */
[C---:B------:R-:W-:Y:S02]  /*2760*/  ISETP.GE.U32.AND P0, PT, R4.reuse, R37, PT ;  /* 0x000000250400720c */ /* 0x040fe40003f06070 */
[----:B------:R-:W0:Y:S11]  /*2770*/  F2I.FTZ.U32.TRUNC.NTZ R5, R5 ;  /* 0x0000000500057305 */ /* 0x000e36000021f000 */
[----:B------:R-:W-:-:S02]  /*2780*/  @P0 IMAD.IADD R4, R4, 0x1, -R37 ;  /* 0x0000000104040824 */ /* 0x000fc400078e0a25 */
[----:B------:R-:W-:Y:S02]  /*2790*/  @P0 VIADD R43, R43, 0x1 ;  /* 0x000000012b2b0836 */ /* 0x000fe40000000000 */
[----:B0-----:R-:W-:Y:S01]  /*27a0*/  IMAD R45, R45, R5, RZ ;  /* 0x000000052d2d7224 */ /* 0x001fe200078e02ff */
        /* <DEDUP_REMOVED lines=40> */
[----:B----4-:R-:W-:Y:S01]  /*2a30*/  IMAD R23, R23, R39, R34 ;  /* 0x0000002717177224 */ /* 0x010fe200078e0222 */
[----:B------:R-:W-:Y:S06]  /*2a40*/  @P0 BRA `(.L_x_1420) ;  /* 0xfffffff000cc0947 */ /* 0x000fec000383ffff */
[----:B------:R-:W-:Y:S05]  /*2a50*/  BSYNC.RECONVERGENT B1 ;  /* 0x0000000000017941 */ /* 0x000fea0003800200 */
.L_x_1419:
[----:B------:R-:W-:-:S09]  /*2a60*/  UISETP.NE.AND UP0, UPT, UR40, URZ, UPT ;  /* 0x000000ff2800728c */ /* 0x000fd2000bf05270 */
[----:B------:R-:W-:Y:S05]  /*2a70*/  BRA.U !UP0, `(.L_x_1418) ;  /* 0x0000000908f47547 */ /* 0x000fea000b800000 */
[----:B------:R-:W-:Y:S01]  /*2a80*/  UISETP.GE.U32.AND UP0, UPT, UR42, 0x3, UPT ;  /* 0x000000032a00788c */ /* 0x000fe2000bf06070 */
[----:B------:R-:W-:-:S08]  /*2a90*/  ISETP.NE.AND P0, PT, R26, 0x1, PT ;  /* 0x000000011a00780c */ /* 0x000fd00003f05270 */
        /* <DEDUP_REMOVED lines=47> */
[----:B------:R-:W-:-:S04]  /*2d90*/  IMAD.HI.U32 R24, R4, R13, RZ ;  /* 0x0000000d04187227 */ /* 0x000fc800078e00ff */
[----:B0-----:R-:W-:Y:S01]  /*2da0*/  VIADD R4, R31, 0xffffffe ;  /* 0x0ffffffe1f047836 */ /* 0x001fe20000000000 */
[----:B------:R-:W-:Y:S01]  /*2db0*/  IADD3 R25, PT, PT, -R24, RZ, RZ ;  /* 0x000000ff18197210 */ /* 0x000fe20007ffe1ff */
[----:B-----5:R-:W0:Y:S04]  /*2dc0*/  I2F.U32.RP R31, R12 ;  /* 0x0000000c001f7306 */ /* 0x020e280000209000 */
[----:B------:R-:W-:-:S04]  /*2dd0*/  IMAD R25, R6, R25, R13 ;  /* 0x0000001906197224 */ /* 0x000fc800078e020d */
[----:B------:R3:W5:Y:S01]  /*2de0*/  F2I.FTZ.U32.TRUNC.NTZ R5, R4 ;  /* 0x0000000400057305 */ /* 0x000762000021f000 */
[----:B------:R-:W-:-:S07]  /*2df0*/  ISETP.GE.U32.AND P1, PT, R25, R6, PT ;  /* 0x000000061900720c */ /* 0x000fce0003f26070 */
[----:B0-----:R-:W0:Y:S01]  /*2e00*/  MUFU.RCP R31, R31 ;  /* 0x0000001f001f7308 */ /* 0x001e220000001000 */
[----:B---3--:R-:W-:-:S05]  /*2e10*/  HFMA2 R4, -RZ, RZ, 0, 0 ;  /* 0x00000000ff047431 */ /* 0x008fca00000001ff */
[----:B------:R-:W-:Y:S02]  /*2e20*/  @P1 IADD3 R25, PT, PT, -R6, R25, RZ ;  /* 0x0000001906191210 */ /* 0x000fe40007ffe1ff */
[----:B------:R-:W-:Y:S02]  /*2e30*/  @P1 IADD3 R24, PT, PT, R24, 0x1, RZ ;  /* 0x0000000118181810 */ /* 0x000fe40007ffe0ff */
[----:B------:R-:W-:Y:S01]  /*2e40*/  ISETP.GE.U32.AND P2, PT, R25, R6, PT ;  /* 0x000000061900720c */ /* 0x000fe20003f46070 */
[----:B------:R-:W-:-:S04]  /*2e50*/  IMAD.MOV R25, RZ, RZ, -R9 ;  /* 0x000000ffff197224 */ /* 0x000fc800078e0a09 */
[----:B-----5:R-:W-:-:S04]  /*2e60*/  IMAD R25, R25, R5, RZ ;  /* 0x0000000519197224 */ /* 0x020fc800078e02ff */
[----:B------:R-:W-:-:S04]  /*2e70*/  IMAD.HI.U32 R5, R5, R25, R4 ;  /* 0x0000001905057227 */ /* 0x000fc800078e0004 */
[----:B------:R-:W-:Y:S01]  /*2e80*/  @P2 VIADD R24, R24, 0x1 ;  /* 0x0000000118182836 */ /* 0x000fe20000000000 */
[----:B------:R-:W-:Y:S02]  /*2e90*/  @!P3 LOP3.LUT R24, RZ, R6, RZ, 0x33, !PT ;  /* 0x00000006ff18b212 */ /* 0x000fe400078e33ff */
[----:B------:R-:W-:-:S03]  /*2ea0*/  ISETP.NE.U32.AND P3, PT, R9, RZ, PT ;  /* 0x000000ff0900720c */ /* 0x000fc60003f65070 */
[----:B------:R-:W-:Y:S01]  /*2eb0*/  IMAD.HI.U32 R25, R5, R24, RZ ;  /* 0x0000001805197227 */ /* 0x000fe200078e00ff */
[----:B0-----:R-:W-:-:S03]  /*2ec0*/  IADD3 R5, PT, PT, R31, 0xffffffe, RZ ;  /* 0x0ffffffe1f057810 */ /* 0x001fc60007ffe0ff */
[----:B------:R-:W-:-:S03]  /*2ed0*/  IMAD.MOV R4, RZ, RZ, -R25 ;  /* 0x000000ffff047224 */ /* 0x000fc600078e0a19 */
[----:B------:R-:W0:Y:S01]  /*2ee0*/  F2I.FTZ.U32.TRUNC.NTZ R5, R5 ;  /* 0x0000000500057305 */ /* 0x000e22000021f000 */
[----:B------:R-:W-:-:S05]  /*2ef0*/  IMAD R4, R9, R4, R24 ;  /* 0x0000000409047224 */ /* 0x000fca00078e0218 */
[----:B------:R-:W-:-:S13]  /*2f00*/  ISETP.GE.U32.AND P1, PT, R4, R9, PT ;  /* 0x000000090400720c */ /* 0x000fda0003f26070 */
[----:B------:R-:W-:Y:S02]  /*2f10*/  @P1 IMAD.IADD R4, R4, 0x1, -R9 ;  /* 0x0000000104041824 */ /* 0x000fe400078e0a09 */
        /* <DEDUP_REMOVED lines=31> */
.L_x_1421:
        /* <DEDUP_REMOVED lines=56> */
.L_x_1422:
        /* <DEDUP_REMOVED lines=28> */
.L_x_1418:
[----:B------:R-:W0:Y:S02]  /*3650*/  LDCU UR4, c[0x0][0x4c4] ;  /* 0x00009880ff0477ac */ /* 0x000e240008000800 */
[----:B0-----:R-:W-:Y:S02]  /*3660*/  IMAD R22, R22, UR4, R23 ;  /* 0x0000000416167c24 */ /* 0x001fe4000f8e0217 */
[----:B------:R-:W-:-:S07]  /*3670*/  HFMA2 R23, -RZ, RZ, 0, 0 ;  /* 0x00000000ff177431 */ /* 0x000fce00000001ff */
.L_x_1417:
[----:B------:R-:W-:Y:S05]  /*3680*/  BSYNC.RECONVERGENT B0 ;  /* 0x0000000000007941 */ /* 0x000fea0003800200 */
.L_x_1416:
[----:B------:R-:W-:Y:S01]  /*3690*/  ISETP.GE.AND P0, PT, R15, 0x3, PT ;  /* 0x000000030f00780c */ /* 0x000fe20003f06270 */
[----:B------:R-:W-:Y:S01]  /*36a0*/  BSSY.RECONVERGENT B0, `(.L_x_1423) ;  /* 0x00001a0000007945 */ /* 0x000fe20003800200 */
[----:B------:R-:W-:-:S11]  /*36b0*/  CS2R R24, SRZ ;  /* 0x0000000000187805 */ /* 0x000fd6000001ff00 */
        /* <DEDUP_REMOVED lines=14> */
.L_x_1427:
        /* <DEDUP_REMOVED lines=20> */
[----:B-1----:R-:W-:Y:S02]  /*38e0*/  IMAD.MOV.U32 R4, RZ, RZ, RZ ;  /* 0x000000ffff047224 */ /* 0x002fe400078e00ff */
[----:B---3--:R-:W-:-:S04]  /*38f0*/  IMAD R13, R13, R5, RZ ;  /* 0x000000050d0d7224 */ /* 0x008fc800078e02ff */
[----:B------:R-:W-:Y:S02]  /*3900*/  IMAD.HI.U32 R6, R5, R13, R4 ;  /* 0x0000000d05067227 */ /* 0x000fe400078e0004 */
[----:B------:R1:W3:Y:S02]  /*3910*/  LDC R13, c[0x0][R12+0x388] ;  /* 0x0000e2000c0d7b82 */ /* 0x0002e40000000800 */
[----:B------:R-:W-:Y:S02]  /*3920*/  VIADD R4, R31, 0xffffffe ;  /* 0x0ffffffe1f047836 */ /* 0x000fe40000000000 */
[----:B------:R-:W-:Y:S02]  /*3930*/  IMAD.HI.U32 R6, R6, R25, RZ ;  /* 0x0000001906067227 */ /* 0x000fe400078e00ff */
[----:B------:R4:W5:Y:S02]  /*3940*/  F2I.FTZ.U32.TRUNC.NTZ R5, R4 ;  /* 0x0000000400057305 */ /* 0x000964000021f000 */
[----:B------:R-:W-:Y:S01]  /*3950*/  IMAD.MOV R31, RZ, RZ, -R11 ;  /* 0x000000ffff1f7224 */ /* 0x000fe200078e0a0b */
[----:B------:R-:W-:Y:S01]  /*3960*/  IADD3 R27, PT, PT, -R6, RZ, RZ ;  /* 0x000000ff061b7210 */ /* 0x000fe20007ffe1ff */
[----:B-1----:R-:W1:Y:S04]  /*3970*/  LDC R12, c[0x0][R12+0x3ec] ;  /* 0x0000fb000c0c7b82 */ /* 0x002e680000000800 */
[----:B------:R-:W-:-:S02]  /*3980*/  IMAD R27, R10, R27, R25 ;  /* 0x0000001b0a1b7224 */ /* 0x000fc400078e0219 */
[----:B----4-:R-:W-:-:S03]  /*3990*/  IMAD.MOV.U32 R4, RZ, RZ, RZ ;  /* 0x000000ffff047224 */ /* 0x010fc600078e00ff */
[----:B------:R-:W-:Y:S01]  /*39a0*/  ISETP.GE.U32.AND P0, PT, R27, R10, PT ;  /* 0x0000000a1b00720c */ /* 0x000fe20003f06070 */
[----:B-----5:R-:W-:-:S04]  /*39b0*/  IMAD R31, R31, R5, RZ ;  /* 0x000000051f1f7224 */ /* 0x020fc800078e02ff */
[----:B------:R-:W-:-:S08]  /*39c0*/  IMAD.HI.U32 R5, R5, R31, R4 ;  /* 0x0000001f05057227 */ /* 0x000fd000078e0004 */
[----:B------:R-:W-:Y:S01]  /*39d0*/  @P0 IADD3 R27, PT, PT, -R10, R27, RZ ;  /* 0x0000001b0a1b0210 */ /* 0x000fe20007ffe1ff */
[----:B------:R-:W-:-:S03]  /*39e0*/  @P0 VIADD R6, R6, 0x1 ;  /* 0x0000000106060836 */ /* 0x000fc60000000000 */
[----:B------:R-:W-:Y:S02]  /*39f0*/  ISETP.GE.U32.AND P1, PT, R27, R10, PT ;  /* 0x0000000a1b00720c */ /* 0x000fe40003f26070 */
[----:B------:R-:W-:-:S04]  /*3a00*/  IADD3 R27, PT, PT, R8, -0x4, RZ ;  /* 0xfffffffc081b7810 */ /* 0x000fc80007ffe0ff */
[----:B------:R-:W-:-:S04]  /*3a10*/  LEA R27, R27, UR4, 0x2 ;  /* 0x000000041b1b7c11 */ /* 0x000fc8000f8e10ff */
[----:B------:R4:W5:Y:S01]  /*3a20*/  LDC R31, c[0x0][R27+0x388] ;  /* 0x0000e2001b1f7b82 */ /* 0x0009620000000800 */
[----:B---3--:R-:W3:Y:S02]  /*3a30*/  I2F.U32.RP R32, R13 ;  /* 0x0000000d00207306 */ /* 0x008ee40000209000 */
[----:B------:R-:W-:Y:S01]  /*3a40*/  @P1 IADD3 R6, PT, PT, R6, 0x1, RZ ;  /* 0x0000000106061810 */ /* 0x000fe20007ffe0ff */
[----:B------:R-:W-:Y:S01]  /*3a50*/  IMAD.MOV R37, RZ, RZ, -R13 ;  /* 0x000000ffff257224 */ /* 0x000fe200078e0a0d */
[----:B------:R-:W-:Y:S02]  /*3a60*/  @!P2 LOP3.LUT R6, RZ, R10, RZ, 0x33, !PT ;  /* 0x0000000aff06a212 */ /* 0x000fe400078e33ff */
[----:B------:R-:W-:Y:S01]  /*3a70*/  ISETP.NE.U32.AND P2, PT, R11, RZ, PT ;  /* 0x000000ff0b00720c */ /* 0x000fe20003f45070 */
[----:B----4-:R-:W4:Y:S02]  /*3a80*/  LDC R27, c[0x0][R27+0x3ec] ;  /* 0x0000fb001b1b7b82 */ /* 0x010f240000000800 */
[----:B------:R-:W-:-:S05]  /*3a90*/  IMAD.HI.U32 R2, R5, R6, RZ ;  /* 0x0000000605027227 */ /* 0x000fca00078e00ff */
[----:B------:R-:W-:Y:S01]  /*3aa0*/  IADD3 R4, PT, PT, -R2, RZ, RZ ;  /* 0x000000ff02047210 */ /* 0x000fe20007ffe1ff */
[----:B---3--:R-:W3:Y:S04]  /*3ab0*/  MUFU.RCP R32, R32 ;  /* 0x0000002000207308 */ /* 0x008ee80000001000 */
[----:B------:R-:W-:-:S05]  /*3ac0*/  IMAD R4, R11, R4, R6 ;  /* 0x000000040b047224 */ /* 0x000fca00078e0206 */
[----:B------:R-:W-:Y:S01]  /*3ad0*/  ISETP.GE.U32.AND P0, PT, R4, R11, PT ;  /* 0x0000000b0400720c */ /* 0x000fe20003f06070 */
[----:B---3--:R-:W-:Y:S02]  /*3ae0*/  VIADD R5, R32, 0xffffffe ;  /* 0x0ffffffe20057836 */ /* 0x008fe40000000000 */
[----:B------:R-:W-:-:S10]  /*3af0*/  VIADD R32, R8, 0xfffffffb ;  /* 0xfffffffb08207836 */ /* 0x000fd40000000000 */
[----:B------:R-:W-:Y:S02]  /*3b00*/  @P0 IADD3 R4, PT, PT, -R11, R4, RZ ;  /* 0x000000040b040210 */ /* 0x000fe40007ffe1ff */
[----:B------:R-:W-:Y:S01]  /*3b10*/  @P0 IADD3 R2, PT, PT, R2, 0x1, RZ ;  /* 0x0000000102020810 */ /* 0x000fe20007ffe0ff */
[----:B------:R-:W3:Y:S01]  /*3b20*/  F2I.FTZ.U32.TRUNC.NTZ R5, R5 ;  /* 0x0000000500057305 */ /* 0x000ee2000021f000 */
[----:B------:R-:W-:Y:S01]  /*3b30*/  ISETP.GE.U32.AND P1, PT, R4, R11, PT ;  /* 0x0000000b0400720c */ /* 0x000fe20003f26070 */
[----:B------:R-:W-:Y:S01]  /*3b40*/  IMAD.MOV.U32 R4, RZ, RZ, RZ ;  /* 0x000000ffff047224 */ /* 0x000fe200078e00ff */
[----:B------:R-:W-:-:S04]  /*3b50*/  LEA R32, R32, UR4, 0x2 ;  /* 0x0000000420207c11 */ /* 0x000fc8000f8e10ff */
[----:B------:R0:W2:Y:S01]  /*3b60*/  LDC R34, c[0x0][R32+0x388] ;  /* 0x0000e20020227b82 */ /* 0x0000a20000000800 */
[----:B-----5:R-:W5:Y:S01]  /*3b70*/  I2F.U32.RP R33, R31 ;  /* 0x0000001f00217306 */ /* 0x020f620000209000 */
[----:B------:R-:W-:-:S05]  /*3b80*/  IMAD.MOV R39, RZ, RZ, -R31 ;  /* 0x000000ffff277224 */ /* 0x000fca00078e0a1f */
[----:B------:R-:W-:Y:S01]  /*3b90*/  @P1 IADD3 R2, PT, PT, R2, 0x1, RZ ;  /* 0x0000000102021810 */ /* 0x000fe20007ffe0ff */
[----:B---3--:R-:W-:Y:S01]  /*3ba0*/  IMAD R37, R37, R5, RZ ;  /* 0x0000000525257224 */ /* 0x008fe200078e02ff */
[----:B------:R-:W-:Y:S01]  /*3bb0*/  @!P2 LOP3.LUT R2, RZ, R11, RZ, 0x33, !PT ;  /* 0x0000000bff02a212 */ /* 0x000fe200078e33ff */
[----:B0-----:R-:W0:Y:S01]  /*3bc0*/  LDC R32, c[0x0][R32+0x3ec] ;  /* 0x0000fb0020207b82 */ /* 0x001e220000000800 */
[----:B------:R-:W-:Y:S01]  /*3bd0*/  ISETP.NE.U32.AND P2, PT, R13, RZ, PT ;  /* 0x000000ff0d00720c */ /* 0x000fe20003f45070 */
[----:B------:R-:W-:Y:S01]  /*3be0*/  IMAD.HI.U32 R5, R5, R37, R4 ;  /* 0x0000002505057227 */ /* 0x000fe200078e0004 */
[----:B-----5:R-:W3:Y:S05]  /*3bf0*/  MUFU.RCP R33, R33 ;  /* 0x0000002100217308 */ /* 0x020eea0000001000 */
[----:B------:R-:W-:-:S05]  /*3c00*/  IMAD.HI.U32 R36, R5, R2, RZ ;  /* 0x0000000205247227 */ /* 0x000fca00078e00ff */
[----:B------:R-:W-:-:S05]  /*3c10*/  IADD3 R4, PT, PT, -R36, RZ, RZ ;  /* 0x000000ff24047210 */ /* 0x000fca0007ffe1ff */
[----:B------:R-:W-:-:S05]  /*3c20*/  IMAD R4, R13, R4, R2 ;  /* 0x000000040d047224 */ /* 0x000fca00078e0202 */
[----:B------:R-:W-:Y:S01]  /*3c30*/  ISETP.GE.U32.AND P0, PT, R4, R13, PT ;  /* 0x0000000d0400720c */ /* 0x000fe20003f06070 */
[----:B---3--:R-:W-:-:S06]  /*3c40*/  VIADD R5, R33, 0xffffffe ;  /* 0x0ffffffe21057836 */ /* 0x008fcc0000000000 */
[----:B------:R-:W3:Y:S06]  /*3c50*/  F2I.FTZ.U32.TRUNC.NTZ R5, R5 ;  /* 0x0000000500057305 */ /* 0x000eec000021f000 */
[----:B------:R-:W-:Y:S01]  /*3c60*/  @P0 IADD3 R4, PT, PT, -R13, R4, RZ ;  /* 0x000000040d040210 */ /* 0x000fe20007ffe1ff */
[----:B------:R-:W-:Y:S01]  /*3c70*/  @P0 VIADD R36, R36, 0x1 ;  /* 0x0000000124240836 */ /* 0x000fe20000000000 */
[----:B--2---:R-:W2:Y:S01]  /*3c80*/  I2F.U32.RP R37, R34 ;  /* 0x0000002200257306 */ /* 0x004ea20000209000 */
[----:B------:R-:W-:Y:S01]  /*3c90*/  IMAD.MOV R41, RZ, RZ, -R34 ;  /* 0x000000ffff297224 */ /* 0x000fe200078e0a22 */
[----:B------:R-:W-:-:S02]  /*3ca0*/  ISETP.GE.U32.AND P1, PT, R4, R13, PT ;  /* 0x0000000d0400720c */ /* 0x000fc40003f26070 */
[----:B------:R-:W-:Y:S01]  /*3cb0*/  IADD3 R4, PT, PT, R8, -0x6, RZ ;  /* 0xfffffffa08047810 */ /* 0x000fe20007ffe0ff */
[----:B---3--:R-:W-:-:S03]  /*3cc0*/  IMAD R39, R39, R5, RZ ;  /* 0x0000000527277224 */ /* 0x008fc600078e02ff */
[----:B------:R-:W-:Y:S01]  /*3cd0*/  LEA R33, R4, UR4, 0x2 ;  /* 0x0000000404217c11 */ /* 0x000fe2000f8e10ff */
[----:B------:R-:W-:-:S03]  /*3ce0*/  IMAD.MOV.U32 R4, RZ, RZ, RZ ;  /* 0x000000ffff047224 */ /* 0x000fc600078e00ff */
[----:B------:R3:W5:Y:S01]  /*3cf0*/  LDC R38, c[0x0][R33+0x388] ;  /* 0x0000e20021267b82 */ /* 0x0007620000000800 */
[----:B------:R-:W-:Y:S02]  /*3d00*/  IMAD.HI.U32 R5, R5, R39, R4 ;  /* 0x0000002705057227 */ /* 0x000fe400078e0004 */
[----:B------:R-:W-:Y:S01]  /*3d10*/  @P1 IADD3 R36, PT, PT, R36, 0x1, RZ ;  /* 0x0000000124241810 */ /* 0x000fe20007ffe0ff */
[----:B--2---:R-:W2:Y:S01]  /*3d20*/  MUFU.RCP R37, R37 ;  /* 0x0000002500257308 */ /* 0x004ea20000001000 */
[----:B------:R-:W-:Y:S02]  /*3d30*/  @!P2 LOP3.LUT R36, RZ, R13, RZ, 0x33, !PT ;  /* 0x0000000dff24a212 */ /* 0x000fe400078e33ff */
[----:B------:R-:W-:Y:S01]  /*3d40*/  ISETP.NE.U32.AND P2, PT, R31, RZ, PT ;  /* 0x000000ff1f00720c */ /* 0x000fe20003f45070 */
[----:B---3--:R-:W3:Y:S02]  /*3d50*/  LDC R33, c[0x0][R33+0x3ec] ;  /* 0x0000fb0021217b82 */ /* 0x008ee40000000800 */
[----:B------:R-:W-:-:S05]  /*3d60*/  IMAD.HI.U32 R39, R5, R36, RZ ;  /* 0x0000002405277227 */ /* 0x000fca00078e00ff */
[----:B------:R-:W-:-:S05]  /*3d70*/  IADD3 R4, PT, PT, -R39, RZ, RZ ;  /* 0x000000ff27047210 */ /* 0x000fca0007ffe1ff */
[----:B------:R-:W-:Y:S02]  /*3d80*/  IMAD R4, R31, R4, R36 ;  /* 0x000000041f047224 */ /* 0x000fe400078e0224 */
[----:B--2---:R-:W-:Y:S02]  /*3d90*/  VIADD R5, R37, 0xffffffe ;  /* 0x0ffffffe25057836 */ /* 0x004fe40000000000 */
[----:B------:R-:W-:Y:S01]  /*3da0*/  VIADD R37, R8, 0xfffffff9 ;  /* 0xfffffff908257836 */ /* 0x000fe20000000000 */
[----:B------:R-:W-:Y:S02]  /*3db0*/  ISETP.GE.U32.AND P0, PT, R4, R31, PT ;  /* 0x0000001f0400720c */ /* 0x000fe40003f06070 */
[----:B------:R-:W-:Y:S01]  /*3dc0*/  IADD3 R8, PT, PT, R8, -0x8, RZ ;  /* 0xfffffff808087810 */ /* 0x000fe20007ffe0ff */
[----:B------:R-:W2:Y:S01]  /*3dd0*/  F2I.FTZ.U32.TRUNC.NTZ R5, R5 ;  /* 0x0000000500057305 */ /* 0x000ea2000021f000 */
[----:B------:R-:W-:-:S04]  /*3de0*/  LEA R37, R37, UR4, 0x2 ;  /* 0x0000000425257c11 */ /* 0x000fc8000f8e10ff */
[----:B------:R1:W4:Y:S05]  /*3df0*/  LDC R40, c[0x0][R37+0x388] ;  /* 0x0000e20025287b82 */ /* 0x00032a0000000800 */
[----:B------:R-:W-:Y:S02]  /*3e00*/  @P0 IADD3 R4, PT, PT, -R31, R4, RZ ;  /* 0x000000041f040210 */ /* 0x000fe40007ffe1ff */
[----:B------:R-:W-:Y:S01]  /*3e10*/  @P0 IADD3 R39, PT, PT, R39, 0x1, RZ ;  /* 0x0000000127270810 */ /* 0x000fe20007ffe0ff */
[----:B-1----:R-:W1:Y:S01]  /*3e20*/  LDC R37, c[0x0][R37+0x3ec] ;  /* 0x0000fb0025257b82 */ /* 0x002e620000000800 */
[----:B------:R-:W-:Y:S01]  /*3e30*/  ISETP.GE.U32.AND P1, PT, R4, R31, PT ;  /* 0x0000001f0400720c */ /* 0x000fe20003f26070 */
[----:B--2---:R-:W-:-:S02]  /*3e40*/  IMAD R41, R41, R5, RZ ;  /* 0x0000000529297224 */ /* 0x004fc400078e02ff */
[----:B------:R-:W-:Y:S01]  /*3e50*/  IMAD.MOV.U32 R4, RZ, RZ, RZ ;  /* 0x000000ffff047224 */ /* 0x000fe200078e00ff */
[----:B-----5:R-:W2:Y:S03]  /*3e60*/  I2F.U32.RP R42, R38 ;  /* 0x00000026002a7306 */ /* 0x020ea60000209000 */
[----:B------:R-:W-:-:S06]  /*3e70*/  IMAD.HI.U32 R4, R5, R41, R4 ;  /* 0x0000002905047227 */ /* 0x000fcc00078e0004 */
        /* <DEDUP_REMOVED lines=8> */
[----:B--2---:R-:W-:Y:S01]  /*3f00*/  VIADD R4, R42, 0xffffffe ;  /* 0x0ffffffe2a047836 */ /* 0x004fe20000000000 */
[----:B------:R-:W-:Y:S01]  /*3f10*/  LEA R42, R8, UR4, 0x2 ;  /* 0x00000004082a7c11 */ /* 0x000fe2000f8e10ff */
[----:B----4-:R-:W2:Y:S10]  /*3f20*/  I2F.U32.RP R44, R40 ;  /* 0x00000028002c7306 */ /* 0x010eb40000209000 */
[----:B------:R-:W-:Y:S01]  /*3f30*/  @P0 IADD3 R43, PT, PT, -R34, R43, RZ ;  /* 0x0000002b222b0210 */ /* 0x000fe20007ffe1ff */
[----:B------:R4:W5:Y:S01]  /*3f40*/  F2I.FTZ.U32.TRUNC.NTZ R5, R4 ;  /* 0x0000000400057305 */ /* 0x000962000021f000 */
[----:B------:R-:W-:-:S02]  /*3f50*/  @P0 VIADD R41, R41, 0x1 ;  /* 0x0000000129290836 */ /* 0x000fc40000000000 */
[----:B------:R-:W-:Y:S01]  /*3f60*/  ISETP.GE.U32.AND P1, PT, R43, R34, PT ;  /* 0x000000222b00720c */ /* 0x000fe20003f26070 */
[----:B------:R-:W-:-:S04]  /*3f70*/  IMAD.MOV R43, RZ, RZ, -R38 ;  /* 0x000000ffff2b7224 */ /* 0x000fc800078e0a26 */
[----:B--2---:R-:W2:Y:S01]  /*3f80*/  MUFU.RCP R44, R44 ;  /* 0x0000002c002c7308 */ /* 0x004ea20000001000 */
[----:B----4-:R-:W-:Y:S02]  /*3f90*/  IMAD.MOV.U32 R4, RZ, RZ, RZ ;  /* 0x000000ffff047224 */ /* 0x010fe400078e00ff */
[----:B-----5:R-:W-:-:S05]  /*3fa0*/  IMAD R43, R43, R5, RZ ;  /* 0x000000052b2b7224 */ /* 0x020fca00078e02ff */
[----:B------:R-:W-:Y:S02]  /*3fb0*/  @P1 IADD3 R41, PT, PT, R41, 0x1, RZ ;  /* 0x0000000129291810 */ /* 0x000fe40007ffe0ff */
[----:B------:R-:W-:Y:S01]  /*3fc0*/  @!P2 LOP3.LUT R41, RZ, R34, RZ, 0x33, !PT ;  /* 0x00000022ff29a212 */ /* 0x000fe200078e33ff */
[----:B------:R-:W-:Y:S01]  /*3fd0*/  IMAD.HI.U32 R4, R5, R43, R4 ;  /* 0x0000002b05047227 */ /* 0x000fe200078e0004 */
[----:B------:R-:W-:Y:S01]  /*3fe0*/  ISETP.NE.U32.AND P2, PT, R38, RZ, PT ;  /* 0x000000ff2600720c */ /* 0x000fe20003f45070 */
[----:B------:R4:W5:Y:S04]  /*3ff0*/  LDC R43, c[0x0][R42+0x388] ;  /* 0x0000e2002a2b7b82 */ /* 0x0009680000000800 */
[----:B------:R-:W-:-:S04]  /*4000*/  IMAD.HI.U32 R45, R4, R41, RZ ;  /* 0x00000029042d7227 */ /* 0x000fc800078e00ff */
[----:B--2---:R-:W-:Y:S01]  /*4010*/  VIADD R4, R44, 0xffffffe ;  /* 0x0ffffffe2c047836 */ /* 0x004fe20000000000 */
[----:B------:R-:W-:Y:S01]  /*4020*/  IADD3 R47, PT, PT, -R45, RZ, RZ ;  /* 0x000000ff2d2f7210 */ /* 0x000fe20007ffe1ff */
[----:B----4-:R-:W2:Y:S02]  /*4030*/  LDC R42, c[0x0][R42+0x3ec] ;  /* 0x0000fb002a2a7b82 */ /* 0x010ea40000000800 */
        /* <DEDUP_REMOVED lines=22> */
[----:B------:R0:W4:Y:S02]  /*41a0*/  F2I.FTZ.U32.TRUNC.NTZ R5, R4 ;  /* 0x0000000400057305 */ /* 0x000124000021f000 */
[----:B------:R-:W-:Y:S02]  /*41b0*/  ISETP.GE.U32.AND P1, PT, R47, R40, PT ;  /* 0x000000282f00720c */ /* 0x000fe40003f26070 */
[----:B------:R-:W-:Y:S01]  /*41c0*/  IADD3 R47, PT, PT, RZ, -R43, RZ ;  /* 0x8000002bff2f7210 */ /* 0x000fe20007ffe0ff */
[----:B0-----:R-:W-:-:S04]  /*41d0*/  IMAD.MOV.U32 R4, RZ, RZ, RZ ;  /* 0x000000ffff047224 */ /* 0x001fc800078e00ff */
[----:B----4-:R-:W-:-:S06]  /*41e0*/  IMAD R47, R47, R5, RZ ;  /* 0x000000052f2f7224 */ /* 0x010fcc00078e02ff */
        /* <DEDUP_REMOVED lines=23> */
[----:B------:R-:W-:Y:S01]  /*4360*/  ISETP.NE.AND P0, PT, R7, R30, PT ;  /* 0x0000001e0700720c */ /* 0x000fe20003f05270 */
[----:B------:R-:W-:Y:S01]  /*4370*/  IMAD.MOV R2, RZ, RZ, -R45 ;  /* 0x000000ffff027224 */ /* 0x000fe200078e0a2d */
[----:B------:R-:W-:Y:S01]  /*4380*/  ISETP.GE.U32.AND P1, PT, R46, R43, PT ;  /* 0x0000002b2e00720c */ /* 0x000fe20003f26070 */
[----:B------:R-:W-:-:S02]  /*4390*/  IMAD R34, R34, R5, R39 ;  /* 0x0000000522227224 */ /* 0x000fc400078e0227 */
[----:B------:R-:W-:Y:S01]  /*43a0*/  IMAD R38, R38, R2, R41 ;  /* 0x0000000226267224 */ /* 0x000fe200078e0229 */
[----:B------:R-:W-:Y:S01]  /*43b0*/  IADD3 R2, PT, PT, -R44, RZ, RZ ;  /* 0x000000ff2c027210 */ /* 0x000fe20007ffe1ff */
[----:B------:R-:W-:-:S04]  /*43c0*/  IMAD R32, R34, R32, R27 ;  /* 0x0000002022207224 */ /* 0x000fc800078e021b */
[----:B---3--:R-:W-:Y:S02]  /*43d0*/  IMAD R32, R38, R33, R32 ;  /* 0x0000002126207224 */ /* 0x008fe400078e0220 */
[----:B------:R-:W-:Y:S02]  /*43e0*/  IMAD R40, R40, R2, R45 ;  /* 0x0000000228287224 */ /* 0x000fe400078e022d */
[----:B------:R-:W-:Y:S01]  /*43f0*/  @P1 VIADD R4, R4, 0x1 ;  /* 0x0000000104041836 */ /* 0x000fe20000000000 */
[----:B------:R-:W-:Y:S01]  /*4400*/  @!P2 LOP3.LUT R4, RZ, R43, RZ, 0x33, !PT ;  /* 0x0000002bff04a212 */ /* 0x000fe200078e33ff */
[----:B-1----:R-:W-:-:S03]  /*4410*/  IMAD R37, R40, R37, R32 ;  /* 0x0000002528257224 */ /* 0x002fc600078e0220 */
[----:B------:R-:W-:Y:S01]  /*4420*/  IADD3 R24, PT, PT, -R4, RZ, RZ ;  /* 0x000000ff04187210 */ /* 0x000fe20007ffe1ff */
[----:B------:R-:W-:-:S04]  /*4430*/  IMAD.MOV.U32 R25, RZ, RZ, R4 ;  /* 0x000000ffff197224 */ /* 0x000fc800078e0004 */
[----:B------:R-:W-:-:S04]  /*4440*/  IMAD R24, R43, R24, R44 ;  /* 0x000000182b187224 */ /* 0x000fc800078e022c */
[----:B--2---:R-:W-:Y:S01]  /*4450*/  IMAD R24, R24, R42, R37 ;  /* 0x0000002a18187224 */ /* 0x004fe200078e0225 */
[----:B------:R-:W-:Y:S06]  /*4460*/  @P0 BRA `(.L_x_1427) ;  /* 0xfffffff000cc0947 */ /* 0x000fec000383ffff */
[----:B------:R-:W-:Y:S05]  /*4470*/  BSYNC.RECONVERGENT B1 ;  /* 0x0000000000017941 */ /* 0x000fea0003800200 */
.L_x_1426:
        /* <DEDUP_REMOVED lines=52> */
[----:B------:R-:W-:-:S04]  /*47c0*/  IMAD.HI.U32 R21, R4, R13, RZ ;  /* 0x0000000d04157227 */ /* 0x000fc800078e00ff */
[----:B---3--:R-:W-:Y:S01]  /*47d0*/  VIADD R4, R32, 0xffffffe ;  /* 0x0ffffffe20047836 */ /* 0x008fe20000000000 */
[----:B------:R-:W-:-:S03]  /*47e0*/  IADD3 R27, PT, PT, -R21, RZ, RZ ;  /* 0x000000ff151b7210 */ /* 0x000fc60007ffe1ff */
[----:B------:R3:W4:Y:S02]  /*47f0*/  F2I.FTZ.U32.TRUNC.NTZ R5, R4 ;  /* 0x0000000400057305 */ /* 0x000724000021f000 */
        /* <DEDUP_REMOVED lines=8> */
[----:B----4-:R-:W-:-:S04]  /*4880*/  IMAD R27, R27, R5, RZ ;  /* 0x000000051b1b7224 */ /* 0x010fc800078e02ff */
        /* <DEDUP_REMOVED lines=41> */
[----:B-----5:R-:W-:-:S07]  /*4b20*/  IMAD R24, R27, R31, R2 ;  /* 0x0000001f1b187224 */ /* 0x020fce00078e0202 */
.L_x_1428:
        /* <DEDUP_REMOVED lines=56> */
.L_x_1429:
        /* <DEDUP_REMOVED lines=28> */
.L_x_1425:
[----:B------:R-:W0:Y:S02]  /*5070*/  LDCU UR4, c[0x0][0x4c4] ;  /* 0x00009880ff0477ac */ /* 0x000e240008000800 */
[----:B0-----:R-:W-:Y:S02]  /*5080*/  IMAD R24, R25, UR4, R24 ;  /* 0x0000000419187c24 */ /* 0x001fe4000f8e0218 */
[----:B------:R-:W-:-:S07]  /*5090*/  HFMA2 R25, -RZ, RZ, 0, 0 ;  /* 0x00000000ff197431 */ /* 0x000fce00000001ff */
.L_x_1424:
[----:B------:R-:W-:Y:S05]  /*50a0*/  BSYNC.RECONVERGENT B0 ;  /* 0x0000000000007941 */ /* 0x000fea0003800200 */
.L_x_1423:
        /* <DEDUP_REMOVED lines=17> */
.L_x_1434:
        /* <DEDUP_REMOVED lines=26> */
[----:B------:R-:W-:Y:S02]  /*5360*/  VIADD R4, R13, 0xffffffe ;  /* 0x0ffffffe0d047836 */ /* 0x000fe40000000000 */
[----:B------:R-:W-:Y:S02]  /*5370*/  IMAD.HI.U32 R15, R12, R7, RZ ;  /* 0x000000070c0f7227 */ /* 0x000fe400078e00ff */
[----:B------:R0:W2:Y:S02]  /*5380*/  F2I.FTZ.U32.TRUNC.NTZ R5, R4 ;  /* 0x0000000400057305 */ /* 0x0000a4000021f000 */
[----:B------:R-:W-:Y:S01]  /*5390*/  IMAD.MOV R13, RZ, RZ, -R32 ;  /* 0x000000ffff0d7224 */ /* 0x000fe200078e0a20 */
[----:B------:R-:W-:-:S05]  /*53a0*/  IADD3 R11, PT, PT, -R15, RZ, RZ ;  /* 0x000000ff0f0b7210 */ /* 0x000fca0007ffe1ff */
[----:B------:R-:W-:Y:S02]  /*53b0*/  IMAD R11, R8, R11, R7 ;  /* 0x0000000b080b7224 */ /* 0x000fe400078e0207 */
[----:B0-----:R-:W-:-:S03]  /*53c0*/  IMAD.MOV.U32 R4, RZ, RZ, RZ ;  /* 0x000000ffff047224 */ /* 0x001fc600078e00ff */
[----:B------:R-:W-:Y:S01]  /*53d0*/  ISETP.GE.U32.AND P0, PT, R11, R8, PT ;  /* 0x000000080b00720c */ /* 0x000fe20003f06070 */
[----:B--2---:R-:W-:-:S04]  /*53e0*/  IMAD R13, R13, R5, RZ ;  /* 0x000000050d0d7224 */ /* 0x004fc800078e02ff */
[----:B------:R-:W-:-:S08]  /*53f0*/  IMAD.HI.U32 R4, R5, R13, R4 ;  /* 0x0000000d05047227 */ /* 0x000fd000078e0004 */
[----:B------:R-:W-:Y:S01]  /*5400*/  @P0 IADD3 R11, PT, PT, -R8, R11, RZ ;  /* 0x0000000b080b0210 */ /* 0x000fe20007ffe1ff */
[----:B------:R-:W-:-:S03]  /*5410*/  @P0 VIADD R15, R15, 0x1 ;  /* 0x000000010f0f0836 */ /* 0x000fc60000000000 */
[----:B------:R-:W-:Y:S02]  /*5420*/  ISETP.GE.U32.AND P1, PT, R11, R8, PT ;  /* 0x000000080b00720c */ /* 0x000fe40003f26070 */
[----:B------:R-:W-:-:S04]  /*5430*/  IADD3 R11, PT, PT, R6, -0x4, RZ ;  /* 0xfffffffc060b7810 */ /* 0x000fc80007ffe0ff */
[----:B------:R-:W-:-:S04]  /*5440*/  LEA R11, R11, UR4, 0x2 ;  /* 0x000000040b0b7c11 */ /* 0x000fc8000f8e10ff */
[----:B------:R0:W2:Y:S03]  /*5450*/  LDC R12, c[0x0][R11+0x388] ;  /* 0x0000e2000b0c7b82 */ /* 0x0000a60000000800 */
        /* <DEDUP_REMOVED lines=20> */
[----:B--2---:R-:W2:Y:S03]  /*55a0*/  I2F.U32.RP R33, R12 ;  /* 0x0000000c00217306 */ /* 0x004ea60000209000 */
[----:B------:R-:W-:-:S04]  /*55b0*/  IMAD.HI.U32 R4, R5, R21, R4 ;  /* 0x0000001505047227 */ /* 0x000fc800078e0004 */
[----:B------:R-:W-:Y:S02]  /*55c0*/  @P1 IADD3 R13, PT, PT, R13, 0x1, RZ ;  /* 0x000000010d0d1810 */ /* 0x000fe40007ffe0ff */
[----:B------:R-:W-:Y:S02]  /*55d0*/  @!P2 LOP3.LUT R13, RZ, R32, RZ, 0x33, !PT ;  /* 0x00000020ff0da212 */ /* 0x000fe400078e33ff */
[----:B------:R-:W-:-:S03]  /*55e0*/  ISETP.NE.U32.AND P2, PT, R20, RZ, PT ;  /* 0x000000ff1400720c */ /* 0x000fc60003f45070 */
[----:B------:R-:W-:Y:S01]  /*55f0*/  IMAD.HI.U32 R31, R4, R13, RZ ;  /* 0x0000000d041f7227 */ /* 0x000fe200078e00ff */
[----:B--2---:R-:W2:Y:S04]  /*5600*/  MUFU.RCP R33, R33 ;  /* 0x0000002100217308 */ /* 0x004ea80000001000 */
[----:B------:R-:W-:-:S05]  /*5610*/  IADD3 R21, PT, PT, -R31, RZ, RZ ;  /* 0x000000ff1f157210 */ /* 0x000fca0007ffe1ff */
[----:B------:R-:W-:Y:S01]  /*5620*/  IMAD R21, R20, R21, R13 ;  /* 0x0000001514157224 */ /* 0x000fe200078e020d */
[----:B---3--:R-:W3:Y:S01]  /*5630*/  I2F.U32.RP R35, R27 ;  /* 0x0000001b00237306 */ /* 0x008ee20000209000 */
[----:B------:R-:W-:-:S03]  /*5640*/  IMAD.MOV R37, RZ, RZ, -R27 ;  /* 0x000000ffff257224 */ /* 0x000fc600078e0a1b */
[-C--:B------:R-:W-:Y:S01]  /*5650*/  ISETP.GE.U32.AND P0, PT, R21, R20.reuse, PT ;  /* 0x000000141500720c */ /* 0x080fe20003f06070 */
[----:B--2---:R-:W-:Y:S02]  /*5660*/  VIADD R4, R33, 0xffffffe ;  /* 0x0ffffffe21047836 */ /* 0x004fe40000000000 */
[----:B------:R-:W-:Y:S02]  /*5670*/  IMAD.MOV R33, RZ, RZ, -R12 ;  /* 0x000000ffff217224 */ /* 0x000fe400078e0a0c */
[----:B------:R2:W4:Y:S08]  /*5680*/  F2I.FTZ.U32.TRUNC.NTZ R5, R4 ;  /* 0x0000000400057305 */ /* 0x000530000021f000 */
[----:B------:R-:W-:Y:S01]  /*5690*/  @P0 IADD3 R21, PT, PT, -R20, R21, RZ ;  /* 0x0000001514150210 */ /* 0x000fe20007ffe1ff */
[----:B------:R-:W-:Y:S01]  /*56a0*/  @P0 VIADD R31, R31, 0x1 ;  /* 0x000000011f1f0836 */ /* 0x000fe20000000000 */
[----:B---3--:R-:W3:Y:S02]  /*56b0*/  MUFU.RCP R35, R35 ;  /* 0x0000002300237308 */ /* 0x008ee40000001000 */
[----:B------:R-:W-:Y:S01]  /*56c0*/  ISETP.GE.U32.AND P1, PT, R21, R20, PT ;  /* 0x000000141500720c */ /* 0x000fe20003f26070 */
[----:B--2---:R-:W-:Y:S01]  /*56d0*/  IMAD.MOV.U32 R4, RZ, RZ, RZ ;  /* 0x000000ffff047224 */ /* 0x004fe200078e00ff */
[----:B------:R-:W-:-:S04]  /*56e0*/  IADD3 R21, PT, PT, R6, -0x6, RZ ;  /* 0xfffffffa06157810 */ /* 0x000fc80007ffe0ff */
[----:B------:R-:W-:Y:S01]  /*56f0*/  LEA R21, R21, UR4, 0x2 ;  /* 0x0000000415157c11 */ /* 0x000fe2000f8e10ff */
[----:B----4-:R-:W-:-:S03]  /*5700*/  IMAD R33, R33, R5, RZ ;  /* 0x0000000521217224 */ /* 0x010fc600078e02ff */
[----:B------:R2:W4:Y:S01]  /*5710*/  LDC R34, c[0x0][R21+0x388] ;  /* 0x0000e20015227b82 */ /* 0x0005220000000800 */
[----:B------:R-:W-:Y:S02]  /*5720*/  IMAD.HI.U32 R4, R5, R33, R4 ;  /* 0x0000002105047227 */ /* 0x000fe400078e0004 */
[----:B------:R-:W-:Y:S02]  /*5730*/  @P1 IADD3 R31, PT, PT, R31, 0x1, RZ ;  /* 0x000000011f1f1810 */ /* 0x000fe40007ffe0ff */
[----:B------:R-:W-:Y:S02]  /*5740*/  @!P2 LOP3.LUT R31, RZ, R20, RZ, 0x33, !PT ;  /* 0x00000014ff1fa212 */ /* 0x000fe400078e33ff */
[----:B------:R-:W-:Y:S01]  /*5750*/  ISETP.NE.U32.AND P2, PT, R12, RZ, PT ;  /* 0x000000ff0c00720c */ /* 0x000fe20003f45070 */
[----:B--2---:R-:W2:Y:S02]  /*5760*/  LDC R21, c[0x0][R21+0x3ec] ;  /* 0x0000fb0015157b82 */ /* 0x004ea40000000800 */
[----:B------:R-:W-:-:S04]  /*5770*/  IMAD.HI.U32 R36, R4, R31, RZ ;  /* 0x0000001f04247227 */ /* 0x000fc800078e00ff */
[----:B---3--:R-:W-:Y:S01]  /*5780*/  VIADD R4, R35, 0xffffffe ;  /* 0x0ffffffe23047836 */ /* 0x008fe20000000000 */
[----:B------:R-:W-:-:S03]  /*5790*/  IADD3 R33, PT, PT, -R36, RZ, RZ ;  /* 0x000000ff24217210 */ /* 0x000fc60007ffe1ff */
[----:B------:R3:W5:Y:S02]  /*57a0*/  F2I.FTZ.U32.TRUNC.NTZ R5, R4 ;  /* 0x0000000400057305 */ /* 0x000764000021f000 */
[----:B------:R-:W-:-:S05]  /*57b0*/  IMAD R33, R12, R33, R31 ;  /* 0x000000210c217224 */ /* 0x000fca00078e021f */
[----:B------:R-:W-:Y:S01]  /*57c0*/  ISETP.GE.U32.AND P0, PT, R33, R12, PT ;  /* 0x0000000c2100720c */ /* 0x000fe20003f06070 */
[----:B---3--:R-:W-:Y:S02]  /*57d0*/  IMAD.MOV.U32 R4, RZ, RZ, RZ ;  /* 0x000000ffff047224 */ /* 0x008fe400078e00ff */
[----:B-----5:R-:W-:-:S04]  /*57e0*/  IMAD R35, R37, R5, RZ ;  /* 0x0000000525237224 */ /* 0x020fc800078e02ff */
[----:B------:R-:W-:-:S06]  /*57f0*/  IMAD.HI.U32 R5, R5, R35, R4 ;  /* 0x0000002305057227 */ /* 0x000fcc00078e0004 */
[----:B------:R-:W-:Y:S02]  /*5800*/  @P0 IADD3 R33, PT, PT, -R12, R33, RZ ;  /* 0x000000210c210210 */ /* 0x000fe40007ffe1ff */
[----:B------:R-:W-:Y:S02]  /*5810*/  @P0 IADD3 R36, PT, PT, R36, 0x1, RZ ;  /* 0x0000000124240810 */ /* 0x000fe40007ffe0ff */
[----:B------:R-:W-:Y:S01]  /*5820*/  ISETP.GE.U32.AND P1, PT, R33, R12, PT ;  /* 0x0000000c2100720c */ /* 0x000fe20003f26070 */
[C---:B------:R-:W-:Y:S01]  /*5830*/  VIADD R33, R6.reuse, 0xfffffff9 ;  /* 0xfffffff906217836 */ /* 0x040fe20000000000 */
[----:B------:R-:W-:Y:S01]  /*5840*/  IADD3 R6, PT, PT, R6, -0x8, RZ ;  /* 0xfffffff806067810 */ /* 0x000fe20007ffe0ff */
[----:B----4-:R-:W3:Y:S03]  /*5850*/  I2F.U32.RP R38, R34 ;  /* 0x0000002200267306 */ /* 0x010ee60000209000 */
[----:B------:R-:W-:Y:S01]  /*5860*/  LEA R33, R33, UR4, 0x2 ;  /* 0x0000000421217c11 */ /* 0x000fe2000f8e10ff */
[----:B------:R-:W-:-:S03]  /*5870*/  IMAD.MOV R39, RZ, RZ, -R34 ;  /* 0x000000ffff277224 */ /* 0x000fc600078e0a22 */
[----:B------:R4:W5:Y:S03]  /*5880*/  LDC R35, c[0x0][R33+0x388] ;  /* 0x0000e20021237b82 */ /* 0x0009660000000800 */
[----:B------:R-:W-:Y:S02]  /*5890*/  @P1 IADD3 R36, PT, PT, R36, 0x1, RZ ;  /* 0x0000000124241810 */ /* 0x000fe40007ffe0ff */
[----:B------:R-:W-:Y:S02]  /*58a0*/  @!P2 LOP3.LUT R36, RZ, R12, RZ, 0x33, !PT ;  /* 0x0000000cff24a212 */ /* 0x000fe400078e33ff */
[----:B------:R-:W-:Y:S01]  /*58b0*/  ISETP.NE.U32.AND P2, PT, R27, RZ, PT ;  /* 0x000000ff1b00720c */ /* 0x000fe20003f45070 */
[----:B----4-:R-:W4:Y:S02]  /*58c0*/  LDC R33, c[0x0][R33+0x3ec] ;  /* 0x0000fb0021217b82 */ /* 0x010f240000000800 */
[----:B------:R-:W-:Y:S01]  /*58d0*/  IMAD.HI.U32 R37, R5, R36, RZ ;  /* 0x0000002405257227 */ /* 0x000fe200078e00ff */
[----:B---3--:R-:W3:Y:S04]  /*58e0*/  MUFU.RCP R38, R38 ;  /* 0x0000002600267308 */ /* 0x008ee80000001000 */
[----:B------:R-:W-:-:S05]  /*58f0*/  IADD3 R4, PT, PT, -R37, RZ, RZ ;  /* 0x000000ff25047210 */ /* 0x000fca0007ffe1ff */
[----:B------:R-:W-:-:S05]  /*5900*/  IMAD R4, R27, R4, R36 ;  /* 0x000000041b047224 */ /* 0x000fca00078e0224 */
[----:B------:R-:W-:Y:S01]  /*5910*/  ISETP.GE.U32.AND P0, PT, R4, R27, PT ;  /* 0x0000001b0400720c */ /* 0x000fe20003f06070 */
[----:B---3--:R-:W-:Y:S01]  /*5920*/  VIADD R5, R38, 0xffffffe ;  /* 0x0ffffffe26057836 */ /* 0x008fe20000000000 */
[----:B------:R-:W-:-:S05]  /*5930*/  LEA R38, R6, UR4, 0x2 ;  /* 0x0000000406267c11 */ /* 0x000fca000f8e10ff */
[----:B------:R-:W3:Y:S06]  /*5940*/  F2I.FTZ.U32.TRUNC.NTZ R5, R5 ;  /* 0x0000000500057305 */ /* 0x000eec000021f000 */
[----:B------:R-:W-:Y:S01]  /*5950*/  @P0 IADD3 R4, PT, PT, -R27, R4, RZ ;  /* 0x000000041b040210 */ /* 0x000fe20007ffe1ff */
[----:B------:R-:W-:-:S03]  /*5960*/  @P0 VIADD R37, R37, 0x1 ;  /* 0x0000000125250836 */ /* 0x000fc60000000000 */
[----:B------:R-:W-:Y:S01]  /*5970*/  ISETP.GE.U32.AND P1, PT, R4, R27, PT ;  /* 0x0000001b0400720c */ /* 0x000fe20003f26070 */
[----:B------:R-:W-:Y:S01]  /*5980*/  IMAD.MOV.U32 R4, RZ, RZ, RZ ;  /* 0x000000ffff047224 */ /* 0x000fe200078e00ff */
[----:B-----5:R-:W5:Y:S01]  /*5990*/  I2F.U32.RP R44, R35 ;  /* 0x00000023002c7306 */ /* 0x020f620000209000 */
[----:B---3--:R-:W-:-:S04]  /*59a0*/  IMAD R39, R39, R5, RZ ;  /* 0x0000000527277224 */ /* 0x008fc800078e02ff */
[----:B------:R-:W-:-:S06]  /*59b0*/  IMAD.HI.U32 R4, R5, R39, R4 ;  /* 0x0000002705047227 */ /* 0x000fcc00078e0004 */
[----:B------:R-:W-:Y:S01]  /*59c0*/  @P1 IADD3 R37, PT, PT, R37, 0x1, RZ ;  /* 0x0000000125251810 */ /* 0x000fe20007ffe0ff */
[----:B------:R3:W0:Y:S01]  /*59d0*/  LDC R39, c[0x0][R38+0x388] ;  /* 0x0000e20026277b82 */ /* 0x0006220000000800 */
[----:B------:R-:W-:Y:S02]  /*59e0*/  @!P2 LOP3.LUT R37, RZ, R27, RZ, 0x33, !PT ;  /* 0x0000001bff25a212 */ /* 0x000fe400078e33ff */
[----:B------:R-:W-:-:S03]  /*59f0*/  ISETP.NE.U32.AND P2, PT, R34, RZ, PT ;  /* 0x000000ff2200720c */ /* 0x000fc60003f45070 */
[----:B------:R-:W-:Y:S01]  /*5a00*/  IMAD.HI.U32 R40, R4, R37, RZ ;  /* 0x0000002504287227 */ /* 0x000fe200078e00ff */
[----:B-----5:R-:W5:Y:S01]  /*5a10*/  MUFU.RCP R44, R44 ;  /* 0x0000002c002c7308 */ /* 0x020f620000001000 */
[----:B---3--:R-:W3:Y:S03]  /*5a20*/  LDC R38, c[0x0][R38+0x3ec] ;  /* 0x0000fb0026267b82 */ /* 0x008ee60000000800 */
[----:B------:R-:W-:-:S05]  /*5a30*/  IADD3 R43, PT, PT, -R40, RZ, RZ ;  /* 0x000000ff282b7210 */ /* 0x000fca0007ffe1ff */
[----:B------:R-:W-:-:S05]  /*5a40*/  IMAD R43, R34, R43, R37 ;  /* 0x0000002b222b7224 */ /* 0x000fca00078e0225 */
[----:B------:R-:W-:Y:S01]  /*5a50*/  ISETP.GE.U32.AND P0, PT, R43, R34, PT ;  /* 0x000000222b00720c */ /* 0x000fe20003f06070 */
[----:B-----5:R-:W-:-:S04]  /*5a60*/  VIADD R4, R44, 0xffffffe ;  /* 0x0ffffffe2c047836 */ /* 0x020fc80000000000 */
[----:B------:R5:W1:Y:S08]  /*5a70*/  F2I.FTZ.U32.TRUNC.NTZ R5, R4 ;  /* 0x0000000400057305 */ /* 0x000a70000021f000 */
[----:B------:R-:W-:Y:S02]  /*5a80*/  @P0 IADD3 R43, PT, PT, -R34, R43, RZ ;  /* 0x0000002b222b0210 */ /* 0x000fe40007ffe1ff */
[----:B------:R-:W-:-:S02]  /*5a90*/  @P0 IADD3 R40, PT, PT, R40, 0x1, RZ ;  /* 0x0000000128280810 */ /* 0x000fc40007ffe0ff */
[-C--:B------:R-:W-:Y:S01]  /*5aa0*/  ISETP.GE.U32.AND P1, PT, R43, R34.reuse, PT ;  /* 0x000000222b00720c */ /* 0x080fe20003f26070 */
[----:B------:R-:W-:Y:S02]  /*5ab0*/  IMAD.MOV R43, RZ, RZ, -R35 ;  /* 0x000000ffff2b7224 */ /* 0x000fe400078e0a23 */
[----:B-----5:R-:W-:Y:S02]  /*5ac0*/  HFMA2 R4, -RZ, RZ, 0, 0 ;  /* 0x00000000ff047431 */ /* 0x020fe400000001ff */
[----:B-1----:R-:W-:Y:S01]  /*5ad0*/  IMAD R43, R43, R5, RZ ;  /* 0x000000052b2b7224 */ /* 0x002fe200078e02ff */
[----:B0-----:R-:W0:Y:S03]  /*5ae0*/  I2F.U32.RP R45, R39 ;  /* 0x00000027002d7306 */ /* 0x001e260000209000 */
[----:B------:R-:W-:Y:S02]  /*5af0*/  IMAD.HI.U32 R5, R5, R43, R4 ;  /* 0x0000002b05057227 */ /* 0x000fe400078e0004 */
[----:B------:R1:W5:Y:S02]  /*5b00*/  LDC R43, c[0x0][R42+0x3ec] ;  /* 0x0000fb002a2b7b82 */ /* 0x0003640000000800 */
[----:B------:R-:W-:Y:S01]  /*5b10*/  @P1 VIADD R40, R40, 0x1 ;  /* 0x0000000128281836 */ /* 0x000fe20000000000 */
[----:B------:R-:W-:-:S02]  /*5b20*/  @!P2 LOP3.LUT R40, RZ, R34, RZ, 0x33, !PT ;  /* 0x00000022ff28a212 */ /* 0x000fc400078e33ff */
[----:B------:R-:W-:-:S03]  /*5b30*/  ISETP.NE.U32.AND P2, PT, R35, RZ, PT ;  /* 0x000000ff2300720c */ /* 0x000fc60003f45070 */
[----:B------:R-:W-:Y:S01]  /*5b40*/  IMAD.HI.U32 R44, R5, R40, RZ ;  /* 0x00000028052c7227 */ /* 0x000fe200078e00ff */
[----:B0-----:R-:W0:Y:S03]  /*5b50*/  MUFU.RCP R45, R45 ;  /* 0x0000002d002d7308 */ /* 0x001e260000001000 */
[----:B------:R-:W-:-:S04]  /*5b60*/  IMAD.MOV R4, RZ, RZ, -R44 ;  /* 0x000000ffff047224 */ /* 0x000fc800078e0a2c */
[----:B------:R-:W-:-:S05]  /*5b70*/  IMAD R4, R35, R4, R40 ;  /* 0x0000000423047224 */ /* 0x000fca00078e0228 */
[----:B------:R-:W-:Y:S02]  /*5b80*/  ISETP.GE.U32.AND P0, PT, R4, R35, PT ;  /* 0x000000230400720c */ /* 0x000fe40003f06070 */
[----:B0-----:R-:W-:Y:S02]  /*5b90*/  IADD3 R5, PT, PT, R45, 0xffffffe, RZ ;  /* 0x0ffffffe2d057810 */ /* 0x001fe40007ffe0ff */
[----:B------:R-:W-:-:S09]  /*5ba0*/  IADD3 R45, PT, PT, RZ, -R39, RZ ;  /* 0x80000027ff2d7210 */ /* 0x000fd20007ffe0ff */
        /* <DEDUP_REMOVED lines=15> */
[----:B-1----:R-:W-:Y:S02]  /*5ca0*/  IMAD R42, R39, R45, R44 ;  /* 0x0000002d272a7224 */ /* 0x002fe400078e022c */
[----:B-----5:R-:W-:Y:S02]  /*5cb0*/  IMAD R8, R8, R43, R2 ;  /* 0x0000002b08087224 */ /* 0x020fe400078e0202 */
[----:B------:R-:W-:Y:S01]  /*5cc0*/  IMAD.MOV R2, RZ, RZ, -R31 ;  /* 0x000000ffff027224 */ /* 0x000fe200078e0a1f */
[----:B------:R-:W-:Y:S01]  /*5cd0*/  ISETP.GE.U32.AND P0, PT, R42, R39, PT ;  /* 0x000000272a00720c */ /* 0x000fe20003f06070 */
[----:B------:R-:W-:Y:S02]  /*5ce0*/  IMAD R15, R32, R5, R15 ;  /* 0x00000005200f7224 */ /* 0x000fe400078e020f */
[----:B------:R-:W-:Y:S01]  /*5cf0*/  IMAD R13, R20, R2, R13 ;  /* 0x00000002140d7224 */ /* 0x000fe200078e020d */
[----:B------:R-:W-:Y:S01]  /*5d00*/  IADD3 R2, PT, PT, -R36, RZ, RZ ;  /* 0x000000ff24027210 */ /* 0x000fe20007ffe1ff */
[----:B------:R-:W-:-:S04]  /*5d10*/  IMAD R15, R15, R41, R8 ;  /* 0x000000290f0f7224 */ /* 0x000fc800078e0208 */
[----:B------:R-:W-:Y:S01]  /*5d20*/  IMAD R12, R12, R2, R31 ;  /* 0x000000020c0c7224 */ /* 0x000fe200078e021f */
[----:B------:R-:W-:Y:S01]  /*5d30*/  IADD3 R2, PT, PT, -R37, RZ, RZ ;  /* 0x000000ff25027210 */ /* 0x000fe20007ffe1ff */
[----:B------:R-:W-:Y:S02]  /*5d40*/  IMAD R14, R13, R14, R15 ;  /* 0x0000000e0d0e7224 */ /* 0x000fe400078e020f */
        /* <DEDUP_REMOVED lines=10> */
[----:B------:R-:W-:Y:S02]  /*5df0*/  IMAD R35, R35, R2, R40 ;  /* 0x0000000223237224 */ /* 0x000fe400078e0228 */
[----:B--2---:R-:W-:Y:S02]  /*5e00*/  IMAD R10, R34, R21, R10 ;  /* 0x00000015220a7224 */ /* 0x004fe400078e020a */
[----:B------:R-:W-:Y:S01]  /*5e10*/  @P1 VIADD R4, R4, 0x1 ;  /* 0x0000000104041836 */ /* 0x000fe20000000000 */
[----:B------:R-:W-:Y:S01]  /*5e20*/  @!P2 LOP3.LUT R4, RZ, R39, RZ, 0x33, !PT ;  /* 0x00000027ff04a212 */ /* 0x000fe200078e33ff */
[----:B----4-:R-:W-:-:S03]  /*5e30*/  IMAD R33, R35, R33, R10 ;  /* 0x0000002123217224 */ /* 0x010fc600078e020a */
[----:B------:R-:W-:Y:S01]  /*5e40*/  IADD3 R2, PT, PT, -R4, RZ, RZ ;  /* 0x000000ff04027210 */ /* 0x000fe20007ffe1ff */
[----:B------:R-:W-:-:S04]  /*5e50*/  IMAD.MOV.U32 R7, RZ, RZ, R4 ;  /* 0x000000ffff077224 */ /* 0x000fc800078e0004 */
[----:B------:R-:W-:-:S04]  /*5e60*/  IMAD R2, R39, R2, R44 ;  /* 0x0000000227027224 */ /* 0x000fc800078e022c */
[----:B---3--:R-:W-:Y:S01]  /*5e70*/  IMAD R2, R2, R38, R33 ;  /* 0x0000002602027224 */ /* 0x008fe200078e0221 */
[----:B------:R-:W-:Y:S06]  /*5e80*/  @P0 BRA `(.L_x_1434) ;  /* 0xfffffff000cc0947 */ /* 0x000fec000383ffff */
[----:B------:R-:W-:Y:S05]  /*5e90*/  BSYNC.RECONVERGENT B1 ;  /* 0x0000000000017941 */ /* 0x000fea0003800200 */
.L_x_1433:
        /* <DEDUP_REMOVED lines=68> */
[----:B------:R-:W-:Y:S01]  /*62e0*/  IMAD.HI.U32 R20, R21, R14, RZ ;  /* 0x0000000e15147227 */ /* 0x000fe200078e00ff */
[----:B------:R-:W-:-:S03]  /*62f0*/  IADD3 R21, PT, PT, RZ, -R13, RZ ;  /* 0x8000000dff157210 */ /* 0x000fc60007ffe0ff */
        /* <DEDUP_REMOVED lines=25> */
[----:B------:R-:W-:Y:S01]  /*6490*/  IMAD R7, R7, R10, R2 ;  /* 0x0000000a07077224 */ /* 0x000fe200078e0202 */
[----:B------:R-:W-:Y:S01]  /*64a0*/  IADD3 R2, PT, PT, -R20, RZ, RZ ;  /* 0x000000ff14027210 */ /* 0x000fe20007ffe1ff */
[----:B------:R-:W-:Y:S01]  /*64b0*/  @P2 VIADD R21, R21, 0x1 ;  /* 0x0000000115152836 */ /* 0x000fe20000000000 */
[----:B------:R-:W-:Y:S01]  /*64c0*/  @!P3 LOP3.LUT R21, RZ, R13, RZ, 0x33, !PT ;  /* 0x0000000dff15b212 */ /* 0x000fe200078e33ff */
[----:B------:R-:W-:Y:S02]  /*64d0*/  IMAD R4, R4, R8, R11 ;  /* 0x0000000804047224 */ /* 0x000fe400078e020b */
[----:B------:R-:W-:-:S02]  /*64e0*/  IMAD R9, R9, R2, R14 ;  /* 0x0000000209097224 */ /* 0x000fc400078e020e */
[----:B--2---:R-:W-:Y:S01]  /*64f0*/  IMAD R4, R4, R5, R7 ;  /* 0x0000000504047224 */ /* 0x004fe200078e0207 */
[----:B------:R-:W-:Y:S01]  /*6500*/  MOV R7, R21 ;  /* 0x0000001500077202 */ /* 0x000fe20000000f00 */
[----:B------:R-:W-:Y:S02]  /*6510*/  IMAD.MOV R2, RZ, RZ, -R21 ;  /* 0x000000ffff027224 */ /* 0x000fe400078e0a15 */
[----:B-1----:R-:W-:Y:S02]  /*6520*/  IMAD R4, R9, R12, R4 ;  /* 0x0000000c09047224 */ /* 0x002fe400078e0204 */
[----:B------:R-:W-:-:S04]  /*6530*/  IMAD R13, R13, R2, R20 ;  /* 0x000000020d0d7224 */ /* 0x000fc800078e0214 */
[----:B----4-:R-:W-:-:S07]  /*6540*/  IMAD R2, R13, R15, R4 ;  /* 0x0000000f0d027224 */ /* 0x010fce00078e0204 */
.L_x_1435:
        /* <DEDUP_REMOVED lines=56> */
.L_x_1436:
        /* <DEDUP_REMOVED lines=28> */
.L_x_1432:
[----:B------:R-:W0:Y:S01]  /*6a90*/  LDCU UR4, c[0x0][0x4c4] ;  /* 0x00009880ff0477ac */ /* 0x000e220008000800 */
[----:B------:R-:W-:Y:S02]  /*6aa0*/  HFMA2 R5, -RZ, RZ, 0, 0 ;  /* 0x00000000ff057431 */ /* 0x000fe400000001ff */
[----:B0-----:R-:W-:-:S07]  /*6ab0*/  IMAD R4, R7, UR4, R2 ;  /* 0x0000000407047c24 */ /* 0x001fce000f8e0202 */
.L_x_1431:
[----:B------:R-:W-:Y:S05]  /*6ac0*/  BSYNC.RECONVERGENT B0 ;  /* 0x0000000000007941 */ /* 0x000fea0003800200 */
.L_x_1430:
        /* <DEDUP_REMOVED lines=20> */
[----:B------:R-:W-:Y:S01]  /*6c10*/  LOP3.LUT R14, R11, R7, RZ, 0x3c, !PT ;  /* 0x000000070b0e7212 */ /* 0x000fe200078e3cff */
[----:B------:R-:W-:Y:S01]  /*6c20*/  IMAD.WIDE.U32 R10, R10, -0x2daee0ad, RZ ;  /* 0xd2511f530a0a7825 */ /* 0x000fe200078e00ff */
[----:B------:R-:W-:Y:S02]  /*6c30*/  LOP3.LUT R9, R17, R9, R6, 0x96, !PT ;  /* 0x0000000911097212 */ /* 0x000fe400078e9606 */
[----:B------:R-:W-:Y:S01]  /*6c40*/  IADD3 R31, PT, PT, R7, -0x4498517b, RZ ;  /* 0xbb67ae85071f7810 */ /* 0x000fe20007ffe0ff */
[----:B------:R-:W-:Y:S01]  /*6c50*/  IMAD.WIDE.U32 R12, R12, -0x326172a9, RZ ;  /* 0xcd9e8d570c0c7825 */ /* 0x000fe200078e00ff */
[----:B------:R-:W-:-:S03]  /*6c60*/  IADD3 R27, PT, PT, R6, -0x61c88647, RZ ;  /* 0x9e3779b9061b7810 */ /* 0x000fc60007ffe0ff */
[----:B------:R-:W-:Y:S01]  /*6c70*/  IMAD.WIDE.U32 R14, R14, -0x326172a9, RZ ;  /* 0xcd9e8d570e0e7825 */ /* 0x000fe200078e00ff */
[----:B------:R-:W-:-:S03]  /*6c80*/  LOP3.LUT R32, R27, R16, R13, 0x96, !PT ;  /* 0x000000101b207212 */ /* 0x000fc600078e960d */
[----:B------:R-:W-:Y:S01]  /*6c90*/  VIADD R21, R20, 0xd2511f53 ;  /* 0xd2511f5314157836 */ /* 0x000fe20000000000 */
[----:B------:R-:W-:Y:S01]  /*6ca0*/  LOP3.LUT R20, R31, R20, R11, 0x96, !PT ;  /* 0x000000141f147212 */ /* 0x000fe200078e960b */
[----:B------:R-:W-:Y:S01]  /*6cb0*/  IMAD.WIDE.U32 R8, R9, -0x2daee0ad, RZ ;  /* 0xd2511f5309087825 */ /* 0x000fe200078e00ff */
[----:B------:R-:W-:-:S04]  /*6cc0*/  LOP3.LUT R27, R27, R16, R15, 0x96, !PT ;  /* 0x000000101b1b7212 */ /* 0x000fc800078e960f */
[----:B------:R-:W-:Y:S01]  /*6cd0*/  LOP3.LUT R34, R31, R21, R9, 0x96, !PT ;  /* 0x000000151f227212 */ /* 0x000fe200078e9609 */
[----:B------:R-:W-:Y:S02]  /*6ce0*/  VIADD R9, R6, 0x3c6ef372 ;  /* 0x3c6ef37206097836 */ /* 0x000fe40000000000 */
[----:B------:R-:W-:Y:S01]  /*6cf0*/  IMAD.WIDE.U32 R20, R20, -0x326172a9, RZ ;  /* 0xcd9e8d5714147825 */ /* 0x000fe200078e00ff */
[----:B------:R-:W-:-:S03]  /*6d00*/  IADD3 R11, PT, PT, R7, 0x76cf5d0a, RZ ;  /* 0x76cf5d0a070b7810 */ /* 0x000fc60007ffe0ff */
[----:B------:R-:W-:Y:S01]  /*6d10*/  IMAD.WIDE.U32 R32, R32, -0x2daee0ad, RZ ;  /* 0xd2511f5320207825 */ /* 0x000fe200078e00ff */
[----:B------:R-:W-:-:S03]  /*6d20*/  LOP3.LUT R12, R9, R12, R21, 0x96, !PT ;  /* 0x0000000c090c7212 */ /* 0x000fc600078e9615 */
[----:B------:R-:W-:Y:S01]  /*6d30*/  IMAD.WIDE.U32 R26, R27, -0x2daee0ad, RZ ;  /* 0xd2511f531b1a7825 */ /* 0x000fe200078e00ff */
[----:B------:R-:W-:-:S03]  /*6d40*/  LOP3.LUT R15, R11, R10, R33, 0x96, !PT ;  /* 0x0000000a0b0f7212 */ /* 0x000fc600078e9621 */
[----:B------:R-:W-:Y:S01]  /*6d50*/  IMAD.WIDE.U32 R34, R34, -0x326172a9, RZ ;  /* 0xcd9e8d5722227825 */ /* 0x000fe200078e00ff */
[----:B------:R-:W-:Y:S02]  /*6d60*/  LOP3.LUT R13, R11, R8, R27, 0x96, !PT ;  /* 0x000000080b0d7212 */ /* 0x000fe400078e961b */
[----:B------:R-:W-:Y:S02]  /*6d70*/  IADD3 R27, PT, PT, R7, 0x32370b8f, RZ ;  /* 0x32370b8f071b7810 */ /* 0x000fe40007ffe0ff */
[----:B------:R-:W-:Y:S01]  /*6d80*/  LOP3.LUT R10, R9, R14, R35, 0x96, !PT ;  /* 0x0000000e090a7212 */ /* 0x000fe200078e9623 */
[----:B------:R-:W-:-:S04]  /*6d90*/  IMAD.WIDE.U32 R8, R12, -0x2daee0ad, RZ ;  /* 0xd2511f530c087825 */ /* 0x000fc800078e00ff */
[----:B------:R-:W-:Y:S02]  /*6da0*/  VIADD R21, R6, 0xdaa66d2b ;  /* 0xdaa66d2b06157836 */ /* 0x000fe40000000000 */
[----:B------:R-:W-:Y:S01]  /*6db0*/  IMAD.WIDE.U32 R14, R15, -0x326172a9, RZ ;  /* 0xcd9e8d570f0e7825 */ /* 0x000fe200078e00ff */
[----:B------:R-:W-:-:S03]  /*6dc0*/  LOP3.LUT R32, R27, R32, R9, 0x96, !PT ;  /* 0x000000201b207212 */ /* 0x000fc600078e9609 */
[----:B------:R-:W-:Y:S01]  /*6dd0*/  IMAD.WIDE.U32 R12, R13, -0x326172a9, RZ ;  /* 0xcd9e8d570d0c7825 */ /* 0x000fe200078e00ff */
[----:B------:R-:W-:-:S03]  /*6de0*/  LOP3.LUT R9, R21, R20, R15, 0x96, !PT ;  /* 0x0000001415097212 */ /* 0x000fc600078e960f */
[----:B------:R-:W-:Y:S01]  /*6df0*/  IMAD.WIDE.U32 R10, R10, -0x2daee0ad, RZ ;  /* 0xd2511f530a0a7825 */ /* 0x000fe200078e00ff */
[----:B------:R-:W-:-:S03]  /*6e00*/  LOP3.LUT R33, R21, R34, R13, 0x96, !PT ;  /* 0x0000002215217212 */ /* 0x000fc600078e960d */
[----:B------:R-:W-:Y:S01]  /*6e10*/  IMAD.WIDE.U32 R20, R32, -0x326172a9, RZ ;  /* 0xcd9e8d5720147825 */ /* 0x000fe200078e00ff */
[----:B------:R-:W-:-:S03]  /*6e20*/  LOP3.LUT R34, R27, R26, R11, 0x96, !PT ;  /* 0x0000001a1b227212 */ /* 0x000fc600078e960b */
[----:B------:R-:W-:Y:S01]  /*6e30*/  VIADD R11, R6, 0x78dde6e4 ;  /* 0x78dde6e4060b7836 */ /* 0x000fe20000000000 */
[----:B------:R-:W-:Y:S01]  /*6e40*/  IADD3 R13, PT, PT, R7, -0x126145ec, RZ ;  /* 0xed9eba14070d7810 */ /* 0x000fe20007ffe0ff */
[----:B------:R-:W-:-:S04]  /*6e50*/  IMAD.WIDE.U32 R26, R9, -0x2daee0ad, RZ ;  /* 0xd2511f53091a7825 */ /* 0x000fc800078e00ff */
[----:B------:R-:W-:Y:S01]  /*6e60*/  IMAD.WIDE.U32 R32, R33, -0x2daee0ad, RZ ;  /* 0xd2511f5321207825 */ /* 0x000fe200078e00ff */
[----:B------:R-:W-:-:S03]  /*6e70*/  LOP3.LUT R9, R11, R14, R21, 0x96, !PT ;  /* 0x0000000e0b097212 */ /* 0x000fc600078e9615 */
[----:B------:R-:W-:Y:S01]  /*6e80*/  IMAD.WIDE.U32 R34, R34, -0x326172a9, RZ ;  /* 0xcd9e8d5722227825 */ /* 0x000fe200078e00ff */
[C---:B------:R-:W-:Y:S02]  /*6e90*/  LOP3.LUT R14, R13.reuse, R8, R27, 0x96, !PT ;  /* 0x000000080d0e7212 */ /* 0x040fe400078e961b */
[----:B------:R-:W-:Y:S01]  /*6ea0*/  LOP3.LUT R13, R13, R10, R33, 0x96, !PT ;  /* 0x0000000a0d0d7212 */ /* 0x000fe200078e9621 */
[----:B------:R-:W-:Y:S01]  /*6eb0*/  IMAD.WIDE.U32 R8, R9, -0x2daee0ad, RZ ;  /* 0xd2511f5309087825 */ /* 0x000fe200078e00ff */
[----:B------:R-:W-:Y:S02]  /*6ec0*/  LOP3.LUT R11, R11, R12, R35, 0x96, !PT ;  /* 0x0000000c0b0b7212 */ /* 0x000fe400078e9623 */
[----:B------:R-:W-:Y:S01]  /*6ed0*/  IADD3 R27, PT, PT, R7, -0x56f99767, RZ ;  /* 0xa9066899071b7810 */ /* 0x000fe20007ffe0ff */
        /* <DEDUP_REMOVED lines=8> */
[----:B------:R-:W-:-:S03]  /*6f60*/  LOP3.LUT R34, R27, R32, R11, 0x96, !PT ;  /* 0x000000201b227212 */ /* 0x000fc600078e960b */
[----:B------:R-:W-:Y:S01]  /*6f70*/  VIADD R11, R6, 0xb54cda56 ;  /* 0xb54cda56060b7836 */ /* 0x000fe20000000000 */
[----:B------:R-:W-:Y:S01]  /*6f80*/  IADD3 R13, PT, PT, R7, 0x646e171e, RZ ;  /* 0x646e171e070d7810 */ /* 0x000fe20007ffe0ff */
[----:B------:R-:W-:-:S03]  /*6f90*/  IMAD.WIDE.U32 R26, R26, -0x2daee0ad, RZ ;  /* 0xd2511f531a1a7825 */ /* 0x000fc600078e00ff */
[----:B------:R-:W-:Y:S01]  /*6fa0*/  LOP3.LUT R9, R11, R14, R21, 0x96, !PT ;  /* 0x0000000e0b097212 */ /* 0x000fe200078e9615 */
[----:B------:R-:W-:Y:S01]  /*6fb0*/  IMAD.WIDE.U32 R32, R33, -0x2daee0ad, RZ ;  /* 0xd2511f5321207825 */ /* 0x000fe200078e00ff */
[----:B------:R-:W-:-:S03]  /*6fc0*/  LOP3.LUT R14, R13, R8, R27, 0x96, !PT ;  /* 0x000000080d0e7212 */ /* 0x000fc600078e961b */
[----:B------:R-:W-:Y:S01]  /*6fd0*/  IMAD.WIDE.U32 R34, R34, -0x326172a9, RZ ;  /* 0xcd9e8d5722227825 */ /* 0x000fe200078e00ff */
[----:B------:R-:W-:Y:S02]  /*6fe0*/  LOP3.LUT R13, R13, R10, R33, 0x96, !PT ;  /* 0x0000000a0d0d7212 */ /* 0x000fe400078e9621 */
        /* <DEDUP_REMOVED lines=8> */
[----:B------:R-:W-:Y:S01]  /*7070*/  IMAD.WIDE.U32 R14, R15, -0x2daee0ad, RZ ;  /* 0xd2511f530f0e7825 */ /* 0x000fe200078e00ff */
[----:B------:R-:W-:-:S03]  /*7080*/  LOP3.LUT R33, R21, R34, R13, 0x96, !PT ;  /* 0x0000002215217212 */ /* 0x000fc600078e960d */
[----:B------:R-:W-:Y:S02]  /*7090*/  VIADD R11, R6, 0xf1bbcdc8 ;  /* 0xf1bbcdc8060b7836 */ /* 0x000fe40000000000 */
[----:B------:R-:W-:Y:S01]  /*70a0*/  IMAD.WIDE.U32 R20, R31, -0x326172a9, RZ ;  /* 0xcd9e8d571f147825 */ /* 0x000fe200078e00ff */
[----:B------:R-:W-:-:S04]  /*70b0*/  LOP3.LUT R15, R27, R32, R15, 0x96, !PT ;  /* 0x000000201b0f7212 */ /* 0x000fc800078e960f */
[----:B------:R-:W-:Y:S02]  /*70c0*/  LOP3.LUT R10, R11, R10, R21, 0x96, !PT ;  /* 0x0000000a0b0a7212 */ /* 0x000fe400078e9615 */
[----:B------:R-:W-:Y:S01]  /*70d0*/  LOP3.LUT R21, R2, 0x3, RZ, 0xc0, !PT ;  /* 0x0000000302157812 */ /* 0x000fe200078ec0ff */
[C---:B------:R-:W-:Y:S01]  /*70e0*/  VIADD R31, R7.reuse, 0x96a522ad ;  /* 0x96a522ad071f7836 */ /* 0x040fe20000000000 */
[----:B------:R-:W-:Y:S01]  /*70f0*/  IADD3 R13, PT, PT, R7, -0x24c28bd8, RZ ;  /* 0xdb3d7428070d7810 */ /* 0x000fe20007ffe0ff */
[----:B------:R-:W-:Y:S01]  /*7100*/  IMAD.WIDE.U32 R26, R26, -0x2daee0ad, RZ ;  /* 0xd2511f531a1a7825 */ /* 0x000fe200078e00ff */
[----:B------:R-:W-:Y:S02]  /*7110*/  IADD3 R9, PT, PT, R6, -0x700cb87f, RZ ;  /* 0x8ff3478106097810 */ /* 0x000fe40007ffe0ff */
[----:B------:R-:W-:Y:S01]  /*7120*/  ISETP.GT.AND P0, PT, R21, 0x1, PT ;  /* 0x000000011500780c */ /* 0x000fe20003f04270 */
        /* <DEDUP_REMOVED lines=23> */
.L_x_1437:
        /* <DEDUP_REMOVED lines=8> */
.L_x_1438:
[----:B------:R-:W-:Y:S01]  /*7320*/  ISETP.GT.AND P0, PT, R0, 0x2, PT ;  /* 0x000000020000780c */ /* 0x000fe20003f04270 */
[----:B------:R-:W-:Y:S01]  /*7330*/  IMAD.MOV.U32 R7, RZ, RZ, 0x2f800000 ;  /* 0x2f800000ff077424 */ /* 0x000fe200078e00ff */
[----:B------:R-:W-:Y:S01]  /*7340*/  I2FP.F32.U32 R31, R20 ;  /* 0x00000014001f7245 */ /* 0x000fe20000201000 */
[----:B------:R-:W-:Y:S01]  /*7350*/  BSSY.RECONVERGENT B9, `(.L_x_1439) ;  /* 0x00000b6000097945 */ /* 0x000fe20003800200 */
[----:B------:R-:W-:-:S03]  /*7360*/  I2FP.F32.U32 R32, R14 ;  /* 0x0000000e00207245 */ /* 0x000fc60000201000 */
[----:B------:R-:W-:Y:S01]  /*7370*/  BSSY.RELIABLE B8, `(.L_x_1440) ;  /* 0x000008a000087945 */ /* 0x000fe20003800100 */
[----:B------:R-:W-:Y:S01]  /*7380*/  I2FP.F32.U32 R6, R6 ;  /* 0x0000000600067245 */ /* 0x000fe20000201000 */
[-C--:B------:R-:W-:Y:S01]  /*7390*/  FFMA.FTZ R31, R31, R7.reuse, 1.1641532182693481445e-10 ;  /* 0x2f0000001f1f7423 */ /* 0x080fe20000010007 */
        /* <DEDUP_REMOVED lines=10> */
.L_x_10024:
[----:B------:R-:W-:Y:S05]  /*7440*/  BRX R4 -0x7450                                                                                                                                                                                                                                                                                                                                                                                                                                                                               (*"BRANCH_TARGETS .L_x_10025,.L_x_10026,.L_x_10027"*) ;  /* 0xffffff8804ec7949 */ /* 0x000fea000383ffff */
.L_x_1441:
        /* <DEDUP_REMOVED lines=31> */
.L_x_1447:
[----:B------:R0:W5:Y:S02]  /*7640*/  LDG.E R0, desc[UR36][R26.64] ;  /* 0x000000241a007981 */ /* 0x000164000c1e1900 */
.L_x_1446:
[----:B------:R-:W-:Y:S05]  /*7650*/  BSYNC.RECONVERGENT B6 ;  /* 0x0000000000067941 */ /* 0x000fea0003800200 */
.L_x_1445:
[----:B------:R-:W1:Y:S01]  /*7660*/  LDC R3, c[0x0][0x3ec] ;  /* 0x0000fb00ff037b82 */ /* 0x000e620000000800 */
[----:B------:R-:W2:Y:S01]  /*7670*/  LDCU UR6, c[0x0][0x530] ;  /* 0x0000a600ff0677ac */ /* 0x000ea20008000800 */
[----:B------:R-:W3:Y:S01]  /*7680*/  LDCU.64 UR4, c[0x0][0x380] ;  /* 0x00007000ff0477ac */ /* 0x000ee20008000a00 */
[----:B--2---:R-:W-:-:S04]  /*7690*/  IADD3 R4, PT, PT, -R28, UR6, RZ ;  /* 0x000000061c047c10 */ /* 0x004fc8000fffe1ff */
[----:B------:R-:W-:Y:S01]  /*76a0*/  ISETP.GT.AND P0, PT, R4, 0x3, PT ;  /* 0x000000030400780c */ /* 0x000fe20003f04270 */
[----:B-1----:R-:W-:-:S04]  /*76b0*/  IMAD R2, R28, R3, R3 ;  /* 0x000000031c027224 */ /* 0x002fc800078e0203 */
[----:B------:R-:W-:-:S05]  /*76c0*/  IMAD R2, R3, 0x2, R2 ;  /* 0x0000000203027824 */ /* 0x000fca00078e0202 */
[----:B------:R-:W-:Y:S02]  /*76d0*/  SEL R2, R2, RZ, P0 ;  /* 0x000000ff02027207 */ /* 0x000fe40000000000 */
[----:B-----5:R-:W-:Y:S02]  /*76e0*/  FSETP.GTU.FTZ.AND P0, PT, R35, R0, PT ;  /* 0x000000002300720b */ /* 0x020fe40003f1c000 */
[----:B---3--:R-:W-:Y:S02]  /*76f0*/  IADD3 R2, P1, PT, R2, UR4, RZ ;  /* 0x0000000402027c10 */ /* 0x008fe4000ff3e0ff */
[----:B------:R-:W-:Y:S02]  /*7700*/  SEL R5, RZ, 0x1, P0 ;  /* 0x00000001ff057807 */ /* 0x000fe40000000000 */
[----:B------:R-:W-:-:S05]  /*7710*/  IADD3.X R3, PT, PT, RZ, UR5, RZ, P1, !PT ;  /* 0x00000005ff037c10 */ /* 0x000fca0008ffe4ff */
[----:B------:R1:W-:Y:S04]  /*7720*/  STG.E.U8 desc[UR36][R2.64], R5 ;  /* 0x0000000502007986 */ /* 0x0003e8000c101124 */
.L_x_1443:
[----:B------:R-:W-:Y:S05]  /*7730*/  BSYNC.RELIABLE B7 ;  /* 0x0000000000077941 */ /* 0x000fea0003800100 */
.L_x_1442:
        /* <DEDUP_REMOVED lines=24> */
.L_x_1450:
[----:B------:R0:W5:Y:S02]  /*78c0*/  LDG.E R0, desc[UR36][R26.64] ;  /* 0x000000241a007981 */ /* 0x000164000c1e1900 */
.L_x_1449:
[----:B------:R-:W-:Y:S05]  /*78d0*/  BSYNC.RECONVERGENT B6 ;  /* 0x0000000000067941 */ /* 0x000fea0003800200 */
.L_x_1448:
[----:B-1----:R-:W1:Y:S01]  /*78e0*/  LDC R3, c[0x0][0x3ec] ;  /* 0x0000fb00ff037b82 */ /* 0x002e620000000800 */
[----:B------:R-:W2:Y:S01]  /*78f0*/  LDCU UR4, c[0x0][0x530] ;  /* 0x0000a600ff0477ac */ /* 0x000ea20008000800 */
[----:B------:R-:W3:Y:S01]  /*7900*/  LDCU.64 UR6, c[0x0][0x380] ;  /* 0x00007000ff0677ac */ /* 0x000ee20008000a00 */
[----:B--2---:R-:W-:-:S04]  /*7910*/  IADD3 R4, PT, PT, -R28, UR4, RZ ;  /* 0x000000041c047c10 */ /* 0x004fc8000fffe1ff */
[----:B------:R-:W-:Y:S01]  /*7920*/  ISETP.GT.AND P0, PT, R4, 0x2, PT ;  /* 0x000000020400780c */ /* 0x000fe20003f04270 */
[----:B-1----:R-:W-:-:S05]  /*7930*/  IMAD R2, R28, R3, R3 ;  /* 0x000000031c027224 */ /* 0x002fca00078e0203 */
[----:B------:R-:W-:-:S04]  /*7940*/  IADD3 R2, PT, PT, R2, R3, RZ ;  /* 0x0000000302027210 */ /* 0x000fc80007ffe0ff */
[----:B------:R-:W-:Y:S02]  /*7950*/  SEL R2, R2, RZ, P0 ;  /* 0x000000ff02027207 */ /* 0x000fe40000000000 */
[----:B-----5:R-:W-:Y:S02]  /*7960*/  FSETP.GTU.FTZ.AND P0, PT, R33, R0, PT ;  /* 0x000000002100720b */ /* 0x020fe40003f1c000 */
[----:B---3--:R-:W-:Y:S02]  /*7970*/  IADD3 R2, P1, PT, R2, UR6, RZ ;  /* 0x0000000602027c10 */ /* 0x008fe4000ff3e0ff */
[----:B------:R-:W-:-:S03]  /*7980*/  SEL R5, RZ, 0x1, P0 ;  /* 0x00000001ff057807 */ /* 0x000fc60000000000 */
[----:B------:R-:W-:-:S05]  /*7990*/  IMAD.X R3, RZ, RZ, UR7, P1 ;  /* 0x00000007ff037e24 */ /* 0x000fca00088e06ff */
[----:B------:R1:W-:Y:S03]  /*79a0*/  STG.E.U8 desc[UR36][R2.64], R5 ;  /* 0x0000000502007986 */ /* 0x0003e6000c101124 */
.L_x_10026:
[----:B------:R-:W2:Y:S02]  /*79b0*/  LDCU.64 UR4, c[0x0][0x458] ;  /* 0x00008b00ff0477ac */ /* 0x000ea40008000a00 */
        /* <DEDUP_REMOVED lines=23> */
.L_x_1453:
[----:B------:R1:W5:Y:S02]  /*7b30*/  LDG.E R3, desc[UR36][R24.64] ;  /* 0x0000002418037981 */ /* 0x000364000c1e1900 */
.L_x_1452:
[----:B------:R-:W-:Y:S05]  /*7b40*/  BSYNC.RECONVERGENT B6 ;  /* 0x0000000000067941 */ /* 0x000fea0003800200 */
.L_x_1451:
[----:B------:R-:W2:Y:S01]  /*7b50*/  LDC R5, c[0x0][0x3ec] ;  /* 0x0000fb00ff057b82 */ /* 0x000ea20000000800 */
[----:B------:R-:W3:Y:S01]  /*7b60*/  LDCU UR4, c[0x0][0x530] ;  /* 0x0000a600ff0477ac */ /* 0x000ee20008000800 */
[----:B------:R-:W4:Y:S01]  /*7b70*/  LDCU.64 UR6, c[0x0][0x380] ;  /* 0x00007000ff0677ac */ /* 0x000f220008000a00 */
[----:B---3--:R-:W-:-:S04]  /*7b80*/  IADD3 R0, PT, PT, -R28, UR4, RZ ;  /* 0x000000041c007c10 */ /* 0x008fc8000fffe1ff */
[----:B------:R-:W-:Y:S01]  /*7b90*/  ISETP.GT.AND P0, PT, R0, 0x1, PT ;  /* 0x000000010000780c */ /* 0x000fe20003f04270 */
[----:B--2---:R-:W-:-:S05]  /*7ba0*/  IMAD R2, R28, R5, R5 ;  /* 0x000000051c027224 */ /* 0x004fca00078e0205 */
[----:B------:R-:W-:Y:S02]  /*7bb0*/  SEL R2, R2, RZ, P0 ;  /* 0x000000ff02027207 */ /* 0x000fe40000000000 */
[----:B-----5:R-:W-:Y:S02]  /*7bc0*/  FSETP.GTU.FTZ.AND P0, PT, R32, R3, PT ;  /* 0x000000032000720b */ /* 0x020fe40003f1c000 */
[----:B----4-:R-:W-:Y:S02]  /*7bd0*/  IADD3 R2, P1, PT, R2, UR6, RZ ;  /* 0x0000000602027c10 */ /* 0x010fe4000ff3e0ff */
[----:B------:R-:W-:-:S03]  /*7be0*/  SEL R5, RZ, 0x1, P0 ;  /* 0x00000001ff057807 */ /* 0x000fc60000000000 */
[----:B------:R-:W-:-:S05]  /*7bf0*/  IMAD.X R3, RZ, RZ, UR7, P1 ;  /* 0x00000007ff037e24 */ /* 0x000fca00088e06ff */
[----:B------:R2:W-:Y:S03]  /*7c00*/  STG.E.U8 desc[UR36][R2.64], R5 ;  /* 0x0000000502007986 */ /* 0x0005e6000c101124 */
.L_x_10025:
[----:B------:R-:W-:Y:S05]  /*7c10*/  BSYNC.RELIABLE B8 ;  /* 0x0000000000087941 */ /* 0x000fea0003800100 */
.L_x_1440:
[----:B------:R-:W3:Y:S02]  /*7c20*/  LDCU.64 UR4, c[0x0][0x458] ;  /* 0x00008b00ff0477ac */ /* 0x000ee40008000a00 */
[----:B---3--:R-:W-:-:S04]  /*7c30*/  LEA R22, P0, R18, UR4, 0x2 ;  /* 0x0000000412167c11 */ /* 0x008fc8000f8010ff */
[----:B------:R-:W-:-:S05]  /*7c40*/  LEA.HI.X R23, R18, UR5, R19, 0x2, P0 ;  /* 0x0000000512177c11 */ /* 0x000fca00080f1413 */
        /* <DEDUP_REMOVED lines=9> */
[----:B--2---:R2:W4:Y:S01]  /*7ce0*/  LDC.64 R2, c[0x4][R0] ;  /* 0x0100000000027b82 */ /* 0x0045220000000a00 */
[----:B------:R-:W5:Y:S01]  /*7cf0*/  LDCU.64 UR6, c[0x4][0x178] ;  /* 0x01002f00ff0677ac */ /* 0x000f620008000a00 */
[----:B------:R-:W-:Y:S01]  /*7d00*/  MOV R13, RZ ;  /* 0x000000ff000d7202 */ /* 0x000fe20000000f00 */
[----:B------:R-:W0:Y:S01]  /*7d10*/  LDCU.64 UR8, c[0x4][0x90] ;  /* 0x01001200ff0877ac */ /* 0x000e220008000a00 */
[----:B---3--:R-:W-:Y:S01]  /*7d20*/  MOV R4, UR4 ;  /* 0x0000000400047c02 */ /* 0x008fe20008000f00 */
[----:B------:R-:W-:Y:S01]  /*7d30*/  IMAD.U32 R5, RZ, RZ, UR5 ;  /* 0x00000005ff057e24 */ /* 0x000fe2000f8e00ff */
[----:B-----5:R-:W-:Y:S01]  /*7d40*/  MOV R6, UR6 ;  /* 0x0000000600067c02 */ /* 0x020fe20008000f00 */
[----:B------:R-:W-:Y:S01]  /*7d50*/  IMAD.U32 R7, RZ, RZ, UR7 ;  /* 0x00000007ff077e24 */ /* 0x000fe2000f8e00ff */
[----:B0-----:R-:W-:Y:S01]  /*7d60*/  MOV R10, UR8 ;  /* 0x00000008000a7c02 */ /* 0x001fe20008000f00 */
[----:B--2---:R-:W-:-:S07]  /*7d70*/  IMAD.U32 R11, RZ, RZ, UR9 ;  /* 0x00000009ff0b7e24 */ /* 0x004fce000f8e00ff */
[----:B------:R-:W-:-:S07]  /*7d80*/  LEPC R20, `(.L_x_1456) ;  /* 0x000000001014794e */ /* 0x000fce0000000000 */
[----:B-1--4-:R-:W-:Y:S05]  /*7d90*/  CALL.ABS.NOINC R2 ;  /* 0x0000000002007343 */ /* 0x012fea0003c00000 */
.L_x_1456:
[----:B------:R3:W5:Y:S02]  /*7da0*/  LDG.E R0, desc[UR36][R22.64] ;  /* 0x0000002416007981 */ /* 0x000764000c1e1900 */
.L_x_1455:
[----:B------:R-:W-:Y:S05]  /*7db0*/  BSYNC.RECONVERGENT B6 ;  /* 0x0000000000067941 */ /* 0x000fea0003800200 */
.L_x_1454:
[----:B------:R-:W2:Y:S01]  /*7dc0*/  LDCU UR5, c[0x0][0x530] ;  /* 0x0000a600ff0577ac */ /* 0x000ea20008000800 */
[----:B------:R-:W4:Y:S01]  /*7dd0*/  LDCU UR4, c[0x0][0x3ec] ;  /* 0x00007d80ff0477ac */ /* 0x000f220008000800 */
[----:B------:R-:W0:Y:S01]  /*7de0*/  LDCU.64 UR6, c[0x0][0x380] ;  /* 0x00007000ff0677ac */ /* 0x000e220008000a00 */
[----:B--2---:R-:W-:Y:S02]  /*7df0*/  IMAD.U32 R3, RZ, RZ, UR5 ;  /* 0x00000005ff037e24 */ /* 0x004fe4000f8e00ff */
[----:B----4-:R-:W-:-:S03]  /*7e00*/  IMAD R2, R28, UR4, RZ ;  /* 0x000000041c027c24 */ /* 0x010fc6000f8e02ff */
[----:B------:R-:W-:-:S04]  /*7e10*/  IADD3 R4, PT, PT, -R28, R3, RZ ;  /* 0x000000031c047210 */ /* 0x000fc80007ffe1ff */
[----:B------:R-:W-:-:S04]  /*7e20*/  ISETP.GT.AND P0, PT, R4, RZ, PT ;  /* 0x000000ff0400720c */ /* 0x000fc80003f04270 */
[----:B------:R-:W-:Y:S02]  /*7e30*/  SEL R2, R2, RZ, P0 ;  /* 0x000000ff02027207 */ /* 0x000fe40000000000 */
[----:B-----5:R-:W-:Y:S02]  /*7e40*/  FSETP.GTU.FTZ.AND P0, PT, R31, R0, PT ;  /* 0x000000001f00720b */ /* 0x020fe40003f1c000 */
[----:B0-----:R-:W-:Y:S02]  /*7e50*/  IADD3 R4, P1, PT, R2, UR6, RZ ;  /* 0x0000000602047c10 */ /* 0x001fe4000ff3e0ff */
[----:B------:R-:W-:-:S03]  /*7e60*/  SEL R7, RZ, 0x1, P0 ;  /* 0x00000001ff077807 */ /* 0x000fc60000000000 */
[----:B------:R-:W-:-:S05]  /*7e70*/  IMAD.X R5, RZ, RZ, UR7, P1 ;  /* 0x00000007ff057e24 */ /* 0x000fca00088e06ff */
[----:B------:R0:W-:Y:S01]  /*7e80*/  STG.E.U8 desc[UR36][R4.64], R7 ;  /* 0x0000000704007986 */ /* 0x0001e2000c101124 */
[----:B------:R-:W-:Y:S05]  /*7e90*/  BRA `(.L_x_1444) ;  /* 0x0000000000047947 */ /* 0x000fea0003800000 */
.L_x_10027:
[----:B------:R-:W-:Y:S05]  /*7ea0*/  BREAK.RELIABLE B8 ;  /* 0x0000000000087942 */ /* 0x000fea0003800100 */
.L_x_1444:
[----:B------:R-:W-:Y:S05]  /*7eb0*/  BSYNC.RECONVERGENT B9 ;  /* 0x0000000000097941 */ /* 0x000fea0003800200 */
.L_x_1439:
[----:B------:R-:W-:-:S04]  /*7ec0*/  LEA R28, R29, R28, 0x2 ;  /* 0x0000001c1d1c7211 */ /* 0x000fc800078e10ff */
[----:B------:R-:W-:-:S13]  /*7ed0*/  ISETP.GE.U32.AND P0, PT, R28, R3, PT ;  /* 0x000000031c00720c */ /* 0x000fda0003f06070 */
[----:B------:R-:W-:Y:S05]  /*7ee0*/  @!P0 BRA `(.L_x_1457) ;  /* 0xffffff8000a48947 */ /* 0x000fea000383ffff */
[----:B------:R-:W-:Y:S05]  /*7ef0*/  EXIT ;  /* 0x000000000000794d */ /* 0x000fea0003800000 */
.L_x_1458:
        /* <DEDUP_REMOVED lines=16> */
.L_x_10565:


//--------------------- .text._ZN2at4cuda57_GLOBAL__N__cd6b329d_24_DistributionBernoulli_cu_7537a20d21kernelPointwiseApply2IZNS_6native9templates4cuda28bernoulli_tensor_cuda_kernelIbfEEvRKNS_10TensorBaseES9_NS_15PhiloxCudaStateEEUliRbSB_SB_SB_RKfSD_SD_SD_E_bSC_jLi1ELi2ELi4ELi512ELi2EEEvNS0_6detail10TensorInfoIT0_T2_EENSG_IT1_SI_EESI_T_ --------------------------
	.section	.text._ZN2at4cuda57_GLOBAL__N__cd6b329d_24_DistributionBernoulli_cu_7537a20d21kernelPointwiseApply2IZNS_6native9templates4cuda28bernoulli_tensor_cuda_kernelIbfEEvRKNS_10TensorBaseES9_NS_15PhiloxCudaStateEEUliRbSB_SB_SB_RKfSD_SD_SD_E_bSC_jLi1ELi2ELi4ELi512ELi2EEEvNS0_6detail10TensorInfoIT0_T2_EENSG_IT1_SI_EESI_T_,"ax",@progbits
	.align	128
.text._ZN2at4cuda57_GLOBAL__N__cd6b329d_24_DistributionBernoulli_cu_7537a20d21kernelPointwiseApply2IZNS_6native9templates4cuda28bernoulli_tensor_cuda_kernelIbfEEvRKNS_10TensorBaseES9_NS_15PhiloxCudaStateEEUliRbSB_SB_SB_RKfSD_SD_SD_E_bSC_jLi1ELi2ELi4ELi512ELi2EEEvNS0_6detail10TensorInfoIT0_T2_EENSG_IT1_SI_EESI_T_:
        .type           _ZN2at4cuda57_GLOBAL__N__cd6b329d_24_DistributionBernoulli_cu_7537a20d21kernelPointwiseApply2IZNS_6native9templates4cuda28bernoulli_tensor_cuda_kernelIbfEEvRKNS_10TensorBaseES9_NS_15PhiloxCudaStateEEUliRbSB_SB_SB_RKfSD_SD_SD_E_bSC_jLi1ELi2ELi4ELi512ELi2EEEvNS0_6detail10TensorInfoIT0_T2_EENSG_IT1_SI_EESI_T_,@function
        .size           _ZN2at4cuda57_GLOBAL__N__cd6b329d_24_DistributionBernoulli_cu_7537a20d21kernelPointwiseApply2IZNS_6native9templates4cuda28bernoulli_tensor_cuda_kernelIbfEEvRKNS_10TensorBaseES9_NS_15PhiloxCudaStateEEUliRbSB_SB_SB_RKfSD_SD_SD_E_bSC_jLi1ELi2ELi4ELi512ELi2EEEvNS0_6detail10TensorInfoIT0_T2_EENSG_IT1_SI_EESI_T_,(.L_x_10566 - _ZN2at4cuda57_GLOBAL__N__cd6b329d_24_DistributionBernoulli_cu_7537a20d21kernelPointwiseApply2IZNS_6native9templates4cuda28bernoulli_tensor_cuda_kernelIbfEEvRKNS_10TensorBaseES9_NS_15PhiloxCudaStateEEUliRbSB_SB_SB_RKfSD_SD_SD_E_bSC_jLi1ELi2ELi4ELi512ELi2EEEvNS0_6detail10TensorInfoIT0_T2_EENSG_IT1_SI_EESI_T_)
        .other          _ZN2at4cuda57_GLOBAL__N__cd6b329d_24_DistributionBernoulli_cu_7537a20d21kernelPointwiseApply2IZNS_6native9templates4cuda28bernoulli_tensor_cuda_kernelIbfEEvRKNS_10TensorBaseES9_NS_15PhiloxCudaStateEEUliRbSB_SB_SB_RKfSD_SD_SD_E_bSC_jLi1ELi2ELi4ELi512ELi2EEEvNS0_6detail10TensorInfoIT0_T2_EENSG_IT1_SI_EESI_T_,@"STO_CUDA_ENTRY STV_DEFAULT"
_ZN2at4cuda57_GLOBAL__N__cd6b329d_24_DistributionBernoulli_cu_7537a20d21kernelPointwiseApply2IZNS_6native9templates4cuda28bernoulli_tensor_cuda_kernelIbfEEvRKNS_10TensorBaseES9_NS_15PhiloxCudaStateEEUliRbSB_SB_SB_RKfSD_SD_SD_E_bSC_jLi1ELi2ELi4ELi512ELi2EEEvNS0_6detail10TensorInfoIT0_T2_EENSG_IT1_SI_EESI_T_:
        /* <DEDUP_REMOVED lines=23> */
.L_x_1488:
        /* <DEDUP_REMOVED lines=19> */
[----:B----4-:R-:W-:Y:S02]  /*02a0*/  LOP3.LUT R2, R7, R19, R24, 0x96, !PT ;  /* 0x0000001307027212 */ /* 0x010fe400078e9618 */
[----:B------:R-:W-:-:S03]  /*02b0*/  LOP3.LUT R8, R11, R25, RZ, 0x3c, !PT ;  /* 0x000000190b087212 */ /* 0x000fc600078e3cff */
[----:B------:R-:W-:Y:S01]  /*02c0*/  @P0 IMAD.MOV R3, RZ, RZ, R7 ;  /* 0x000000ffff030224 */ /* 0x000fe200078e0207 */
[----:B------:R-:W-:Y:S01]  /*02d0*/  LOP3.LUT R6, R5, R25, RZ, 0x3c, !PT ;  /* 0x0000001905067212 */ /* 0x000fe200078e3cff */
[----:B------:R-:W-:-:S03]  /*02e0*/  VIADD R15, R25, 0xbb67ae85 ;  /* 0xbb67ae85190f7836 */ /* 0x000fc60000000000 */
[----:B------:R-:W-:Y:S01]  /*02f0*/  LOP3.LUT R4, R19, R3, R24, 0x96, !PT ;  /* 0x0000000313047212 */ /* 0x000fe200078e9618 */
[----:B------:R-:W-:Y:S01]  /*0300*/  IMAD.WIDE.U32 R2, R2, -0x2daee0ad, RZ ;  /* 0xd2511f5302027825 */ /* 0x000fe200078e00ff */
[----:B------:R-:W-:-:S03]  /*0310*/  IADD3 R0, PT, PT, R10, -0x2daee0ad, RZ ;  /* 0xd2511f530a007810 */ /* 0x000fc60007ffe0ff */
[----:B------:R-:W-:Y:S02]  /*0320*/  VIADD R13, R24, 0x9e3779b9 ;  /* 0x9e3779b9180d7836 */ /* 0x000fe40000000000 */
[----:B------:R-:W-:Y:S01]  /*0330*/  IMAD.WIDE.U32 R8, R8, -0x326172a9, RZ ;  /* 0xcd9e8d5708087825 */ /* 0x000fe200078e00ff */
[----:B------:R-:W-:-:S03]  /*0340*/  LOP3.LUT R10, R15, R10, R3, 0x96, !PT ;  /* 0x0000000a0f0a7212 */ /* 0x000fc600078e9603 */
[----:B------:R-:W-:Y:S01]  /*0350*/  IMAD.WIDE.U32 R6, R6, -0x326172a9, RZ ;  /* 0xcd9e8d5706067825 */ /* 0x000fe200078e00ff */
[----:B------:R-:W-:-:S03]  /*0360*/  LOP3.LUT R12, R13, R18, R9, 0x96, !PT ;  /* 0x000000120d0c7212 */ /* 0x000fc600078e9609 */
[----:B------:R-:W-:Y:S01]  /*0370*/  IMAD.WIDE.U32 R4, R4, -0x2daee0ad, RZ ;  /* 0xd2511f5304047825 */ /* 0x000fe200078e00ff */
[----:B------:R-:W-:-:S04]  /*0380*/  LOP3.LUT R14, R13, R18, R7, 0x96, !PT ;  /* 0x000000120d0e7212 */ /* 0x000fc800078e9607 */
[----:B------:R-:W-:Y:S01]  /*0390*/  LOP3.LUT R0, R15, R0, R5, 0x96, !PT ;  /* 0x000000000f007212 */ /* 0x000fe200078e9605 */
[----:B------:R-:W-:Y:S02]  /*03a0*/  VIADD R3, R24, 0x3c6ef372 ;  /* 0x3c6ef37218037836 */ /* 0x000fe40000000000 */
[----:B------:R-:W-:-:S04]  /*03b0*/  IMAD.WIDE.U32 R10, R10, -0x326172a9, RZ ;  /* 0xcd9e8d570a0a7825 */ /* 0x000fc800078e00ff */
[----:B------:R-:W-:Y:S02]  /*03c0*/  VIADD R5, R25, 0x76cf5d0a ;  /* 0x76cf5d0a19057836 */ /* 0x000fe40000000000 */
[----:B------:R-:W-:Y:S01]  /*03d0*/  IMAD.WIDE.U32 R12, R12, -0x2daee0ad, RZ ;  /* 0xd2511f530c0c7825 */ /* 0x000fe200078e00ff */
[----:B------:R-:W-:-:S03]  /*03e0*/  LOP3.LUT R8, R3, R8, R11, 0x96, !PT ;  /* 0x0000000803087212 */ /* 0x000fc600078e960b */
[----:B------:R-:W-:-:S04]  /*03f0*/  IMAD.WIDE.U32 R14, R14, -0x2daee0ad, RZ ;  /* 0xd2511f530e0e7825 */ /* 0x000fc800078e00ff */
[----:B0-----:R-:W-:Y:S01]  /*0400*/  IMAD.WIDE.U32 R16, R0, -0x326172a9, RZ ;  /* 0xcd9e8d5700107825 */ /* 0x001fe200078e00ff */
[C---:B------:R-:W-:Y:S02]  /*0410*/  LOP3.LUT R0, R5.reuse, R2, R13, 0x96, !PT ;  /* 0x0000000205007212 */ /* 0x040fe400078e960d */
[----:B------:R-:W-:Y:S02]  /*0420*/  LOP3.LUT R7, R5, R4, R15, 0x96, !PT ;  /* 0x0000000405077212 */ /* 0x000fe400078e960f */
[----:B------:R-:W-:Y:S01]  /*0430*/  LOP3.LUT R9, R3, R6, R17, 0x96, !PT ;  /* 0x0000000603097212 */ /* 0x000fe200078e9611 */
[----:B------:R-:W-:Y:S02]  /*0440*/  VIADD R13, R25, 0x32370b8f ;  /* 0x32370b8f190d7836 */ /* 0x000fe40000000000 */
[----:B------:R-:W-:Y:S01]  /*0450*/  IMAD.WIDE.U32 R2, R8, -0x2daee0ad, RZ ;  /* 0xd2511f5308027825 */ /* 0x000fe200078e00ff */
[----:B------:R-:W-:-:S03]  /*0460*/  IADD3 R11, PT, PT, R24, -0x255992d5, RZ ;  /* 0xdaa66d2b180b7810 */ /* 0x000fc60007ffe0ff */
        /* <DEDUP_REMOVED lines=26> */
[----:B------:R-:W1:Y:S02]  /*0610*/  LDC R16, c[0x0][0x3ec] ;  /* 0x0000fb00ff107b82 */ /* 0x000e640000000800 */
        /* <DEDUP_REMOVED lines=10> */
[----:B0-----:R-:W-:Y:S01]  /*06c0*/  IMAD.U32 R0, RZ, RZ, UR46 ;  /* 0x0000002eff007e24 */ /* 0x001fe2000f8e00ff */
[----:B------:R-:W-:Y:S01]  /*06d0*/  LOP3.LUT R22, R3, R8, R11, 0x96, !PT ;  /* 0x0000000803167212 */ /* 0x000fe200078e960b */
[----:B------:R-:W-:Y:S01]  /*06e0*/  IMAD.WIDE.U32 R2, R6, -0x2daee0ad, RZ ;  /* 0xd2511f5306027825 */ /* 0x000fe200078e00ff */
[----:B------:R-:W-:-:S03]  /*06f0*/  IADD3 R11, PT, PT, R25, 0x1fd5c5a3, RZ ;  /* 0x1fd5c5a3190b7810 */ /* 0x000fc60007ffe0ff */
[----:B------:R-:W-:Y:S02]  /*0700*/  IMAD.IADD R17, R0, 0x1, -R33 ;  /* 0x0000000100117824 */ /* 0x000fe400078e0a21 */
[----:B------:R-:W-:-:S04]  /*0710*/  IMAD.WIDE.U32 R6, R9, -0x326172a9, RZ ;  /* 0xcd9e8d5709067825 */ /* 0x000fc800078e00ff */
[----:B------:R-:W-:Y:S01]  /*0720*/  VIADD R5, R24, 0x5384540f ;  /* 0x5384540f18057836 */ /* 0x000fe20000000000 */
[----:B------:R-:W-:Y:S01]  /*0730*/  ISETP.GE.AND P4, PT, R17, 0x1, PT ;  /* 0x000000011100780c */ /* 0x000fe20003f86270 */
        /* <DEDUP_REMOVED lines=14> */
[----:B------:R-:W-:Y:S02]  /*0820*/  LOP3.LUT R9, R9, R22, R11, 0x96, !PT ;  /* 0x0000001609097212 */ /* 0x000fe400078e960b */
[C---:B------:R-:W-:Y:S01]  /*0830*/  ISETP.GE.AND P3, PT, R17.reuse, 0x2, PT ;  /* 0x000000021100780c */ /* 0x040fe20003f66270 */
[----:B------:R-:W-:Y:S01]  /*0840*/  VIADD R21, R24, 0x8ff34781 ;  /* 0x8ff3478118157836 */ /* 0x000fe20000000000 */
[----:B------:R-:W-:Y:S01]  /*0850*/  ISETP.GE.AND P0, PT, R17, 0x3, PT ;  /* 0x000000031100780c */ /* 0x000fe20003f06270 */
[----:B------:R-:W-:Y:S01]  /*0860*/  VIADD R25, R25, 0x96a522ad ;  /* 0x96a522ad19197836 */ /* 0x000fe20000000000 */
[C---:B------:R-:W-:Y:S02]  /*0870*/  ISETP.GT.AND P1, PT, R17.reuse, 0x2, PT ;  /* 0x000000021100780c */ /* 0x040fe40003f24270 */
[----:B------:R-:W-:Y:S02]  /*0880*/  ISETP.GE.AND P2, PT, R17, 0x4, PT ;  /* 0x000000041100780c */ /* 0x000fe40003f46270 */
[----:B------:R-:W-:Y:S01]  /*0890*/  LOP3.LUT R22, R7, R8, R5, 0x96, !PT ;  /* 0x0000000807167212 */ /* 0x000fe200078e9605 */
[----:B-1----:R-:W-:Y:S10]  /*08a0*/  @!P4 BRA `(.L_x_1461) ;  /* 0x00000000005cc947 */ /* 0x002ff40003800000 */
[----:B------:R-:W0:Y:S01]  /*08b0*/  I2F.U32.RP R2, UR39 ;  /* 0x0000002700027d06 */ /* 0x000e220008209000 */
[----:B------:R-:W-:-:S07]  /*08c0*/  ISETP.NE.U32.AND P6, PT, RZ, UR39, PT ;  /* 0x00000027ff007c0c */ /* 0x000fce000bfc5070 */
[----:B0-----:R-:W0:Y:S02]  /*08d0*/  MUFU.RCP R2, R2 ;  /* 0x0000000200027308 */ /* 0x001e240000001000 */
[----:B0-----:R-:W-:-:S06]  /*08e0*/  VIADD R26, R2, 0xffffffe ;  /* 0x0ffffffe021a7836 */ /* 0x001fcc0000000000 */
[----:B------:R0:W1:Y:S02]  /*08f0*/  F2I.FTZ.U32.TRUNC.NTZ R27, R26 ;  /* 0x0000001a001b7305 */ /* 0x000064000021f000 */
[----:B0-----:R-:W-:Y:S01]  /*0900*/  IMAD.MOV.U32 R26, RZ, RZ, RZ ;  /* 0x000000ffff1a7224 */ /* 0x001fe200078e00ff */
[----:B-1----:R-:W-:-:S05]  /*0910*/  IADD3 R7, PT, PT, RZ, -R27, RZ ;  /* 0x8000001bff077210 */ /* 0x002fca0007ffe0ff */
[----:B------:R-:W-:-:S04]  /*0920*/  IMAD R7, R7, UR39, RZ ;  /* 0x0000002707077c24 */ /* 0x000fc8000f8e02ff */
[----:B------:R-:W-:-:S06]  /*0930*/  IMAD.HI.U32 R8, R27, R7, R26 ;  /* 0x000000071b087227 */ /* 0x000fcc00078e001a */
[----:B------:R-:W-:-:S04]  /*0940*/  IMAD.HI.U32 R8, R8, R33, RZ ;  /* 0x0000002108087227 */ /* 0x000fc800078e00ff */
[----:B------:R-:W-:-:S04]  /*0950*/  IMAD.MOV R24, RZ, RZ, -R8 ;  /* 0x000000ffff187224 */ /* 0x000fc800078e0a08 */
[----:B------:R-:W-:-:S05]  /*0960*/  IMAD R7, R24, UR39, R33 ;  /* 0x0000002718077c24 */ /* 0x000fca000f8e0221 */
[----:B------:R-:W-:-:S13]  /*0970*/  ISETP.GE.U32.AND P4, PT, R7, UR39, PT ;  /* 0x0000002707007c0c */ /* 0x000fda000bf86070 */
[----:B------:R-:W-:Y:S01]  /*0980*/  @P4 VIADD R7, R7, -UR39 ;  /* 0x8000002707074c36 */ /* 0x000fe20008000000 */
[----:B------:R-:W-:-:S04]  /*0990*/  @P4 IADD3 R8, PT, PT, R8, 0x1, RZ ;  /* 0x0000000108084810 */ /* 0x000fc80007ffe0ff */
[----:B------:R-:W-:-:S13]  /*09a0*/  ISETP.GE.U32.AND P5, PT, R7, UR39, PT ;  /* 0x0000002707007c0c */ /* 0x000fda000bfa6070 */
[----:B------:R-:W-:Y:S01]  /*09b0*/  @P5 VIADD R8, R8, 0x1 ;  /* 0x0000000108085836 */ /* 0x000fe20000000000 */
[----:B------:R-:W-:-:S05]  /*09c0*/  @!P6 LOP3.LUT R8, RZ, UR39, RZ, 0x33, !PT ;  /* 0x00000027ff08ec12 */ /* 0x000fca000f8e33ff */
[----:B------:R-:W-:-:S04]  /*09d0*/  IMAD.MOV R2, RZ, RZ, -R8 ;  /* 0x000000ffff027224 */ /* 0x000fc800078e0a08 */
[----:B------:R-:W-:-:S04]  /*09e0*/  IMAD R2, R2, UR39, R33 ;  /* 0x0000002702027c24 */ /* 0x000fc8000f8e0221 */
[----:B------:R-:W-:-:S04]  /*09f0*/  IMAD R27, R2, UR44, RZ ;  /* 0x0000002c021b7c24 */ /* 0x000fc8000f8e02ff */
[----:B------:R-:W-:Y:S02]  /*0a00*/  IMAD R26, R8, UR45, R27 ;  /* 0x0000002d081a7c24 */ /* 0x000fe4000f8e021b */
[----:B------:R-:W-:-:S07]  /*0a10*/  IMAD.MOV.U32 R27, RZ, RZ, RZ ;  /* 0x000000ffff1b7224 */ /* 0x000fce00078e00ff */
.L_x_1461:
[----:B------:R-:W-:Y:S05]  /*0a20*/  BSYNC.RECONVERGENT B0 ;  /* 0x0000000000007941 */ /* 0x000fea0003800200 */
.L_x_1460:
[----:B------:R-:W-:Y:S01]  /*0a30*/  IMAD.WIDE.U32 R2, R3, -0x2daee0ad, RZ ;  /* 0xd2511f5303027825 */ /* 0x000fe200078e00ff */
[----:B------:R-:W-:Y:S01]  /*0a40*/  BSSY.RECONVERGENT B0, `(.L_x_1462) ;  /* 0x0000025000007945 */ /* 0x000fe20003800200 */
[----:B------:R-:W-:Y:S02]  /*0a50*/  ISETP.GT.AND P4, PT, R17, 0x3, PT ;  /* 0x000000031100780c */ /* 0x000fe40003f84270 */
[----:B------:R-:W-:Y:S01]  /*0a60*/  IMAD.WIDE.U32 R6, R6, -0x326172a9, RZ ;  /* 0xcd9e8d5706067825 */ /* 0x000fe200078e00ff */
[----:B------:R-:W-:Y:S02]  /*0a70*/  LOP3.LUT R14, R25, R14, R3, 0x96, !PT ;  /* 0x0000000e190e7212 */ /* 0x000fe400078e9603 */
[----:B------:R-:W-:Y:S01]  /*0a80*/  LOP3.LUT R20, R20, 0x3, RZ, 0xc0, !PT ;  /* 0x0000000314147812 */ /* 0x000fe200078ec0ff */
[----:B------:R-:W-:Y:S01]  /*0a90*/  IMAD.HI.U32 R22, R22, -0x2daee0ad, RZ ;  /* 0xd2511f5316167827 */ /* 0x000fe200078e00ff */
[----:B------:R-:W-:-:S03]  /*0aa0*/  LOP3.LUT R12, R21, R12, R7, 0x96, !PT ;  /* 0x0000000c150c7212 */ /* 0x000fc600078e9607 */
[----:B------:R-:W-:Y:S01]  /*0ab0*/  IMAD.WIDE.U32 R8, R9, -0x326172a9, RZ ;  /* 0xcd9e8d5709087825 */ /* 0x000fe200078e00ff */
[----:B------:R-:W-:Y:S02]  /*0ac0*/  LOP3.LUT R13, R25, R10, R22, 0x96, !PT ;  /* 0x0000000a190d7212 */ /* 0x000fe400078e9616 */
[----:B------:R-:W-:Y:S01]  /*0ad0*/  CS2R R24, SRZ ;  /* 0x0000000000187805 */ /* 0x000fe2000001ff00 */
[----:B------:R-:W-:Y:S01]  /*0ae0*/  IMAD R31, R33, R16, R16 ;  /* 0x00000010211f7224 */ /* 0x000fe200078e0210 */
[----:B------:R-:W-:Y:S01]  /*0af0*/  LOP3.LUT R21, R21, R4, R9, 0x96, !PT ;  /* 0x0000000415157212 */ /* 0x000fe200078e9609 */
[----:B------:R-:W-:Y:S06]  /*0b00*/  @!P3 BRA `(.L_x_1463) ;  /* 0x000000000060b947 */ /* 0x000fec0003800000 */
[----:B------:R-:W0:Y:S01]  /*0b10*/  I2F.U32.RP R10, UR39 ;  /* 0x00000027000a7d06 */ /* 0x000e220008209000 */
[----:B------:R-:W-:Y:S01]  /*0b20*/  IMAD.MOV.U32 R4, RZ, RZ, RZ ;  /* 0x000000ffff047224 */ /* 0x000fe200078e00ff */
[----:B------:R-:W-:-:S06]  /*0b30*/  ISETP.NE.U32.AND P6, PT, RZ, UR39, PT ;  /* 0x00000027ff007c0c */ /* 0x000fcc000bfc5070 */
[----:B0-----:R-:W0:Y:S02]  /*0b40*/  MUFU.RCP R10, R10 ;  /* 0x0000000a000a7308 */ /* 0x001e240000001000 */
[----:B0-----:R-:W-:-:S06]  /*0b50*/  IADD3 R11, PT, PT, R10, 0xffffffe, RZ ;  /* 0x0ffffffe0a0b7810 */ /* 0x001fcc0007ffe0ff */
[----:B------:R-:W0:Y:S02]  /*0b60*/  F2I.FTZ.U32.TRUNC.NTZ R5, R11 ;  /* 0x0000000b00057305 */ /* 0x000e24000021f000 */
[----:B0-----:R-:W-:-:S04]  /*0b70*/  IMAD.MOV R15, RZ, RZ, -R5 ;  /* 0x000000ffff0f7224 */ /* 0x001fc800078e0a05 */
[----:B------:R-:W-:-:S04]  /*0b80*/  IMAD R15, R15, UR39, RZ ;  /* 0x000000270f0f7c24 */ /* 0x000fc8000f8e02ff */
[----:B------:R-:W-:-:S04]  /*0b90*/  IMAD.HI.U32 R4, R5, R15, R4 ;  /* 0x0000000f05047227 */ /* 0x000fc800078e0004 */
[----:B------:R-:W-:-:S04]  /*0ba0*/  VIADD R5, R33, 0x1 ;  /* 0x0000000121057836 */ /* 0x000fc80000000000 */
        /* <DEDUP_REMOVED lines=14> */
.L_x_1463:
[----:B------:R-:W-:Y:S05]  /*0c90*/  BSYNC.RECONVERGENT B0 ;  /* 0x0000000000007941 */ /* 0x000fea0003800200 */
.L_x_1462:
[----:B------:R-:W-:Y:S01]  /*0ca0*/  ISETP.GT.AND P5, PT, R17, 0x1, PT ;  /* 0x000000011100780c */ /* 0x000fe20003fa4270 */
[--C-:B------:R-:W-:Y:S01]  /*0cb0*/  IMAD.IADD R15, R31, 0x1, R16.reuse ;  /* 0x000000011f0f7824 */ /* 0x100fe200078e0210 */
[----:B------:R-:W-:Y:S01]  /*0cc0*/  BSSY.RECONVERGENT B0, `(.L_x_1464) ;  /* 0x0000020000007945 */ /* 0x000fe20003800200 */
[----:B------:R-:W-:Y:S02]  /*0cd0*/  ISETP.GT.AND P3, PT, R20, 0x1, PT ;  /* 0x000000011400780c */ /* 0x000fe40003f64270 */
[----:B------:R-:W-:Y:S02]  /*0ce0*/  CS2R R4, SRZ ;  /* 0x0000000000047805 */ /* 0x000fe4000001ff00 */
[----:B------:R-:W-:Y:S01]  /*0cf0*/  VIMNMX R17, PT, PT, R17, 0x4, PT ;  /* 0x0000000411117848 */ /* 0x000fe20003fe0100 */
[----:B------:R-:W-:Y:S01]  /*0d00*/  IMAD.IADD R35, R15, 0x1, R16 ;  /* 0x000000010f237824 */ /* 0x000fe200078e0210 */
[----:B------:R-:W-:Y:S02]  /*0d10*/  SEL R31, R31, RZ, P5 ;  /* 0x000000ff1f1f7207 */ /* 0x000fe40002800000 */
[----:B------:R-:W-:Y:S01]  /*0d20*/  CS2R R22, SRZ ;  /* 0x0000000000167805 */ /* 0x000fe2000001ff00 */
        /* <DEDUP_REMOVED lines=25> */
.L_x_1465:
[----:B------:R-:W-:Y:S05]  /*0ec0*/  BSYNC.RECONVERGENT B0 ;  /* 0x0000000000007941 */ /* 0x000fea0003800200 */
.L_x_1464:
        /* <DEDUP_REMOVED lines=26> */
.L_x_1467:
[----:B------:R-:W-:Y:S05]  /*1070*/  BSYNC.RECONVERGENT B0 ;  /* 0x0000000000007941 */ /* 0x000fea0003800200 */
.L_x_1466:
[----:B------:R-:W-:Y:S02]  /*1080*/  SEL R30, R15, RZ, P1 ;  /* 0x000000ff0f1e7207 */ /* 0x000fe40000800000 */
[----:B------:R-:W-:Y:S01]  /*1090*/  SEL R35, R35, RZ, P4 ;  /* 0x000000ff23237207 */ /* 0x000fe20002000000 */
[----:B------:R-:W-:Y:S06]  /*10a0*/  @P3 BRA `(.L_x_1468) ;  /* 0x0000000000243947 */ /* 0x000fec0003800000 */
[----:B------:R-:W-:Y:S01]  /*10b0*/  ISETP.NE.AND P0, PT, R20, RZ, PT ;  /* 0x000000ff1400720c */ /* 0x000fe20003f05270 */
[----:B------:R-:W-:Y:S01]  /*10c0*/  IMAD.MOV.U32 R13, RZ, RZ, R2 ;  /* 0x000000ffff0d7224 */ /* 0x000fe200078e0002 */
[----:B------:R-:W-:-:S11]  /*10d0*/  MOV R7, R14 ;  /* 0x0000000e00077202 */ /* 0x000fd60000000f00 */
[----:B------:R-:W-:Y:S05]  /*10e0*/  @!P0 BRA `(.L_x_1469) ;  /* 0x0000000000348947 */ /* 0x000fea0003800000 */
[----:B------:R-:W-:Y:S01]  /*10f0*/  MOV R12, R6 ;  /* 0x00000006000c7202 */ /* 0x000fe20000000f00 */
[----:B------:R-:W-:Y:S02]  /*1100*/  IMAD.MOV.U32 R7, RZ, RZ, R2 ;  /* 0x000000ffff077224 */ /* 0x000fe400078e0002 */
[----:B------:R-:W-:Y:S02]  /*1110*/  IMAD.MOV.U32 R13, RZ, RZ, R21 ;  /* 0x000000ffff0d7224 */ /* 0x000fe400078e0015 */
[----:B------:R-:W-:Y:S01]  /*1120*/  IMAD.MOV.U32 R6, RZ, RZ, R14 ;  /* 0x000000ffff067224 */ /* 0x000fe200078e000e */
[----:B------:R-:W-:Y:S06]  /*1130*/  BRA `(.L_x_1469) ;  /* 0x0000000000207947 */ /* 0x000fec0003800000 */
.L_x_1468:
[----:B------:R-:W-:Y:S01]  /*1140*/  ISETP.NE.AND P0, PT, R20, 0x3, PT ;  /* 0x000000031400780c */ /* 0x000fe20003f05270 */
[----:B------:R-:W-:Y:S01]  /*1150*/  IMAD.MOV.U32 R12, RZ, RZ, R2 ;  /* 0x000000ffff0c7224 */ /* 0x000fe200078e0002 */
[----:B------:R-:W-:Y:S01]  /*1160*/  MOV R6, R21 ;  /* 0x0000001500067202 */ /* 0x000fe20000000f00 */
[----:B------:R-:W-:-:S10]  /*1170*/  IMAD.MOV.U32 R7, RZ, RZ, R8 ;  /* 0x000000ffff077224 */ /* 0x000fd400078e0008 */
[----:B------:R-:W-:Y:S01]  /*1180*/  @P0 MOV R6, R2 ;  /* 0x0000000200060202 */ /* 0x000fe20000000f00 */
[----:B------:R-:W-:Y:S01]  /*1190*/  @P0 IMAD.MOV.U32 R13, RZ, RZ, R8 ;  /* 0x000000ffff0d0224 */ /* 0x000fe200078e0008 */
[----:B------:R-:W-:Y:S01]  /*11a0*/  @P0 MOV R7, R21 ;  /* 0x0000001500070202 */ /* 0x000fe20000000f00 */
[----:B------:R-:W-:-:S07]  /*11b0*/  @P0 IMAD.MOV.U32 R12, RZ, RZ, R14 ;  /* 0x000000ffff0c0224 */ /* 0x000fce00078e000e */
.L_x_1469:
        /* <DEDUP_REMOVED lines=18> */
.L_x_10028:
[----:B------:R-:W-:Y:S05]  /*12e0*/  BRX R2 -0x12f0                                                                                                                                                                                                                                                                                                                                                                                                                                                                               (*"BRANCH_TARGETS .L_x_10029,.L_x_10030,.L_x_10031"*) ;  /* 0xffffffec02447949 */ /* 0x000fea000383ffff */
.L_x_1472:
        /* <DEDUP_REMOVED lines=30> */
.L_x_1478:
[----:B------:R0:W5:Y:S02]  /*14d0*/  LDG.E R3, desc[UR36][R16.64] ;  /* 0x0000002410037981 */ /* 0x000164000c1e1900 */
.L_x_1477:
[----:B------:R-:W-:Y:S05]  /*14e0*/  BSYNC.RECONVERGENT B6 ;  /* 0x0000000000067941 */ /* 0x000fea0003800200 */
.L_x_1476:
[----:B------:R-:W-:Y:S02]  /*14f0*/  IADD3 R4, P1, PT, R35, UR42, RZ ;  /* 0x0000002a23047c10 */ /* 0x000fe4000ff3e0ff */
[----:B-----5:R-:W-:-:S03]  /*1500*/  FSETP.GTU.FTZ.AND P0, PT, R34, R3, PT ;  /* 0x000000032200720b */ /* 0x020fc60003f1c000 */
[----:B------:R-:W-:Y:S01]  /*1510*/  IMAD.X R5, RZ, RZ, UR43, P1 ;  /* 0x0000002bff057e24 */ /* 0x000fe200088e06ff */
[----:B------:R-:W-:-:S05]  /*1520*/  SEL R3, RZ, 0x1, P0 ;  /* 0x00000001ff037807 */ /* 0x000fca0000000000 */
[----:B------:R1:W-:Y:S04]  /*1530*/  STG.E.U8 desc[UR36][R4.64], R3 ;  /* 0x0000000304007986 */ /* 0x0003e8000c101124 */
.L_x_1474:
[----:B------:R-:W-:Y:S05]  /*1540*/  BSYNC.RELIABLE B7 ;  /* 0x0000000000077941 */ /* 0x000fea0003800100 */
.L_x_1473:
        /* <DEDUP_REMOVED lines=23> */
.L_x_1481:
[----:B------:R0:W5:Y:S02]  /*16c0*/  LDG.E R3, desc[UR36][R16.64] ;  /* 0x0000002410037981 */ /* 0x000164000c1e1900 */
.L_x_1480:
[----:B------:R-:W-:Y:S05]  /*16d0*/  BSYNC.RECONVERGENT B6 ;  /* 0x0000000000067941 */ /* 0x000fea0003800200 */
.L_x_1479:
[----:B------:R-:W-:Y:S02]  /*16e0*/  IADD3 R4, P1, PT, R30, UR42, RZ ;  /* 0x0000002a1e047c10 */ /* 0x000fe4000ff3e0ff */
[----:B-----5:R-:W-:-:S03]  /*16f0*/  FSETP.GTU.FTZ.AND P0, PT, R2, R3, PT ;  /* 0x000000030200720b */ /* 0x020fc60003f1c000 */
[----:B------:R-:W-:Y:S01]  /*1700*/  IMAD.X R5, RZ, RZ, UR43, P1 ;  /* 0x0000002bff057e24 */ /* 0x000fe200088e06ff */
[----:B------:R-:W-:-:S05]  /*1710*/  SEL R3, RZ, 0x1, P0 ;  /* 0x00000001ff037807 */ /* 0x000fca0000000000 */
[----:B------:R1:W-:Y:S04]  /*1720*/  STG.E.U8 desc[UR36][R4.64], R3 ;  /* 0x0000000304007986 */ /* 0x0003e8000c101124 */
.L_x_10030:
        /* <DEDUP_REMOVED lines=11> */
[----:B------:R-:W1:Y:S01]  /*17e0*/  LDCU.64 UR6, c[0x4][0x178] ;  /* 0x01002f00ff0677ac */ /* 0x000e620008000a00 */
[----:B------:R-:W2:Y:S01]  /*17f0*/  LDC.64 R2, c[0x4][R2] ;  /* 0x0100000002027b82 */ /* 0x000ea20000000a00 */
[----:B------:R-:W-:Y:S01]  /*1800*/  IMAD.MOV.U32 R13, RZ, RZ, RZ ;  /* 0x000000ffff0d7224 */ /* 0x000fe200078e00ff */
[----:B------:R-:W3:Y:S01]  /*1810*/  LDCU.64 UR8, c[0x4][0x90] ;  /* 0x01001200ff0877ac */ /* 0x000ee20008000a00 */
[----:B0-----:R-:W-:Y:S01]  /*1820*/  MOV R4, UR4 ;  /* 0x0000000400047c02 */ /* 0x001fe20008000f00 */
[----:B------:R-:W-:-:S02]  /*1830*/  IMAD.U32 R5, RZ, RZ, UR5 ;  /* 0x00000005ff057e24 */ /* 0x000fc4000f8e00ff */
[----:B-1----:R-:W-:Y:S01]  /*1840*/  IMAD.U32 R6, RZ, RZ, UR6 ;  /* 0x00000006ff067e24 */ /* 0x002fe2000f8e00ff */
[----:B------:R-:W-:Y:S01]  /*1850*/  MOV R7, UR7 ;  /* 0x0000000700077c02 */ /* 0x000fe20008000f00 */
[----:B---3--:R-:W-:Y:S02]  /*1860*/  IMAD.U32 R10, RZ, RZ, UR8 ;  /* 0x00000008ff0a7e24 */ /* 0x008fe4000f8e00ff */
[----:B------:R-:W-:-:S07]  /*1870*/  IMAD.U32 R11, RZ, RZ, UR9 ;  /* 0x00000009ff0b7e24 */ /* 0x000fce000f8e00ff */
[----:B------:R-:W-:-:S07]  /*1880*/  LEPC R20, `(.L_x_1484) ;  /* 0x000000001014794e */ /* 0x000fce0000000000 */
[----:B--2---:R-:W-:Y:S05]  /*1890*/  CALL.ABS.NOINC R2 ;  /* 0x0000000002007343 */ /* 0x004fea0003c00000 */
.L_x_1484:
[----:B------:R0:W5:Y:S02]  /*18a0*/  LDG.E R3, desc[UR36][R16.64] ;  /* 0x0000002410037981 */ /* 0x000164000c1e1900 */
.L_x_1483:
[----:B------:R-:W-:Y:S05]  /*18b0*/  BSYNC.RECONVERGENT B6 ;  /* 0x0000000000067941 */ /* 0x000fea0003800200 */
.L_x_1482:
[----:B------:R-:W-:Y:S02]  /*18c0*/  IADD3 R2, P1, PT, R31, UR42, RZ ;  /* 0x0000002a1f027c10 */ /* 0x000fe4000ff3e0ff */
[----:B-----5:R-:W-:Y:S02]  /*18d0*/  FSETP.GTU.FTZ.AND P0, PT, R28, R3, PT ;  /* 0x000000031c00720b */ /* 0x020fe40003f1c000 */
[----:B------:R-:W-:Y:S02]  /*18e0*/  IADD3.X R3, PT, PT, RZ, UR43, RZ, P1, !PT ;  /* 0x0000002bff037c10 */ /* 0x000fe40008ffe4ff */
[----:B------:R-:W-:-:S05]  /*18f0*/  SEL R5, RZ, 0x1, P0 ;  /* 0x00000001ff057807 */ /* 0x000fca0000000000 */
[----:B------:R1:W-:Y:S04]  /*1900*/  STG.E.U8 desc[UR36][R2.64], R5 ;  /* 0x0000000502007986 */ /* 0x0003e8000c101124 */
.L_x_10029:
[----:B------:R-:W-:Y:S05]  /*1910*/  BSYNC.RELIABLE B8 ;  /* 0x0000000000087941 */ /* 0x000fea0003800100 */
.L_x_1471:
        /* <DEDUP_REMOVED lines=11> */
[----:B-1----:R1:W2:Y:S01]  /*19d0*/  LDC.64 R2, c[0x4][R0] ;  /* 0x0100000000027b82 */ /* 0x0022a20000000a00 */
[----:B------:R-:W3:Y:S01]  /*19e0*/  LDCU.64 UR6, c[0x4][0x178] ;  /* 0x01002f00ff0677ac */ /* 0x000ee20008000a00 */
[----:B------:R-:W-:Y:S01]  /*19f0*/  IMAD.MOV.U32 R12, RZ, RZ, 0x1 ;  /* 0x00000001ff0c7424 */ /* 0x000fe200078e00ff */
[----:B------:R-:W4:Y:S01]  /*1a00*/  LDCU.64 UR8, c[0x4][0x90] ;  /* 0x01001200ff0877ac */ /* 0x000f220008000a00 */
[----:B0-----:R-:W-:Y:S02]  /*1a10*/  IMAD.U32 R4, RZ, RZ, UR4 ;  /* 0x00000004ff047e24 */ /* 0x001fe4000f8e00ff */
[----:B------:R-:W-:Y:S01]  /*1a20*/  IMAD.U32 R5, RZ, RZ, UR5 ;  /* 0x00000005ff057e24 */ /* 0x000fe2000f8e00ff */
[----:B---3--:R-:W-:Y:S01]  /*1a30*/  MOV R6, UR6 ;  /* 0x0000000600067c02 */ /* 0x008fe20008000f00 */
[----:B------:R-:W-:-:S02]  /*1a40*/  IMAD.U32 R7, RZ, RZ, UR7 ;  /* 0x00000007ff077e24 */ /* 0x000fc4000f8e00ff */
[----:B----4-:R-:W-:Y:S01]  /*1a50*/  IMAD.U32 R10, RZ, RZ, UR8 ;  /* 0x00000008ff0a7e24 */ /* 0x010fe2000f8e00ff */
[----:B-1----:R-:W-:-:S07]  /*1a60*/  MOV R11, UR9 ;  /* 0x00000009000b7c02 */ /* 0x002fce0008000f00 */
[----:B------:R-:W-:-:S07]  /*1a70*/  LEPC R20, `(.L_x_1487) ;  /* 0x000000001014794e */ /* 0x000fce0000000000 */
[----:B--2---:R-:W-:Y:S05]  /*1a80*/  CALL.ABS.NOINC R2 ;  /* 0x0000000002007343 */ /* 0x004fea0003c00000 */
.L_x_1487:
[----:B------:R0:W5:Y:S02]  /*1a90*/  LDG.E R4, desc[UR36][R16.64] ;  /* 0x0000002410047981 */ /* 0x000164000c1e1900 */
.L_x_1486:
[----:B------:R-:W-:Y:S05]  /*1aa0*/  BSYNC.RECONVERGENT B6 ;  /* 0x0000000000067941 */ /* 0x000fea0003800200 */
.L_x_1485:
[----:B------:R-:W-:Y:S02]  /*1ab0*/  IMAD.U32 R0, RZ, RZ, UR46 ;  /* 0x0000002eff007e24 */ /* 0x000fe4000f8e00ff */
[----:B-1----:R-:W-:Y:S02]  /*1ac0*/  IMAD R2, R33, UR47, RZ ;  /* 0x0000002f21027c24 */ /* 0x002fe4000f8e02ff */
[----:B------:R-:W-:-:S05]  /*1ad0*/  IMAD.IADD R3, R0, 0x1, -R33 ;  /* 0x0000000100037824 */ /* 0x000fca00078e0a21 */
[----:B------:R-:W-:-:S04]  /*1ae0*/  ISETP.GT.AND P0, PT, R3, RZ, PT ;  /* 0x000000ff0300720c */ /* 0x000fc80003f04270 */
[----:B------:R-:W-:Y:S02]  /*1af0*/  SEL R2, R2, RZ, P0 ;  /* 0x000000ff02027207 */ /* 0x000fe40000000000 */
[----:B-----5:R-:W-:Y:S02]  /*1b00*/  FSETP.GTU.FTZ.AND P0, PT, R29, R4, PT ;  /* 0x000000041d00720b */ /* 0x020fe40003f1c000 */
[----:B------:R-:W-:Y:S02]  /*1b10*/  IADD3 R2, P1, PT, R2, UR42, RZ ;  /* 0x0000002a02027c10 */ /* 0x000fe4000ff3e0ff */
[----:B------:R-:W-:Y:S02]  /*1b20*/  SEL R5, RZ, 0x1, P0 ;  /* 0x00000001ff057807 */ /* 0x000fe40000000000 */
[----:B------:R-:W-:-:S05]  /*1b30*/  IADD3.X R3, PT, PT, RZ, UR43, RZ, P1, !PT ;  /* 0x0000002bff037c10 */ /* 0x000fca0008ffe4ff */
[----:B------:R1:W-:Y:S01]  /*1b40*/  STG.E.U8 desc[UR36][R2.64], R5 ;  /* 0x0000000502007986 */ /* 0x0003e2000c101124 */
[----:B------:R-:W-:Y:S05]  /*1b50*/  BRA `(.L_x_1475) ;  /* 0x0000000000047947 */ /* 0x000fea0003800000 */
.L_x_10031:
[----:B------:R-:W-:Y:S05]  /*1b60*/  BREAK.RELIABLE B8 ;  /* 0x0000000000087942 */ /* 0x000fea0003800100 */
.L_x_1475:
[----:B------:R-:W-:Y:S05]  /*1b70*/  BSYNC.RECONVERGENT B9 ;  /* 0x0000000000097941 */ /* 0x000fea0003800200 */
.L_x_1470:
[----:B------:R-:W-:-:S05]  /*1b80*/  IMAD R33, R32, 0x4, R33 ;  /* 0x0000000420217824 */ /* 0x000fca00078e0221 */
[----:B------:R-:W-:-:S13]  /*1b90*/  ISETP.GE.U32.AND P0, PT, R33, R0, PT ;  /* 0x000000002100720c */ /* 0x000fda0003f06070 */
[----:B------:R-:W-:Y:S05]  /*1ba0*/  @!P0 BRA `(.L_x_1488) ;  /* 0xffffffe400708947 */ /* 0x000fea000383ffff */
[----:B------:R-:W-:Y:S05]  /*1bb0*/  BSYNC.RECONVERGENT B10 ;  /* 0x00000000000a7941 */ /* 0x000fea0003800200 */
.L_x_1459:
[----:B------:R-:W-:Y:S05]  /*1bc0*/  EXIT ;  /* 0x000000000000794d */ /* 0x000fea0003800000 */
.L_x_1489:
        /* <DEDUP_REMOVED lines=11> */
.L_x_10566:


//--------------------- .text._ZN2at4cuda57_GLOBAL__N__cd6b329d_24_DistributionBernoulli_cu_7537a20d21kernelPointwiseApply2IZNS_6native9templates4cuda28bernoulli_tensor_cuda_kernelIbfEEvRKNS_10TensorBaseES9_NS_15PhiloxCudaStateEEUliRbSB_SB_SB_RKfSD_SD_SD_E_bSC_jLi1ELi1ELi4ELi512ELi2EEEvNS0_6detail10TensorInfoIT0_T2_EENSG_IT1_SI_EESI_T_ --------------------------
	.section	.text._ZN2at4cuda57_GLOBAL__N__cd6b329d_24_DistributionBernoulli_cu_7537a20d21kernelPointwiseApply2IZNS_6native9templates4cuda28bernoulli_tensor_cuda_kernelIbfEEvRKNS_10TensorBaseES9_NS_15PhiloxCudaStateEEUliRbSB_SB_SB_RKfSD_SD_SD_E_bSC_jLi1ELi1ELi4ELi512ELi2EEEvNS0_6detail10TensorInfoIT0_T2_EENSG_IT1_SI_EESI_T_,"ax",@progbits
	.align	128
.text._ZN2at4cuda57_GLOBAL__N__cd6b329d_24_DistributionBernoulli_cu_7537a20d21kernelPointwiseApply2IZNS_6native9templates4cuda28bernoulli_tensor_cuda_kernelIbfEEvRKNS_10TensorBaseES9_NS_15PhiloxCudaStateEEUliRbSB_SB_SB_RKfSD_SD_SD_E_bSC_jLi1ELi1ELi4ELi512ELi2EEEvNS0_6detail10TensorInfoIT0_T2_EENSG_IT1_SI_EESI_T_:
        .type           _ZN2at4cuda57_GLOBAL__N__cd6b329d_24_DistributionBernoulli_cu_7537a20d21kernelPointwiseApply2IZNS_6native9templates4cuda28bernoulli_tensor_cuda_kernelIbfEEvRKNS_10TensorBaseES9_NS_15PhiloxCudaStateEEUliRbSB_SB_SB_RKfSD_SD_SD_E_bSC_jLi1ELi1ELi4ELi512ELi2EEEvNS0_6detail10TensorInfoIT0_T2_EENSG_IT1_SI_EESI_T_,@function
        .size           _ZN2at4cuda57_GLOBAL__N__cd6b329d_24_DistributionBernoulli_cu_7537a20d21kernelPointwiseApply2IZNS_6native9templates4cuda28bernoulli_tensor_cuda_kernelIbfEEvRKNS_10TensorBaseES9_NS_15PhiloxCudaStateEEUliRbSB_SB_SB_RKfSD_SD_SD_E_bSC_jLi1ELi1ELi4ELi512ELi2EEEvNS0_6detail10TensorInfoIT0_T2_EENSG_IT1_SI_EESI_T_,(.L_x_10567 - _ZN2at4cuda57_GLOBAL__N__cd6b329d_24_DistributionBernoulli_cu_7537a20d21kernelPointwiseApply2IZNS_6native9templates4cuda28bernoulli_tensor_cuda_kernelIbfEEvRKNS_10TensorBaseES9_NS_15PhiloxCudaStateEEUliRbSB_SB_SB_RKfSD_SD_SD_E_bSC_jLi1ELi1ELi4ELi512ELi2EEEvNS0_6detail10TensorInfoIT0_T2_EENSG_IT1_SI_EESI_T_)
        .other          _ZN2at4cuda57_GLOBAL__N__cd6b329d_24_DistributionBernoulli_cu_7537a20d21kernelPointwiseApply2IZNS_6native9templates4cuda28bernoulli_tensor_cuda_kernelIbfEEvRKNS_10TensorBaseES9_NS_15PhiloxCudaStateEEUliRbSB_SB_SB_RKfSD_SD_SD_E_bSC_jLi1ELi1ELi4ELi512ELi2EEEvNS0_6detail10TensorInfoIT0_T2_EENSG_IT1_SI_EESI_T_,@"STO_CUDA_ENTRY STV_DEFAULT"
_ZN2at4cuda57_GLOBAL__N__cd6b329d_24_DistributionBernoulli_cu_7537a20d21kernelPointwiseApply2IZNS_6native9templates4cuda28bernoulli_tensor_cuda_kernelIbfEEvRKNS_10TensorBaseES9_NS_15PhiloxCudaStateEEUliRbSB_SB_SB_RKfSD_SD_SD_E_bSC_jLi1ELi1ELi4ELi512ELi2EEEvNS0_6detail10TensorInfoIT0_T2_EENSG_IT1_SI_EESI_T_:
        /* <DEDUP_REMOVED lines=12> */
[----:B------:R-:W2:Y:S01]  /*00c0*/  LDCU.64 UR36, c[0x0][0x358] ;  /* 0x00006b00ff2477ac */ /* 0x000ea20008000a00 */
[----:B------:R-:W3:Y:S01]  /*00d0*/  LDCU UR39, c[0x0][0x530] ;  /* 0x0000a600ff2777ac */ /* 0x000ee20008000800 */
[----:B------:R-:W4:Y:S01]  /*00e0*/  LDCU UR44, c[0x0][0x3ec] ;  /* 0x00007d80ff2c77ac */ /* 0x000f220008000800 */
[----:B0-----:R-:W-:Y:S01]  /*00f0*/  IMAD R27, R27, UR4, RZ ;  /* 0x000000041b1b7c24 */ /* 0x001fe2000f8e02ff */
[----:B------:R-:W0:Y:S01]  /*0100*/  LDCU UR45, c[0x0][0x4c4] ;  /* 0x00009880ff2d77ac */ /* 0x000e220008000800 */
[----:B------:R-:W0:Y:S01]  /*0110*/  LDCU.64 UR40, c[0x0][0x458] ;  /* 0x00008b00ff2877ac */ /* 0x000e220008000a00 */
[----:B------:R-:W0:Y:S01]  /*0120*/  LDCU.64 UR42, c[0x0][0x380] ;  /* 0x00007000ff2a77ac */ /* 0x000e220008000a00 */
[----:B-123--:R-:W-:-:S12]  /*0130*/  UPRMT UR38, UR38, 0x7770, URZ ;  /* 0x0000777026267896 */ /* 0x00efd800080000ff */
.L_x_1510:
[----:B------:R-:W-:Y:S01]  /*0140*/  ISETP.NE.AND P0, PT, RZ, UR38, PT ;  /* 0x00000026ff007c0c */ /* 0x000fe2000bf05270 */
[----:B-1----:R-:W1:-:S12]  /*0150*/  LDC.64 R2, c[0x0][0x538] ;  /* 0x00014e00ff027b82 */ /* 0x002e580000000a00 */
[----:B------:R-:W2:Y:S08]  /*0160*/  @P0 LDC.64 R4, c[0x0][0x540] ;  /* 0x00015000ff040b82 */ /* 0x000eb00000000a00 */
[----:B------:R-:W3:Y:S01]  /*0170*/  LDC R0, c[0x0][0x540] ;  /* 0x00015000ff007b82 */ /* 0x000ee20000000800 */
[----:B-1----:R-:W5:Y:S07]  /*0180*/  @P0 LDG.E.64 R2, desc[UR36][R2.64] ;  /* 0x0000002402020981 */ /* 0x002f6e000c1e1b00 */
[----:B------:R-:W3:Y:S01]  /*0190*/  @P0 LDC R7, c[0x0][0x548] ;  /* 0x00015200ff070b82 */ /* 0x000ee20000000800 */
[----:B--2---:R-:W3:Y:S07]  /*01a0*/  @P0 LDG.E.64 R4, desc[UR36][R4.64] ;  /* 0x0000002404040981 */ /* 0x004eee000c1e1b00 */
[----:B------:R-:W1:Y:S01]  /*01b0*/  LDC R9, c[0x0][0x544] ;  /* 0x00015100ff097b82 */ /* 0x000e620000000800 */
[----:B----4-:R-:W-:-:S02]  /*01c0*/  IMAD R26, R28, UR44, RZ ;  /* 0x0000002c1c1a7c24 */ /* 0x010fc4000f8e02ff */
[----:B0-----:R-:W-:Y:S01]  /*01d0*/  IMAD R25, R28, UR45, RZ ;  /* 0x0000002d1c197c24 */ /* 0x001fe2000f8e02ff */
[----:B---3--:R-:W-:-:S05]  /*01e0*/  @P0 IADD3 R0, P1, PT, R4, R7, RZ ;  /* 0x0000000704000210 */ /* 0x008fca0007f3e0ff */
[----:B-1----:R-:W-:-:S05]  /*01f0*/  @P0 IMAD.X R9, RZ, RZ, R5, P1 ;  /* 0x000000ffff090224 */ /* 0x002fca00008e0605 */
[----:B------:R-:W-:-:S05]  /*0200*/  SHF.R.U64 R12, R0, 0x2, R9 ;  /* 0x00000002000c7819 */ /* 0x000fca0000001209 */
[----:B------:R-:W-:-:S05]  /*0210*/  VIADD R6, R12, 0x1 ;  /* 0x000000010c067836 */ /* 0x000fca0000000000 */
[----:B------:R-:W-:Y:S02]  /*0220*/  ISETP.NE.AND P0, PT, R6, RZ, PT ;  /* 0x000000ff0600720c */ /* 0x000fe40003f05270 */
[----:B------:R-:W-:Y:S01]  /*0230*/  SHF.R.U32.HI R9, RZ, 0x2, R9 ;  /* 0x00000002ff097819 */ /* 0x000fe20000011609 */
[----:B------:R-:W-:-:S04]  /*0240*/  IMAD.WIDE.U32 R12, R12, -0x2daee0ad, RZ ;  /* 0xd2511f530c0c7825 */ /* 0x000fc800078e00ff */
[----:B------:R-:W-:Y:S01]  /*0250*/  IMAD.HI.U32 R7, R6, -0x2daee0ad, RZ ;  /* 0xd2511f5306077827 */ /* 0x000fe200078e00ff */
[----:B-----5:R-:W-:-:S03]  /*0260*/  LOP3.LUT R4, R9, R19, R2, 0x96, !PT ;  /* 0x0000001309047212 */ /* 0x020fc600078e9602 */
[----:B------:R-:W-:Y:S02]  /*0270*/  VIADD R5, R9, 0x1 ;  /* 0x0000000109057836 */ /* 0x000fe40000000000 */
[----:B------:R-:W-:Y:S01]  /*0280*/  @P0 IMAD.MOV R5, RZ, RZ, R9 ;  /* 0x000000ffff050224 */ /* 0x000fe200078e0209 */
[-C--:B------:R-:W-:Y:S02]  /*0290*/  LOP3.LUT R10, R13, R3.reuse, RZ, 0x3c, !PT ;  /* 0x000000030d0a7212 */ /* 0x080fe400078e3cff */
[----:B------:R-:W-:Y:S01]  /*02a0*/  LOP3.LUT R8, R7, R3, RZ, 0x3c, !PT ;  /* 0x0000000307087212 */ /* 0x000fe200078e3cff */
[----:B------:R-:W-:Y:S01]  /*02b0*/  VIADD R17, R3, 0xbb67ae85 ;  /* 0xbb67ae8503117836 */ /* 0x000fe20000000000 */
        /* <DEDUP_REMOVED lines=9> */
[----:B------:R-:W-:-:S03]  /*0350*/  LOP3.LUT R16, R15, R18, R9, 0x96, !PT ;  /* 0x000000120f107212 */ /* 0x000fc600078e9609 */
[----:B------:R-:W-:Y:S01]  /*0360*/  VIADD R5, R2, 0x3c6ef372 ;  /* 0x3c6ef37202057836 */ /* 0x000fe20000000000 */
        /* <DEDUP_REMOVED lines=28> */
[----:B------:R-:W-:Y:S02]  /*0530*/  LOP3.LUT R9, R9, R10, R17, 0x96, !PT ;  /* 0x0000000a09097212 */ /* 0x000fe400078e9611 */
[----:B------:R-:W-:Y:S01]  /*0540*/  IADD3 R15, PT, PT, R3, -0x56f99767, RZ ;  /* 0xa9066899030f7810 */ /* 0x000fe20007ffe0ff */
        /* <DEDUP_REMOVED lines=11> */
[----:B------:R-:W-:Y:S02]  /*0600*/  VIADD R7, R2, 0xb54cda56 ;  /* 0xb54cda5602077836 */ /* 0x000fe40000000000 */
[----:B------:R-:W-:-:S04]  /*0610*/  IMAD.WIDE.U32 R12, R5, -0x326172a9, RZ ;  /* 0xcd9e8d57050c7825 */ /* 0x000fc800078e00ff */
[----:B------:R-:W-:-:S04]  /*0620*/  IMAD.WIDE.U32 R14, R14, -0x2daee0ad, RZ ;  /* 0xd2511f530e0e7825 */ /* 0x000fc800078e00ff */
[----:B------:R-:W-:Y:S01]  /*0630*/  IMAD.WIDE.U32 R16, R17, -0x2daee0ad, RZ ;  /* 0xd2511f5311107825 */ /* 0x000fe200078e00ff */
[----:B------:R-:W-:Y:S02]  /*0640*/  LOP3.LUT R5, R7, R6, R13, 0x96, !PT ;  /* 0x0000000607057212 */ /* 0x000fe400078e960d */
[C---:B------:R-:W-:Y:S01]  /*0650*/  LOP3.LUT R22, R9.reuse, R4, R15, 0x96, !PT ;  /* 0x0000000409167212 */ /* 0x040fe200078e960f */
        /* <DEDUP_REMOVED lines=8> */
[----:B------:R-:W-:Y:S01]  /*06e0*/  IMAD.WIDE.U32 R4, R5, -0x2daee0ad, RZ ;  /* 0xd2511f5305047825 */ /* 0x000fe200078e00ff */
[----:B------:R-:W-:-:S03]  /*06f0*/  LOP3.LUT R11, R11, R20, R7, 0x96, !PT ;  /* 0x000000140b0b7212 */ /* 0x000fc600078e9607 */
[----:B------:R-:W-:Y:S01]  /*0700*/  IMAD.WIDE.U32 R8, R8, -0x2daee0ad, RZ ;  /* 0xd2511f5308087825 */ /* 0x000fe200078e00ff */
[----:B------:R-:W-:-:S03]  /*0710*/  LOP3.LUT R14, R13, R14, R5, 0x96, !PT ;  /* 0x0000000e0d0e7212 */ /* 0x000fc600078e9605 */
[----:B------:R-:W-:Y:S01]  /*0720*/  VIADD R7, R3, 0xdb3d7428 ;  /* 0xdb3d742803077836 */ /* 0x000fe20000000000 */
[----:B------:R-:W-:Y:S01]  /*0730*/  LOP3.LUT R15, R13, R16, R9, 0x96, !PT ;  /* 0x000000100d0f7212 */ /* 0x000fe200078e9609 */
[----:B------:R-:W-:-:S04]  /*0740*/  IMAD.WIDE.U32 R16, R17, -0x2daee0ad, RZ ;  /* 0xd2511f5311107825 */ /* 0x000fc800078e00ff */
[----:B------:R-:W-:Y:S01]  /*0750*/  IMAD.WIDE.U32 R10, R11, -0x2daee0ad, RZ ;  /* 0xd2511f530b0a7825 */ /* 0x000fe200078e00ff */
[----:B------:R-:W-:-:S03]  /*0760*/  IADD3 R5, PT, PT, R2, -0xe443238, RZ ;  /* 0xf1bbcdc802057810 */ /* 0x000fc60007ffe0ff */
[----:B------:R-:W-:Y:S01]  /*0770*/  IMAD.WIDE.U32 R12, R14, -0x326172a9, RZ ;  /* 0xcd9e8d570e0c7825 */ /* 0x000fe200078e00ff */
[----:B------:R-:W-:-:S03]  /*0780*/  LOP3.LUT R4, R7, R4, R17, 0x96, !PT ;  /* 0x0000000407047212 */ /* 0x000fc600078e9611 */
[----:B------:R-:W-:Y:S01]  /*0790*/  IMAD.WIDE.U32 R14, R15, -0x326172a9, RZ ;  /* 0xcd9e8d570f0e7825 */ /* 0x000fe200078e00ff */
[----:B------:R-:W-:-:S03]  /*07a0*/  LOP3.LUT R17, R7, R8, R11, 0x96, !PT ;  /* 0x0000000807117212 */ /* 0x000fc600078e960b */
[----:B------:R-:W-:Y:S01]  /*07b0*/  VIADD R11, R2, 0x8ff34781 ;  /* 0x8ff34781020b7836 */ /* 0x000fe20000000000 */
[C---:B------:R-:W-:Y:S01]  /*07c0*/  LOP3.LUT R2, R5.reuse, R6, R15, 0x96, !PT ;  /* 0x0000000605027212 */ /* 0x040fe200078e960f */
[----:B------:R-:W-:Y:S01]  /*07d0*/  IMAD.WIDE.U32 R6, R4, -0x326172a9, RZ ;  /* 0xcd9e8d5704067825 */ /* 0x000fe200078e00ff */
[----:B------:R-:W-:-:S03]  /*07e0*/  LOP3.LUT R9, R5, R22, R13, 0x96, !PT ;  /* 0x0000001605097212 */ /* 0x000fc600078e960d */
[----:B------:R-:W-:Y:S01]  /*07f0*/  IMAD.WIDE.U32 R4, R17, -0x326172a9, RZ ;  /* 0xcd9e8d5711047825 */ /* 0x000fe200078e00ff */
[----:B------:R-:W-:-:S04]  /*0800*/  LOP3.LUT R12, R11, R12, R7, 0x96, !PT ;  /* 0x0000000c0b0c7212 */ /* 0x000fc800078e9607 */
[----:B------:R-:W-:Y:S01]  /*0810*/  LOP3.LUT R14, R11, R14, R5, 0x96, !PT ;  /* 0x0000000e0b0e7212 */ /* 0x000fe200078e9605 */
[----:B------:R-:W-:Y:S01]  /*0820*/  VIADD R13, R3, 0x96a522ad ;  /* 0x96a522ad030d7836 */ /* 0x000fe20000000000 */
[----:B------:R-:W-:Y:S01]  /*0830*/  IADD3 R11, PT, PT, -R28, UR39, RZ ;  /* 0x000000271c0b7c10 */ /* 0x000fe2000fffe1ff */
[----:B------:R-:W-:-:S04]  /*0840*/  IMAD.WIDE.U32 R8, R9, -0x2daee0ad, RZ ;  /* 0xd2511f5309087825 */ /* 0x000fc800078e00ff */
[----:B------:R-:W-:Y:S01]  /*0850*/  IMAD.HI.U32 R2, R2, -0x2daee0ad, RZ ;  /* 0xd2511f5302027827 */ /* 0x000fe200078e00ff */
[----:B------:R-:W-:Y:S02]  /*0860*/  ISETP.GT.AND P2, PT, R11, RZ, PT ;  /* 0x000000ff0b00720c */ /* 0x000fe40003f44270 */
[----:B------:R-:W-:Y:S02]  /*0870*/  LOP3.LUT R15, R0, 0x3, RZ, 0xc0, !PT ;  /* 0x00000003000f7812 */ /* 0x000fe400078ec0ff */
[C---:B------:R-:W-:Y:S02]  /*0880*/  LOP3.LUT R3, R13.reuse, R16, R9, 0x96, !PT ;  /* 0x000000100d037212 */ /* 0x040fe400078e9609 */
[----:B------:R-:W-:Y:S01]  /*0890*/  LOP3.LUT R10, R13, R10, R2, 0x96, !PT ;  /* 0x0000000a0d0a7212 */ /* 0x000fe200078e9602 */
[C---:B------:R-:W-:Y:S01]  /*08a0*/  VIADD R2, R26.reuse, UR44 ;  /* 0x0000002c1a027c36 */ /* 0x040fe20008000000 */
[----:B------:R-:W-:Y:S01]  /*08b0*/  SEL R26, R26, RZ, P2 ;  /* 0x000000ff1a1a7207 */ /* 0x000fe20001000000 */
[C---:B------:R-:W-:Y:S01]  /*08c0*/  VIADD R13, R25.reuse, UR45 ;  /* 0x0000002d190d7c36 */ /* 0x040fe20008000000 */
[----:B------:R-:W-:-:S02]  /*08d0*/  SEL R25, R25, RZ, P2 ;  /* 0x000000ff19197207 */ /* 0x000fc40001000000 */
[----:B------:R-:W-:Y:S02]  /*08e0*/  ISETP.GT.AND P3, PT, R11, 0x1, PT ;  /* 0x000000010b00780c */ /* 0x000fe40003f64270 */
[----:B------:R-:W-:Y:S02]  /*08f0*/  ISETP.GT.AND P2, PT, R15, 0x1, PT ;  /* 0x000000010f00780c */ /* 0x000fe40003f44270 */
[----:B------:R-:W-:Y:S01]  /*0900*/  SEL R23, R13, RZ, P3 ;  /* 0x000000ff0d177207 */ /* 0x000fe20001800000 */
[----:B------:R-:W-:Y:S01]  /*0910*/  IMAD R28, R27, 0x4, R28 ;  /* 0x000000041b1c7824 */ /* 0x000fe200078e021c */
[C---:B------:R-:W-:Y:S01]  /*0920*/  SEL R24, R2.reuse, RZ, P3 ;  /* 0x000000ff02187207 */ /* 0x040fe20001800000 */
[----:B------:R-:W-:Y:S01]  /*0930*/  VIADD R2, R2, UR44 ;  /* 0x0000002c02027c36 */ /* 0x000fe20008000000 */
[----:B------:R-:W-:Y:S02]  /*0940*/  IADD3 R13, PT, PT, R13, UR45, RZ ;  /* 0x0000002d0d0d7c10 */ /* 0x000fe4000fffe0ff */
[C---:B------:R-:W-:Y:S01]  /*0950*/  ISETP.GT.AND P0, PT, R11.reuse, 0x2, PT ;  /* 0x000000020b00780c */ /* 0x040fe20003f04270 */
[----:B------:R-:W-:Y:S01]  /*0960*/  VIADD R34, R2, UR44 ;  /* 0x0000002c02227c36 */ /* 0x000fe20008000000 */
[----:B------:R-:W-:Y:S01]  /*0970*/  ISETP.GT.AND P1, PT, R11, 0x3, PT ;  /* 0x000000030b00780c */ /* 0x000fe20003f24270 */
[----:B------:R-:W-:Y:S01]  /*0980*/  VIADD R0, R13, UR45 ;  /* 0x0000002d0d007c36 */ /* 0x000fe20008000000 */
[----:B------:R-:W-:-:S02]  /*0990*/  ISETP.GE.U32.AND P3, PT, R28, UR39, PT ;  /* 0x000000271c007c0c */ /* 0x000fc4000bf66070 */
[----:B------:R-:W-:Y:S02]  /*09a0*/  SEL R22, R2, RZ, P0 ;  /* 0x000000ff02167207 */ /* 0x000fe40000000000 */
[----:B------:R-:W-:Y:S02]  /*09b0*/  P2R R32, PR, RZ, 0x8 ;  /* 0x00000008ff207803 */ /* 0x000fe40000000000 */
        /* <DEDUP_REMOVED lines=13> */
.L_x_1490:
[----:B------:R-:W-:Y:S01]  /*0a90*/  ISETP.NE.AND P0, PT, R15, 0x3, PT ;  /* 0x000000030f00780c */ /* 0x000fe20003f05270 */
[----:B------:R-:W-:Y:S02]  /*0aa0*/  IMAD.MOV.U32 R6, RZ, RZ, R14 ;  /* 0x000000ffff067224 */ /* 0x000fe400078e000e */
[----:B------:R-:W-:Y:S02]  /*0ab0*/  IMAD.MOV.U32 R12, RZ, RZ, R8 ;  /* 0x000000ffff0c7224 */ /* 0x000fe400078e0008 */
[----:B------:R-:W-:-:S08]  /*0ac0*/  IMAD.MOV.U32 R7, RZ, RZ, R4 ;  /* 0x000000ffff077224 */ /* 0x000fd000078e0004 */
[----:B------:R-:W-:Y:S01]  /*0ad0*/  @P0 IMAD.MOV.U32 R6, RZ, RZ, R8 ;  /* 0x000000ffff060224 */ /* 0x000fe200078e0008 */
[----:B------:R-:W-:Y:S01]  /*0ae0*/  @P0 MOV R12, R3 ;  /* 0x00000003000c0202 */ /* 0x000fe20000000f00 */
[----:B------:R-:W-:Y:S02]  /*0af0*/  @P0 IMAD.MOV.U32 R10, RZ, RZ, R4 ;  /* 0x000000ffff0a0224 */ /* 0x000fe400078e0004 */
[----:B------:R-:W-:-:S07]  /*0b00*/  @P0 IMAD.MOV.U32 R7, RZ, RZ, R14 ;  /* 0x000000ffff070224 */ /* 0x000fce00078e000e */
.L_x_1491:
        /* <DEDUP_REMOVED lines=19> */
.L_x_10032:
[----:B------:R-:W-:Y:S05]  /*0c40*/  BRX R2 -0xc50                                                                                                                                                                                                                                                                                                                                                                                                                                                                                (*"BRANCH_TARGETS .L_x_10033,.L_x_10034,.L_x_10035"*) ;  /* 0xfffffff002ec7949 */ /* 0x000fea000383ffff */
.L_x_1494:
        /* <DEDUP_REMOVED lines=23> */
[----:B------:R-:W-:Y:S01]  /*0dc0*/  IMAD.U32 R5, RZ, RZ, UR5 ;  /* 0x00000005ff057e24 */ /* 0x000fe2000f8e00ff */
[----:B-1----:R-:W-:Y:S01]  /*0dd0*/  MOV R6, UR6 ;  /* 0x0000000600067c02 */ /* 0x002fe20008000f00 */
[----:B------:R-:W-:-:S02]  /*0de0*/  IMAD.U32 R7, RZ, RZ, UR7 ;  /* 0x00000007ff077e24 */ /* 0x000fc4000f8e00ff */
[----:B---3--:R-:W-:Y:S02]  /*0df0*/  IMAD.U32 R10, RZ, RZ, UR8 ;  /* 0x00000008ff0a7e24 */ /* 0x008fe4000f8e00ff */
[----:B------:R-:W-:-:S07]  /*0e00*/  IMAD.U32 R11, RZ, RZ, UR9 ;  /* 0x00000009ff0b7e24 */ /* 0x000fce000f8e00ff */
[----:B------:R-:W-:-:S07]  /*0e10*/  LEPC R20, `(.L_x_1500) ;  /* 0x000000001014794e */ /* 0x000fce0000000000 */
[----:B--2---:R-:W-:Y:S05]  /*0e20*/  CALL.ABS.NOINC R14 ;  /* 0x000000000e007343 */ /* 0x004fea0003c00000 */
.L_x_1500:
[----:B------:R0:W5:Y:S02]  /*0e30*/  LDG.E R0, desc[UR36][R16.64] ;  /* 0x0000002410007981 */ /* 0x000164000c1e1900 */
.L_x_1499:
[----:B------:R-:W-:Y:S05]  /*0e40*/  BSYNC.RECONVERGENT B6 ;  /* 0x0000000000067941 */ /* 0x000fea0003800200 */
.L_x_1498:
[----:B------:R-:W-:Y:S02]  /*0e50*/  IADD3 R34, P1, PT, R34, UR42, RZ ;  /* 0x0000002a22227c10 */ /* 0x000fe4000ff3e0ff */
[----:B-----5:R-:W-:Y:S02]  /*0e60*/  FSETP.GTU.FTZ.AND P0, PT, R33, R0, PT ;  /* 0x000000002100720b */ /* 0x020fe40003f1c000 */
[----:B------:R-:W-:Y:S02]  /*0e70*/  IADD3.X R35, PT, PT, RZ, UR43, RZ, P1, !PT ;  /* 0x0000002bff237c10 */ /* 0x000fe40008ffe4ff */
[----:B------:R-:W-:-:S05]  /*0e80*/  SEL R3, RZ, 0x1, P0 ;  /* 0x00000001ff037807 */ /* 0x000fca0000000000 */
[----:B------:R1:W-:Y:S04]  /*0e90*/  STG.E.U8 desc[UR36][R34.64], R3 ;  /* 0x0000000322007986 */ /* 0x0003e8000c101124 */
.L_x_1496:
[----:B------:R-:W-:Y:S05]  /*0ea0*/  BSYNC.RELIABLE B7 ;  /* 0x0000000000077941 */ /* 0x000fea0003800100 */
.L_x_1495:
        /* <DEDUP_REMOVED lines=23> */
.L_x_1503:
[----:B------:R0:W5:Y:S02]  /*1020*/  LDG.E R0, desc[UR36][R16.64] ;  /* 0x0000002410007981 */ /* 0x000164000c1e1900 */
.L_x_1502:
[----:B------:R-:W-:Y:S05]  /*1030*/  BSYNC.RECONVERGENT B6 ;  /* 0x0000000000067941 */ /* 0x000fea0003800200 */
.L_x_1501:
[----:B------:R-:W-:Y:S02]  /*1040*/  IADD3 R2, P1, PT, R22, UR42, RZ ;  /* 0x0000002a16027c10 */ /* 0x000fe4000ff3e0ff */
[----:B-----5:R-:W-:-:S03]  /*1050*/  FSETP.GTU.FTZ.AND P0, PT, R31, R0, PT ;  /* 0x000000001f00720b */ /* 0x020fc60003f1c000 */
[----:B-1----:R-:W-:Y:S01]  /*1060*/  IMAD.X R3, RZ, RZ, UR43, P1 ;  /* 0x0000002bff037e24 */ /* 0x002fe200088e06ff */
[----:B------:R-:W-:-:S05]  /*1070*/  SEL R5, RZ, 0x1, P0 ;  /* 0x00000001ff057807 */ /* 0x000fca0000000000 */
[----:B------:R1:W-:Y:S04]  /*1080*/  STG.E.U8 desc[UR36][R2.64], R5 ;  /* 0x0000000502007986 */ /* 0x0003e8000c101124 */
.L_x_10034:
        /* <DEDUP_REMOVED lines=17> */
[----:B-1----:R-:W-:Y:S01]  /*11a0*/  IMAD.U32 R6, RZ, RZ, UR6 ;  /* 0x00000006ff067e24 */ /* 0x002fe2000f8e00ff */
[----:B------:R-:W-:Y:S01]  /*11b0*/  MOV R7, UR7 ;  /* 0x0000000700077c02 */ /* 0x000fe20008000f00 */
[----:B---3--:R-:W-:Y:S02]  /*11c0*/  IMAD.U32 R10, RZ, RZ, UR8 ;  /* 0x00000008ff0a7e24 */ /* 0x008fe4000f8e00ff */
[----:B------:R-:W-:-:S07]  /*11d0*/  IMAD.U32 R11, RZ, RZ, UR9 ;  /* 0x00000009ff0b7e24 */ /* 0x000fce000f8e00ff */
[----:B------:R-:W-:-:S07]  /*11e0*/  LEPC R20, `(.L_x_1506) ;  /* 0x000000001014794e */ /* 0x000fce0000000000 */
[----:B--2---:R-:W-:Y:S05]  /*11f0*/  CALL.ABS.NOINC R2 ;  /* 0x0000000002007343 */ /* 0x004fea0003c00000 */
.L_x_1506:
[----:B------:R0:W5:Y:S02]  /*1200*/  LDG.E R3, desc[UR36][R16.64] ;  /* 0x0000002410037981 */ /* 0x000164000c1e1900 */
.L_x_1505:
[----:B------:R-:W-:Y:S05]  /*1210*/  BSYNC.RECONVERGENT B6 ;  /* 0x0000000000067941 */ /* 0x000fea0003800200 */
.L_x_1504:
[----:B------:R-:W-:Y:S02]  /*1220*/  IADD3 R2, P1, PT, R24, UR42, RZ ;  /* 0x0000002a18027c10 */ /* 0x000fe4000ff3e0ff */
[----:B-----5:R-:W-:Y:S02]  /*1230*/  FSETP.GTU.FTZ.AND P0, PT, R30, R3, PT ;  /* 0x000000031e00720b */ /* 0x020fe40003f1c000 */
[----:B------:R-:W-:Y:S02]  /*1240*/  IADD3.X R3, PT, PT, RZ, UR43, RZ, P1, !PT ;  /* 0x0000002bff037c10 */ /* 0x000fe40008ffe4ff */
[----:B------:R-:W-:-:S05]  /*1250*/  SEL R5, RZ, 0x1, P0 ;  /* 0x00000001ff057807 */ /* 0x000fca0000000000 */
[----:B------:R1:W-:Y:S04]  /*1260*/  STG.E.U8 desc[UR36][R2.64], R5 ;  /* 0x0000000502007986 */ /* 0x0003e8000c101124 */
.L_x_10033:
[----:B------:R-:W-:Y:S05]  /*1270*/  BSYNC.RELIABLE B8 ;  /* 0x0000000000087941 */ /* 0x000fea0003800100 */
.L_x_1493:
[----:B0-----:R-:W-:-:S04]  /*1280*/  LEA R16, P0, R25, UR40, 0x2 ;  /* 0x0000002819107c11 */ /* 0x001fc8000f8010ff */
[----:B------:R-:W-:-:S05]  /*1290*/  LEA.HI.X R17, R25, UR41, RZ, 0x2, P0 ;  /* 0x0000002919117c11 */ /* 0x000fca00080f14ff */
[----:B------:R-:W2:Y:S01]  /*12a0*/  LDG.E R0, desc[UR36][R16.64] ;  /* 0x0000002410007981 */ /* 0x000ea2000c1e1900 */
[----:B------:R-:W-:Y:S01]  /*12b0*/  BSSY.RECONVERGENT B6, `(.L_x_1507) ;  /* 0x0000015000067945 */ /* 0x000fe20003800200 */
[C---:B--2---:R-:W-:Y:S02]  /*12c0*/  FSETP.GE.FTZ.AND P1, PT, R0.reuse, RZ, PT ;  /* 0x000000ff0000720b */ /* 0x044fe40003f36000 */
[----:B------:R-:W-:-:S13]  /*12d0*/  FSETP.GTU.FTZ.AND P0, PT, R0, 1, PT ;  /* 0x3f8000000000780b */ /* 0x000fda0003f1c000 */
[----:B------:R-:W-:Y:S05]  /*12e0*/  @!P0 BRA P1, `(.L_x_1508) ;  /* 0x0000000000448947 */ /* 0x000fea0000800000 */
[----:B-1----:R-:W-:Y:S01]  /*12f0*/  MOV R2, 0x1a0 ;  /* 0x000001a000027802 */ /* 0x002fe20000000f00 */
        /* <DEDUP_REMOVED lines=11> */
[----:B---3--:R-:W-:Y:S01]  /*13b0*/  IMAD.U32 R10, RZ, RZ, UR8 ;  /* 0x00000008ff0a7e24 */ /* 0x008fe2000f8e00ff */
[----:B------:R-:W-:-:S07]  /*13c0*/  MOV R11, UR9 ;  /* 0x00000009000b7c02 */ /* 0x000fce0008000f00 */
[----:B------:R-:W-:-:S07]  /*13d0*/  LEPC R20, `(.L_x_1509) ;  /* 0x000000001014794e */ /* 0x000fce0000000000 */
[----:B--2---:R-:W-:Y:S05]  /*13e0*/  CALL.ABS.NOINC R2 ;  /* 0x0000000002007343 */ /* 0x004fea0003c00000 */
.L_x_1509:
[----:B------:R0:W5:Y:S02]  /*13f0*/  LDG.E R0, desc[UR36][R16.64] ;  /* 0x0000002410007981 */ /* 0x000164000c1e1900 */
.L_x_1508:
[----:B------:R-:W-:Y:S05]  /*1400*/  BSYNC.RECONVERGENT B6 ;  /* 0x0000000000067941 */ /* 0x000fea0003800200 */
.L_x_1507:
[----:B-1----:R-:W-:Y:S02]  /*1410*/  IADD3 R2, P1, PT, R26, UR42, RZ ;  /* 0x0000002a1a027c10 */ /* 0x002fe4000ff3e0ff */
[----:B-----5:R-:W-:-:S03]  /*1420*/  FSETP.GTU.FTZ.AND P0, PT, R29, R0, PT ;  /* 0x000000001d00720b */ /* 0x020fc60003f1c000 */
[----:B------:R-:W-:Y:S01]  /*1430*/  IMAD.X R3, RZ, RZ, UR43, P1 ;  /* 0x0000002bff037e24 */ /* 0x000fe200088e06ff */
[----:B------:R-:W-:-:S05]  /*1440*/  SEL R5, RZ, 0x1, P0 ;  /* 0x00000001ff057807 */ /* 0x000fca0000000000 */
[----:B------:R1:W-:Y:S01]  /*1450*/  STG.E.U8 desc[UR36][R2.64], R5 ;  /* 0x0000000502007986 */ /* 0x0003e2000c101124 */
[----:B------:R-:W-:Y:S05]  /*1460*/  BRA `(.L_x_1497) ;  /* 0x0000000000047947 */ /* 0x000fea0003800000 */
.L_x_10035:
[----:B------:R-:W-:Y:S05]  /*1470*/  BREAK.RELIABLE B8 ;  /* 0x0000000000087942 */ /* 0x000fea0003800100 */
.L_x_1497:
[----:B------:R-:W-:Y:S05]  /*1480*/  BSYNC.RECONVERGENT B9 ;  /* 0x0000000000097941 */ /* 0x000fea0003800200 */
.L_x_1492:
[----:B------:R-:W-:-:S13]  /*1490*/  ISETP.NE.AND P0, PT, R32, RZ, PT ;  /* 0x000000ff2000720c */ /* 0x000fda0003f05270 */
[----:B------:R-:W-:Y:S05]  /*14a0*/  @!P0 BRA `(.L_x_1510) ;  /* 0xffffffec00248947 */ /* 0x000fea000383ffff */
[----:B------:R-:W-:Y:S05]  /*14b0*/  EXIT ;  /* 0x000000000000794d */ /* 0x000fea0003800000 */
.L_x_1511:
        /* <DEDUP_REMOVED lines=12> */
.L_x_10567:


//--------------------- .text._ZN2at4cuda57_GLOBAL__N__cd6b329d_24_DistributionBernoulli_cu_7537a20d21kernelPointwiseApply2IZNS_6native9templates4cuda28bernoulli_tensor_cuda_kernelIN3c108BFloat16EfEEvRKNS_10TensorBaseESB_NS_15PhiloxCudaStateEEUliRS8_SD_SD_SD_RKfSF_SF_SF_E_S8_SE_mLin1ELin1ELi4ELi512ELi2EEEvNS0_6detail10TensorInfoIT0_T2_EENSI_IT1_SK_EESK_T_ --------------------------
	.section	.text._ZN2at4cuda57_GLOBAL__N__cd6b329d_24_DistributionBernoulli_cu_7537a20d21kernelPointwiseApply2IZNS_6native9templates4cuda28bernoulli_tensor_cuda_kernelIN3c108BFloat16EfEEvRKNS_10TensorBaseESB_NS_15PhiloxCudaStateEEUliRS8_SD_SD_SD_RKfSF_SF_SF_E_S8_SE_mLin1ELin1ELi4ELi512ELi2EEEvNS0_6detail10TensorInfoIT0_T2_EENSI_IT1_SK_EESK_T_,"ax",@progbits
	.align	128
.text._ZN2at4cuda57_GLOBAL__N__cd6b329d_24_DistributionBernoulli_cu_7537a20d21kernelPointwiseApply2IZNS_6native9templates4cuda28bernoulli_tensor_cuda_kernelIN3c108BFloat16EfEEvRKNS_10TensorBaseESB_NS_15PhiloxCudaStateEEUliRS8_SD_SD_SD_RKfSF_SF_SF_E_S8_SE_mLin1ELin1ELi4ELi512ELi2EEEvNS0_6detail10TensorInfoIT0_T2_EENSI_IT1_SK_EESK_T_:
        .type           _ZN2at4cuda57_GLOBAL__N__cd6b329d_24_DistributionBernoulli_cu_7537a20d21kernelPointwiseApply2IZNS_6native9templates4cuda28bernoulli_tensor_cuda_kernelIN3c108BFloat16EfEEvRKNS_10TensorBaseESB_NS_15PhiloxCudaStateEEUliRS8_SD_SD_SD_RKfSF_SF_SF_E_S8_SE_mLin1ELin1ELi4ELi512ELi2EEEvNS0_6detail10TensorInfoIT0_T2_EENSI_IT1_SK_EESK_T_,@function
        .size           _ZN2at4cuda57_GLOBAL__N__cd6b329d_24_DistributionBernoulli_cu_7537a20d21kernelPointwiseApply2IZNS_6native9templates4cuda28bernoulli_tensor_cuda_kernelIN3c108BFloat16EfEEvRKNS_10TensorBaseESB_NS_15PhiloxCudaStateEEUliRS8_SD_SD_SD_RKfSF_SF_SF_E_S8_SE_mLin1ELin1ELi4ELi512ELi2EEEvNS0_6detail10TensorInfoIT0_T2_EENSI_IT1_SK_EESK_T_,(.L_x_10568 - _ZN2at4cuda57_GLOBAL__N__cd6b329d_24_DistributionBernoulli_cu_7537a20d21kernelPointwiseApply2IZNS_6native9templates4cuda28bernoulli_tensor_cuda_kernelIN3c108BFloat16EfEEvRKNS_10TensorBaseESB_NS_15PhiloxCudaStateEEUliRS8_SD_SD_SD_RKfSF_SF_SF_E_S8_SE_mLin1ELin1ELi4ELi512ELi2EEEvNS0_6detail10TensorInfoIT0_T2_EENSI_IT1_SK_EESK_T_)
        .other          _ZN2at4cuda57_GLOBAL__N__cd6b329d_24_DistributionBernoulli_cu_7537a20d21kernelPointwiseApply2IZNS_6native9templates4cuda28bernoulli_tensor_cuda_kernelIN3c108BFloat16EfEEvRKNS_10TensorBaseESB_NS_15PhiloxCudaStateEEUliRS8_SD_SD_SD_RKfSF_SF_SF_E_S8_SE_mLin1ELin1ELi4ELi512ELi2EEEvNS0_6detail10TensorInfoIT0_T2_EENSI_IT1_SK_EESK_T_,@"STO_CUDA_ENTRY STV_DEFAULT"
_ZN2at4cuda57_GLOBAL__N__cd6b329d_24_DistributionBernoulli_cu_7537a20d21kernelPointwiseApply2IZNS_6native9templates4cuda28bernoulli_tensor_cuda_kernelIN3c108BFloat16EfEEvRKNS_10TensorBaseESB_NS_15PhiloxCudaStateEEUliRS8_SD_SD_SD_RKfSF_SF_SF_E_S8_SE_mLin1ELin1ELi4ELi512ELi2EEEvNS0_6detail10TensorInfoIT0_T2_EENSI_IT1_SK_EESK_T_:
        /* <DEDUP_REMOVED lines=18> */
.L_x_1945:
        /* <DEDUP_REMOVED lines=44> */
.L_x_1541:
        /* <DEDUP_REMOVED lines=33> */
.L_x_1518:
[----:B------:R-:W-:Y:S01]  /*05f0*/  IMAD.MOV.U32 R4, RZ, RZ, R16 ;  /* 0x000000ffff047224 */ /* 0x000fe200078e0010 */
[----:B------:R-:W-:Y:S01]  /*0600*/  MOV R5, R13 ;  /* 0x0000000d00057202 */ /* 0x000fe20000000f00 */
[----:B------:R-:W-:Y:S01]  /*0610*/  IMAD.MOV.U32 R2, RZ, RZ, R10 ;  /* 0x000000ffff027224 */ /* 0x000fe200078e000a */
[----:B------:R-:W-:Y:S02]  /*0620*/  MOV R3, R11 ;  /* 0x0000000b00037202 */ /* 0x000fe40000000f00 */
[----:B------:R-:W-:-:S07]  /*0630*/  MOV R0, 0x650 ;  /* 0x0000065000007802 */ /* 0x000fce0000000f00 */
[----:B------:R-:W-:Y:S05]  /*0640*/  CALL.REL.NOINC `($__internal_41_$__cuda_sm20_div_u64) ;  /* 0x000001c400a07944 */ /* 0x000fea0003c00000 */
        /* <DEDUP_REMOVED lines=9> */
.L_x_1519:
[----:B------:R-:W-:Y:S05]  /*06e0*/  BSYNC.RECONVERGENT B2 ;  /* 0x0000000000027941 */ /* 0x000fea0003800200 */
.L_x_1517:
        /* <DEDUP_REMOVED lines=41> */
.L_x_1521:
[----:B------:R-:W-:Y:S01]  /*0980*/  MOV R4, R10 ;  /* 0x0000000a00047202 */ /* 0x000fe20000000f00 */
[----:B------:R-:W-:Y:S01]  /*0990*/  IMAD.MOV.U32 R5, RZ, RZ, R11 ;  /* 0x000000ffff057224 */ /* 0x000fe200078e000b */
[----:B------:R-:W-:Y:S01]  /*09a0*/  MOV R2, R12 ;  /* 0x0000000c00027202 */ /* 0x000fe20000000f00 */
[----:B------:R-:W-:Y:S01]  /*09b0*/  IMAD.MOV.U32 R3, RZ, RZ, R13 ;  /* 0x000000ffff037224 */ /* 0x000fe200078e000d */
[----:B------:R-:W-:-:S07]  /*09c0*/  MOV R0, 0x9e0 ;  /* 0x000009e000007802 */ /* 0x000fce0000000f00 */
[----:B------:R-:W-:Y:S05]  /*09d0*/  CALL.REL.NOINC `($__internal_41_$__cuda_sm20_div_u64) ;  /* 0x000001c000bc7944 */ /* 0x000fea0003c00000 */
        /* <DEDUP_REMOVED lines=10> */
.L_x_1522:
[----:B------:R-:W-:Y:S05]  /*0a80*/  BSYNC.RECONVERGENT B2 ;  /* 0x0000000000027941 */ /* 0x000fea0003800200 */
.L_x_1520:
        /* <DEDUP_REMOVED lines=39> */
.L_x_1524:
[----:B------:R-:W-:Y:S01]  /*0d00*/  IMAD.MOV.U32 R4, RZ, RZ, R10 ;  /* 0x000000ffff047224 */ /* 0x000fe200078e000a */
[----:B------:R-:W-:Y:S01]  /*0d10*/  MOV R5, R11 ;  /* 0x0000000b00057202 */ /* 0x000fe20000000f00 */
[----:B------:R-:W-:Y:S01]  /*0d20*/  IMAD.MOV.U32 R2, RZ, RZ, R12 ;  /* 0x000000ffff027224 */ /* 0x000fe200078e000c */
[----:B------:R-:W-:Y:S02]  /*0d30*/  MOV R3, R13 ;  /* 0x0000000d00037202 */ /* 0x000fe40000000f00 */
[----:B------:R-:W-:-:S07]  /*0d40*/  MOV R0, 0xd60 ;  /* 0x00000d6000007802 */ /* 0x000fce0000000f00 */
[----:B------:R-:W-:Y:S05]  /*0d50*/  CALL.REL.NOINC `($__internal_41_$__cuda_sm20_div_u64) ;  /* 0x000001bc00dc7944 */ /* 0x000fea0003c00000 */
        /* <DEDUP_REMOVED lines=10> */
.L_x_1525:
[----:B------:R-:W-:Y:S05]  /*0e00*/  BSYNC.RECONVERGENT B2 ;  /* 0x0000000000027941 */ /* 0x000fea0003800200 */
.L_x_1523:
        /* <DEDUP_REMOVED lines=38> */
.L_x_1527:
        /* <DEDUP_REMOVED lines=16> */
.L_x_1528:
[----:B------:R-:W-:Y:S05]  /*1170*/  BSYNC.RECONVERGENT B2 ;  /* 0x0000000000027941 */ /* 0x000fea0003800200 */
.L_x_1526:
        /* <DEDUP_REMOVED lines=39> */
.L_x_1530:
[----:B------:R-:W-:Y:S01]  /*13f0*/  MOV R4, R10 ;  /* 0x0000000a00047202 */ /* 0x000fe20000000f00 */
[----:B------:R-:W-:Y:S01]  /*1400*/  IMAD.MOV.U32 R5, RZ, RZ, R11 ;  /* 0x000000ffff057224 */ /* 0x000fe200078e000b */
[----:B------:R-:W-:Y:S01]  /*1410*/  MOV R2, R12 ;  /* 0x0000000c00027202 */ /* 0x000fe20000000f00 */
[----:B------:R-:W-:Y:S01]  /*1420*/  IMAD.MOV.U32 R3, RZ, RZ, R13 ;  /* 0x000000ffff037224 */ /* 0x000fe200078e000d */
[----:B------:R-:W-:-:S07]  /*1430*/  MOV R0, 0x1450 ;  /* 0x0000145000007802 */ /* 0x000fce0000000f00 */
[----:B------:R-:W-:Y:S05]  /*1440*/  CALL.REL.NOINC `($__internal_41_$__cuda_sm20_div_u64) ;  /* 0x000001b800207944 */ /* 0x000fea0003c00000 */
        /* <DEDUP_REMOVED lines=10> */
.L_x_1531:
[----:B------:R-:W-:Y:S05]  /*14f0*/  BSYNC.RECONVERGENT B2 ;  /* 0x0000000000027941 */ /* 0x000fea0003800200 */
.L_x_1529:
        /* <DEDUP_REMOVED lines=39> */
.L_x_1533:
        /* <DEDUP_REMOVED lines=16> */
.L_x_1534:
[----:B------:R-:W-:Y:S05]  /*1870*/  BSYNC.RECONVERGENT B2 ;  /* 0x0000000000027941 */ /* 0x000fea0003800200 */
.L_x_1532:
        /* <DEDUP_REMOVED lines=39> */
.L_x_1536:
        /* <DEDUP_REMOVED lines=16> */
.L_x_1537:
[----:B------:R-:W-:Y:S05]  /*1bf0*/  BSYNC.RECONVERGENT B2 ;  /* 0x0000000000027941 */ /* 0x000fea0003800200 */
.L_x_1535:
        /* <DEDUP_REMOVED lines=38> */
.L_x_1539:
        /* <DEDUP_REMOVED lines=17> */
.L_x_1540:
[----:B------:R-:W-:Y:S05]  /*1f70*/  BSYNC.RECONVERGENT B2 ;  /* 0x0000000000027941 */ /* 0x000fea0003800200 */
.L_x_1538:
        /* <DEDUP_REMOVED lines=13> */
.L_x_1516:
[----:B------:R-:W-:-:S07]  /*2050*/  IADD3 R12, PT, PT, R9, 0x4, RZ ;  /* 0x00000004090c7810 */ /* 0x000fce0007ffe0ff */
.L_x_1515:
        /* <DEDUP_REMOVED lines=35> */
.L_x_1544:
[----:B------:R-:W-:Y:S01]  /*2290*/  MOV R4, R16 ;  /* 0x0000001000047202 */ /* 0x000fe20000000f00 */
[----:B------:R-:W-:Y:S01]  /*22a0*/  IMAD.MOV.U32 R5, RZ, RZ, R13 ;  /* 0x000000ffff057224 */ /* 0x000fe200078e000d */
[----:B------:R-:W-:Y:S01]  /*22b0*/  MOV R2, R8 ;  /* 0x0000000800027202 */ /* 0x000fe20000000f00 */
[----:B------:R-:W-:Y:S01]  /*22c0*/  IMAD.MOV.U32 R3, RZ, RZ, R9 ;  /* 0x000000ffff037224 */ /* 0x000fe200078e0009 */
[----:B------:R-:W-:-:S07]  /*22d0*/  MOV R0, 0x22f0 ;  /* 0x000022f000007802 */ /* 0x000fce0000000f00 */
[----:B------:R-:W-:Y:S05]  /*22e0*/  CALL.REL.NOINC `($__internal_41_$__cuda_sm20_div_u64) ;  /* 0x000001a800787944 */ /* 0x000fea0003c00000 */
        /* <DEDUP_REMOVED lines=9> */
.L_x_1545:
[----:B------:R-:W-:Y:S05]  /*2380*/  BSYNC.RECONVERGENT B1 ;  /* 0x0000000000017941 */ /* 0x000fea0003800200 */
.L_x_1543:
        /* <DEDUP_REMOVED lines=41> */
.L_x_1547:
        /* <DEDUP_REMOVED lines=16> */
.L_x_1548:
[----:B------:R-:W-:Y:S05]  /*2720*/  BSYNC.RECONVERGENT B1 ;  /* 0x0000000000017941 */ /* 0x000fea0003800200 */
.L_x_1546:
        /* <DEDUP_REMOVED lines=39> */
.L_x_1550:
        /* <DEDUP_REMOVED lines=16> */
.L_x_1551:
[----:B------:R-:W-:Y:S05]  /*2aa0*/  BSYNC.RECONVERGENT B1 ;  /* 0x0000000000017941 */ /* 0x000fea0003800200 */
.L_x_1549:
        /* <DEDUP_REMOVED lines=38> */
.L_x_1553:
        /* <DEDUP_REMOVED lines=17> */
.L_x_1554:
[----:B------:R-:W-:Y:S05]  /*2e20*/  BSYNC.RECONVERGENT B1 ;  /* 0x0000000000017941 */ /* 0x000fea0003800200 */
.L_x_1552:
        /* <DEDUP_REMOVED lines=10> */
.L_x_1542:
        /* <DEDUP_REMOVED lines=35> */
.L_x_1557:
        /* <DEDUP_REMOVED lines=15> */
.L_x_1558:
[----:B------:R-:W-:Y:S05]  /*31f0*/  BSYNC.RECONVERGENT B1 ;  /* 0x0000000000017941 */ /* 0x000fea0003800200 */
.L_x_1556:
        /* <DEDUP_REMOVED lines=40> */
.L_x_1560:
        /* <DEDUP_REMOVED lines=17> */
.L_x_1561:
[----:B------:R-:W-:Y:S05]  /*3590*/  BSYNC.RECONVERGENT B1 ;  /* 0x0000000000017941 */ /* 0x000fea0003800200 */
.L_x_1559:
        /* <DEDUP_REMOVED lines=10> */
.L_x_1555:
        /* <DEDUP_REMOVED lines=33> */
.L_x_1563:
[----:B------:R-:W-:Y:S01]  /*3850*/  MOV R4, R16 ;  /* 0x0000001000047202 */ /* 0x000fe20000000f00 */
[----:B------:R-:W-:Y:S01]  /*3860*/  IMAD.MOV.U32 R5, RZ, RZ, R13 ;  /* 0x000000ffff057224 */ /* 0x000fe200078e000d */
[----:B------:R-:W-:Y:S01]  /*3870*/  MOV R2, R8 ;  /* 0x0000000800027202 */ /* 0x000fe20000000f00 */
[----:B------:R-:W-:Y:S01]  /*3880*/  IMAD.MOV.U32 R3, RZ, RZ, R9 ;  /* 0x000000ffff037224 */ /* 0x000fe200078e0009 */
[----:B------:R-:W-:-:S07]  /*3890*/  MOV R0, 0x38b0 ;  /* 0x000038b000007802 */ /* 0x000fce0000000f00 */
[----:B------:R-:W-:Y:S05]  /*38a0*/  CALL.REL.NOINC `($__internal_41_$__cuda_sm20_div_u64) ;  /* 0x0000019400087944 */ /* 0x000fea0003c00000 */
        /* <DEDUP_REMOVED lines=10> */
.L_x_1564:
[----:B------:R-:W-:Y:S05]  /*3950*/  BSYNC.RECONVERGENT B1 ;  /* 0x0000000000017941 */ /* 0x000fea0003800200 */
.L_x_1562:
        /* <DEDUP_REMOVED lines=10> */
.L_x_1514:
        /* <DEDUP_REMOVED lines=23> */
.L_x_1591:
        /* <DEDUP_REMOVED lines=34> */
.L_x_1568:
[----:B------:R-:W-:Y:S01]  /*3d90*/  IMAD.MOV.U32 R4, RZ, RZ, R12 ;  /* 0x000000ffff047224 */ /* 0x000fe200078e000c */
[----:B------:R-:W-:Y:S01]  /*3da0*/  MOV R5, R13 ;  /* 0x0000000d00057202 */ /* 0x000fe20000000f00 */
[----:B------:R-:W-:Y:S01]  /*3db0*/  IMAD.MOV.U32 R2, RZ, RZ, R10 ;  /* 0x000000ffff027224 */ /* 0x000fe200078e000a */
[----:B------:R-:W-:Y:S02]  /*3dc0*/  MOV R3, R11 ;  /* 0x0000000b00037202 */ /* 0x000fe40000000f00 */
[----:B------:R-:W-:-:S07]  /*3dd0*/  MOV R0, 0x3df0 ;  /* 0x00003df000007802 */ /* 0x000fce0000000f00 */
[----:B------:R-:W-:Y:S05]  /*3de0*/  CALL.REL.NOINC `($__internal_41_$__cuda_sm20_div_u64) ;  /* 0x0000018c00b87944 */ /* 0x000fea0003c00000 */
        /* <DEDUP_REMOVED lines=8> */
.L_x_1569:
[----:B------:R-:W-:Y:S05]  /*3e70*/  BSYNC.RECONVERGENT B2 ;  /* 0x0000000000027941 */ /* 0x000fea0003800200 */
.L_x_1567:
        /* <DEDUP_REMOVED lines=37> */
.L_x_1571:
        /* <DEDUP_REMOVED lines=16> */
.L_x_1572:
[----:B------:R-:W-:Y:S05]  /*41d0*/  BSYNC.RECONVERGENT B2 ;  /* 0x0000000000027941 */ /* 0x000fea0003800200 */
.L_x_1570:
        /* <DEDUP_REMOVED lines=38> */
.L_x_1574:
        /* <DEDUP_REMOVED lines=16> */
.L_x_1575:
[----:B------:R-:W-:Y:S05]  /*4540*/  BSYNC.RECONVERGENT B2 ;  /* 0x0000000000027941 */ /* 0x000fea0003800200 */
.L_x_1573:
        /* <DEDUP_REMOVED lines=38> */
.L_x_1577:
        /* <DEDUP_REMOVED lines=16> */
.L_x_1578:
[----:B------:R-:W-:Y:S05]  /*48b0*/  BSYNC.RECONVERGENT B2 ;  /* 0x0000000000027941 */ /* 0x000fea0003800200 */
.L_x_1576:
        /* <DEDUP_REMOVED lines=38> */
.L_x_1580:
        /* <DEDUP_REMOVED lines=16> */
.L_x_1581:
[----:B------:R-:W-:Y:S05]  /*4c20*/  BSYNC.RECONVERGENT B2 ;  /* 0x0000000000027941 */ /* 0x000fea0003800200 */
.L_x_1579:
        /* <DEDUP_REMOVED lines=38> */
.L_x_1583:
        /* <DEDUP_REMOVED lines=16> */
.L_x_1584:
[----:B------:R-:W-:Y:S05]  /*4f90*/  BSYNC.RECONVERGENT B2 ;  /* 0x0000000000027941 */ /* 0x000fea0003800200 */
.L_x_1582:
        /* <DEDUP_REMOVED lines=38> */
.L_x_1586:
        /* <DEDUP_REMOVED lines=16> */
.L_x_1587:
[----:B------:R-:W-:Y:S05]  /*5300*/  BSYNC.RECONVERGENT B2 ;  /* 0x0000000000027941 */ /* 0x000fea0003800200 */
.L_x_1585:
        /* <DEDUP_REMOVED lines=38> */
.L_x_1589:
        /* <DEDUP_REMOVED lines=16> */
.L_x_1590:
[----:B------:R-:W-:Y:S05]  /*5670*/  BSYNC.RECONVERGENT B2 ;  /* 0x0000000000027941 */ /* 0x000fea0003800200 */
.L_x_1588:
        /* <DEDUP_REMOVED lines=8> */
.L_x_1566:
        /* <DEDUP_REMOVED lines=37> */
.L_x_1595:
[----:B------:R-:W-:Y:S01]  /*5950*/  MOV R4, R12 ;  /* 0x0000000c00047202 */ /* 0x000fe20000000f00 */
[----:B------:R-:W-:Y:S01]  /*5960*/  IMAD.MOV.U32 R5, RZ, RZ, R13 ;  /* 0x000000ffff057224 */ /* 0x000fe200078e000d */
[----:B------:R-:W-:Y:S01]  /*5970*/  MOV R2, R10 ;  /* 0x0000000a00027202 */ /* 0x000fe20000000f00 */
[----:B------:R-:W-:Y:S01]  /*5980*/  IMAD.MOV.U32 R3, RZ, RZ, R11 ;  /* 0x000000ffff037224 */ /* 0x000fe200078e000b */
[----:B------:R-:W-:-:S07]  /*5990*/  MOV R0, 0x59b0 ;  /* 0x000059b000007802 */ /* 0x000fce0000000f00 */
[----:B------:R-:W-:Y:S05]  /*59a0*/  CALL.REL.NOINC `($__internal_41_$__cuda_sm20_div_u64) ;  /* 0x0000017000c87944 */ /* 0x000fea0003c00000 */
        /* <DEDUP_REMOVED lines=8> */
.L_x_1596:
[----:B------:R-:W-:Y:S05]  /*5a30*/  BSYNC.RECONVERGENT B2 ;  /* 0x0000000000027941 */ /* 0x000fea0003800200 */
.L_x_1594:
        /* <DEDUP_REMOVED lines=37> */
.L_x_1598:
        /* <DEDUP_REMOVED lines=16> */
.L_x_1599:
[----:B------:R-:W-:Y:S05]  /*5d90*/  BSYNC.RECONVERGENT B2 ;  /* 0x0000000000027941 */ /* 0x000fea0003800200 */
.L_x_1597:
        /* <DEDUP_REMOVED lines=38> */
.L_x_1601:
        /* <DEDUP_REMOVED lines=16> */
.L_x_1602:
[----:B------:R-:W-:Y:S05]  /*6100*/  BSYNC.RECONVERGENT B2 ;  /* 0x0000000000027941 */ /* 0x000fea0003800200 */
.L_x_1600:
        /* <DEDUP_REMOVED lines=38> */
.L_x_1604:
        /* <DEDUP_REMOVED lines=16> */
.L_x_1605:
[----:B------:R-:W-:Y:S05]  /*6470*/  BSYNC.RECONVERGENT B2 ;  /* 0x0000000000027941 */ /* 0x000fea0003800200 */
.L_x_1603:
[----:B------:R-:W0:Y:S01]  /*6480*/  LDC.64 R2, c[0x0][R8+0x450] ;  /* 0x0001140008027b82 */ /* 0x000e220000000a00 */
[----:B------:R-:W-:Y:S02]  /*6490*/  IMAD.MOV.U32 R15, RZ, RZ, R16 ;  /* 0x000000ffff0f7224 */ /* 0x000fe400078e0010 */
[-C--:B0-----:R-:W-:Y:S02]  /*64a0*/  IMAD R0, R3, R4.reuse, RZ ;  /* 0x0000000403007224 */ /* 0x081fe400078e02ff */
[----:B------:R-:W-:-:S04]  /*64b0*/  IMAD.WIDE.U32 R14, R2, R4, R14 ;  /* 0x00000004020e7225 */ /* 0x000fc800078e000e */
[----:B------:R-:W-:-:S05]  /*64c0*/  IMAD R5, R2, R5, R0 ;  /* 0x0000000502057224 */ /* 0x000fca00078e0200 */
[----:B------:R-:W-:-:S07]  /*64d0*/  IADD3 R15, PT, PT, R15, R5, RZ ;  /* 0x000000050f0f7210 */ /* 0x000fce0007ffe0ff */
.L_x_1593:
        /* <DEDUP_REMOVED lines=36> */
.L_x_1608:
        /* <DEDUP_REMOVED lines=14> */
.L_x_1609:
[----:B------:R-:W-:Y:S05]  /*6800*/  BSYNC.RECONVERGENT B2 ;  /* 0x0000000000027941 */ /* 0x000fea0003800200 */
.L_x_1607:
        /* <DEDUP_REMOVED lines=37> */
.L_x_1611:
        /* <DEDUP_REMOVED lines=16> */
.L_x_1612:
[----:B------:R-:W-:Y:S05]  /*6b60*/  BSYNC.RECONVERGENT B2 ;  /* 0x0000000000027941 */ /* 0x000fea0003800200 */
.L_x_1610:
[----:B------:R-:W0:Y:S01]  /*6b70*/  LDC.64 R2, c[0x0][R8+0x450] ;  /* 0x0001140008027b82 */ /* 0x000e220000000a00 */
[----:B------:R-:W-:Y:S01]  /*6b80*/  MOV R15, R16 ;  /* 0x00000010000f7202 */ /* 0x000fe20000000f00 */
[-C--:B0-----:R-:W-:Y:S02]  /*6b90*/  IMAD R0, R3, R4.reuse, RZ ;  /* 0x0000000403007224 */ /* 0x081fe400078e02ff */
[----:B------:R-:W-:-:S04]  /*6ba0*/  IMAD.WIDE.U32 R14, R2, R4, R14 ;  /* 0x00000004020e7225 */ /* 0x000fc800078e000e */
[----:B------:R-:W-:-:S04]  /*6bb0*/  IMAD R5, R2, R5, R0 ;  /* 0x0000000502057224 */ /* 0x000fc800078e0200 */
[----:B------:R-:W-:-:S07]  /*6bc0*/  IMAD.IADD R15, R15, 0x1, R5 ;  /* 0x000000010f0f7824 */ /* 0x000fce00078e0205 */
.L_x_1606:
        /* <DEDUP_REMOVED lines=34> */
.L_x_1614:
        /* <DEDUP_REMOVED lines=14> */
.L_x_1615:
[----:B------:R-:W-:Y:S05]  /*6ed0*/  BSYNC.RECONVERGENT B2 ;  /* 0x0000000000027941 */ /* 0x000fea0003800200 */
.L_x_1613:
[----:B------:R-:W0:Y:S02]  /*6ee0*/  LDC.64 R10, c[0x0][R10+0x450] ;  /* 0x000114000a0a7b82 */ /* 0x000e240000000a00 */
[-C--:B0-----:R-:W-:Y:S02]  /*6ef0*/  IMAD R0, R11, R4.reuse, RZ ;  /* 0x000000040b007224 */ /* 0x081fe400078e02ff */
[----:B------:R-:W-:-:S04]  /*6f00*/  IMAD.WIDE.U32 R14, R10, R4, R14 ;  /* 0x000000040a0e7225 */ /* 0x000fc800078e000e */
[----:B------:R-:W-:-:S05]  /*6f10*/  IMAD R5, R10, R5, R0 ;  /* 0x000000050a057224 */ /* 0x000fca00078e0200 */
[----:B------:R-:W-:-:S07]  /*6f20*/  IADD3 R15, PT, PT, R15, R5, RZ ;  /* 0x000000050f0f7210 */ /* 0x000fce0007ffe0ff */
.L_x_1592:
[----:B------:R-:W-:Y:S05]  /*6f30*/  BSYNC.RECONVERGENT B1 ;  /* 0x0000000000017941 */ /* 0x000fea0003800200 */
.L_x_1565:
[----:B------:R-:W0:Y:S02]  /*6f40*/  LDCU.64 UR4, c[0x0][0x5f0] ;  /* 0x0000be00ff0477ac */ /* 0x000e240008000a00 */
[----:B0-----:R-:W-:Y:S02]  /*6f50*/  IMAD R5, R13, UR4, RZ ;  /* 0x000000040d057c24 */ /* 0x001fe4000f8e02ff */
[----:B------:R-:W-:-:S04]  /*6f60*/  IMAD.WIDE.U32 R2, R12, UR4, R14 ;  /* 0x000000040c027c25 */ /* 0x000fc8000f8e000e */
[----:B------:R-:W-:Y:S02]  /*6f70*/  IMAD R5, R12, UR5, R5 ;  /* 0x000000050c057c24 */ /* 0x000fe4000f8e0205 */
[----:B------:R-:W-:-:S03]  /*6f80*/  IMAD.MOV.U32 R42, RZ, RZ, R2 ;  /* 0x000000ffff2a7224 */ /* 0x000fc600078e0002 */
[----:B------:R-:W-:-:S07]  /*6f90*/  IADD3 R45, PT, PT, R3, R5, RZ ;  /* 0x00000005032d7210 */ /* 0x000fce0007ffe0ff */
.L_x_1513:
[----:B------:R-:W-:Y:S05]  /*6fa0*/  BSYNC.RECONVERGENT B0 ;  /* 0x0000000000007941 */ /* 0x000fea0003800200 */
.L_x_1512:
[----:B------:R-:W-:Y:S01]  /*6fb0*/  ISETP.GE.AND P0, PT, R37, 0x2, PT ;  /* 0x000000022500780c */ /* 0x000fe20003f06270 */
[----:B------:R-:W-:Y:S01]  /*6fc0*/  BSSY.RECONVERGENT B0, `(.L_x_1616) ;  /* 0x00006dc000007945 */ /* 0x000fe20003800200 */
[----:B------:R-:W-:Y:S01]  /*6fd0*/  IADD3 R11, P1, PT, R29, 0x1, RZ ;  /* 0x000000011d0b7810 */ /* 0x000fe20007f3e0ff */
[----:B------:R-:W-:Y:S01]  /*6fe0*/  HFMA2 R44, -RZ, RZ, 0, 0 ;  /* 0x00000000ff2c7431 */ /* 0x000fe200000001ff */
[----:B------:R-:W-:Y:S01]  /*6ff0*/  LOP3.LUT R33, R54, 0xfffffff8, RZ, 0xc0, !PT ;  /* 0xfffffff836217812 */ /* 0x000fe200078ec0ff */
        /* <DEDUP_REMOVED lines=20> */
.L_x_1644:
        /* <DEDUP_REMOVED lines=33> */
.L_x_1621:
        /* <DEDUP_REMOVED lines=16> */
.L_x_1622:
[----:B------:R-:W-:Y:S05]  /*7450*/  BSYNC.RECONVERGENT B2 ;  /* 0x0000000000027941 */ /* 0x000fea0003800200 */
.L_x_1620:
        /* <DEDUP_REMOVED lines=38> */
.L_x_1624:
        /* <DEDUP_REMOVED lines=16> */
.L_x_1625:
[----:B------:R-:W-:Y:S05]  /*77c0*/  BSYNC.RECONVERGENT B2 ;  /* 0x0000000000027941 */ /* 0x000fea0003800200 */
.L_x_1623:
        /* <DEDUP_REMOVED lines=39> */
.L_x_1627:
        /* <DEDUP_REMOVED lines=16> */
.L_x_1628:
[----:B------:R-:W-:Y:S05]  /*7b40*/  BSYNC.RECONVERGENT B2 ;  /* 0x0000000000027941 */ /* 0x000fea0003800200 */
.L_x_1626:
        /* <DEDUP_REMOVED lines=39> */
.L_x_1630:
        /* <DEDUP_REMOVED lines=16> */
.L_x_1631:
[----:B------:R-:W-:Y:S05]  /*7ec0*/  BSYNC.RECONVERGENT B2 ;  /* 0x0000000000027941 */ /* 0x000fea0003800200 */
.L_x_1629:
        /* <DEDUP_REMOVED lines=39> */
.L_x_1633:
        /* <DEDUP_REMOVED lines=16> */
.L_x_1634:
[----:B------:R-:W-:Y:S05]  /*8240*/  BSYNC.RECONVERGENT B2 ;  /* 0x0000000000027941 */ /* 0x000fea0003800200 */
.L_x_1632:
        /* <DEDUP_REMOVED lines=39> */
.L_x_1636:
        /* <DEDUP_REMOVED lines=16> */
.L_x_1637:
[----:B------:R-:W-:Y:S05]  /*85c0*/  BSYNC.RECONVERGENT B2 ;  /* 0x0000000000027941 */ /* 0x000fea0003800200 */
.L_x_1635:
        /* <DEDUP_REMOVED lines=39> */
.L_x_1639:
        /* <DEDUP_REMOVED lines=16> */
.L_x_1640:
[----:B------:R-:W-:Y:S05]  /*8940*/  BSYNC.RECONVERGENT B2 ;  /* 0x0000000000027941 */ /* 0x000fea0003800200 */
.L_x_1638:
        /* <DEDUP_REMOVED lines=39> */
.L_x_1642:
        /* <DEDUP_REMOVED lines=17> */
.L_x_1643:
[----:B------:R-:W-:Y:S05]  /*8cd0*/  BSYNC.RECONVERGENT B2 ;  /* 0x0000000000027941 */ /* 0x000fea0003800200 */
.L_x_1641:
        /* <DEDUP_REMOVED lines=12> */
.L_x_1619:
        /* <DEDUP_REMOVED lines=35> */
.L_x_1647:
        /* <DEDUP_REMOVED lines=16> */
.L_x_1648:
[----:B------:R-:W-:Y:S05]  /*90d0*/  BSYNC.RECONVERGENT B1 ;  /* 0x0000000000017941 */ /* 0x000fea0003800200 */
.L_x_1646:
        /* <DEDUP_REMOVED lines=39> */
.L_x_1650:
        /* <DEDUP_REMOVED lines=16> */
.L_x_1651:
[----:B------:R-:W-:Y:S05]  /*9450*/  BSYNC.RECONVERGENT B1 ;  /* 0x0000000000017941 */ /* 0x000fea0003800200 */
.L_x_1649:
        /* <DEDUP_REMOVED lines=40> */
.L_x_1653:
        /* <DEDUP_REMOVED lines=16> */
.L_x_1654:
[----:B------:R-:W-:Y:S05]  /*97e0*/  BSYNC.RECONVERGENT B1 ;  /* 0x0000000000017941 */ /* 0x000fea0003800200 */
.L_x_1652:
        /* <DEDUP_REMOVED lines=39> */
.L_x_1656:
        /* <DEDUP_REMOVED lines=17> */
.L_x_1657:
[----:B------:R-:W-:Y:S05]  /*9b70*/  BSYNC.RECONVERGENT B1 ;  /* 0x0000000000017941 */ /* 0x000fea0003800200 */
.L_x_1655:
        /* <DEDUP_REMOVED lines=10> */
.L_x_1645:
        /* <DEDUP_REMOVED lines=35> */
.L_x_1660:
        /* <DEDUP_REMOVED lines=16> */
.L_x_1661:
[----:B------:R-:W-:Y:S05]  /*9f50*/  BSYNC.RECONVERGENT B1 ;  /* 0x0000000000017941 */ /* 0x000fea0003800200 */
.L_x_1659:
        /* <DEDUP_REMOVED lines=38> */
.L_x_1663:
        /* <DEDUP_REMOVED lines=17> */
.L_x_1664:
[----:B------:R-:W-:Y:S05]  /*a2d0*/  BSYNC.RECONVERGENT B1 ;  /* 0x0000000000017941 */ /* 0x000fea0003800200 */
.L_x_1662:
        /* <DEDUP_REMOVED lines=10> */
.L_x_1658:
        /* <DEDUP_REMOVED lines=33> */
.L_x_1666:
        /* <DEDUP_REMOVED lines=16> */
.L_x_1667:
[----:B------:R-:W-:Y:S05]  /*a690*/  BSYNC.RECONVERGENT B1 ;  /* 0x0000000000017941 */ /* 0x000fea0003800200 */
.L_x_1665:
[----:B------:R-:W-:Y:S02]  /*a6a0*/  UMOV UR4, 0xd0 ;  /* 0x000000d000047882 */ /* 0x000fe40000000000 */
[----:B------:R-:W-:-:S06]  /*a6b0*/  LEA R2, R14, UR4, 0x3 ;  /* 0x000000040e027c11 */ /* 0x000fcc000f8e18ff */
[----:B------:R-:W0:Y:S02]  /*a6c0*/  LDC.64 R2, c[0x0][R2+0x380] ;  /* 0x0000e00002027b82 */ /* 0x000e240000000a00 */
[-C--:B0-----:R-:W-:Y:S02]  /*a6d0*/  IMAD R0, R3, R4.reuse, RZ ;  /* 0x0000000403007224 */ /* 0x081fe400078e02ff */
[----:B------:R-:W-:-:S04]  /*a6e0*/  IMAD.WIDE.U32 R12, R2, R4, R12 ;  /* 0x00000004020c7225 */ /* 0x000fc800078e000c */
[----:B------:R-:W-:-:S05]  /*a6f0*/  IMAD R5, R2, R5, R0 ;  /* 0x0000000502057224 */ /* 0x000fca00078e0200 */
[----:B------:R-:W-:-:S07]  /*a700*/  IADD3 R13, PT, PT, R13, R5, RZ ;  /* 0x000000050d0d7210 */ /* 0x000fce0007ffe0ff */
.L_x_1618:
        /* <DEDUP_REMOVED lines=17> */
.L_x_1694:
        /* <DEDUP_REMOVED lines=34> */
.L_x_1671:
        /* <DEDUP_REMOVED lines=17> */
.L_x_1672:
[----:B------:R-:W-:Y:S05]  /*ab50*/  BSYNC.RECONVERGENT B2 ;  /* 0x0000000000027941 */ /* 0x000fea0003800200 */
.L_x_1670:
        /* <DEDUP_REMOVED lines=39> */
.L_x_1674:
        /* <DEDUP_REMOVED lines=16> */
.L_x_1675:
[----:B------:R-:W-:Y:S05]  /*aed0*/  BSYNC.RECONVERGENT B2 ;  /* 0x0000000000027941 */ /* 0x000fea0003800200 */
.L_x_1673:
        /* <DEDUP_REMOVED lines=38> */
.L_x_1677:
        /* <DEDUP_REMOVED lines=16> */
.L_x_1678:
[----:B------:R-:W-:Y:S05]  /*b240*/  BSYNC.RECONVERGENT B2 ;  /* 0x0000000000027941 */ /* 0x000fea0003800200 */
.L_x_1676:
        /* <DEDUP_REMOVED lines=38> */
.L_x_1680:
        /* <DEDUP_REMOVED lines=16> */
.L_x_1681:
[----:B------:R-:W-:Y:S05]  /*b5b0*/  BSYNC.RECONVERGENT B2 ;  /* 0x0000000000027941 */ /* 0x000fea0003800200 */
.L_x_1679:
        /* <DEDUP_REMOVED lines=38> */
.L_x_1683:
        /* <DEDUP_REMOVED lines=16> */
.L_x_1684:
[----:B------:R-:W-:Y:S05]  /*b920*/  BSYNC.RECONVERGENT B2 ;  /* 0x0000000000027941 */ /* 0x000fea0003800200 */
.L_x_1682:
        /* <DEDUP_REMOVED lines=38> */
.L_x_1686:
        /* <DEDUP_REMOVED lines=16> */
.L_x_1687:
[----:B------:R-:W-:Y:S05]  /*bc90*/  BSYNC.RECONVERGENT B2 ;  /* 0x0000000000027941 */ /* 0x000fea0003800200 */
.L_x_1685:
        /* <DEDUP_REMOVED lines=38> */
.L_x_1689:
        /* <DEDUP_REMOVED lines=16> */
.L_x_1690:
[----:B------:R-:W-:Y:S05]  /*c000*/  BSYNC.RECONVERGENT B2 ;  /* 0x0000000000027941 */ /* 0x000fea0003800200 */
.L_x_1688:
        /* <DEDUP_REMOVED lines=38> */
.L_x_1692:
        /* <DEDUP_REMOVED lines=17> */
.L_x_1693:
[----:B------:R-:W-:Y:S05]  /*c380*/  BSYNC.RECONVERGENT B2 ;  /* 0x0000000000027941 */ /* 0x000fea0003800200 */
.L_x_1691:
        /* <DEDUP_REMOVED lines=10> */
.L_x_1669:
        /* <DEDUP_REMOVED lines=36> */
.L_x_1698:
        /* <DEDUP_REMOVED lines=16> */
.L_x_1699:
[----:B------:R-:W-:Y:S05]  /*c770*/  BSYNC.RECONVERGENT B2 ;  /* 0x0000000000027941 */ /* 0x000fea0003800200 */
.L_x_1697:
        /* <DEDUP_REMOVED lines=39> */
.L_x_1701:
        /* <DEDUP_REMOVED lines=16> */
.L_x_1702:
[----:B------:R-:W-:Y:S05]  /*caf0*/  BSYNC.RECONVERGENT B2 ;  /* 0x0000000000027941 */ /* 0x000fea0003800200 */
.L_x_1700:
        /* <DEDUP_REMOVED lines=39> */
.L_x_1704:
        /* <DEDUP_REMOVED lines=16> */
.L_x_1705:
[----:B------:R-:W-:Y:S05]  /*ce70*/  BSYNC.RECONVERGENT B2 ;  /* 0x0000000000027941 */ /* 0x000fea0003800200 */
.L_x_1703:
        /* <DEDUP_REMOVED lines=37> */
.L_x_1707:
        /* <DEDUP_REMOVED lines=17> */
.L_x_1708:
[----:B------:R-:W-:Y:S05]  /*d1e0*/  BSYNC.RECONVERGENT B2 ;  /* 0x0000000000027941 */ /* 0x000fea0003800200 */
.L_x_1706:
        /* <DEDUP_REMOVED lines=8> */
.L_x_1696:
        /* <DEDUP_REMOVED lines=36> */
.L_x_1711:
        /* <DEDUP_REMOVED lines=17> */
.L_x_1712:
[----:B------:R-:W-:Y:S05]  /*d5c0*/  BSYNC.RECONVERGENT B2 ;  /* 0x0000000000027941 */ /* 0x000fea0003800200 */
.L_x_1710:
        /* <DEDUP_REMOVED lines=36> */
.L_x_1714:
        /* <DEDUP_REMOVED lines=16> */
.L_x_1715:
[----:B------:R-:W-:Y:S05]  /*d910*/  BSYNC.RECONVERGENT B2 ;  /* 0x0000000000027941 */ /* 0x000fea0003800200 */
.L_x_1713:
[----:B------:R-:W0:Y:S01]  /*d920*/  LDC.64 R2, c[0x0][R8+0x450] ;  /* 0x0001140008027b82 */ /* 0x000e220000000a00 */
[----:B------:R-:W-:Y:S02]  /*d930*/  IMAD.MOV.U32 R17, RZ, RZ, R23 ;  /* 0x000000ffff117224 */ /* 0x000fe400078e0017 */
[-C--:B0-----:R-:W-:Y:S02]  /*d940*/  IMAD R0, R3, R4.reuse, RZ ;  /* 0x0000000403007224 */ /* 0x081fe400078e02ff */
[----:B------:R-:W-:-:S04]  /*d950*/  IMAD.WIDE.U32 R16, R2, R4, R16 ;  /* 0x0000000402107225 */ /* 0x000fc800078e0010 */
[----:B------:R-:W-:-:S05]  /*d960*/  IMAD R5, R2, R5, R0 ;  /* 0x0000000502057224 */ /* 0x000fca00078e0200 */
[----:B------:R-:W-:-:S07]  /*d970*/  IADD3 R17, PT, PT, R17, R5, RZ ;  /* 0x0000000511117210 */ /* 0x000fce0007ffe0ff */
.L_x_1709:
        /* <DEDUP_REMOVED lines=34> */
.L_x_1717:
[----:B------:R-:W-:Y:S01]  /*dba0*/  IMAD.MOV.U32 R4, RZ, RZ, R11 ;  /* 0x000000ffff047224 */ /* 0x000fe200078e000b */
[----:B------:R-:W-:Y:S01]  /*dbb0*/  MOV R5, R10 ;  /* 0x0000000a00057202 */ /* 0x000fe20000000f00 */
[----:B------:R-:W-:Y:S01]  /*dbc0*/  IMAD.MOV.U32 R2, RZ, RZ, R8 ;  /* 0x000000ffff027224 */ /* 0x000fe200078e0008 */
[----:B------:R-:W-:Y:S02]  /*dbd0*/  MOV R3, R9 ;  /* 0x0000000900037202 */ /* 0x000fe40000000f00 */
[----:B------:R-:W-:-:S07]  /*dbe0*/  MOV R0, 0xdc00 ;  /* 0x0000dc0000007802 */ /* 0x000fce0000000f00 */
[----:B------:R-:W-:Y:S05]  /*dbf0*/  CALL.REL.NOINC `($__internal_41_$__cuda_sm20_div_u64) ;  /* 0x000000f000347944 */ /* 0x000fea0003c00000 */
        /* <DEDUP_REMOVED lines=11> */
.L_x_1718:
[----:B------:R-:W-:Y:S05]  /*dcb0*/  BSYNC.RECONVERGENT B2 ;  /* 0x0000000000027941 */ /* 0x000fea0003800200 */
.L_x_1716:
[----:B------:R-:W0:Y:S02]  /*dcc0*/  LDC.64 R12, c[0x0][R12+0x450] ;  /* 0x000114000c0c7b82 */ /* 0x000e240000000a00 */
[-C--:B0-----:R-:W-:Y:S02]  /*dcd0*/  IMAD R0, R13, R9.reuse, RZ ;  /* 0x000000090d007224 */ /* 0x081fe400078e02ff */
[----:B------:R-:W-:-:S04]  /*dce0*/  IMAD.WIDE.U32 R16, R12, R9, R16 ;  /* 0x000000090c107225 */ /* 0x000fc800078e0010 */
[----:B------:R-:W-:-:S05]  /*dcf0*/  IMAD R5, R12, R5, R0 ;  /* 0x000000050c057224 */ /* 0x000fca00078e0200 */
[----:B------:R-:W-:-:S07]  /*dd00*/  IADD3 R17, PT, PT, R17, R5, RZ ;  /* 0x0000000511117210 */ /* 0x000fce0007ffe0ff */
.L_x_1695:
[----:B------:R-:W-:Y:S05]  /*dd10*/  BSYNC.RECONVERGENT B1 ;  /* 0x0000000000017941 */ /* 0x000fea0003800200 */
.L_x_1668:
[----:B------:R-:W0:Y:S02]  /*dd20*/  LDCU.64 UR4, c[0x0][0x5f0] ;  /* 0x0000be00ff0477ac */ /* 0x000e240008000a00 */
[----:B0-----:R-:W-:Y:S02]  /*dd30*/  IMAD R10, R10, UR4, RZ ;  /* 0x000000040a0a7c24 */ /* 0x001fe4000f8e02ff */
[----:B------:R-:W-:-:S04]  /*dd40*/  IMAD.WIDE.U32 R2, R11, UR4, R16 ;  /* 0x000000040b027c25 */ /* 0x000fc8000f8e0010 */
[----:B------:R-:W-:Y:S02]  /*dd50*/  IMAD R11, R11, UR5, R10 ;  /* 0x000000050b0b7c24 */ /* 0x000fe4000f8e020a */
[----:B------:R-:W-:-:S03]  /*dd60*/  IMAD.MOV.U32 R34, RZ, RZ, R2 ;  /* 0x000000ffff227224 */ /* 0x000fc600078e0002 */
[----:B------:R-:W-:-:S07]  /*dd70*/  IADD3 R41, PT, PT, R3, R11, RZ ;  /* 0x0000000b03297210 */ /* 0x000fce0007ffe0ff */
.L_x_1617:
[----:B------:R-:W-:Y:S05]  /*dd80*/  BSYNC.RECONVERGENT B0 ;  /* 0x0000000000007941 */ /* 0x000fea0003800200 */
.L_x_1616:
        /* <DEDUP_REMOVED lines=24> */
.L_x_1747:
        /* <DEDUP_REMOVED lines=33> */
.L_x_1724:
        /* <DEDUP_REMOVED lines=16> */
.L_x_1725:
[----:B------:R-:W-:Y:S05]  /*e220*/  BSYNC.RECONVERGENT B2 ;  /* 0x0000000000027941 */ /* 0x000fea0003800200 */
.L_x_1723:
        /* <DEDUP_REMOVED lines=38> */
.L_x_1727:
        /* <DEDUP_REMOVED lines=16> */
.L_x_1728:
[----:B------:R-:W-:Y:S05]  /*e590*/  BSYNC.RECONVERGENT B2 ;  /* 0x0000000000027941 */ /* 0x000fea0003800200 */
.L_x_1726:
        /* <DEDUP_REMOVED lines=39> */
.L_x_1730:
        /* <DEDUP_REMOVED lines=16> */
.L_x_1731:
[----:B------:R-:W-:Y:S05]  /*e910*/  BSYNC.RECONVERGENT B2 ;  /* 0x0000000000027941 */ /* 0x000fea0003800200 */
.L_x_1729:
        /* <DEDUP_REMOVED lines=39> */
.L_x_1733:
        /* <DEDUP_REMOVED lines=16> */
.L_x_1734:
[----:B------:R-:W-:Y:S05]  /*ec90*/  BSYNC.RECONVERGENT B2 ;  /* 0x0000000000027941 */ /* 0x000fea0003800200 */
.L_x_1732:
        /* <DEDUP_REMOVED lines=39> */
.L_x_1736:
        /* <DEDUP_REMOVED lines=16> */
.L_x_1737:
[----:B------:R-:W-:Y:S05]  /*f010*/  BSYNC.RECONVERGENT B2 ;  /* 0x0000000000027941 */ /* 0x000fea0003800200 */
.L_x_1735:
        /* <DEDUP_REMOVED lines=39> */
.L_x_1739:
        /* <DEDUP_REMOVED lines=16> */
.L_x_1740:
[----:B------:R-:W-:Y:S05]  /*f390*/  BSYNC.RECONVERGENT B2 ;  /* 0x0000000000027941 */ /* 0x000fea0003800200 */
.L_x_1738:
        /* <DEDUP_REMOVED lines=39> */
.L_x_1742:
        /* <DEDUP_REMOVED lines=16> */
.L_x_1743:
[----:B------:R-:W-:Y:S05]  /*f710*/  BSYNC.RECONVERGENT B2 ;  /* 0x0000000000027941 */ /* 0x000fea0003800200 */
.L_x_1741:
        /* <DEDUP_REMOVED lines=39> */
.L_x_1745:
        /* <DEDUP_REMOVED lines=17> */
.L_x_1746:
[----:B------:R-:W-:Y:S05]  /*faa0*/  BSYNC.RECONVERGENT B2 ;  /* 0x0000000000027941 */ /* 0x000fea0003800200 */
.L_x_1744:
        /* <DEDUP_REMOVED lines=12> */
.L_x_1722:
        /* <DEDUP_REMOVED lines=35> */
.L_x_1750:
        /* <DEDUP_REMOVED lines=16> */
.L_x_1751:
[----:B------:R-:W-:Y:S05]  /*fea0*/  BSYNC.RECONVERGENT B1 ;  /* 0x0000000000017941 */ /* 0x000fea0003800200 */
.L_x_1749:
        /* <DEDUP_REMOVED lines=38> */
.L_x_1753:
        /* <DEDUP_REMOVED lines=16> */
.L_x_1754:
[----:B------:R-:W-:Y:S05]  /*10210*/  BSYNC.RECONVERGENT B1 ;  /* 0x0000000000017941 */ /* 0x000fea0003800200 */
.L_x_1752:
        /* <DEDUP_REMOVED lines=39> */
.L_x_1756:
        /* <DEDUP_REMOVED lines=16> */
.L_x_1757:
[----:B------:R-:W-:Y:S05]  /*10590*/  BSYNC.RECONVERGENT B1 ;  /* 0x0000000000017941 */ /* 0x000fea0003800200 */
.L_x_1755:
        /* <DEDUP_REMOVED lines=39> */
.L_x_1759:
        /* <DEDUP_REMOVED lines=17> */
.L_x_1760:
[----:B------:R-:W-:Y:S05]  /*10920*/  BSYNC.RECONVERGENT B1 ;  /* 0x0000000000017941 */ /* 0x000fea0003800200 */
.L_x_1758:
        /* <DEDUP_REMOVED lines=10> */
.L_x_1748:
        /* <DEDUP_REMOVED lines=37> */
.L_x_1763:
        /* <DEDUP_REMOVED lines=16> */
.L_x_1764:
[----:B------:R-:W-:Y:S05]  /*10d20*/  BSYNC.RECONVERGENT B1 ;  /* 0x0000000000017941 */ /* 0x000fea0003800200 */
.L_x_1762:
        /* <DEDUP_REMOVED lines=38> */
.L_x_1766:
        /* <DEDUP_REMOVED lines=17> */
.L_x_1767:
[----:B------:R-:W-:Y:S05]  /*110a0*/  BSYNC.RECONVERGENT B1 ;  /* 0x0000000000017941 */ /* 0x000fea0003800200 */
.L_x_1765:
        /* <DEDUP_REMOVED lines=10> */
.L_x_1761:
        /* <DEDUP_REMOVED lines=33> */
.L_x_1769:
        /* <DEDUP_REMOVED lines=16> */
.L_x_1770:
[----:B------:R-:W-:Y:S05]  /*11460*/  BSYNC.RECONVERGENT B1 ;  /* 0x0000000000017941 */ /* 0x000fea0003800200 */
.L_x_1768:
        /* <DEDUP_REMOVED lines=8> */
.L_x_1721:
        /* <DEDUP_REMOVED lines=17> */
.L_x_1797:
        /* <DEDUP_REMOVED lines=34> */
.L_x_1774:
        /* <DEDUP_REMOVED lines=17> */
.L_x_1775:
[----:B------:R-:W-:Y:S05]  /*11930*/  BSYNC.RECONVERGENT B2 ;  /* 0x0000000000027941 */ /* 0x000fea0003800200 */
.L_x_1773:
        /* <DEDUP_REMOVED lines=39> */
.L_x_1777:
        /* <DEDUP_REMOVED lines=16> */
.L_x_1778:
[----:B------:R-:W-:Y:S05]  /*11cb0*/  BSYNC.RECONVERGENT B2 ;  /* 0x0000000000027941 */ /* 0x000fea0003800200 */
.L_x_1776:
        /* <DEDUP_REMOVED lines=38> */
.L_x_1780:
        /* <DEDUP_REMOVED lines=16> */
.L_x_1781:
[----:B------:R-:W-:Y:S05]  /*12020*/  BSYNC.RECONVERGENT B2 ;  /* 0x0000000000027941 */ /* 0x000fea0003800200 */
.L_x_1779:
        /* <DEDUP_REMOVED lines=38> */
.L_x_1783:
        /* <DEDUP_REMOVED lines=16> */
.L_x_1784:
[----:B------:R-:W-:Y:S05]  /*12390*/  BSYNC.RECONVERGENT B2 ;  /* 0x0000000000027941 */ /* 0x000fea0003800200 */
.L_x_1782:
        /* <DEDUP_REMOVED lines=38> */
.L_x_1786:
        /* <DEDUP_REMOVED lines=16> */
.L_x_1787:
[----:B------:R-:W-:Y:S05]  /*12700*/  BSYNC.RECONVERGENT B2 ;  /* 0x0000000000027941 */ /* 0x000fea0003800200 */
.L_x_1785:
        /* <DEDUP_REMOVED lines=38> */
.L_x_1789:
        /* <DEDUP_REMOVED lines=16> */
.L_x_1790:
[----:B------:R-:W-:Y:S05]  /*12a70*/  BSYNC.RECONVERGENT B2 ;  /* 0x0000000000027941 */ /* 0x000fea0003800200 */
.L_x_1788:
        /* <DEDUP_REMOVED lines=38> */
.L_x_1792:
        /* <DEDUP_REMOVED lines=16> */
.L_x_1793:
[----:B------:R-:W-:Y:S05]  /*12de0*/  BSYNC.RECONVERGENT B2 ;  /* 0x0000000000027941 */ /* 0x000fea0003800200 */
.L_x_1791:
        /* <DEDUP_REMOVED lines=38> */
.L_x_1795:
        /* <DEDUP_REMOVED lines=17> */
.L_x_1796:
[----:B------:R-:W-:Y:S05]  /*13160*/  BSYNC.RECONVERGENT B2 ;  /* 0x0000000000027941 */ /* 0x000fea0003800200 */
.L_x_1794:
        /* <DEDUP_REMOVED lines=10> */
.L_x_1772:
        /* <DEDUP_REMOVED lines=36> */
.L_x_1801:
        /* <DEDUP_REMOVED lines=16> */
.L_x_1802:
[----:B------:R-:W-:Y:S05]  /*13550*/  BSYNC.RECONVERGENT B2 ;  /* 0x0000000000027941 */ /* 0x000fea0003800200 */
.L_x_1800:
        /* <DEDUP_REMOVED lines=39> */
.L_x_1804:
        /* <DEDUP_REMOVED lines=16> */
.L_x_1805:
[----:B------:R-:W-:Y:S05]  /*138d0*/  BSYNC.RECONVERGENT B2 ;  /* 0x0000000000027941 */ /* 0x000fea0003800200 */
.L_x_1803:
        /* <DEDUP_REMOVED lines=39> */
.L_x_1807:
        /* <DEDUP_REMOVED lines=16> */
.L_x_1808:
[----:B------:R-:W-:Y:S05]  /*13c50*/  BSYNC.RECONVERGENT B2 ;  /* 0x0000000000027941 */ /* 0x000fea0003800200 */
.L_x_1806:
        /* <DEDUP_REMOVED lines=37> */
.L_x_1810:
        /* <DEDUP_REMOVED lines=17> */
.L_x_1811:
[----:B------:R-:W-:Y:S05]  /*13fc0*/  BSYNC.RECONVERGENT B2 ;  /* 0x0000000000027941 */ /* 0x000fea0003800200 */
.L_x_1809:
        /* <DEDUP_REMOVED lines=8> */
.L_x_1799:
        /* <DEDUP_REMOVED lines=38> */
.L_x_1814:
        /* <DEDUP_REMOVED lines=17> */
.L_x_1815:
[----:B------:R-:W-:Y:S05]  /*143c0*/  BSYNC.RECONVERGENT B2 ;  /* 0x0000000000027941 */ /* 0x000fea0003800200 */
.L_x_1813:
        /* <DEDUP_REMOVED lines=36> */
.L_x_1817:
        /* <DEDUP_REMOVED lines=17> */
.L_x_1818:
[----:B------:R-:W-:Y:S05]  /*14720*/  BSYNC.RECONVERGENT B2 ;  /* 0x0000000000027941 */ /* 0x000fea0003800200 */
.L_x_1816:
        /* <DEDUP_REMOVED lines=8> */
.L_x_1812:
        /* <DEDUP_REMOVED lines=34> */
.L_x_1820:
        /* <DEDUP_REMOVED lines=17> */
.L_x_1821:
[----:B------:R-:W-:Y:S05]  /*14ae0*/  BSYNC.RECONVERGENT B2 ;  /* 0x0000000000027941 */ /* 0x000fea0003800200 */
.L_x_1819:
[----:B------:R-:W0:Y:S02]  /*14af0*/  LDC.64 R12, c[0x0][R12+0x450] ;  /* 0x000114000c0c7b82 */ /* 0x000e240000000a00 */
[-C--:B0-----:R-:W-:Y:S02]  /*14b00*/  IMAD R0, R13, R9.reuse, RZ ;  /* 0x000000090d007224 */ /* 0x081fe400078e02ff */
[----:B------:R-:W-:-:S04]  /*14b10*/  IMAD.WIDE.U32 R2, R12, R9, R16 ;  /* 0x000000090c027225 */ /* 0x000fc800078e0010 */
[----:B------:R-:W-:Y:S01]  /*14b20*/  IMAD R5, R12, R5, R0 ;  /* 0x000000050c057224 */ /* 0x000fe200078e0200 */
[----:B------:R-:W-:-:S03]  /*14b30*/  MOV R16, R2 ;  /* 0x0000000200107202 */ /* 0x000fc60000000f00 */
[----:B------:R-:W-:-:S07]  /*14b40*/  IMAD.IADD R17, R3, 0x1, R5 ;  /* 0x0000000103117824 */ /* 0x000fce00078e0205 */
.L_x_1798:
[----:B------:R-:W-:Y:S05]  /*14b50*/  BSYNC.RECONVERGENT B1 ;  /* 0x0000000000017941 */ /* 0x000fea0003800200 */
.L_x_1771:
[----:B------:R-:W0:Y:S02]  /*14b60*/  LDCU.64 UR4, c[0x0][0x5f0] ;  /* 0x0000be00ff0477ac */ /* 0x000e240008000a00 */
[----:B0-----:R-:W-:Y:S02]  /*14b70*/  IMAD R10, R10, UR4, RZ ;  /* 0x000000040a0a7c24 */ /* 0x001fe4000f8e02ff */
[----:B------:R-:W-:-:S04]  /*14b80*/  IMAD.WIDE.U32 R2, R11, UR4, R16 ;  /* 0x000000040b027c25 */ /* 0x000fc8000f8e0010 */
[----:B------:R-:W-:Y:S01]  /*14b90*/  IMAD R11, R11, UR5, R10 ;  /* 0x000000050b0b7c24 */ /* 0x000fe2000f8e020a */
[----:B------:R-:W-:-:S03]  /*14ba0*/  MOV R28, R2 ;  /* 0x00000002001c7202 */ /* 0x000fc60000000f00 */
[----:B------:R-:W-:-:S07]  /*14bb0*/  IMAD.IADD R31, R3, 0x1, R11 ;  /* 0x00000001031f7824 */ /* 0x000fce00078e020b */
.L_x_1720:
[----:B------:R-:W-:Y:S05]  /*14bc0*/  BSYNC.RECONVERGENT B0 ;  /* 0x0000000000007941 */ /* 0x000fea0003800200 */
.L_x_1719:
        /* <DEDUP_REMOVED lines=23> */
.L_x_1850:
        /* <DEDUP_REMOVED lines=33> */
.L_x_1827:
        /* <DEDUP_REMOVED lines=16> */
.L_x_1828:
[----:B------:R-:W-:Y:S05]  /*15050*/  BSYNC.RECONVERGENT B2 ;  /* 0x0000000000027941 */ /* 0x000fea0003800200 */
.L_x_1826:
        /* <DEDUP_REMOVED lines=38> */
.L_x_1830:
        /* <DEDUP_REMOVED lines=16> */
.L_x_1831:
[----:B------:R-:W-:Y:S05]  /*153c0*/  BSYNC.RECONVERGENT B2 ;  /* 0x0000000000027941 */ /* 0x000fea0003800200 */
.L_x_1829:
        /* <DEDUP_REMOVED lines=39> */
.L_x_1833:
        /* <DEDUP_REMOVED lines=16> */
.L_x_1834:
[----:B------:R-:W-:Y:S05]  /*15740*/  BSYNC.RECONVERGENT B2 ;  /* 0x0000000000027941 */ /* 0x000fea0003800200 */
.L_x_1832:
        /* <DEDUP_REMOVED lines=39> */
.L_x_1836:
        /* <DEDUP_REMOVED lines=16> */
.L_x_1837:
[----:B------:R-:W-:Y:S05]  /*15ac0*/  BSYNC.RECONVERGENT B2 ;  /* 0x0000000000027941 */ /* 0x000fea0003800200 */
.L_x_1835:
        /* <DEDUP_REMOVED lines=39> */
.L_x_1839:
        /* <DEDUP_REMOVED lines=16> */
.L_x_1840:
[----:B------:R-:W-:Y:S05]  /*15e40*/  BSYNC.RECONVERGENT B2 ;  /* 0x0000000000027941 */ /* 0x000fea0003800200 */
.L_x_1838:
        /* <DEDUP_REMOVED lines=39> */
.L_x_1842:
        /* <DEDUP_REMOVED lines=16> */
.L_x_1843:
[----:B------:R-:W-:Y:S05]  /*161c0*/  BSYNC.RECONVERGENT B2 ;  /* 0x0000000000027941 */ /* 0x000fea0003800200 */
.L_x_1841:
        /* <DEDUP_REMOVED lines=39> */
.L_x_1845:
        /* <DEDUP_REMOVED lines=16> */
.L_x_1846:
[----:B------:R-:W-:Y:S05]  /*16540*/  BSYNC.RECONVERGENT B2 ;  /* 0x0000000000027941 */ /* 0x000fea0003800200 */
.L_x_1844:
        /* <DEDUP_REMOVED lines=39> */
.L_x_1848:
        /* <DEDUP_REMOVED lines=17> */
.L_x_1849:
[----:B------:R-:W-:Y:S05]  /*168d0*/  BSYNC.RECONVERGENT B2 ;  /* 0x0000000000027941 */ /* 0x000fea0003800200 */
.L_x_1847:
        /* <DEDUP_REMOVED lines=12> */
.L_x_1825:
        /* <DEDUP_REMOVED lines=35> */
.L_x_1853:
        /* <DEDUP_REMOVED lines=16> */
.L_x_1854:
[----:B------:R-:W-:Y:S05]  /*16cd0*/  BSYNC.RECONVERGENT B1 ;  /* 0x0000000000017941 */ /* 0x000fea0003800200 */
.L_x_1852:
        /* <DEDUP_REMOVED lines=38> */
.L_x_1856:
        /* <DEDUP_REMOVED lines=16> */
.L_x_1857:
[----:B------:R-:W-:Y:S05]  /*17040*/  BSYNC.RECONVERGENT B1 ;  /* 0x0000000000017941 */ /* 0x000fea0003800200 */
.L_x_1855:
        /* <DEDUP_REMOVED lines=39> */
.L_x_1859:
        /* <DEDUP_REMOVED lines=16> */
.L_x_1860:
[----:B------:R-:W-:Y:S05]  /*173c0*/  BSYNC.RECONVERGENT B1 ;  /* 0x0000000000017941 */ /* 0x000fea0003800200 */
.L_x_1858:
        /* <DEDUP_REMOVED lines=39> */
.L_x_1862:
        /* <DEDUP_REMOVED lines=17> */
.L_x_1863:
[----:B------:R-:W-:Y:S05]  /*17750*/  BSYNC.RECONVERGENT B1 ;  /* 0x0000000000017941 */ /* 0x000fea0003800200 */
.L_x_1861:
        /* <DEDUP_REMOVED lines=10> */
.L_x_1851:
        /* <DEDUP_REMOVED lines=35> */
.L_x_1866:
        /* <DEDUP_REMOVED lines=16> */
.L_x_1867:
[----:B------:R-:W-:Y:S05]  /*17b30*/  BSYNC.RECONVERGENT B1 ;  /* 0x0000000000017941 */ /* 0x000fea0003800200 */
.L_x_1865:
        /* <DEDUP_REMOVED lines=38> */
.L_x_1869:
        /* <DEDUP_REMOVED lines=17> */
.L_x_1870:
[----:B------:R-:W-:Y:S05]  /*17eb0*/  BSYNC.RECONVERGENT B1 ;  /* 0x0000000000017941 */ /* 0x000fea0003800200 */
.L_x_1868:
        /* <DEDUP_REMOVED lines=10> */
.L_x_1864:
        /* <DEDUP_REMOVED lines=35> */
.L_x_1872:
        /* <DEDUP_REMOVED lines=16> */
.L_x_1873:
[----:B------:R-:W-:Y:S05]  /*18290*/  BSYNC.RECONVERGENT B1 ;  /* 0x0000000000017941 */ /* 0x000fea0003800200 */
.L_x_1871:
[----:B------:R-:W-:Y:S02]  /*182a0*/  UMOV UR4, 0xd0 ;  /* 0x000000d000047882 */ /* 0x000fe40000000000 */
[----:B------:R-:W-:-:S06]  /*182b0*/  LEA R2, R12, UR4, 0x3 ;  /* 0x000000040c027c11 */ /* 0x000fcc000f8e18ff */
[----:B------:R-:W0:Y:S02]  /*182c0*/  LDC.64 R2, c[0x0][R2+0x380] ;  /* 0x0000e00002027b82 */ /* 0x000e240000000a00 */
[-C--:B0-----:R-:W-:Y:S02]  /*182d0*/  IMAD R0, R3, R4.reuse, RZ ;  /* 0x0000000403007224 */ /* 0x081fe400078e02ff */
[----:B------:R-:W-:-:S04]  /*182e0*/  IMAD.WIDE.U32 R16, R2, R4, R16 ;  /* 0x0000000402107225 */ /* 0x000fc800078e0010 */
[----:B------:R-:W-:-:S04]  /*182f0*/  IMAD R5, R2, R5, R0 ;  /* 0x0000000502057224 */ /* 0x000fc800078e0200 */
[----:B------:R-:W-:-:S07]  /*18300*/  IMAD.IADD R17, R17, 0x1, R5 ;  /* 0x0000000111117824 */ /* 0x000fce00078e0205 */
.L_x_1824:
[----:B------:R-:W0:Y:S01]  /*18310*/  LDCU UR4, c[0x0][0x6b8] ;  /* 0x0000d700ff0477ac */ /* 0x000e220008000800 */
[----:B------:R-:W1:Y:S01]  /*18320*/  LDCU.64 UR6, c[0x0][0x450] ;  /* 0x00008a00ff0677ac */ /* 0x000e620008000a00 */
[----:B0-----:R-:W-:Y:S01]  /*18330*/  UISETP.GE.AND UP0, UPT, UR4, 0x2, UPT ;  /* 0x000000020400788c */ /* 0x001fe2000bf06270 */
[----:B-1----:R-:W-:Y:S02]  /*18340*/  IMAD R3, R15, UR6, RZ ;  /* 0x000000060f037c24 */ /* 0x002fe4000f8e02ff */
[----:B------:R-:W-:Y:S01]  /*18350*/  IMAD.WIDE.U32 R26, R14, UR6, R16 ;  /* 0x000000060e1a7c25 */ /* 0x000fe2000f8e0010 */
[----:B------:R-:W-:-:S03]  /*18360*/  CS2R R16, SRZ ;  /* 0x0000000000107805 */ /* 0x000fc6000001ff00 */
[----:B------:R-:W-:-:S05]  /*18370*/  IMAD R3, R14, UR7, R3 ;  /* 0x000000070e037c24 */ /* 0x000fca000f8e0203 */
        /* <DEDUP_REMOVED lines=9> */
.L_x_1900:
        /* <DEDUP_REMOVED lines=34> */
.L_x_1877:
        /* <DEDUP_REMOVED lines=17> */
.L_x_1878:
[----:B------:R-:W-:Y:S05]  /*18740*/  BSYNC.RECONVERGENT B2 ;  /* 0x0000000000027941 */ /* 0x000fea0003800200 */
.L_x_1876:
        /* <DEDUP_REMOVED lines=39> */
.L_x_1880:
        /* <DEDUP_REMOVED lines=16> */
.L_x_1881:
[----:B------:R-:W-:Y:S05]  /*18ac0*/  BSYNC.RECONVERGENT B2 ;  /* 0x0000000000027941 */ /* 0x000fea0003800200 */
.L_x_1879:
        /* <DEDUP_REMOVED lines=38> */
.L_x_1883:
        /* <DEDUP_REMOVED lines=16> */
.L_x_1884:
[----:B------:R-:W-:Y:S05]  /*18e30*/  BSYNC.RECONVERGENT B2 ;  /* 0x0000000000027941 */ /* 0x000fea0003800200 */
.L_x_1882:
        /* <DEDUP_REMOVED lines=38> */
.L_x_1886:
        /* <DEDUP_REMOVED lines=16> */
.L_x_1887:
[----:B------:R-:W-:Y:S05]  /*191a0*/  BSYNC.RECONVERGENT B2 ;  /* 0x0000000000027941 */ /* 0x000fea0003800200 */
.L_x_1885:
        /* <DEDUP_REMOVED lines=38> */
.L_x_1889:
        /* <DEDUP_REMOVED lines=16> */
.L_x_1890:
[----:B------:R-:W-:Y:S05]  /*19510*/  BSYNC.RECONVERGENT B2 ;  /* 0x0000000000027941 */ /* 0x000fea0003800200 */
.L_x_1888:
        /* <DEDUP_REMOVED lines=38> */
.L_x_1892:
[----:B------:R-:W-:Y:S01]  /*19780*/  MOV R4, R12 ;  /* 0x0000000c00047202 */ /* 0x000fe20000000f00 */
[----:B------:R-:W-:Y:S01]  /*19790*/  IMAD.MOV.U32 R5, RZ, RZ, R13 ;  /* 0x000000ffff057224 */ /* 0x000fe200078e000d */
[----:B------:R-:W-:Y:S02]  /*197a0*/  MOV R2, R14 ;  /* 0x0000000e00027202 */ /* 0x000fe40000000f00 */
[----:B------:R-:W-:Y:S02]  /*197b0*/  MOV R3, R15 ;  /* 0x0000000f00037202 */ /* 0x000fe40000000f00 */
[----:B------:R-:W-:-:S07]  /*197c0*/  MOV R0, 0x197e0 ;  /* 0x000197e000007802 */ /* 0x000fce0000000f00 */
[----:B------:R-:W-:Y:S05]  /*197d0*/  CALL.REL.NOINC `($__internal_41_$__cuda_sm20_div_u64) ;  /* 0x00000034003c7944 */ /* 0x000fea0003c00000 */
        /* <DEDUP_REMOVED lines=10> */
.L_x_1893:
[----:B------:R-:W-:Y:S05]  /*19880*/  BSYNC.RECONVERGENT B2 ;  /* 0x0000000000027941 */ /* 0x000fea0003800200 */
.L_x_1891:
        /* <DEDUP_REMOVED lines=38> */
.L_x_1895:
        /* <DEDUP_REMOVED lines=16> */
.L_x_1896:
[----:B------:R-:W-:Y:S05]  /*19bf0*/  BSYNC.RECONVERGENT B2 ;  /* 0x0000000000027941 */ /* 0x000fea0003800200 */
.L_x_1894:
        /* <DEDUP_REMOVED lines=38> */
.L_x_1898:
[----:B------:R-:W-:Y:S01]  /*19e60*/  MOV R4, R14 ;  /* 0x0000000e00047202 */ /* 0x000fe20000000f00 */
[----:B------:R-:W-:Y:S01]  /*19e70*/  IMAD.MOV.U32 R5, RZ, RZ, R15 ;  /* 0x000000ffff057224 */ /* 0x000fe200078e000f */
[----:B------:R-:W-:Y:S02]  /*19e80*/  MOV R2, R16 ;  /* 0x0000001000027202 */ /* 0x000fe40000000f00 */
[----:B------:R-:W-:Y:S02]  /*19e90*/  MOV R3, R17 ;  /* 0x0000001100037202 */ /* 0x000fe40000000f00 */
[----:B------:R-:W-:-:S07]  /*19ea0*/  MOV R0, 0x19ec0 ;  /* 0x00019ec000007802 */ /* 0x000fce0000000f00 */
[----:B------:R-:W-:Y:S05]  /*19eb0*/  CALL.REL.NOINC `($__internal_41_$__cuda_sm20_div_u64) ;  /* 0x0000002c00847944 */ /* 0x000fea0003c00000 */
        /* <DEDUP_REMOVED lines=11> */
.L_x_1899:
[----:B------:R-:W-:Y:S05]  /*19f70*/  BSYNC.RECONVERGENT B2 ;  /* 0x0000000000027941 */ /* 0x000fea0003800200 */
.L_x_1897:
        /* <DEDUP_REMOVED lines=10> */
.L_x_1875:
        /* <DEDUP_REMOVED lines=36> */
.L_x_1904:
[----:B------:R-:W-:Y:S01]  /*1a260*/  MOV R4, R11 ;  /* 0x0000000b00047202 */ /* 0x000fe20000000f00 */
[----:B------:R-:W-:Y:S01]  /*1a270*/  IMAD.MOV.U32 R2, RZ, RZ, R12 ;  /* 0x000000ffff027224 */ /* 0x000fe200078e000c */
[----:B------:R-:W-:Y:S02]  /*1a280*/  MOV R5, R10 ;  /* 0x0000000a00057202 */ /* 0x000fe40000000f00 */
[----:B------:R-:W-:Y:S02]  /*1a290*/  MOV R3, R13 ;  /* 0x0000000d00037202 */ /* 0x000fe40000000f00 */
        /* <DEDUP_REMOVED lines=12> */
.L_x_1905:
[----:B------:R-:W-:Y:S05]  /*1a360*/  BSYNC.RECONVERGENT B2 ;  /* 0x0000000000027941 */ /* 0x000fea0003800200 */
.L_x_1903:
        /* <DEDUP_REMOVED lines=37> */
.L_x_1907:
        /* <DEDUP_REMOVED lines=16> */
.L_x_1908:
[----:B------:R-:W-:Y:S05]  /*1a6c0*/  BSYNC.RECONVERGENT B2 ;  /* 0x0000000000027941 */ /* 0x000fea0003800200 */
.L_x_1906:
        /* <DEDUP_REMOVED lines=39> */
.L_x_1910:
        /* <DEDUP_REMOVED lines=16> */
.L_x_1911:
[----:B------:R-:W-:Y:S05]  /*1aa40*/  BSYNC.RECONVERGENT B2 ;  /* 0x0000000000027941 */ /* 0x000fea0003800200 */
.L_x_1909:
        /* <DEDUP_REMOVED lines=37> */
.L_x_1913:
        /* <DEDUP_REMOVED lines=16> */
.L_x_1914:
[----:B------:R-:W-:Y:S05]  /*1ada0*/  BSYNC.RECONVERGENT B2 ;  /* 0x0000000000027941 */ /* 0x000fea0003800200 */
.L_x_1912:
[----:B------:R-:W0:Y:S01]  /*1adb0*/  LDC.64 R2, c[0x0][R8+0x450] ;  /* 0x0001140008027b82 */ /* 0x000e220000000a00 */
[----:B------:R-:W-:Y:S01]  /*1adc0*/  MOV R17, R23 ;  /* 0x0000001700117202 */ /* 0x000fe20000000f00 */
[-C--:B0-----:R-:W-:Y:S02]  /*1add0*/  IMAD R0, R3, R4.reuse, RZ ;  /* 0x0000000403007224 */ /* 0x081fe400078e02ff */
[----:B------:R-:W-:-:S04]  /*1ade0*/  IMAD.WIDE.U32 R16, R2, R4, R16 ;  /* 0x0000000402107225 */ /* 0x000fc800078e0010 */
[----:B------:R-:W-:-:S05]  /*1adf0*/  IMAD R5, R2, R5, R0 ;  /* 0x0000000502057224 */ /* 0x000fca00078e0200 */
[----:B------:R-:W-:-:S07]  /*1ae00*/  IADD3 R17, PT, PT, R17, R5, RZ ;  /* 0x0000000511117210 */ /* 0x000fce0007ffe0ff */
.L_x_1902:
        /* <DEDUP_REMOVED lines=39> */
.L_x_1917:
        /* <DEDUP_REMOVED lines=17> */
.L_x_1918:
[----:B------:R-:W-:Y:S05]  /*1b190*/  BSYNC.RECONVERGENT B2 ;  /* 0x0000000000027941 */ /* 0x000fea0003800200 */
.L_x_1916:
        /* <DEDUP_REMOVED lines=36> */
.L_x_1920:
        /* <DEDUP_REMOVED lines=16> */
.L_x_1921:
[----:B------:R-:W-:Y:S05]  /*1b4e0*/  BSYNC.RECONVERGENT B2 ;  /* 0x0000000000027941 */ /* 0x000fea0003800200 */
.L_x_1919:
[----:B------:R-:W0:Y:S01]  /*1b4f0*/  LDC.64 R2, c[0x0][R8+0x450] ;  /* 0x0001140008027b82 */ /* 0x000e220000000a00 */
[----:B------:R-:W-:Y:S01]  /*1b500*/  MOV R17, R23 ;  /* 0x0000001700117202 */ /* 0x000fe20000000f00 */
[-C--:B0-----:R-:W-:Y:S02]  /*1b510*/  IMAD R0, R3, R4.reuse, RZ ;  /* 0x0000000403007224 */ /* 0x081fe400078e02ff */
[----:B------:R-:W-:-:S04]  /*1b520*/  IMAD.WIDE.U32 R16, R2, R4, R16 ;  /* 0x0000000402107225 */ /* 0x000fc800078e0010 */
[----:B------:R-:W-:-:S05]  /*1b530*/  IMAD R5, R2, R5, R0 ;  /* 0x0000000502057224 */ /* 0x000fca00078e0200 */
[----:B------:R-:W-:-:S07]  /*1b540*/  IADD3 R17, PT, PT, R17, R5, RZ ;  /* 0x0000000511117210 */ /* 0x000fce0007ffe0ff */
.L_x_1915:
        /* <DEDUP_REMOVED lines=34> */
.L_x_1923:
        /* <DEDUP_REMOVED lines=17> */
.L_x_1924:
[----:B------:R-:W-:Y:S05]  /*1b880*/  BSYNC.RECONVERGENT B2 ;  /* 0x0000000000027941 */ /* 0x000fea0003800200 */
.L_x_1922:
[----:B------:R-:W0:Y:S02]  /*1b890*/  LDC.64 R12, c[0x0][R12+0x450] ;  /* 0x000114000c0c7b82 */ /* 0x000e240000000a00 */
[-C--:B0-----:R-:W-:Y:S02]  /*1b8a0*/  IMAD R0, R13, R9.reuse, RZ ;  /* 0x000000090d007224 */ /* 0x081fe400078e02ff */
[----:B------:R-:W-:-:S04]  /*1b8b0*/  IMAD.WIDE.U32 R16, R12, R9, R16 ;  /* 0x000000090c107225 */ /* 0x000fc800078e0010 */
[----:B------:R-:W-:-:S05]  /*1b8c0*/  IMAD R5, R12, R5, R0 ;  /* 0x000000050c057224 */ /* 0x000fca00078e0200 */
[----:B------:R-:W-:-:S07]  /*1b8d0*/  IADD3 R17, PT, PT, R17, R5, RZ ;  /* 0x0000000511117210 */ /* 0x000fce0007ffe0ff */
.L_x_1901:
[----:B------:R-:W-:Y:S05]  /*1b8e0*/  BSYNC.RECONVERGENT B1 ;  /* 0x0000000000017941 */ /* 0x000fea0003800200 */
.L_x_1874:
[----:B------:R-:W0:Y:S02]  /*1b8f0*/  LDCU.64 UR4, c[0x0][0x5f0] ;  /* 0x0000be00ff0477ac */ /* 0x000e240008000a00 */
[----:B0-----:R-:W-:Y:S02]  /*1b900*/  IMAD R10, R10, UR4, RZ ;  /* 0x000000040a0a7c24 */ /* 0x001fe4000f8e02ff */
[----:B------:R-:W-:-:S04]  /*1b910*/  IMAD.WIDE.U32 R2, R11, UR4, R16 ;  /* 0x000000040b027c25 */ /* 0x000fc8000f8e0010 */
[----:B------:R-:W-:Y:S02]  /*1b920*/  IMAD R11, R11, UR5, R10 ;  /* 0x000000050b0b7c24 */ /* 0x000fe4000f8e020a */
[----:B------:R-:W-:-:S03]  /*1b930*/  IMAD.MOV.U32 R0, RZ, RZ, R2 ;  /* 0x000000ffff007224 */ /* 0x000fc600078e0002 */
[----:B------:R-:W-:-:S07]  /*1b940*/  IADD3 R2, PT, PT, R3, R11, RZ ;  /* 0x0000000b03027210 */ /* 0x000fce0007ffe0ff */
.L_x_1823:
[----:B------:R-:W-:Y:S05]  /*1b950*/  BSYNC.RECONVERGENT B0 ;  /* 0x0000000000007941 */ /* 0x000fea0003800200 */
.L_x_1822:
        /* <DEDUP_REMOVED lines=134> */
.L_x_1925:
        /* <DEDUP_REMOVED lines=8> */
.L_x_1926:
        /* <DEDUP_REMOVED lines=19> */
.L_x_10036:
[----:B------:R-:W-:Y:S05]  /*1c370*/  BRX R2 -0x1c380                                                                                                                                                                                                                                                                                                                                                                                                                                                                             (*"BRANCH_TARGETS .L_x_10037,.L_x_10038,.L_x_10039"*) ;  /* 0xfffffe3c02207949 */ /* 0x000fea000383ffff */
.L_x_1929:
        /* <DEDUP_REMOVED lines=31> */
.L_x_1935:
[----:B------:R0:W5:Y:S02]  /*1c570*/  LDG.E R0, desc[UR36][R16.64] ;  /* 0x0000002410007981 */ /* 0x000164000c1e1900 */
.L_x_1934:
[----:B------:R-:W-:Y:S05]  /*1c580*/  BSYNC.RECONVERGENT B9 ;  /* 0x0000000000097941 */ /* 0x000fea0003800200 */
.L_x_1933:
[----:B------:R-:W1:Y:S01]  /*1c590*/  LDCU.64 UR4, c[0x0][0x380] ;  /* 0x00007000ff0477ac */ /* 0x000e620008000a00 */
[----:B-----5:R-:W-:-:S04]  /*1c5a0*/  FSET.BF.LE.FTZ.AND R0, R25, R0, PT ;  /* 0x000000001900720a */ /* 0x020fc80003813000 */
[----:B------:R-:W-:Y:S02]  /*1c5b0*/  F2FP.BF16.F32.PACK_AB R0, RZ, R0 ;  /* 0x00000000ff00723e */ /* 0x000fe400000010ff */
[----:B-1----:R-:W-:-:S04]  /*1c5c0*/  LEA R2, P0, R26, UR4, 0x1 ;  /* 0x000000041a027c11 */ /* 0x002fc8000f8008ff */
[----:B------:R-:W-:-:S05]  /*1c5d0*/  LEA.HI.X R3, R26, UR5, R27, 0x1, P0 ;  /* 0x000000051a037c11 */ /* 0x000fca00080f0c1b */
[----:B------:R1:W-:Y:S04]  /*1c5e0*/  STG.E.U16 desc[UR36][R2.64], R0 ;  /* 0x0000000002007986 */ /* 0x0003e8000c101524 */
.L_x_1931:
[----:B------:R-:W-:Y:S05]  /*1c5f0*/  BSYNC.RELIABLE B8 ;  /* 0x0000000000087941 */ /* 0x000fea0003800100 */
.L_x_1930:
        /* <DEDUP_REMOVED lines=24> */
.L_x_1938:
[----:B------:R0:W5:Y:S02]  /*1c780*/  LDG.E R3, desc[UR36][R16.64] ;  /* 0x0000002410037981 */ /* 0x000164000c1e1900 */
.L_x_1937:
[----:B------:R-:W-:Y:S05]  /*1c790*/  BSYNC.RECONVERGENT B8 ;  /* 0x0000000000087941 */ /* 0x000fea0003800200 */
.L_x_1936:
[----:B------:R-:W1:Y:S01]  /*1c7a0*/  LDCU.64 UR4, c[0x0][0x380] ;  /* 0x00007000ff0477ac */ /* 0x000e620008000a00 */
[----:B-----5:R-:W-:-:S04]  /*1c7b0*/  FSET.BF.LE.FTZ.AND R24, R24, R3, PT ;  /* 0x000000031818720a */ /* 0x020fc80003813000 */
[----:B------:R-:W-:Y:S02]  /*1c7c0*/  F2FP.BF16.F32.PACK_AB R24, RZ, R24 ;  /* 0x00000018ff18723e */ /* 0x000fe400000010ff */
[----:B-1----:R-:W-:-:S04]  /*1c7d0*/  LEA R2, P0, R32, UR4, 0x1 ;  /* 0x0000000420027c11 */ /* 0x002fc8000f8008ff */
[----:B------:R-:W-:-:S05]  /*1c7e0*/  LEA.HI.X R3, R32, UR5, R36, 0x1, P0 ;  /* 0x0000000520037c11 */ /* 0x000fca00080f0c24 */
[----:B------:R1:W-:Y:S04]  /*1c7f0*/  STG.E.U16 desc[UR36][R2.64], R24 ;  /* 0x0000001802007986 */ /* 0x0003e8000c101524 */
.L_x_10038:
        /* <DEDUP_REMOVED lines=24> */
.L_x_1941:
[----:B------:R0:W5:Y:S02]  /*1c980*/  LDG.E R0, desc[UR36][R16.64] ;  /* 0x0000002410007981 */ /* 0x000164000c1e1900 */
.L_x_1940:
[----:B------:R-:W-:Y:S05]  /*1c990*/  BSYNC.RECONVERGENT B8 ;  /* 0x0000000000087941 */ /* 0x000fea0003800200 */
.L_x_1939:
[----:B------:R-:W1:Y:S01]  /*1c9a0*/  LDCU.64 UR4, c[0x0][0x380] ;  /* 0x00007000ff0477ac */ /* 0x000e620008000a00 */
[----:B-----5:R-:W-:-:S04]  /*1c9b0*/  FSET.BF.LE.FTZ.AND R23, R23, R0, PT ;  /* 0x000000001717720a */ /* 0x020fc80003813000 */
[----:B------:R-:W-:Y:S02]  /*1c9c0*/  F2FP.BF16.F32.PACK_AB R23, RZ, R23 ;  /* 0x00000017ff17723e */ /* 0x000fe400000010ff */
[----:B-1----:R-:W-:-:S04]  /*1c9d0*/  LEA R2, P0, R39, UR4, 0x1 ;  /* 0x0000000427027c11 */ /* 0x002fc8000f8008ff */
[----:B------:R-:W-:-:S05]  /*1c9e0*/  LEA.HI.X R3, R39, UR5, R44, 0x1, P0 ;  /* 0x0000000527037c11 */ /* 0x000fca00080f0c2c */
[----:B------:R1:W-:Y:S04]  /*1c9f0*/  STG.E.U16 desc[UR36][R2.64], R23 ;  /* 0x0000001702007986 */ /* 0x0003e8000c101524 */
.L_x_10037:
[----:B------:R-:W-:Y:S05]  /*1ca00*/  BSYNC.RELIABLE B6 ;  /* 0x0000000000067941 */ /* 0x000fea0003800100 */
.L_x_1928:
        /* <DEDUP_REMOVED lines=24> */
.L_x_1944:
[----:B------:R0:W5:Y:S02]  /*1cb90*/  LDG.E R0, desc[UR36][R16.64] ;  /* 0x0000002410007981 */ /* 0x000164000c1e1900 */
.L_x_1943:
[----:B------:R-:W-:Y:S05]  /*1cba0*/  BSYNC.RECONVERGENT B8 ;  /* 0x0000000000087941 */ /* 0x000fea0003800200 */
.L_x_1942:
[----:B------:R-:W1:Y:S01]  /*1cbb0*/  LDCU.64 UR4, c[0x0][0x380] ;  /* 0x00007000ff0477ac */ /* 0x000e620008000a00 */
[----:B-----5:R-:W-:-:S04]  /*1cbc0*/  FSET.BF.LE.FTZ.AND R19, R19, R0, PT ;  /* 0x000000001313720a */ /* 0x020fc80003813000 */
[----:B------:R-:W-:Y:S02]  /*1cbd0*/  F2FP.BF16.F32.PACK_AB R19, RZ, R19 ;  /* 0x00000013ff13723e */ /* 0x000fe400000010ff */
[----:B-1----:R-:W-:-:S04]  /*1cbe0*/  LEA R2, P0, R43, UR4, 0x1 ;  /* 0x000000042b027c11 */ /* 0x002fc8000f8008ff */
[----:B------:R-:W-:-:S05]  /*1cbf0*/  LEA.HI.X R3, R43, UR5, R46, 0x1, P0 ;  /* 0x000000052b037c11 */ /* 0x000fca00080f0c2e */
[----:B------:R1:W-:Y:S01]  /*1cc00*/  STG.E.U16 desc[UR36][R2.64], R19 ;  /* 0x0000001302007986 */ /* 0x0003e2000c101524 */
[----:B------:R-:W-:Y:S05]  /*1cc10*/  BRA `(.L_x_1932) ;  /* 0x0000000000047947 */ /* 0x000fea0003800000 */
.L_x_10039:
[----:B------:R-:W-:Y:S05]  /*1cc20*/  BREAK.RELIABLE B6 ;  /* 0x0000000000067942 */ /* 0x000fea0003800100 */
.L_x_1932:
[----:B------:R-:W-:Y:S05]  /*1cc30*/  BSYNC.RECONVERGENT B7 ;  /* 0x0000000000077941 */ /* 0x000fea0003800200 */
.L_x_1927:
        /* <DEDUP_REMOVED lines=9> */
        .weak           $__internal_41_$__cuda_sm20_div_u64
        .type           $__internal_41_$__cuda_sm20_div_u64,@function
        .size           $__internal_41_$__cuda_sm20_div_u64,(.L_x_10568 - $__internal_41_$__cuda_sm20_div_u64)
$__internal_41_$__cuda_sm20_div_u64:
        /* <DEDUP_REMOVED lines=70> */
[----:B------:R-:W-:Y:S06]  /*1d130*/  RET.REL.NODEC R4 `(_ZN2at4cuda57_GLOBAL__N__cd6b329d_24_DistributionBernoulli_cu_7537a20d21kernelPointwiseApply2IZNS_6native9templates4cuda28bernoulli_tensor_cuda_kernelIN3c108BFloat16EfEEvRKNS_10TensorBaseESB_NS_15PhiloxCudaStateEEUliRS8_SD_SD_SD_RKfSF_SF_SF_E_S8_SE_mLin1ELin1ELi4ELi512ELi2EEEvNS0_6detail10TensorInfoIT0_T2_EENSI_IT1_SK_EESK_T_) ;  /* 0xfffffe2c04b07950 */ /* 0x000fec0003c3ffff */
.L_x_1946:
        /* <DEDUP_REMOVED lines=12> */
.L_x_10568:


//--------------------- .text._ZN2at4cuda57_GLOBAL__N__cd6b329d_24_DistributionBernoulli_cu_7537a20d21kernelPointwiseApply2IZNS_6native9templates4cuda28bernoulli_tensor_cuda_kernelIN3c108BFloat16EfEEvRKNS_10TensorBaseESB_NS_15PhiloxCudaStateEEUliRS8_SD_SD_SD_RKfSF_SF_SF_E_S8_SE_mLi1ELi1ELi4ELi512ELi2EEEvNS0_6detail10TensorInfoIT0_T2_EENSI_IT1_SK_EESK_T_ --------------------------
	.section	.text._ZN2at4cuda57_GLOBAL__N__cd6b329d_24_DistributionBernoulli_cu_7537a20d21kernelPointwiseApply2IZNS_6native9templates4cuda28bernoulli_tensor_cuda_kernelIN3c108BFloat16EfEEvRKNS_10TensorBaseESB_NS_15PhiloxCudaStateEEUliRS8_SD_SD_SD_RKfSF_SF_SF_E_S8_SE_mLi1ELi1ELi4ELi512ELi2EEEvNS0_6detail10TensorInfoIT0_T2_EENSI_IT1_SK_EESK_T_,"ax",@progbits
	.align	128
.text._ZN2at4cuda57_GLOBAL__N__cd6b329d_24_DistributionBernoulli_cu_7537a20d21kernelPointwiseApply2IZNS_6native9templates4cuda28bernoulli_tensor_cuda_kernelIN3c108BFloat16EfEEvRKNS_10TensorBaseESB_NS_15PhiloxCudaStateEEUliRS8_SD_SD_SD_RKfSF_SF_SF_E_S8_SE_mLi1ELi1ELi4ELi512ELi2EEEvNS0_6detail10TensorInfoIT0_T2_EENSI_IT1_SK_EESK_T_:
        .type           _ZN2at4cuda57_GLOBAL__N__cd6b329d_24_DistributionBernoulli_cu_7537a20d21kernelPointwiseApply2IZNS_6native9templates4cuda28bernoulli_tensor_cuda_kernelIN3c108BFloat16EfEEvRKNS_10TensorBaseESB_NS_15PhiloxCudaStateEEUliRS8_SD_SD_SD_RKfSF_SF_SF_E_S8_SE_mLi1ELi1ELi4ELi512ELi2EEEvNS0_6detail10TensorInfoIT0_T2_EENSI_IT1_SK_EESK_T_,@function
        .size           _ZN2at4cuda57_GLOBAL__N__cd6b329d_24_DistributionBernoulli_cu_7537a20d21kernelPointwiseApply2IZNS_6native9templates4cuda28bernoulli_tensor_cuda_kernelIN3c108BFloat16EfEEvRKNS_10TensorBaseESB_NS_15PhiloxCudaStateEEUliRS8_SD_SD_SD_RKfSF_SF_SF_E_S8_SE_mLi1ELi1ELi4ELi512ELi2EEEvNS0_6detail10TensorInfoIT0_T2_EENSI_IT1_SK_EESK_T_,(.L_x_10570 - _ZN2at4cuda57_GLOBAL__N__cd6b329d_24_DistributionBernoulli_cu_7537a20d21kernelPointwiseApply2IZNS_6native9templates4cuda28bernoulli_tensor_cuda_kernelIN3c108BFloat16EfEEvRKNS_10TensorBaseESB_NS_15PhiloxCudaStateEEUliRS8_SD_SD_SD_RKfSF_SF_SF_E_S8_SE_mLi1ELi1ELi4ELi512ELi2EEEvNS0_6detail10TensorInfoIT0_T2_EENSI_IT1_SK_EESK_T_)
        .other          _ZN2at4cuda57_GLOBAL__N__cd6b329d_24_DistributionBernoulli_cu_7537a20d21kernelPointwiseApply2IZNS_6native9templates4cuda28bernoulli_tensor_cuda_kernelIN3c108BFloat16EfEEvRKNS_10TensorBaseESB_NS_15PhiloxCudaStateEEUliRS8_SD_SD_SD_RKfSF_SF_SF_E_S8_SE_mLi1ELi1ELi4ELi512ELi2EEEvNS0_6detail10TensorInfoIT0_T2_EENSI_IT1_SK_EESK_T_,@"STO_CUDA_ENTRY STV_DEFAULT"
_ZN2at4cuda57_GLOBAL__N__cd6b329d_24_DistributionBernoulli_cu_7537a20d21kernelPointwiseApply2IZNS_6native9templates4cuda28bernoulli_tensor_cuda_kernelIN3c108BFloat16EfEEvRKNS_10TensorBaseESB_NS_15PhiloxCudaStateEEUliRS8_SD_SD_SD_RKfSF_SF_SF_E_S8_SE_mLi1ELi1ELi4ELi512ELi2EEEvNS0_6detail10TensorInfoIT0_T2_EENSI_IT1_SK_EESK_T_:
        /* <DEDUP_REMOVED lines=23> */
.L_x_1968:
        /* <DEDUP_REMOVED lines=8> */
[----:B0-----:R-:W-:Y:S01]  /*01f0*/  IMAD.WIDE.U32 R28, R33, UR48, RZ ;  /* 0x00000030211c7c25 */ /* 0x001fe2000f8e00ff */
        /* <DEDUP_REMOVED lines=64> */
[----:B------:R-:W-:Y:S02]  /*0600*/  IMAD R20, R32, UR46, RZ ;  /* 0x0000002e20147c24 */ /* 0x000fe4000f8e02ff */
[----:B------:R-:W-:-:S04]  /*0610*/  IMAD.WIDE.U32 R12, R13, -0x326172a9, RZ ;  /* 0xcd9e8d570d0c7825 */ /* 0x000fc800078e00ff */
[----:B------:R-:W-:Y:S01]  /*0620*/  IMAD.WIDE.U32 R8, R9, -0x2daee0ad, RZ ;  /* 0xd2511f5309087825 */ /* 0x000fe200078e00ff */
[----:B------:R-:W-:-:S03]  /*0630*/  IADD3 R0, PT, PT, -R33, UR44, RZ ;  /* 0x0000002c21007c10 */ /* 0x000fc6000fffe1ff */
[----:B------:R-:W-:Y:S01]  /*0640*/  IMAD.WIDE.U32 R22, R33, UR46, RZ ;  /* 0x0000002e21167c25 */ /* 0x000fe2000f8e00ff */
[----:B------:R-:W-:-:S03]  /*0650*/  LOP3.LUT R21, R5, R4, R9, 0x96, !PT ;  /* 0x0000000405157212 */ /* 0x000fc600078e9609 */
[----:B------:R-:W-:Y:S01]  /*0660*/  IMAD R7, R33, UR47, R20 ;  /* 0x0000002f21077c24 */ /* 0x000fe2000f8e0214 */
[----:B------:R-:W-:Y:S01]  /*0670*/  LOP3.LUT R20, R3, R16, R13, 0x96, !PT ;  /* 0x0000001003147212 */ /* 0x000fe200078e960d */
[----:B------:R-:W-:Y:S01]  /*0680*/  IMAD.WIDE.U32 R24, R24, -0x2daee0ad, RZ ;  /* 0xd2511f5318187825 */ /* 0x000fe200078e00ff */
[----:B------:R-:W-:-:S03]  /*0690*/  ISETP.GT.AND P6, PT, R0, RZ, PT ;  /* 0x000000ff0000720c */ /* 0x000fc60003fc4270 */
        /* <DEDUP_REMOVED lines=17> */
[C---:B------:R-:W-:Y:S02]  /*07b0*/  VIADD R27, R14.reuse, 0xf1bbcdc8 ;  /* 0xf1bbcdc80e1b7836 */ /* 0x040fe40000000000 */
[----:B------:R-:W-:Y:S01]  /*07c0*/  VIADD R21, R14, 0x8ff34781 ;  /* 0x8ff347810e157836 */ /* 0x000fe20000000000 */
[----:B------:R-:W-:Y:S02]  /*07d0*/  LOP3.LUT R14, R17, R20, R7, 0x96, !PT ;  /* 0x00000014110e7212 */ /* 0x000fe400078e9607 */
[----:B------:R-:W-:Y:S01]  /*07e0*/  LOP3.LUT R16, R13, R16, R9, 0x96, !PT ;  /* 0x000000100d107212 */ /* 0x000fe200078e9609 */
[C---:B------:R-:W-:Y:S02]  /*07f0*/  VIADD R5, R15.reuse, 0xdb3d7428 ;  /* 0xdb3d74280f057836 */ /* 0x040fe40000000000 */
[----:B------:R-:W-:Y:S02]  /*0800*/  VIADD R25, R15, 0x96a522ad ;  /* 0x96a522ad0f197836 */ /* 0x000fe40000000000 */
[----:B------:R-:W-:-:S04]  /*0810*/  IMAD.WIDE.U32 R12, R12, -0x2daee0ad, RZ ;  /* 0xd2511f530c0c7825 */ /* 0x000fc800078e00ff */
[----:B------:R-:W-:-:S04]  /*0820*/  IMAD.WIDE.U32 R2, R2, -0x326172a9, RZ ;  /* 0xcd9e8d5702027825 */ /* 0x000fc800078e00ff */
[----:B------:R-:W-:Y:S01]  /*0830*/  IMAD.WIDE.U32 R14, R14, -0x2daee0ad, RZ ;  /* 0xd2511f530e0e7825 */ /* 0x000fe200078e00ff */
[----:B------:R-:W-:-:S03]  /*0840*/  LOP3.LUT R7, R5, R4, R13, 0x96, !PT ;  /* 0x0000000405077212 */ /* 0x000fc600078e960d */
[----:B------:R-:W-:Y:S01]  /*0850*/  IMAD.WIDE.U32 R16, R16, -0x326172a9, RZ ;  /* 0xcd9e8d5710107825 */ /* 0x000fe200078e00ff */
[----:B------:R-:W-:Y:S02]  /*0860*/  LOP3.LUT R22, R27, R22, R3, 0x96, !PT ;  /* 0x000000161b167212 */ /* 0x000fe400078e9603 */
[----:B------:R-:W-:Y:S01]  /*0870*/  LOP3.LUT R8, R5, R8, R15, 0x96, !PT ;  /* 0x0000000805087212 */ /* 0x000fe200078e960f */
[----:B------:R-:W-:Y:S01]  /*0880*/  IMAD R20, R32, UR48, RZ ;  /* 0x0000003020147c24 */ /* 0x000fe2000f8e02ff */
[----:B------:R-:W-:Y:S01]  /*0890*/  LOP3.LUT R27, R27, R6, R17, 0x96, !PT ;  /* 0x000000061b1b7212 */ /* 0x000fe200078e9611 */
[----:B------:R-:W-:-:S04]  /*08a0*/  IMAD.WIDE.U32 R6, R7, -0x326172a9, RZ ;  /* 0xcd9e8d5707067825 */ /* 0x000fc800078e00ff */
[----:B------:R-:W-:Y:S02]  /*08b0*/  IMAD R3, R33, UR49, R20 ;  /* 0x0000003121037c24 */ /* 0x000fe4000f8e0214 */
[----:B------:R-:W-:Y:S01]  /*08c0*/  IMAD.WIDE.U32 R8, R8, -0x326172a9, RZ ;  /* 0xcd9e8d5708087825 */ /* 0x000fe200078e00ff */
[----:B------:R-:W-:-:S03]  /*08d0*/  ISETP.GT.AND P0, PT, R0, 0x1, PT ;  /* 0x000000010000780c */ /* 0x000fc60003f04270 */
        /* <DEDUP_REMOVED lines=52> */
.L_x_1948:
        /* <DEDUP_REMOVED lines=8> */
.L_x_1949:
        /* <DEDUP_REMOVED lines=19> */
.L_x_10040:
[----:B---34-:R-:W-:Y:S05]  /*0dd0*/  BRX R4 -0xde0                                                                                                                                                                                                                                                                                                                                                                                                                                                                                (*"BRANCH_TARGETS .L_x_10041,.L_x_10042,.L_x_10043"*) ;  /* 0xfffffff004887949 */ /* 0x018fea000383ffff */
.L_x_1952:
        /* <DEDUP_REMOVED lines=30> */
.L_x_1958:
[----:B------:R0:W5:Y:S02]  /*0fc0*/  LDG.E R3, desc[UR36][R22.64] ;  /* 0x0000002416037981 */ /* 0x000164000c1e1900 */
.L_x_1957:
[----:B----4-:R-:W-:Y:S05]  /*0fd0*/  BSYNC.RECONVERGENT B6 ;  /* 0x0000000000067941 */ /* 0x010fea0003800200 */
.L_x_1956:
[----:B-----5:R-:W-:Y:S02]  /*0fe0*/  FSET.BF.LE.FTZ.AND R40, R40, R3, PT ;  /* 0x000000032828720a */ /* 0x020fe40003813000 */
[C---:B------:R-:W-:Y:S02]  /*0ff0*/  LEA R4, P0, R42.reuse, UR42, 0x1 ;  /* 0x0000002a2a047c11 */ /* 0x040fe4000f8008ff */
[----:B------:R-:W-:Y:S02]  /*1000*/  F2FP.BF16.F32.PACK_AB R40, RZ, R40 ;  /* 0x00000028ff28723e */ /* 0x000fe400000010ff */
[----:B------:R-:W-:-:S05]  /*1010*/  LEA.HI.X R5, R42, UR43, R41, 0x1, P0 ;  /* 0x0000002b2a057c11 */ /* 0x000fca00080f0c29 */
[----:B------:R1:W-:Y:S04]  /*1020*/  STG.E.U16 desc[UR36][R4.64], R40 ;  /* 0x0000002804007986 */ /* 0x0003e8000c101524 */
.L_x_1954:
[----:B---34-:R-:W-:Y:S05]  /*1030*/  BSYNC.RELIABLE B7 ;  /* 0x0000000000077941 */ /* 0x018fea0003800100 */
.L_x_1953:
        /* <DEDUP_REMOVED lines=8> */
[----:B------:R-:W1:Y:S01]  /*10c0*/  LDCU.64 UR4, c[0x4][0x188] ;  /* 0x01003100ff0477ac */ /* 0x000e620008000a00 */
[----:B------:R-:W-:Y:S02]  /*10d0*/  IMAD.MOV.U32 R8, RZ, RZ, 0x275 ;  /* 0x00000275ff087424 */ /* 0x000fe400078e00ff */
[----:B------:R-:W-:Y:S01]  /*10e0*/  IMAD.MOV.U32 R12, RZ, RZ, 0x1 ;  /* 0x00000001ff0c7424 */ /* 0x000fe200078e00ff */
[----:B------:R-:W0:Y:S01]  /*10f0*/  LDCU.64 UR6, c[0x4][0x178] ;  /* 0x01002f00ff0677ac */ /* 0x000e220008000a00 */
[----:B------:R-:W2:Y:S01]  /*1100*/  LDC.64 R14, c[0x4][R14] ;  /* 0x010000000e0e7b82 */ /* 0x000ea20000000a00 */
[----:B------:R-:W-:Y:S01]  /*1110*/  IMAD.MOV.U32 R13, RZ, RZ, RZ ;  /* 0x000000ffff0d7224 */ /* 0x000fe200078e00ff */
[----:B------:R-:W3:Y:S01]  /*1120*/  LDCU.64 UR8, c[0x4][0x88] ;  /* 0x01001100ff0877ac */ /* 0x000ee20008000a00 */
[----:B-1----:R-:W-:Y:S02]  /*1130*/  IMAD.U32 R4, RZ, RZ, UR4 ;  /* 0x00000004ff047e24 */ /* 0x002fe4000f8e00ff */
[----:B------:R-:W-:-:S02]  /*1140*/  IMAD.U32 R5, RZ, RZ, UR5 ;  /* 0x00000005ff057e24 */ /* 0x000fc4000f8e00ff */
[----:B0-----:R-:W-:Y:S02]  /*1150*/  IMAD.U32 R6, RZ, RZ, UR6 ;  /* 0x00000006ff067e24 */ /* 0x001fe4000f8e00ff */
[----:B------:R-:W-:Y:S02]  /*1160*/  IMAD.U32 R7, RZ, RZ, UR7 ;  /* 0x00000007ff077e24 */ /* 0x000fe4000f8e00ff */
[----:B---3--:R-:W-:Y:S02]  /*1170*/  IMAD.U32 R10, RZ, RZ, UR8 ;  /* 0x00000008ff0a7e24 */ /* 0x008fe4000f8e00ff */
[----:B------:R-:W-:-:S07]  /*1180*/  IMAD.U32 R11, RZ, RZ, UR9 ;  /* 0x00000009ff0b7e24 */ /* 0x000fce000f8e00ff */
[----:B------:R-:W-:-:S07]  /*1190*/  LEPC R20, `(.L_x_1961) ;  /* 0x000000001014794e */ /* 0x000fce0000000000 */
[----:B--2---:R-:W-:Y:S05]  /*11a0*/  CALL.ABS.NOINC R14 ;  /* 0x000000000e007343 */ /* 0x004fea0003c00000 */
.L_x_1961:
[----:B------:R0:W5:Y:S02]  /*11b0*/  LDG.E R3, desc[UR36][R22.64] ;  /* 0x0000002416037981 */ /* 0x000164000c1e1900 */
.L_x_1960:
[----:B------:R-:W-:Y:S05]  /*11c0*/  BSYNC.RECONVERGENT B6 ;  /* 0x0000000000067941 */ /* 0x000fea0003800200 */
.L_x_1959:
[----:B-----5:R-:W-:Y:S02]  /*11d0*/  FSET.BF.LE.FTZ.AND R38, R38, R3, PT ;  /* 0x000000032626720a */ /* 0x020fe40003813000 */
[C---:B-1----:R-:W-:Y:S02]  /*11e0*/  LEA R4, P0, R24.reuse, UR42, 0x1 ;  /* 0x0000002a18047c11 */ /* 0x042fe4000f8008ff */
[----:B------:R-:W-:Y:S02]  /*11f0*/  F2FP.BF16.F32.PACK_AB R38, RZ, R38 ;  /* 0x00000026ff26723e */ /* 0x000fe400000010ff */
[----:B------:R-:W-:-:S05]  /*1200*/  LEA.HI.X R5, R24, UR43, R35, 0x1, P0 ;  /* 0x0000002b18057c11 */ /* 0x000fca00080f0c23 */
[----:B------:R1:W-:Y:S04]  /*1210*/  STG.E.U16 desc[UR36][R4.64], R38 ;  /* 0x0000002604007986 */ /* 0x0003e8000c101524 */
.L_x_10042:
        /* <DEDUP_REMOVED lines=23> */
.L_x_1964:
[----:B------:R0:W5:Y:S02]  /*1390*/  LDG.E R0, desc[UR36][R22.64] ;  /* 0x0000002416007981 */ /* 0x000164000c1e1900 */
.L_x_1963:
[----:B------:R-:W-:Y:S05]  /*13a0*/  BSYNC.RECONVERGENT B6 ;  /* 0x0000000000067941 */ /* 0x000fea0003800200 */
.L_x_1962:
[----:B-----5:R-:W-:Y:S02]  /*13b0*/  FSET.BF.LE.FTZ.AND R37, R37, R0, PT ;  /* 0x000000002525720a */ /* 0x020fe40003813000 */
[C---:B------:R-:W-:Y:S02]  /*13c0*/  LEA R2, P0, R29.reuse, UR42, 0x1 ;  /* 0x0000002a1d027c11 */ /* 0x040fe4000f8008ff */
[----:B------:R-:W-:Y:S02]  /*13d0*/  F2FP.BF16.F32.PACK_AB R37, RZ, R37 ;  /* 0x00000025ff25723e */ /* 0x000fe400000010ff */
[----:B------:R-:W-:-:S05]  /*13e0*/  LEA.HI.X R3, R29, UR43, R16, 0x1, P0 ;  /* 0x0000002b1d037c11 */ /* 0x000fca00080f0c10 */
[----:B------:R2:W-:Y:S04]  /*13f0*/  STG.E.U16 desc[UR36][R2.64], R37 ;  /* 0x0000002502007986 */ /* 0x0005e8000c101524 */
.L_x_10041:
[----:B------:R-:W-:Y:S05]  /*1400*/  BSYNC.RELIABLE B8 ;  /* 0x0000000000087941 */ /* 0x000fea0003800100 */
.L_x_1951:
[----:B------:R-:W-:-:S04]  /*1410*/  LEA R16, P0, R28, UR40, 0x2 ;  /* 0x000000281c107c11 */ /* 0x000fc8000f8010ff */
[----:B------:R-:W-:-:S05]  /*1420*/  LEA.HI.X R17, R28, UR41, R25, 0x2, P0 ;  /* 0x000000291c117c11 */ /* 0x000fca00080f1419 */
[----:B--2---:R-:W2:Y:S01]  /*1430*/  LDG.E R3, desc[UR36][R16.64] ;  /* 0x0000002410037981 */ /* 0x004ea2000c1e1900 */
[----:B------:R-:W-:Y:S01]  /*1440*/  BSSY.RECONVERGENT B6, `(.L_x_1965) ;  /* 0x0000015000067945 */ /* 0x000fe20003800200 */
[C---:B--2---:R-:W-:Y:S02]  /*1450*/  FSETP.GE.FTZ.AND P1, PT, R3.reuse, RZ, PT ;  /* 0x000000ff0300720b */ /* 0x044fe40003f36000 */
[----:B------:R-:W-:-:S13]  /*1460*/  FSETP.GTU.FTZ.AND P0, PT, R3, 1, PT ;  /* 0x3f8000000300780b */ /* 0x000fda0003f1c000 */
[----:B------:R-:W-:Y:S05]  /*1470*/  @!P0 BRA P1, `(.L_x_1966) ;  /* 0x0000000000448947 */ /* 0x000fea0000800000 */
[----:B------:R-:W-:Y:S01]  /*1480*/  MOV R0, 0x1a0 ;  /* 0x000001a000007802 */ /* 0x000fe20000000f00 */
[----:B------:R-:W1:Y:S01]  /*1490*/  LDCU.64 UR4, c[0x4][0x198] ;  /* 0x01003300ff0477ac */ /* 0x000e620008000a00 */
[----:B------:R-:W-:Y:S02]  /*14a0*/  IMAD.MOV.U32 R8, RZ, RZ, 0x27f ;  /* 0x0000027fff087424 */ /* 0x000fe400078e00ff */
[----:B------:R2:W3:Y:S01]  /*14b0*/  LDC.64 R2, c[0x4][R0] ;  /* 0x0100000000027b82 */ /* 0x0004e20000000a00 */
[----:B------:R-:W4:Y:S01]  /*14c0*/  LDCU.64 UR6, c[0x4][0x178] ;  /* 0x01002f00ff0677ac */ /* 0x000f220008000a00 */
[----:B------:R-:W-:Y:S02]  /*14d0*/  IMAD.MOV.U32 R12, RZ, RZ, 0x1 ;  /* 0x00000001ff0c7424 */ /* 0x000fe400078e00ff */
[----:B------:R-:W-:Y:S01]  /*14e0*/  IMAD.MOV.U32 R13, RZ, RZ, RZ ;  /* 0x000000ffff0d7224 */ /* 0x000fe200078e00ff */
[----:B------:R-:W5:Y:S01]  /*14f0*/  LDCU.64 UR8, c[0x4][0x88] ;  /* 0x01001100ff0877ac */ /* 0x000f620008000a00 */
[----:B-1----:R-:W-:-:S02]  /*1500*/  IMAD.U32 R4, RZ, RZ, UR4 ;  /* 0x00000004ff047e24 */ /* 0x002fc4000f8e00ff */
[----:B------:R-:W-:Y:S02]  /*1510*/  IMAD.U32 R5, RZ, RZ, UR5 ;  /* 0x00000005ff057e24 */ /* 0x000fe4000f8e00ff */
[----:B----4-:R-:W-:Y:S02]  /*1520*/  IMAD.U32 R6, RZ, RZ, UR6 ;  /* 0x00000006ff067e24 */ /* 0x010fe4000f8e00ff */
[----:B------:R-:W-:Y:S02]  /*1530*/  IMAD.U32 R7, RZ, RZ, UR7 ;  /* 0x00000007ff077e24 */ /* 0x000fe4000f8e00ff */
[----:B-----5:R-:W-:Y:S02]  /*1540*/  IMAD.U32 R10, RZ, RZ, UR8 ;  /* 0x00000008ff0a7e24 */ /* 0x020fe4000f8e00ff */
[----:B--2---:R-:W-:-:S07]  /*1550*/  IMAD.U32 R11, RZ, RZ, UR9 ;  /* 0x00000009ff0b7e24 */ /* 0x004fce000f8e00ff */
[----:B------:R-:W-:-:S07]  /*1560*/  LEPC R20, `(.L_x_1967) ;  /* 0x000000001014794e */ /* 0x000fce0000000000 */
[----:B0--3--:R-:W-:Y:S05]  /*1570*/  CALL.ABS.NOINC R2 ;  /* 0x0000000002007343 */ /* 0x009fea0003c00000 */
.L_x_1967:
[----:B------:R2:W5:Y:S02]  /*1580*/  LDG.E R3, desc[UR36][R16.64] ;  /* 0x0000002410037981 */ /* 0x000564000c1e1900 */
.L_x_1966:
[----:B------:R-:W-:Y:S05]  /*1590*/  BSYNC.RECONVERGENT B6 ;  /* 0x0000000000067941 */ /* 0x000fea0003800200 */
.L_x_1965:
[----:B-----5:R-:W-:Y:S02]  /*15a0*/  FSET.BF.LE.FTZ.AND R36, R36, R3, PT ;  /* 0x000000032424720a */ /* 0x020fe40003813000 */
[C---:B------:R-:W-:Y:S02]  /*15b0*/  LEA R2, P0, R31.reuse, UR42, 0x1 ;  /* 0x0000002a1f027c11 */ /* 0x040fe4000f8008ff */
[----:B------:R-:W-:Y:S02]  /*15c0*/  F2FP.BF16.F32.PACK_AB R36, RZ, R36 ;  /* 0x00000024ff24723e */ /* 0x000fe400000010ff */
[----:B------:R-:W-:-:S05]  /*15d0*/  LEA.HI.X R3, R31, UR43, R26, 0x1, P0 ;  /* 0x0000002b1f037c11 */ /* 0x000fca00080f0c1a */
[----:B------:R3:W-:Y:S01]  /*15e0*/  STG.E.U16 desc[UR36][R2.64], R36 ;  /* 0x0000002402007986 */ /* 0x0007e2000c101524 */
[----:B------:R-:W-:Y:S05]  /*15f0*/  BRA `(.L_x_1955) ;  /* 0x0000000000047947 */ /* 0x000fea0003800000 */
.L_x_10043:
[----:B------:R-:W-:Y:S05]  /*1600*/  BREAK.RELIABLE B8 ;  /* 0x0000000000087942 */ /* 0x000fea0003800100 */
.L_x_1955:
[----:B---34-:R-:W-:Y:S05]  /*1610*/  BSYNC.RECONVERGENT B9 ;  /* 0x0000000000097941 */ /* 0x018fea0003800200 */
.L_x_1950:
[----:B------:R-:W-:-:S13]  /*1620*/  ISETP.NE.AND P0, PT, R39, RZ, PT ;  /* 0x000000ff2700720c */ /* 0x000fda0003f05270 */
[----:B------:R-:W-:Y:S05]  /*1630*/  @!P0 BRA `(.L_x_1968) ;  /* 0xffffffe800cc8947 */ /* 0x000fea000383ffff */
[----:B------:R-:W-:Y:S05]  /*1640*/  BSYNC.RECONVERGENT B10 ;  /* 0x00000000000a7941 */ /* 0x000fea0003800200 */
.L_x_1947:
[----:B------:R-:W-:Y:S05]  /*1650*/  EXIT ;  /* 0x000000000000794d */ /* 0x000fea0003800000 */
.L_x_1969:
        /* <DEDUP_REMOVED lines=10> */
.L_x_10570:


//--------------------- .text._ZN2at4cuda57_GLOBAL__N__cd6b329d_24_DistributionBernoulli_cu_7537a20d21kernelPointwiseApply2IZNS_6native9templates4cuda28bernoulli_tensor_cuda_kernelIN3c108BFloat16EfEEvRKNS_10TensorBaseESB_NS_15PhiloxCudaStateEEUliRS8_SD_SD_SD_RKfSF_SF_SF_E_S8_SE_jLin1ELin1ELi4ELi512ELi2EEEvNS0_6detail10TensorInfoIT0_T2_EENSI_IT1_SK_EESK_T_ --------------------------
	.section	.text._ZN2at4cuda57_GLOBAL__N__cd6b329d_24_DistributionBernoulli_cu_7537a20d21kernelPointwiseApply2IZNS_6native9templates4cuda28bernoulli_tensor_cuda_kernelIN3c108BFloat16EfEEvRKNS_10TensorBaseESB_NS_15PhiloxCudaStateEEUliRS8_SD_SD_SD_RKfSF_SF_SF_E_S8_SE_jLin1ELin1ELi4ELi512ELi2EEEvNS0_6detail10TensorInfoIT0_T2_EENSI_IT1_SK_EESK_T_,"ax",@progbits
	.align	128
.text._ZN2at4cuda57_GLOBAL__N__cd6b329d_24_DistributionBernoulli_cu_7537a20d21kernelPointwiseApply2IZNS_6native9templates4cuda28bernoulli_tensor_cuda_kernelIN3c108BFloat16EfEEvRKNS_10TensorBaseESB_NS_15PhiloxCudaStateEEUliRS8_SD_SD_SD_RKfSF_SF_SF_E_S8_SE_jLin1ELin1ELi4ELi512ELi2EEEvNS0_6detail10TensorInfoIT0_T2_EENSI_IT1_SK_EESK_T_:
        .type           _ZN2at4cuda57_GLOBAL__N__cd6b329d_24_DistributionBernoulli_cu_7537a20d21kernelPointwiseApply2IZNS_6native9templates4cuda28bernoulli_tensor_cuda_kernelIN3c108BFloat16EfEEvRKNS_10TensorBaseESB_NS_15PhiloxCudaStateEEUliRS8_SD_SD_SD_RKfSF_SF_SF_E_S8_SE_jLin1ELin1ELi4ELi512ELi2EEEvNS0_6detail10TensorInfoIT0_T2_EENSI_IT1_SK_EESK_T_,@function
        .size           _ZN2at4cuda57_GLOBAL__N__cd6b329d_24_DistributionBernoulli_cu_7537a20d21kernelPointwiseApply2IZNS_6native9templates4cuda28bernoulli_tensor_cuda_kernelIN3c108BFloat16EfEEvRKNS_10TensorBaseESB_NS_15PhiloxCudaStateEEUliRS8_SD_SD_SD_RKfSF_SF_SF_E_S8_SE_jLin1ELin1ELi4ELi512ELi2EEEvNS0_6detail10TensorInfoIT0_T2_EENSI_IT1_SK_EESK_T_,(.L_x_10571 - _ZN2at4cuda57_GLOBAL__N__cd6b329d_24_DistributionBernoulli_cu_7537a20d21kernelPointwiseApply2IZNS_6native9templates4cuda28bernoulli_tensor_cuda_kernelIN3c108BFloat16EfEEvRKNS_10TensorBaseESB_NS_15PhiloxCudaStateEEUliRS8_SD_SD_SD_RKfSF_SF_SF_E_S8_SE_jLin1ELin1ELi4ELi512ELi2EEEvNS0_6detail10TensorInfoIT0_T2_EENSI_IT1_SK_EESK_T_)
        .other          _ZN2at4cuda57_GLOBAL__N__cd6b329d_24_DistributionBernoulli_cu_7537a20d21kernelPointwiseApply2IZNS_6native9templates4cuda28bernoulli_tensor_cuda_kernelIN3c108BFloat16EfEEvRKNS_10TensorBaseESB_NS_15PhiloxCudaStateEEUliRS8_SD_SD_SD_RKfSF_SF_SF_E_S8_SE_jLin1ELin1ELi4ELi512ELi2EEEvNS0_6detail10TensorInfoIT0_T2_EENSI_IT1_SK_EESK_T_,@"STO_CUDA_ENTRY STV_DEFAULT"
_ZN2at4cuda57_GLOBAL__N__cd6b329d_24_DistributionBernoulli_cu_7537a20d21kernelPointwiseApply2IZNS_6native9templates4cuda28bernoulli_tensor_cuda_kernelIN3c108BFloat16EfEEvRKNS_10TensorBaseESB_NS_15PhiloxCudaStateEEUliRS8_SD_SD_SD_RKfSF_SF_SF_E_S8_SE_jLin1ELin1ELi4ELi512ELi2EEEvNS0_6detail10TensorInfoIT0_T2_EENSI_IT1_SK_EESK_T_:
        /* <DEDUP_REMOVED lines=13> */
.L_x_2039:
[----:B0-----:R-:W0:Y:S01]  /*00d0*/  LDCU UR4, c[0x0][0x530] ;  /* 0x0000a600ff0477ac */ /* 0x001e220008000800 */
        /* <DEDUP_REMOVED lines=45> */
.L_x_1975:
        /* <DEDUP_REMOVED lines=205> */
.L_x_1974:
[----:B------:R-:W-:-:S07]  /*1080*/  IADD3 R23, PT, PT, R23, 0x4, RZ ;  /* 0x0000000417177810 */ /* 0x000fce0007ffe0ff */
.L_x_1973:
        /* <DEDUP_REMOVED lines=106> */
.L_x_1976:
        /* <DEDUP_REMOVED lines=55> */
.L_x_1977:
        /* <DEDUP_REMOVED lines=27> */
.L_x_1972:
        /* <DEDUP_REMOVED lines=17> */
.L_x_1980:
        /* <DEDUP_REMOVED lines=206> */
.L_x_1979:
        /* <DEDUP_REMOVED lines=106> */
.L_x_1981:
        /* <DEDUP_REMOVED lines=56> */
.L_x_1982:
        /* <DEDUP_REMOVED lines=28> */
.L_x_1978:
[----:B------:R-:W0:Y:S01]  /*3620*/  LDCU UR4, c[0x0][0x4c4] ;  /* 0x00009880ff0477ac */ /* 0x000e220008000800 */
[----:B------:R-:W-:Y:S01]  /*3630*/  IMAD.MOV.U32 R17, RZ, RZ, RZ ;  /* 0x000000ffff117224 */ /* 0x000fe200078e00ff */
[----:B------:R-:W-:Y:S01]  /*3640*/  MOV R25, RZ ;  /* 0x000000ff00197202 */ /* 0x000fe20000000f00 */
[----:B0-----:R-:W-:-:S07]  /*3650*/  IMAD R24, R23, UR4, R24 ;  /* 0x0000000417187c24 */ /* 0x001fce000f8e0218 */
.L_x_1971:
[----:B-1----:R-:W-:Y:S05]  /*3660*/  BSYNC.RECONVERGENT B0 ;  /* 0x0000000000007941 */ /* 0x002fea0003800200 */
.L_x_1970:
        /* <DEDUP_REMOVED lines=23> */
.L_x_1987:
        /* <DEDUP_REMOVED lines=205> */
.L_x_1986:
        /* <DEDUP_REMOVED lines=105> */
.L_x_1988:
        /* <DEDUP_REMOVED lines=55> */
.L_x_1989:
        /* <DEDUP_REMOVED lines=27> */
.L_x_1985:
        /* <DEDUP_REMOVED lines=15> */
.L_x_1992:
        /* <DEDUP_REMOVED lines=206> */
.L_x_1991:
        /* <DEDUP_REMOVED lines=106> */
.L_x_1993:
        /* <DEDUP_REMOVED lines=56> */
.L_x_1994:
        /* <DEDUP_REMOVED lines=28> */
.L_x_1990:
[----:B------:R-:W0:Y:S01]  /*6a10*/  LDCU UR4, c[0x0][0x4c4] ;  /* 0x00009880ff0477ac */ /* 0x000e220008000800 */
[----:B------:R-:W-:Y:S02]  /*6a20*/  HFMA2 R23, -RZ, RZ, 0, 0 ;  /* 0x00000000ff177431 */ /* 0x000fe400000001ff */
[----:B0-----:R-:W-:Y:S02]  /*6a30*/  IMAD R26, R26, UR4, R27 ;  /* 0x000000041a1a7c24 */ /* 0x001fe4000f8e021b */
[----:B------:R-:W-:-:S07]  /*6a40*/  IMAD.MOV.U32 R27, RZ, RZ, RZ ;  /* 0x000000ffff1b7224 */ /* 0x000fce00078e00ff */
.L_x_1984:
[----:B------:R-:W-:Y:S05]  /*6a50*/  BSYNC.RECONVERGENT B0 ;  /* 0x0000000000007941 */ /* 0x000fea0003800200 */
.L_x_1983:
        /* <DEDUP_REMOVED lines=22> */
.L_x_1999:
        /* <DEDUP_REMOVED lines=204> */
.L_x_1998:
        /* <DEDUP_REMOVED lines=106> */
.L_x_2000:
        /* <DEDUP_REMOVED lines=55> */
.L_x_2001:
        /* <DEDUP_REMOVED lines=27> */
.L_x_1997:
        /* <DEDUP_REMOVED lines=15> */
.L_x_2004:
        /* <DEDUP_REMOVED lines=206> */
.L_x_2003:
        /* <DEDUP_REMOVED lines=107> */
.L_x_2005:
        /* <DEDUP_REMOVED lines=56> */
.L_x_2006:
        /* <DEDUP_REMOVED lines=28> */
.L_x_2002:
[----:B------:R-:W0:Y:S01]  /*9e00*/  LDCU UR4, c[0x0][0x4c4] ;  /* 0x00009880ff0477ac */ /* 0x000e220008000800 */
[----:B------:R-:W-:Y:S01]  /*9e10*/  MOV R29, RZ ;  /* 0x000000ff001d7202 */ /* 0x000fe20000000f00 */
[----:B0-----:R-:W-:Y:S02]  /*9e20*/  IMAD R30, R30, UR4, R31 ;  /* 0x000000041e1e7c24 */ /* 0x001fe4000f8e021f */
[----:B------:R-:W-:-:S07]  /*9e30*/  IMAD.MOV.U32 R31, RZ, RZ, RZ ;  /* 0x000000ffff1f7224 */ /* 0x000fce00078e00ff */
.L_x_1996:
[----:B------:R-:W-:Y:S05]  /*9e40*/  BSYNC.RECONVERGENT B0 ;  /* 0x0000000000007941 */ /* 0x000fea0003800200 */
.L_x_1995:
        /* <DEDUP_REMOVED lines=22> */
.L_x_2011:
        /* <DEDUP_REMOVED lines=205> */
.L_x_2010:
        /* <DEDUP_REMOVED lines=105> */
.L_x_2012:
        /* <DEDUP_REMOVED lines=55> */
.L_x_2013:
        /* <DEDUP_REMOVED lines=27> */
.L_x_2009:
        /* <DEDUP_REMOVED lines=15> */
.L_x_2016:
        /* <DEDUP_REMOVED lines=206> */
.L_x_2015:
        /* <DEDUP_REMOVED lines=106> */
.L_x_2017:
        /* <DEDUP_REMOVED lines=56> */
.L_x_2018:
        /* <DEDUP_REMOVED lines=28> */
.L_x_2014:
[----:B------:R-:W0:Y:S01]  /*d1e0*/  LDCU UR4, c[0x0][0x4c4] ;  /* 0x00009880ff0477ac */ /* 0x000e220008000800 */
[----:B------:R-:W-:Y:S01]  /*d1f0*/  IMAD.MOV.U32 R33, RZ, RZ, RZ ;  /* 0x000000ffff217224 */ /* 0x000fe200078e00ff */
[----:B------:R-:W-:Y:S01]  /*d200*/  MOV R13, RZ ;  /* 0x000000ff000d7202 */ /* 0x000fe20000000f00 */
[----:B0-----:R-:W-:-:S07]  /*d210*/  IMAD R12, R14, UR4, R9 ;  /* 0x000000040e0c7c24 */ /* 0x001fce000f8e0209 */
.L_x_2008:
[----:B------:R-:W-:Y:S05]  /*d220*/  BSYNC.RECONVERGENT B0 ;  /* 0x0000000000007941 */ /* 0x000fea0003800200 */
.L_x_2007:
        /* <DEDUP_REMOVED lines=125> */
.L_x_2019:
        /* <DEDUP_REMOVED lines=8> */
.L_x_2020:
        /* <DEDUP_REMOVED lines=19> */
.L_x_10044:
[----:B------:R-:W-:Y:S05]  /*dbb0*/  BRX R2 -0xdbc0                                                                                                                                                                                                                                                                                                                                                                                                                                                                               (*"BRANCH_TARGETS .L_x_10045,.L_x_10046,.L_x_10047"*) ;  /* 0xffffff2402107949 */ /* 0x000fea000383ffff */
.L_x_2023:
        /* <DEDUP_REMOVED lines=31> */
.L_x_2029:
[----:B------:R0:W5:Y:S02]  /*ddb0*/  LDG.E R0, desc[UR36][R36.64] ;  /* 0x0000002424007981 */ /* 0x000164000c1e1900 */
.L_x_2028:
[----:B------:R-:W-:Y:S05]  /*ddc0*/  BSYNC.RECONVERGENT B6 ;  /* 0x0000000000067941 */ /* 0x000fea0003800200 */
.L_x_2027:
[----:B------:R-:W1:Y:S01]  /*ddd0*/  LDCU.64 UR4, c[0x0][0x380] ;  /* 0x00007000ff0477ac */ /* 0x000e620008000a00 */
[----:B-----5:R-:W-:-:S04]  /*dde0*/  FSET.BF.LE.FTZ.AND R0, R41, R0, PT ;  /* 0x000000002900720a */ /* 0x020fc80003813000 */
[----:B------:R-:W-:Y:S02]  /*ddf0*/  F2FP.BF16.F32.PACK_AB R0, RZ, R0 ;  /* 0x00000000ff00723e */ /* 0x000fe400000010ff */
[----:B-1----:R-:W-:-:S04]  /*de00*/  LEA R2, P0, R32, UR4, 0x1 ;  /* 0x0000000420027c11 */ /* 0x002fc8000f8008ff */
[----:B------:R-:W-:-:S05]  /*de10*/  LEA.HI.X R3, R32, UR5, R33, 0x1, P0 ;  /* 0x0000000520037c11 */ /* 0x000fca00080f0c21 */
[----:B------:R1:W-:Y:S04]  /*de20*/  STG.E.U16 desc[UR36][R2.64], R0 ;  /* 0x0000000002007986 */ /* 0x0003e8000c101524 */
.L_x_2025:
[----:B------:R-:W-:Y:S05]  /*de30*/  BSYNC.RELIABLE B7 ;  /* 0x0000000000077941 */ /* 0x000fea0003800100 */
.L_x_2024:
        /* <DEDUP_REMOVED lines=12> */
[----:B------:R2:W3:Y:S01]  /*df00*/  LDC.64 R2, c[0x4][R0] ;  /* 0x0100000000027b82 */ /* 0x0004e20000000a00 */
[----:B------:R-:W4:Y:S01]  /*df10*/  LDCU.64 UR6, c[0x4][0x178] ;  /* 0x01002f00ff0677ac */ /* 0x000f220008000a00 */
[----:B------:R-:W-:Y:S01]  /*df20*/  MOV R13, RZ ;  /* 0x000000ff000d7202 */ /* 0x000fe20000000f00 */
[----:B------:R-:W5:Y:S01]  /*df30*/  LDCU.64 UR8, c[0x4][0x88] ;  /* 0x01001100ff0877ac */ /* 0x000f620008000a00 */
[----:B-1----:R-:W-:Y:S01]  /*df40*/  MOV R4, UR4 ;  /* 0x0000000400047c02 */ /* 0x002fe20008000f00 */
[----:B------:R-:W-:Y:S01]  /*df50*/  IMAD.U32 R5, RZ, RZ, UR5 ;  /* 0x00000005ff057e24 */ /* 0x000fe2000f8e00ff */
[----:B----4-:R-:W-:-:S02]  /*df60*/  MOV R6, UR6 ;  /* 0x0000000600067c02 */ /* 0x010fc40008000f00 */
[----:B------:R-:W-:Y:S01]  /*df70*/  MOV R7, UR7 ;  /* 0x0000000700077c02 */ /* 0x000fe20008000f00 */
[----:B-----5:R-:W-:Y:S01]  /*df80*/  IMAD.U32 R10, RZ, RZ, UR8 ;  /* 0x00000008ff0a7e24 */ /* 0x020fe2000f8e00ff */
[----:B--2---:R-:W-:-:S07]  /*df90*/  MOV R11, UR9 ;  /* 0x00000009000b7c02 */ /* 0x004fce0008000f00 */
[----:B------:R-:W-:-:S07]  /*dfa0*/  LEPC R20, `(.L_x_2032) ;  /* 0x000000001014794e */ /* 0x000fce0000000000 */
[----:B0--3--:R-:W-:Y:S05]  /*dfb0*/  CALL.ABS.NOINC R2 ;  /* 0x0000000002007343 */ /* 0x009fea0003c00000 */
.L_x_2032:
[----:B------:R1:W5:Y:S02]  /*dfc0*/  LDG.E R0, desc[UR36][R32.64] ;  /* 0x0000002420007981 */ /* 0x000364000c1e1900 */
.L_x_2031:
[----:B------:R-:W-:Y:S05]  /*dfd0*/  BSYNC.RECONVERGENT B6 ;  /* 0x0000000000067941 */ /* 0x000fea0003800200 */
.L_x_2030:
[----:B------:R-:W2:Y:S01]  /*dfe0*/  LDCU.64 UR4, c[0x0][0x380] ;  /* 0x00007000ff0477ac */ /* 0x000ea20008000a00 */
[----:B-----5:R-:W-:-:S04]  /*dff0*/  FSET.BF.LE.FTZ.AND R0, R39, R0, PT ;  /* 0x000000002700720a */ /* 0x020fc80003813000 */
[----:B------:R-:W-:Y:S02]  /*e000*/  F2FP.BF16.F32.PACK_AB R0, RZ, R0 ;  /* 0x00000000ff00723e */ /* 0x000fe400000010ff */
[----:B--2---:R-:W-:-:S04]  /*e010*/  LEA R2, P0, R28, UR4, 0x1 ;  /* 0x000000041c027c11 */ /* 0x004fc8000f8008ff */
[----:B------:R-:W-:-:S05]  /*e020*/  LEA.HI.X R3, R28, UR5, R29, 0x1, P0 ;  /* 0x000000051c037c11 */ /* 0x000fca00080f0c1d */
[----:B------:R2:W-:Y:S04]  /*e030*/  STG.E.U16 desc[UR36][R2.64], R0 ;  /* 0x0000000002007986 */ /* 0x0005e8000c101524 */
.L_x_10046:
[----:B------:R-:W3:Y:S02]  /*e040*/  LDCU.64 UR4, c[0x0][0x458] ;  /* 0x00008b00ff0477ac */ /* 0x000ee40008000a00 */
[----:B---3--:R-:W-:-:S04]  /*e050*/  LEA R28, P0, R26, UR4, 0x2 ;  /* 0x000000041a1c7c11 */ /* 0x008fc8000f8010ff */
[----:B------:R-:W-:-:S05]  /*e060*/  LEA.HI.X R29, R26, UR5, R27, 0x2, P0 ;  /* 0x000000051a1d7c11 */ /* 0x000fca00080f141b */
[----:B--2---:R-:W2:Y:S01]  /*e070*/  LDG.E R3, desc[UR36][R28.64] ;  /* 0x000000241c037981 */ /* 0x004ea2000c1e1900 */
        /* <DEDUP_REMOVED lines=20> */
.L_x_2035:
[----:B------:R2:W5:Y:S02]  /*e1c0*/  LDG.E R3, desc[UR36][R28.64] ;  /* 0x000000241c037981 */ /* 0x000564000c1e1900 */
.L_x_2034:
[----:B------:R-:W-:Y:S05]  /*e1d0*/  BSYNC.RECONVERGENT B6 ;  /* 0x0000000000067941 */ /* 0x000fea0003800200 */
.L_x_2033:
[----:B------:R-:W3:Y:S01]  /*e1e0*/  LDCU.64 UR4, c[0x0][0x380] ;  /* 0x00007000ff0477ac */ /* 0x000ee20008000a00 */
[----:B-----5:R-:W-:-:S04]  /*e1f0*/  FSET.BF.LE.FTZ.AND R38, R38, R3, PT ;  /* 0x000000032626720a */ /* 0x020fc80003813000 */
[----:B------:R-:W-:Y:S02]  /*e200*/  F2FP.BF16.F32.PACK_AB R38, RZ, R38 ;  /* 0x00000026ff26723e */ /* 0x000fe400000010ff */
[----:B---3--:R-:W-:-:S04]  /*e210*/  LEA R2, P0, R22, UR4, 0x1 ;  /* 0x0000000416027c11 */ /* 0x008fc8000f8008ff */
[----:B------:R-:W-:-:S05]  /*e220*/  LEA.HI.X R3, R22, UR5, R23, 0x1, P0 ;  /* 0x0000000516037c11 */ /* 0x000fca00080f0c17 */
[----:B------:R3:W-:Y:S04]  /*e230*/  STG.E.U16 desc[UR36][R2.64], R38 ;  /* 0x0000002602007986 */ /* 0x0007e8000c101524 */
.L_x_10045:
[----:B------:R-:W-:Y:S05]  /*e240*/  BSYNC.RELIABLE B8 ;  /* 0x0000000000087941 */ /* 0x000fea0003800100 */
.L_x_2022:
        /* <DEDUP_REMOVED lines=24> */
.L_x_2038:
[----:B------:R4:W5:Y:S02]  /*e3d0*/  LDG.E R0, desc[UR36][R22.64] ;  /* 0x0000002416007981 */ /* 0x000964000c1e1900 */
.L_x_2037:
[----:B------:R-:W-:Y:S05]  /*e3e0*/  BSYNC.RECONVERGENT B6 ;  /* 0x0000000000067941 */ /* 0x000fea0003800200 */
.L_x_2036:
[----:B------:R-:W3:Y:S01]  /*e3f0*/  LDCU.64 UR4, c[0x0][0x380] ;  /* 0x00007000ff0477ac */ /* 0x000ee20008000a00 */
[----:B-----5:R-:W-:-:S04]  /*e400*/  FSET.BF.LE.FTZ.AND R35, R35, R0, PT ;  /* 0x000000002323720a */ /* 0x020fc80003813000 */
[----:B------:R-:W-:Y:S02]  /*e410*/  F2FP.BF16.F32.PACK_AB R35, RZ, R35 ;  /* 0x00000023ff23723e */ /* 0x000fe400000010ff */
[----:B---3--:R-:W-:-:S04]  /*e420*/  LEA R2, P0, R16, UR4, 0x1 ;  /* 0x0000000410027c11 */ /* 0x008fc8000f8008ff */
[----:B------:R-:W-:-:S05]  /*e430*/  LEA.HI.X R3, R16, UR5, R17, 0x1, P0 ;  /* 0x0000000510037c11 */ /* 0x000fca00080f0c11 */
[----:B------:R3:W-:Y:S01]  /*e440*/  STG.E.U16 desc[UR36][R2.64], R35 ;  /* 0x0000002302007986 */ /* 0x0007e2000c101524 */
[----:B------:R-:W-:Y:S05]  /*e450*/  BRA `(.L_x_2026) ;  /* 0x0000000000047947 */ /* 0x000fea0003800000 */
.L_x_10047:
[----:B------:R-:W-:Y:S05]  /*e460*/  BREAK.RELIABLE B8 ;  /* 0x0000000000087942 */ /* 0x000fea0003800100 */
.L_x_2026:
[----:B------:R-:W-:Y:S05]  /*e470*/  BSYNC.RECONVERGENT B9 ;  /* 0x0000000000097941 */ /* 0x000fea0003800200 */
.L_x_2021:
[----:B------:R-:W5:Y:S01]  /*e480*/  LDCU UR4, c[0x0][0x360] ;  /* 0x00006c00ff0477ac */ /* 0x000f620008000800 */
[----:B---3--:R-:W5:Y:S01]  /*e490*/  LDC R3, c[0x0][0x370] ;  /* 0x0000dc00ff037b82 */ /* 0x008f620000000800 */
[----:B------:R-:W3:Y:S01]  /*e4a0*/  LDCU UR5, c[0x0][0x530] ;  /* 0x0000a600ff0577ac */ /* 0x000ee20008000800 */
[----:B-----5:R-:W-:-:S05]  /*e4b0*/  IMAD R3, R3, UR4, RZ ;  /* 0x0000000403037c24 */ /* 0x020fca000f8e02ff */
[----:B------:R-:W-:-:S04]  /*e4c0*/  LEA R34, R3, R34, 0x2 ;  /* 0x0000002203227211 */ /* 0x000fc800078e10ff */
[----:B---3--:R-:W-:-:S13]  /*e4d0*/  ISETP.GE.U32.AND P0, PT, R34, UR5, PT ;  /* 0x0000000522007c0c */ /* 0x008fda000bf06070 */
[----:B------:R-:W-:Y:S05]  /*e4e0*/  @!P0 BRA `(.L_x_2039) ;  /* 0xffffff1800f88947 */ /* 0x000fea000383ffff */
[----:B------:R-:W-:Y:S05]  /*e4f0*/  EXIT ;  /* 0x000000000000794d */ /* 0x000fea0003800000 */
.L_x_2040:
        /* <DEDUP_REMOVED lines=16> */
.L_x_10571:


//--------------------- .text._ZN2at4cuda57_GLOBAL__N__cd6b329d_24_DistributionBernoulli_cu_7537a20d21kernelPointwiseApply2IZNS_6native9templates4cuda28bernoulli_tensor_cuda_kernelIN3c108BFloat16EfEEvRKNS_10TensorBaseESB_NS_15PhiloxCudaStateEEUliRS8_SD_SD_SD_RKfSF_SF_SF_E_S8_SE_jLin1ELi2ELi4ELi512ELi2EEEvNS0_6detail10TensorInfoIT0_T2_EENSI_IT1_SK_EESK_T_ --------------------------
	.section	.text._ZN2at4cuda57_GLOBAL__N__cd6b329d_24_DistributionBernoulli_cu_7537a20d21kernelPointwiseApply2IZNS_6native9templates4cuda28bernoulli_tensor_cuda_kernelIN3c108BFloat16EfEEvRKNS_10TensorBaseESB_NS_15PhiloxCudaStateEEUliRS8_SD_SD_SD_RKfSF_SF_SF_E_S8_SE_jLin1ELi2ELi4ELi512ELi2EEEvNS0_6detail10TensorInfoIT0_T2_EENSI_IT1_SK_EESK_T_,"ax",@progbits
	.align	128
.text._ZN2at4cuda57_GLOBAL__N__cd6b329d_24_DistributionBernoulli_cu_7537a20d21kernelPointwiseApply2IZNS_6native9templates4cuda28bernoulli_tensor_cuda_kernelIN3c108BFloat16EfEEvRKNS_10TensorBaseESB_NS_15PhiloxCudaStateEEUliRS8_SD_SD_SD_RKfSF_SF_SF_E_S8_SE_jLin1ELi2ELi4ELi512ELi2EEEvNS0_6detail10TensorInfoIT0_T2_EENSI_IT1_SK_EESK_T_:
        .type           _ZN2at4cuda57_GLOBAL__N__cd6b329d_24_DistributionBernoulli_cu_7537a20d21kernelPointwiseApply2IZNS_6native9templates4cuda28bernoulli_tensor_cuda_kernelIN3c108BFloat16EfEEvRKNS_10TensorBaseESB_NS_15PhiloxCudaStateEEUliRS8_SD_SD_SD_RKfSF_SF_SF_E_S8_SE_jLin1ELi2ELi4ELi512ELi2EEEvNS0_6detail10TensorInfoIT0_T2_EENSI_IT1_SK_EESK_T_,@function
        .size           _ZN2at4cuda57_GLOBAL__N__cd6b329d_24_DistributionBernoulli_cu_7537a20d21kernelPointwiseApply2IZNS_6native9templates4cuda28bernoulli_tensor_cuda_kernelIN3c108BFloat16EfEEvRKNS_10TensorBaseESB_NS_15PhiloxCudaStateEEUliRS8_SD_SD_SD_RKfSF_SF_SF_E_S8_SE_jLin1ELi2ELi4ELi512ELi2EEEvNS0_6detail10TensorInfoIT0_T2_EENSI_IT1_SK_EESK_T_,(.L_x_10572 - _ZN2at4cuda57_GLOBAL__N__cd6b329d_24_DistributionBernoulli_cu_7537a20d21kernelPointwiseApply2IZNS_6native9templates4cuda28bernoulli_tensor_cuda_kernelIN3c108BFloat16EfEEvRKNS_10TensorBaseESB_NS_15PhiloxCudaStateEEUliRS8_SD_SD_SD_RKfSF_SF_SF_E_S8_SE_jLin1ELi2ELi4ELi512ELi2EEEvNS0_6detail10TensorInfoIT0_T2_EENSI_IT1_SK_EESK_T_)
        .other          _ZN2at4cuda57_GLOBAL__N__cd6b329d_24_DistributionBernoulli_cu_7537a20d21kernelPointwiseApply2IZNS_6native9templates4cuda28bernoulli_tensor_cuda_kernelIN3c108BFloat16EfEEvRKNS_10TensorBaseESB_NS_15PhiloxCudaStateEEUliRS8_SD_SD_SD_RKfSF_SF_SF_E_S8_SE_jLin1ELi2ELi4ELi512ELi2EEEvNS0_6detail10TensorInfoIT0_T2_EENSI_IT1_SK_EESK_T_,@"STO_CUDA_ENTRY STV_DEFAULT"
_ZN2at4cuda57_GLOBAL__N__cd6b329d_24_DistributionBernoulli_cu_7537a20d21kernelPointwiseApply2IZNS_6native9templates4cuda28bernoulli_tensor_cuda_kernelIN3c108BFloat16EfEEvRKNS_10TensorBaseESB_NS_15PhiloxCudaStateEEUliRS8_SD_SD_SD_RKfSF_SF_SF_E_S8_SE_jLin1ELi2ELi4ELi512ELi2EEEvNS0_6detail10TensorInfoIT0_T2_EENSI_IT1_SK_EESK_T_:
        /* <DEDUP_REMOVED lines=13> */
.L_x_2090:
        /* <DEDUP_REMOVED lines=8> */
[C---:B------:R-:W-:Y:S01]  /*0150*/  IADD3 R5, PT, PT, R20.reuse, 0x3, RZ ;  /* 0x0000000314057810 */ /* 0x040fe20007ffe0ff */
        /* <DEDUP_REMOVED lines=8> */
[----:B-1----:R-:W-:Y:S06]  /*01e0*/  @!P0 BRA `(.L_x_2042) ;  /* 0x0000001800dc8947 */ /* 0x002fec0003800000 */
        /* <DEDUP_REMOVED lines=16> */
.L_x_2046:
        /* <DEDUP_REMOVED lines=205> */
.L_x_2045:
[----:B------:R-:W-:-:S07]  /*0fc0*/  VIADD R8, R8, 0x4 ;  /* 0x0000000408087836 */ /* 0x000fce0000000000 */
.L_x_2044:
        /* <DEDUP_REMOVED lines=106> */
.L_x_2047:
        /* <DEDUP_REMOVED lines=55> */
.L_x_2048:
        /* <DEDUP_REMOVED lines=27> */
.L_x_2043:
        /* <DEDUP_REMOVED lines=29> */
.L_x_2042:
[----:B-1----:R-:W-:Y:S05]  /*1d60*/  BSYNC.RECONVERGENT B0 ;  /* 0x0000000000007941 */ /* 0x002fea0003800200 */
.L_x_2041:
        /* <DEDUP_REMOVED lines=23> */
.L_x_2053:
        /* <DEDUP_REMOVED lines=205> */
.L_x_2052:
        /* <DEDUP_REMOVED lines=105> */
.L_x_2054:
        /* <DEDUP_REMOVED lines=55> */
.L_x_2055:
        /* <DEDUP_REMOVED lines=27> */
.L_x_2051:
        /* <DEDUP_REMOVED lines=29> */
.L_x_2050:
[----:B------:R-:W-:Y:S05]  /*3930*/  BSYNC.RECONVERGENT B0 ;  /* 0x0000000000007941 */ /* 0x000fea0003800200 */
.L_x_2049:
        /* <DEDUP_REMOVED lines=22> */
.L_x_2060:
        /* <DEDUP_REMOVED lines=205> */
.L_x_2059:
        /* <DEDUP_REMOVED lines=106> */
.L_x_2061:
        /* <DEDUP_REMOVED lines=55> */
.L_x_2062:
        /* <DEDUP_REMOVED lines=27> */
.L_x_2058:
        /* <DEDUP_REMOVED lines=29> */
.L_x_2057:
[----:B------:R-:W-:Y:S05]  /*5500*/  BSYNC.RECONVERGENT B0 ;  /* 0x0000000000007941 */ /* 0x000fea0003800200 */
.L_x_2056:
        /* <DEDUP_REMOVED lines=22> */
.L_x_2067:
        /* <DEDUP_REMOVED lines=205> */
.L_x_2066:
        /* <DEDUP_REMOVED lines=105> */
.L_x_2068:
        /* <DEDUP_REMOVED lines=55> */
.L_x_2069:
        /* <DEDUP_REMOVED lines=27> */
.L_x_2065:
        /* <DEDUP_REMOVED lines=29> */
.L_x_2064:
[----:B------:R-:W-:Y:S05]  /*70c0*/  BSYNC.RECONVERGENT B0 ;  /* 0x0000000000007941 */ /* 0x000fea0003800200 */
.L_x_2063:
        /* <DEDUP_REMOVED lines=125> */
.L_x_2070:
        /* <DEDUP_REMOVED lines=8> */
.L_x_2071:
        /* <DEDUP_REMOVED lines=19> */
.L_x_10048:
[----:B------:R-:W-:Y:S05]  /*7a50*/  BRX R2 -0x7a60                                                                                                                                                                                                                                                                                                                                                                                                                                                                               (*"BRANCH_TARGETS .L_x_10049,.L_x_10050,.L_x_10051"*) ;  /* 0xffffff8402687949 */ /* 0x000fea000383ffff */
.L_x_2074:
        /* <DEDUP_REMOVED lines=31> */
.L_x_2080:
[----:B------:R0:W5:Y:S02]  /*7c50*/  LDG.E R0, desc[UR36][R16.64] ;  /* 0x0000002410007981 */ /* 0x000164000c1e1900 */
.L_x_2079:
[----:B------:R-:W-:Y:S05]  /*7c60*/  BSYNC.RECONVERGENT B6 ;  /* 0x0000000000067941 */ /* 0x000fea0003800200 */
.L_x_2078:
[----:B------:R-:W1:Y:S01]  /*7c70*/  LDCU.64 UR4, c[0x0][0x380] ;  /* 0x00007000ff0477ac */ /* 0x000e620008000a00 */
[----:B-----5:R-:W-:-:S04]  /*7c80*/  FSET.BF.LE.FTZ.AND R0, R41, R0, PT ;  /* 0x000000002900720a */ /* 0x020fc80003813000 */
[----:B------:R-:W-:Y:S02]  /*7c90*/  F2FP.BF16.F32.PACK_AB R0, RZ, R0 ;  /* 0x00000000ff00723e */ /* 0x000fe400000010ff */
[----:B-1----:R-:W-:-:S04]  /*7ca0*/  LEA R2, P0, R18, UR4, 0x1 ;  /* 0x0000000412027c11 */ /* 0x002fc8000f8008ff */
[----:B------:R-:W-:-:S05]  /*7cb0*/  LEA.HI.X R3, R18, UR5, R19, 0x1, P0 ;  /* 0x0000000512037c11 */ /* 0x000fca00080f0c13 */
[----:B------:R1:W-:Y:S04]  /*7cc0*/  STG.E.U16 desc[UR36][R2.64], R0 ;  /* 0x0000000002007986 */ /* 0x0003e8000c101524 */
.L_x_2076:
[----:B------:R-:W-:Y:S05]  /*7cd0*/  BSYNC.RELIABLE B7 ;  /* 0x0000000000077941 */ /* 0x000fea0003800100 */
.L_x_2075:
        /* <DEDUP_REMOVED lines=24> */
.L_x_2083:
[----:B------:R0:W5:Y:S02]  /*7e60*/  LDG.E R0, desc[UR36][R16.64] ;  /* 0x0000002410007981 */ /* 0x000164000c1e1900 */
.L_x_2082:
[----:B------:R-:W-:Y:S05]  /*7e70*/  BSYNC.RECONVERGENT B6 ;  /* 0x0000000000067941 */ /* 0x000fea0003800200 */
.L_x_2081:
[----:B------:R-:W1:Y:S01]  /*7e80*/  LDCU.64 UR4, c[0x0][0x380] ;  /* 0x00007000ff0477ac */ /* 0x000e620008000a00 */
[----:B-----5:R-:W-:-:S04]  /*7e90*/  FSET.BF.LE.FTZ.AND R39, R39, R0, PT ;  /* 0x000000002727720a */ /* 0x020fc80003813000 */
[----:B------:R-:W-:Y:S02]  /*7ea0*/  F2FP.BF16.F32.PACK_AB R39, RZ, R39 ;  /* 0x00000027ff27723e */ /* 0x000fe400000010ff */
[----:B-1----:R-:W-:-:S04]  /*7eb0*/  LEA R2, P0, R24, UR4, 0x1 ;  /* 0x0000000418027c11 */ /* 0x002fc8000f8008ff */
[----:B------:R-:W-:-:S05]  /*7ec0*/  LEA.HI.X R3, R24, UR5, R25, 0x1, P0 ;  /* 0x0000000518037c11 */ /* 0x000fca00080f0c19 */
[----:B------:R1:W-:Y:S04]  /*7ed0*/  STG.E.U16 desc[UR36][R2.64], R39 ;  /* 0x0000002702007986 */ /* 0x0003e8000c101524 */
.L_x_10050:
        /* <DEDUP_REMOVED lines=24> */
.L_x_2086:
[----:B------:R0:W5:Y:S02]  /*8060*/  LDG.E R3, desc[UR36][R16.64] ;  /* 0x0000002410037981 */ /* 0x000164000c1e1900 */
.L_x_2085:
[----:B------:R-:W-:Y:S05]  /*8070*/  BSYNC.RECONVERGENT B6 ;  /* 0x0000000000067941 */ /* 0x000fea0003800200 */
.L_x_2084:
[----:B------:R-:W1:Y:S01]  /*8080*/  LDCU.64 UR4, c[0x0][0x380] ;  /* 0x00007000ff0477ac */ /* 0x000e620008000a00 */
[----:B-----5:R-:W-:-:S04]  /*8090*/  FSET.BF.LE.FTZ.AND R38, R38, R3, PT ;  /* 0x000000032626720a */ /* 0x020fc80003813000 */
[----:B------:R-:W-:Y:S02]  /*80a0*/  F2FP.BF16.F32.PACK_AB R38, RZ, R38 ;  /* 0x00000026ff26723e */ /* 0x000fe400000010ff */
[----:B-1----:R-:W-:-:S04]  /*80b0*/  LEA R2, P0, R28, UR4, 0x1 ;  /* 0x000000041c027c11 */ /* 0x002fc8000f8008ff */
[----:B------:R-:W-:-:S05]  /*80c0*/  LEA.HI.X R3, R28, UR5, R29, 0x1, P0 ;  /* 0x000000051c037c11 */ /* 0x000fca00080f0c1d */
[----:B------:R1:W-:Y:S04]  /*80d0*/  STG.E.U16 desc[UR36][R2.64], R38 ;  /* 0x0000002602007986 */ /* 0x0003e8000c101524 */
.L_x_10049:
[----:B------:R-:W-:Y:S05]  /*80e0*/  BSYNC.RELIABLE B8 ;  /* 0x0000000000087941 */ /* 0x000fea0003800100 */
.L_x_2073:
        /* <DEDUP_REMOVED lines=24> */
.L_x_2089:
[----:B------:R0:W5:Y:S02]  /*8270*/  LDG.E R3, desc[UR36][R16.64] ;  /* 0x0000002410037981 */ /* 0x000164000c1e1900 */
.L_x_2088:
[----:B------:R-:W-:Y:S05]  /*8280*/  BSYNC.RECONVERGENT B6 ;  /* 0x0000000000067941 */ /* 0x000fea0003800200 */
.L_x_2087:
[----:B------:R-:W1:Y:S01]  /*8290*/  LDCU.64 UR4, c[0x0][0x380] ;  /* 0x00007000ff0477ac */ /* 0x000e620008000a00 */
[----:B-----5:R-:W-:-:S04]  /*82a0*/  FSET.BF.LE.FTZ.AND R36, R36, R3, PT ;  /* 0x000000032424720a */ /* 0x020fc80003813000 */
[----:B------:R-:W-:Y:S02]  /*82b0*/  F2FP.BF16.F32.PACK_AB R36, RZ, R36 ;  /* 0x00000024ff24723e */ /* 0x000fe400000010ff */
[----:B-1----:R-:W-:-:S04]  /*82c0*/  LEA R2, P0, R32, UR4, 0x1 ;  /* 0x0000000420027c11 */ /* 0x002fc8000f8008ff */
[----:B------:R-:W-:-:S05]  /*82d0*/  LEA.HI.X R3, R32, UR5, R33, 0x1, P0 ;  /* 0x0000000520037c11 */ /* 0x000fca00080f0c21 */
[----:B------:R1:W-:Y:S01]  /*82e0*/  STG.E.U16 desc[UR36][R2.64], R36 ;  /* 0x0000002402007986 */ /* 0x0003e2000c101524 */
[----:B------:R-:W-:Y:S05]  /*82f0*/  BRA `(.L_x_2077) ;  /* 0x0000000000047947 */ /* 0x000fea0003800000 */
.L_x_10051:
[----:B------:R-:W-:Y:S05]  /*8300*/  BREAK.RELIABLE B8 ;  /* 0x0000000000087942 */ /* 0x000fea0003800100 */
.L_x_2077:
[----:B------:R-:W-:Y:S05]  /*8310*/  BSYNC.RECONVERGENT B9 ;  /* 0x0000000000097941 */ /* 0x000fea0003800200 */
.L_x_2072:
        /* <DEDUP_REMOVED lines=8> */
.L_x_2091:
        /* <DEDUP_REMOVED lines=14> */
.L_x_10572:


//--------------------- .text._ZN2at4cuda57_GLOBAL__N__cd6b329d_24_DistributionBernoulli_cu_7537a20d21kernelPointwiseApply2IZNS_6native9templates4cuda28bernoulli_tensor_cuda_kernelIN3c108BFloat16EfEEvRKNS_10TensorBaseESB_NS_15PhiloxCudaStateEEUliRS8_SD_SD_SD_RKfSF_SF_SF_E_S8_SE_jLin1ELi1ELi4ELi512ELi2EEEvNS0_6detail10TensorInfoIT0_T2_EENSI_IT1_SK_EESK_T_ --------------------------
	.section	.text._ZN2at4cuda57_GLOBAL__N__cd6b329d_24_DistributionBernoulli_cu_7537a20d21kernelPointwiseApply2IZNS_6native9templates4cuda28bernoulli_tensor_cuda_kernelIN3c108BFloat16EfEEvRKNS_10TensorBaseESB_NS_15PhiloxCudaStateEEUliRS8_SD_SD_SD_RKfSF_SF_SF_E_S8_SE_jLin1ELi1ELi4ELi512ELi2EEEvNS0_6detail10TensorInfoIT0_T2_EENSI_IT1_SK_EESK_T_,"ax",@progbits
	.align	128
.text._ZN2at4cuda57_GLOBAL__N__cd6b329d_24_DistributionBernoulli_cu_7537a20d21kernelPointwiseApply2IZNS_6native9templates4cuda28bernoulli_tensor_cuda_kernelIN3c108BFloat16EfEEvRKNS_10TensorBaseESB_NS_15PhiloxCudaStateEEUliRS8_SD_SD_SD_RKfSF_SF_SF_E_S8_SE_jLin1ELi1ELi4ELi512ELi2EEEvNS0_6detail10TensorInfoIT0_T2_EENSI_IT1_SK_EESK_T_:
        .type           _ZN2at4cuda57_GLOBAL__N__cd6b329d_24_DistributionBernoulli_cu_7537a20d21kernelPointwiseApply2IZNS_6native9templates4cuda28bernoulli_tensor_cuda_kernelIN3c108BFloat16EfEEvRKNS_10TensorBaseESB_NS_15PhiloxCudaStateEEUliRS8_SD_SD_SD_RKfSF_SF_SF_E_S8_SE_jLin1ELi1ELi4ELi512ELi2EEEvNS0_6detail10TensorInfoIT0_T2_EENSI_IT1_SK_EESK_T_,@function
        .size           _ZN2at4cuda57_GLOBAL__N__cd6b329d_24_DistributionBernoulli_cu_7537a20d21kernelPointwiseApply2IZNS_6native9templates4cuda28bernoulli_tensor_cuda_kernelIN3c108BFloat16EfEEvRKNS_10TensorBaseESB_NS_15PhiloxCudaStateEEUliRS8_SD_SD_SD_RKfSF_SF_SF_E_S8_SE_jLin1ELi1ELi4ELi512ELi2EEEvNS0_6detail10TensorInfoIT0_T2_EENSI_IT1_SK_EESK_T_,(.L_x_10573 - _ZN2at4cuda57_GLOBAL__N__cd6b329d_24_DistributionBernoulli_cu_7537a20d21kernelPointwiseApply2IZNS_6native9templates4cuda28bernoulli_tensor_cuda_kernelIN3c108BFloat16EfEEvRKNS_10TensorBaseESB_NS_15PhiloxCudaStateEEUliRS8_SD_SD_SD_RKfSF_SF_SF_E_S8_SE_jLin1ELi1ELi4ELi512ELi2EEEvNS0_6detail10TensorInfoIT0_T2_EENSI_IT1_SK_EESK_T_)
        .other          _ZN2at4cuda57_GLOBAL__N__cd6b329d_24_DistributionBernoulli_cu_7537a20d21kernelPointwiseApply2IZNS_6native9templates4cuda28bernoulli_tensor_cuda_kernelIN3c108BFloat16EfEEvRKNS_10TensorBaseESB_NS_15PhiloxCudaStateEEUliRS8_SD_SD_SD_RKfSF_SF_SF_E_S8_SE_jLin1ELi1ELi4ELi512ELi2EEEvNS0_6detail10TensorInfoIT0_T2_EENSI_IT1_SK_EESK_T_,@"STO_CUDA_ENTRY STV_DEFAULT"
_ZN2at4cuda57_GLOBAL__N__cd6b329d_24_DistributionBernoulli_cu_7537a20d21kernelPointwiseApply2IZNS_6native9templates4cuda28bernoulli_tensor_cuda_kernelIN3c108BFloat16EfEEvRKNS_10TensorBaseESB_NS_15PhiloxCudaStateEEUliRS8_SD_SD_SD_RKfSF_SF_SF_E_S8_SE_jLin1ELi1ELi4ELi512ELi2EEEvNS0_6detail10TensorInfoIT0_T2_EENSI_IT1_SK_EESK_T_:
        /* <DEDUP_REMOVED lines=24> */
.L_x_2141:
        /* <DEDUP_REMOVED lines=26> */
.L_x_2097:
        /* <DEDUP_REMOVED lines=205> */
.L_x_2096:
[----:B------:R-:W-:-:S07]  /*0ff0*/  VIADD R4, R4, 0x4 ;  /* 0x0000000404047836 */ /* 0x000fce0000000000 */
.L_x_2095:
        /* <DEDUP_REMOVED lines=106> */
.L_x_2098:
        /* <DEDUP_REMOVED lines=55> */
.L_x_2099:
        /* <DEDUP_REMOVED lines=27> */
.L_x_2094:
[----:B------:R-:W0:Y:S02]  /*1bc0*/  LDCU UR4, c[0x0][0x3ec] ;  /* 0x00007d80ff0477ac */ /* 0x000e240008000800 */
[----:B0-----:R-:W-:Y:S02]  /*1bd0*/  IMAD R28, R10, UR4, R29 ;  /* 0x000000040a1c7c24 */ /* 0x001fe4000f8e021d */
[----:B------:R-:W-:-:S07]  /*1be0*/  IMAD.MOV.U32 R29, RZ, RZ, RZ ;  /* 0x000000ffff1d7224 */ /* 0x000fce00078e00ff */
.L_x_2093:
[----:B------:R-:W-:Y:S05]  /*1bf0*/  BSYNC.RECONVERGENT B0 ;  /* 0x0000000000007941 */ /* 0x000fea0003800200 */
.L_x_2092:
        /* <DEDUP_REMOVED lines=17> */
.L_x_2104:
        /* <DEDUP_REMOVED lines=205> */
.L_x_2103:
        /* <DEDUP_REMOVED lines=106> */
.L_x_2105:
        /* <DEDUP_REMOVED lines=55> */
.L_x_2106:
        /* <DEDUP_REMOVED lines=27> */
.L_x_2102:
[----:B------:R-:W0:Y:S02]  /*35a0*/  LDCU UR4, c[0x0][0x3ec] ;  /* 0x00007d80ff0477ac */ /* 0x000e240008000800 */
[----:B0-----:R-:W-:Y:S02]  /*35b0*/  IMAD R18, R19, UR4, R18 ;  /* 0x0000000413127c24 */ /* 0x001fe4000f8e0212 */
[----:B------:R-:W-:-:S07]  /*35c0*/  HFMA2 R19, -RZ, RZ, 0, 0 ;  /* 0x00000000ff137431 */ /* 0x000fce00000001ff */
.L_x_2101:
[----:B------:R-:W-:Y:S05]  /*35d0*/  BSYNC.RECONVERGENT B0 ;  /* 0x0000000000007941 */ /* 0x000fea0003800200 */
.L_x_2100:
        /* <DEDUP_REMOVED lines=18> */
.L_x_2111:
        /* <DEDUP_REMOVED lines=205> */
.L_x_2110:
        /* <DEDUP_REMOVED lines=106> */
.L_x_2112:
        /* <DEDUP_REMOVED lines=55> */
.L_x_2113:
        /* <DEDUP_REMOVED lines=27> */
.L_x_2109:
[----:B------:R-:W0:Y:S02]  /*4f90*/  LDCU UR4, c[0x0][0x3ec] ;  /* 0x00007d80ff0477ac */ /* 0x000e240008000800 */
[----:B0-----:R-:W-:Y:S02]  /*4fa0*/  IMAD R22, R23, UR4, R22 ;  /* 0x0000000417167c24 */ /* 0x001fe4000f8e0216 */
[----:B------:R-:W-:-:S07]  /*4fb0*/  IMAD.MOV.U32 R23, RZ, RZ, RZ ;  /* 0x000000ffff177224 */ /* 0x000fce00078e00ff */
.L_x_2108:
[----:B------:R-:W-:Y:S05]  /*4fc0*/  BSYNC.RECONVERGENT B0 ;  /* 0x0000000000007941 */ /* 0x000fea0003800200 */
.L_x_2107:
        /* <DEDUP_REMOVED lines=17> */
.L_x_2118:
        /* <DEDUP_REMOVED lines=205> */
.L_x_2117:
        /* <DEDUP_REMOVED lines=106> */
.L_x_2119:
        /* <DEDUP_REMOVED lines=55> */
.L_x_2120:
        /* <DEDUP_REMOVED lines=27> */
.L_x_2116:
[----:B------:R-:W0:Y:S02]  /*6970*/  LDCU UR4, c[0x0][0x3ec] ;  /* 0x00007d80ff0477ac */ /* 0x000e240008000800 */
[----:B0-----:R-:W-:Y:S01]  /*6980*/  IMAD R24, R25, UR4, R24 ;  /* 0x0000000419187c24 */ /* 0x001fe2000f8e0218 */
[----:B------:R-:W-:-:S07]  /*6990*/  MOV R25, RZ ;  /* 0x000000ff00197202 */ /* 0x000fce0000000f00 */
.L_x_2115:
[----:B------:R-:W-:Y:S05]  /*69a0*/  BSYNC.RECONVERGENT B0 ;  /* 0x0000000000007941 */ /* 0x000fea0003800200 */
.L_x_2114:
        /* <DEDUP_REMOVED lines=130> */
.L_x_2121:
        /* <DEDUP_REMOVED lines=8> */
.L_x_2122:
        /* <DEDUP_REMOVED lines=19> */
.L_x_10052:
[----:B------:R-:W-:Y:S05]  /*7380*/  BRX R2 -0x7390                                                                                                                                                                                                                                                                                                                                                                                                                                                                               (*"BRANCH_TARGETS .L_x_10053,.L_x_10054,.L_x_10055"*) ;  /* 0xffffff8c021c7949 */ /* 0x000fea000383ffff */
.L_x_2125:
        /* <DEDUP_REMOVED lines=31> */
.L_x_2131:
[----:B------:R0:W5:Y:S02]  /*7580*/  LDG.E R0, desc[UR36][R26.64] ;  /* 0x000000241a007981 */ /* 0x000164000c1e1900 */
.L_x_2130:
[----:B------:R-:W-:Y:S05]  /*7590*/  BSYNC.RECONVERGENT B6 ;  /* 0x0000000000067941 */ /* 0x000fea0003800200 */
.L_x_2129:
[----:B------:R-:W1:Y:S01]  /*75a0*/  LDCU.64 UR4, c[0x0][0x380] ;  /* 0x00007000ff0477ac */ /* 0x000e620008000a00 */
[----:B-----5:R-:W-:-:S04]  /*75b0*/  FSET.BF.LE.FTZ.AND R0, R37, R0, PT ;  /* 0x000000002500720a */ /* 0x020fc80003813000 */
[----:B------:R-:W-:Y:S02]  /*75c0*/  F2FP.BF16.F32.PACK_AB R0, RZ, R0 ;  /* 0x00000000ff00723e */ /* 0x000fe400000010ff */
[----:B-1----:R-:W-:-:S04]  /*75d0*/  LEA R2, P0, R24, UR4, 0x1 ;  /* 0x0000000418027c11 */ /* 0x002fc8000f8008ff */
[----:B------:R-:W-:-:S05]  /*75e0*/  LEA.HI.X R3, R24, UR5, R25, 0x1, P0 ;  /* 0x0000000518037c11 */ /* 0x000fca00080f0c19 */
[----:B------:R1:W-:Y:S04]  /*75f0*/  STG.E.U16 desc[UR36][R2.64], R0 ;  /* 0x0000000002007986 */ /* 0x0003e8000c101524 */
.L_x_2127:
[----:B------:R-:W-:Y:S05]  /*7600*/  BSYNC.RELIABLE B7 ;  /* 0x0000000000077941 */ /* 0x000fea0003800100 */
.L_x_2126:
        /* <DEDUP_REMOVED lines=30> */
.L_x_2134:
[----:B------:R1:W5:Y:S02]  /*77f0*/  LDG.E R0, desc[UR36][R24.64] ;  /* 0x0000002418007981 */ /* 0x000364000c1e1900 */
.L_x_2133:
[----:B------:R-:W-:Y:S05]  /*7800*/  BSYNC.RECONVERGENT B6 ;  /* 0x0000000000067941 */ /* 0x000fea0003800200 */
.L_x_2132:
[----:B------:R-:W2:Y:S01]  /*7810*/  LDCU.64 UR4, c[0x0][0x380] ;  /* 0x00007000ff0477ac */ /* 0x000ea20008000a00 */
[----:B-----5:R-:W-:-:S04]  /*7820*/  FSET.BF.LE.FTZ.AND R35, R35, R0, PT ;  /* 0x000000002323720a */ /* 0x020fc80003813000 */
[----:B------:R-:W-:Y:S02]  /*7830*/  F2FP.BF16.F32.PACK_AB R35, RZ, R35 ;  /* 0x00000023ff23723e */ /* 0x000fe400000010ff */
[----:B--2---:R-:W-:-:S04]  /*7840*/  LEA R2, P0, R22, UR4, 0x1 ;  /* 0x0000000416027c11 */ /* 0x004fc8000f8008ff */
[----:B------:R-:W-:-:S05]  /*7850*/  LEA.HI.X R3, R22, UR5, R23, 0x1, P0 ;  /* 0x0000000516037c11 */ /* 0x000fca00080f0c17 */
[----:B------:R2:W-:Y:S04]  /*7860*/  STG.E.U16 desc[UR36][R2.64], R35 ;  /* 0x0000002302007986 */ /* 0x0005e8000c101524 */
.L_x_10054:
        /* <DEDUP_REMOVED lines=29> */
.L_x_2137:
[----:B------:R2:W5:Y:S02]  /*7a40*/  LDG.E R3, desc[UR36][R22.64] ;  /* 0x0000002416037981 */ /* 0x000564000c1e1900 */
.L_x_2136:
[----:B------:R-:W-:Y:S05]  /*7a50*/  BSYNC.RECONVERGENT B6 ;  /* 0x0000000000067941 */ /* 0x000fea0003800200 */
.L_x_2135:
[----:B------:R-:W3:Y:S01]  /*7a60*/  LDCU.64 UR4, c[0x0][0x380] ;  /* 0x00007000ff0477ac */ /* 0x000ee20008000a00 */
[----:B-----5:R-:W-:-:S04]  /*7a70*/  FSET.BF.LE.FTZ.AND R34, R34, R3, PT ;  /* 0x000000032222720a */ /* 0x020fc80003813000 */
[----:B------:R-:W-:Y:S02]  /*7a80*/  F2FP.BF16.F32.PACK_AB R34, RZ, R34 ;  /* 0x00000022ff22723e */ /* 0x000fe400000010ff */
[----:B---3--:R-:W-:-:S04]  /*7a90*/  LEA R2, P0, R18, UR4, 0x1 ;  /* 0x0000000412027c11 */ /* 0x008fc8000f8008ff */
[----:B------:R-:W-:-:S05]  /*7aa0*/  LEA.HI.X R3, R18, UR5, R19, 0x1, P0 ;  /* 0x0000000512037c11 */ /* 0x000fca00080f0c13 */
[----:B------:R3:W-:Y:S04]  /*7ab0*/  STG.E.U16 desc[UR36][R2.64], R34 ;  /* 0x0000002202007986 */ /* 0x0007e8000c101524 */
.L_x_10053:
[----:B------:R-:W-:Y:S05]  /*7ac0*/  BSYNC.RELIABLE B8 ;  /* 0x0000000000087941 */ /* 0x000fea0003800100 */
.L_x_2124:
        /* <DEDUP_REMOVED lines=29> */
.L_x_2140:
[----:B------:R3:W5:Y:S02]  /*7ca0*/  LDG.E R0, desc[UR36][R18.64] ;  /* 0x0000002412007981 */ /* 0x000764000c1e1900 */
.L_x_2139:
[----:B------:R-:W-:Y:S05]  /*7cb0*/  BSYNC.RECONVERGENT B6 ;  /* 0x0000000000067941 */ /* 0x000fea0003800200 */
.L_x_2138:
[----:B------:R-:W4:Y:S01]  /*7cc0*/  LDCU.64 UR4, c[0x0][0x380] ;  /* 0x00007000ff0477ac */ /* 0x000f220008000a00 */
[----:B-----5:R-:W-:-:S04]  /*7cd0*/  FSET.BF.LE.FTZ.AND R33, R33, R0, PT ;  /* 0x000000002121720a */ /* 0x020fc80003813000 */
[----:B------:R-:W-:Y:S02]  /*7ce0*/  F2FP.BF16.F32.PACK_AB R33, RZ, R33 ;  /* 0x00000021ff21723e */ /* 0x000fe400000010ff */
[----:B----4-:R-:W-:-:S04]  /*7cf0*/  LEA R2, P0, R28, UR4, 0x1 ;  /* 0x000000041c027c11 */ /* 0x010fc8000f8008ff */
[----:B------:R-:W-:-:S05]  /*7d00*/  LEA.HI.X R3, R28, UR5, R29, 0x1, P0 ;  /* 0x000000051c037c11 */ /* 0x000fca00080f0c1d */
[----:B------:R4:W-:Y:S01]  /*7d10*/  STG.E.U16 desc[UR36][R2.64], R33 ;  /* 0x0000002102007986 */ /* 0x0009e2000c101524 */
[----:B------:R-:W-:Y:S05]  /*7d20*/  BRA `(.L_x_2128) ;  /* 0x0000000000047947 */ /* 0x000fea0003800000 */
.L_x_10055:
[----:B------:R-:W-:Y:S05]  /*7d30*/  BREAK.RELIABLE B8 ;  /* 0x0000000000087942 */ /* 0x000fea0003800100 */
.L_x_2128:
[----:B------:R-:W-:Y:S05]  /*7d40*/  BSYNC.RECONVERGENT B9 ;  /* 0x0000000000097941 */ /* 0x000fea0003800200 */
.L_x_2123:
[----:B------:R-:W5:Y:S01]  /*7d50*/  LDCU UR4, c[0x0][0x530] ;  /* 0x0000a600ff0477ac */ /* 0x000f620008000800 */
[----:B------:R-:W-:-:S04]  /*7d60*/  LEA R30, R31, R30, 0x2 ;  /* 0x0000001e1f1e7211 */ /* 0x000fc800078e10ff */
[----:B-----5:R-:W-:-:S13]  /*7d70*/  ISETP.GE.U32.AND P0, PT, R30, UR4, PT ;  /* 0x000000041e007c0c */ /* 0x020fda000bf06070 */
[----:B------:R-:W-:Y:S05]  /*7d80*/  @!P0 BRA `(.L_x_2141) ;  /* 0xffffff8000fc8947 */ /* 0x000fea000383ffff */
[----:B------:R-:W-:Y:S05]  /*7d90*/  EXIT ;  /* 0x000000000000794d */ /* 0x000fea0003800000 */
.L_x_2142:
        /* <DEDUP_REMOVED lines=14> */
.L_x_10573:


//--------------------- .text._ZN2at4cuda57_GLOBAL__N__cd6b329d_24_DistributionBernoulli_cu_7537a20d21kernelPointwiseApply2IZNS_6native9templates4cuda28bernoulli_tensor_cuda_kernelIN3c108BFloat16EfEEvRKNS_10TensorBaseESB_NS_15PhiloxCudaStateEEUliRS8_SD_SD_SD_RKfSF_SF_SF_E_S8_SE_jLi2ELin1ELi4ELi512ELi2EEEvNS0_6detail10TensorInfoIT0_T2_EENSI_IT1_SK_EESK_T_ --------------------------
	.section	.text._ZN2at4cuda57_GLOBAL__N__cd6b329d_24_DistributionBernoulli_cu_7537a20d21kernelPointwiseApply2IZNS_6native9templates4cuda28bernoulli_tensor_cuda_kernelIN3c108BFloat16EfEEvRKNS_10TensorBaseESB_NS_15PhiloxCudaStateEEUliRS8_SD_SD_SD_RKfSF_SF_SF_E_S8_SE_jLi2ELin1ELi4ELi512ELi2EEEvNS0_6detail10TensorInfoIT0_T2_EENSI_IT1_SK_EESK_T_,"ax",@progbits
	.align	128
.text._ZN2at4cuda57_GLOBAL__N__cd6b329d_24_DistributionBernoulli_cu_7537a20d21kernelPointwiseApply2IZNS_6native9templates4cuda28bernoulli_tensor_cuda_kernelIN3c108BFloat16EfEEvRKNS_10TensorBaseESB_NS_15PhiloxCudaStateEEUliRS8_SD_SD_SD_RKfSF_SF_SF_E_S8_SE_jLi2ELin1ELi4ELi512ELi2EEEvNS0_6detail10TensorInfoIT0_T2_EENSI_IT1_SK_EESK_T_:
        .type           _ZN2at4cuda57_GLOBAL__N__cd6b329d_24_DistributionBernoulli_cu_7537a20d21kernelPointwiseApply2IZNS_6native9templates4cuda28bernoulli_tensor_cuda_kernelIN3c108BFloat16EfEEvRKNS_10TensorBaseESB_NS_15PhiloxCudaStateEEUliRS8_SD_SD_SD_RKfSF_SF_SF_E_S8_SE_jLi2ELin1ELi4ELi512ELi2EEEvNS0_6detail10TensorInfoIT0_T2_EENSI_IT1_SK_EESK_T_,@function
        .size           _ZN2at4cuda57_GLOBAL__N__cd6b329d_24_DistributionBernoulli_cu_7537a20d21kernelPointwiseApply2IZNS_6native9templates4cuda28bernoulli_tensor_cuda_kernelIN3c108BFloat16EfEEvRKNS_10TensorBaseESB_NS_15PhiloxCudaStateEEUliRS8_SD_SD_SD_RKfSF_SF_SF_E_S8_SE_jLi2ELin1ELi4ELi512ELi2EEEvNS0_6detail10TensorInfoIT0_T2_EENSI_IT1_SK_EESK_T_,(.L_x_10574 - _ZN2at4cuda57_GLOBAL__N__cd6b329d_24_DistributionBernoulli_cu_7537a20d21kernelPointwiseApply2IZNS_6native9templates4cuda28bernoulli_tensor_cuda_kernelIN3c108BFloat16EfEEvRKNS_10TensorBaseESB_NS_15PhiloxCudaStateEEUliRS8_SD_SD_SD_RKfSF_SF_SF_E_S8_SE_jLi2ELin1ELi4ELi512ELi2EEEvNS0_6detail10TensorInfoIT0_T2_EENSI_IT1_SK_EESK_T_)
        .other          _ZN2at4cuda57_GLOBAL__N__cd6b329d_24_DistributionBernoulli_cu_7537a20d21kernelPointwiseApply2IZNS_6native9templates4cuda28bernoulli_tensor_cuda_kernelIN3c108BFloat16EfEEvRKNS_10TensorBaseESB_NS_15PhiloxCudaStateEEUliRS8_SD_SD_SD_RKfSF_SF_SF_E_S8_SE_jLi2ELin1ELi4ELi512ELi2EEEvNS0_6detail10TensorInfoIT0_T2_EENSI_IT1_SK_EESK_T_,@"STO_CUDA_ENTRY STV_DEFAULT"
_ZN2at4cuda57_GLOBAL__N__cd6b329d_24_DistributionBernoulli_cu_7537a20d21kernelPointwiseApply2IZNS_6native9templates4cuda28bernoulli_tensor_cuda_kernelIN3c108BFloat16EfEEvRKNS_10TensorBaseESB_NS_15PhiloxCudaStateEEUliRS8_SD_SD_SD_RKfSF_SF_SF_E_S8_SE_jLi2ELin1ELi4ELi512ELi2EEEvNS0_6detail10TensorInfoIT0_T2_EENSI_IT1_SK_EESK_T_:
        /* <DEDUP_REMOVED lines=13> */
.L_x_2192:
        /* <DEDUP_REMOVED lines=17> */
[----:B-1----:R-:W-:Y:S06]  /*01e0*/  @!P0 BRA `(.L_x_2144) ;  /* 0x0000001800ec8947 */ /* 0x002fec0003800000 */
        /* <DEDUP_REMOVED lines=16> */
.L_x_2148:
        /* <DEDUP_REMOVED lines=206> */
.L_x_2147:
[----:B------:R-:W-:-:S07]  /*0fd0*/  IADD3 R8, PT, PT, R8, 0x4, RZ ;  /* 0x0000000408087810 */ /* 0x000fce0007ffe0ff */
.L_x_2146:
        /* <DEDUP_REMOVED lines=107> */
.L_x_2149:
        /* <DEDUP_REMOVED lines=56> */
.L_x_2150:
        /* <DEDUP_REMOVED lines=28> */
.L_x_2145:
        /* <DEDUP_REMOVED lines=29> */
.L_x_2144:
[----:B-1----:R-:W-:Y:S05]  /*1da0*/  BSYNC.RECONVERGENT B0 ;  /* 0x0000000000007941 */ /* 0x002fea0003800200 */
.L_x_2143:
        /* <DEDUP_REMOVED lines=23> */
.L_x_2155:
        /* <DEDUP_REMOVED lines=206> */
.L_x_2154:
        /* <DEDUP_REMOVED lines=106> */
.L_x_2156:
        /* <DEDUP_REMOVED lines=56> */
.L_x_2157:
        /* <DEDUP_REMOVED lines=28> */
.L_x_2153:
        /* <DEDUP_REMOVED lines=29> */
.L_x_2152:
[----:B------:R-:W-:Y:S05]  /*39b0*/  BSYNC.RECONVERGENT B0 ;  /* 0x0000000000007941 */ /* 0x000fea0003800200 */
.L_x_2151:
        /* <DEDUP_REMOVED lines=22> */
.L_x_2162:
        /* <DEDUP_REMOVED lines=206> */
.L_x_2161:
        /* <DEDUP_REMOVED lines=107> */
.L_x_2163:
        /* <DEDUP_REMOVED lines=56> */
.L_x_2164:
        /* <DEDUP_REMOVED lines=28> */
.L_x_2160:
        /* <DEDUP_REMOVED lines=29> */
.L_x_2159:
[----:B------:R-:W-:Y:S05]  /*55c0*/  BSYNC.RECONVERGENT B0 ;  /* 0x0000000000007941 */ /* 0x000fea0003800200 */
.L_x_2158:
        /* <DEDUP_REMOVED lines=22> */
.L_x_2169:
        /* <DEDUP_REMOVED lines=206> */
.L_x_2168:
        /* <DEDUP_REMOVED lines=106> */
.L_x_2170:
        /* <DEDUP_REMOVED lines=56> */
.L_x_2171:
        /* <DEDUP_REMOVED lines=28> */
.L_x_2167:
        /* <DEDUP_REMOVED lines=29> */
.L_x_2166:
[----:B------:R-:W-:Y:S05]  /*71c0*/  BSYNC.RECONVERGENT B0 ;  /* 0x0000000000007941 */ /* 0x000fea0003800200 */
.L_x_2165:
        /* <DEDUP_REMOVED lines=125> */
.L_x_2172:
        /* <DEDUP_REMOVED lines=8> */
.L_x_2173:
        /* <DEDUP_REMOVED lines=19> */
.L_x_10056:
[----:B------:R-:W-:Y:S05]  /*7b50*/  BRX R2 -0x7b60                                                                                                                                                                                                                                                                                                                                                                                                                                                                               (*"BRANCH_TARGETS .L_x_10057,.L_x_10058,.L_x_10059"*) ;  /* 0xffffff8402287949 */ /* 0x000fea000383ffff */
.L_x_2176:
        /* <DEDUP_REMOVED lines=31> */
.L_x_2182:
[----:B------:R0:W5:Y:S02]  /*7d50*/  LDG.E R0, desc[UR36][R16.64] ;  /* 0x0000002410007981 */ /* 0x000164000c1e1900 */
.L_x_2181:
[----:B------:R-:W-:Y:S05]  /*7d60*/  BSYNC.RECONVERGENT B6 ;  /* 0x0000000000067941 */ /* 0x000fea0003800200 */
.L_x_2180:
[----:B------:R-:W1:Y:S01]  /*7d70*/  LDCU.64 UR4, c[0x0][0x380] ;  /* 0x00007000ff0477ac */ /* 0x000e620008000a00 */
[----:B-----5:R-:W-:-:S04]  /*7d80*/  FSET.BF.LE.FTZ.AND R0, R41, R0, PT ;  /* 0x000000002900720a */ /* 0x020fc80003813000 */
[----:B------:R-:W-:Y:S02]  /*7d90*/  F2FP.BF16.F32.PACK_AB R0, RZ, R0 ;  /* 0x00000000ff00723e */ /* 0x000fe400000010ff */
[----:B-1----:R-:W-:-:S04]  /*7da0*/  LEA R2, P0, R18, UR4, 0x1 ;  /* 0x0000000412027c11 */ /* 0x002fc8000f8008ff */
[----:B------:R-:W-:-:S05]  /*7db0*/  LEA.HI.X R3, R18, UR5, R19, 0x1, P0 ;  /* 0x0000000512037c11 */ /* 0x000fca00080f0c13 */
[----:B------:R1:W-:Y:S04]  /*7dc0*/  STG.E.U16 desc[UR36][R2.64], R0 ;  /* 0x0000000002007986 */ /* 0x0003e8000c101524 */
.L_x_2178:
[----:B------:R-:W-:Y:S05]  /*7dd0*/  BSYNC.RELIABLE B7 ;  /* 0x0000000000077941 */ /* 0x000fea0003800100 */
.L_x_2177:
        /* <DEDUP_REMOVED lines=24> */
.L_x_2185:
[----:B------:R0:W5:Y:S02]  /*7f60*/  LDG.E R0, desc[UR36][R16.64] ;  /* 0x0000002410007981 */ /* 0x000164000c1e1900 */
.L_x_2184:
[----:B------:R-:W-:Y:S05]  /*7f70*/  BSYNC.RECONVERGENT B6 ;  /* 0x0000000000067941 */ /* 0x000fea0003800200 */
.L_x_2183:
[----:B------:R-:W1:Y:S01]  /*7f80*/  LDCU.64 UR4, c[0x0][0x380] ;  /* 0x00007000ff0477ac */ /* 0x000e620008000a00 */
[----:B-----5:R-:W-:-:S04]  /*7f90*/  FSET.BF.LE.FTZ.AND R39, R39, R0, PT ;  /* 0x000000002727720a */ /* 0x020fc80003813000 */
[----:B------:R-:W-:Y:S02]  /*7fa0*/  F2FP.BF16.F32.PACK_AB R39, RZ, R39 ;  /* 0x00000027ff27723e */ /* 0x000fe400000010ff */
[----:B-1----:R-:W-:-:S04]  /*7fb0*/  LEA R2, P0, R24, UR4, 0x1 ;  /* 0x0000000418027c11 */ /* 0x002fc8000f8008ff */
[----:B------:R-:W-:-:S05]  /*7fc0*/  LEA.HI.X R3, R24, UR5, R25, 0x1, P0 ;  /* 0x0000000518037c11 */ /* 0x000fca00080f0c19 */
[----:B------:R1:W-:Y:S04]  /*7fd0*/  STG.E.U16 desc[UR36][R2.64], R39 ;  /* 0x0000002702007986 */ /* 0x0003e8000c101524 */
.L_x_10058:
        /* <DEDUP_REMOVED lines=24> */
.L_x_2188:
[----:B------:R0:W5:Y:S02]  /*8160*/  LDG.E R3, desc[UR36][R16.64] ;  /* 0x0000002410037981 */ /* 0x000164000c1e1900 */
.L_x_2187:
[----:B------:R-:W-:Y:S05]  /*8170*/  BSYNC.RECONVERGENT B6 ;  /* 0x0000000000067941 */ /* 0x000fea0003800200 */
.L_x_2186:
[----:B------:R-:W1:Y:S01]  /*8180*/  LDCU.64 UR4, c[0x0][0x380] ;  /* 0x00007000ff0477ac */ /* 0x000e620008000a00 */
[----:B-----5:R-:W-:-:S04]  /*8190*/  FSET.BF.LE.FTZ.AND R38, R38, R3, PT ;  /* 0x000000032626720a */ /* 0x020fc80003813000 */
[----:B------:R-:W-:Y:S02]  /*81a0*/  F2FP.BF16.F32.PACK_AB R38, RZ, R38 ;  /* 0x00000026ff26723e */ /* 0x000fe400000010ff */
[----:B-1----:R-:W-:-:S04]  /*81b0*/  LEA R2, P0, R28, UR4, 0x1 ;  /* 0x000000041c027c11 */ /* 0x002fc8000f8008ff */
[----:B------:R-:W-:-:S05]  /*81c0*/  LEA.HI.X R3, R28, UR5, R29, 0x1, P0 ;  /* 0x000000051c037c11 */ /* 0x000fca00080f0c1d */
[----:B------:R1:W-:Y:S04]  /*81d0*/  STG.E.U16 desc[UR36][R2.64], R38 ;  /* 0x0000002602007986 */ /* 0x0003e8000c101524 */
.L_x_10057:
[----:B------:R-:W-:Y:S05]  /*81e0*/  BSYNC.RELIABLE B8 ;  /* 0x0000000000087941 */ /* 0x000fea0003800100 */
.L_x_2175:
        /* <DEDUP_REMOVED lines=24> */
.L_x_2191:
[----:B------:R0:W5:Y:S02]  /*8370*/  LDG.E R3, desc[UR36][R16.64] ;  /* 0x0000002410037981 */ /* 0x000164000c1e1900 */
.L_x_2190:
[----:B------:R-:W-:Y:S05]  /*8380*/  BSYNC.RECONVERGENT B6 ;  /* 0x0000000000067941 */ /* 0x000fea0003800200 */
.L_x_2189:
[----:B------:R-:W1:Y:S01]  /*8390*/  LDCU.64 UR4, c[0x0][0x380] ;  /* 0x00007000ff0477ac */ /* 0x000e620008000a00 */
[----:B-----5:R-:W-:-:S04]  /*83a0*/  FSET.BF.LE.FTZ.AND R36, R36, R3, PT ;  /* 0x000000032424720a */ /* 0x020fc80003813000 */
[----:B------:R-:W-:Y:S02]  /*83b0*/  F2FP.BF16.F32.PACK_AB R36, RZ, R36 ;  /* 0x00000024ff24723e */ /* 0x000fe400000010ff */
[----:B-1----:R-:W-:-:S04]  /*83c0*/  LEA R2, P0, R32, UR4, 0x1 ;  /* 0x0000000420027c11 */ /* 0x002fc8000f8008ff */
[----:B------:R-:W-:-:S05]  /*83d0*/  LEA.HI.X R3, R32, UR5, R33, 0x1, P0 ;  /* 0x0000000520037c11 */ /* 0x000fca00080f0c21 */
[----:B------:R1:W-:Y:S01]  /*83e0*/  STG.E.U16 desc[UR36][R2.64], R36 ;  /* 0x0000002402007986 */ /* 0x0003e2000c101524 */
[----:B------:R-:W-:Y:S05]  /*83f0*/  BRA `(.L_x_2179) ;  /* 0x0000000000047947 */ /* 0x000fea0003800000 */
.L_x_10059:
[----:B------:R-:W-:Y:S05]  /*8400*/  BREAK.RELIABLE B8 ;  /* 0x0000000000087942 */ /* 0x000fea0003800100 */
.L_x_2179:
[----:B------:R-:W-:Y:S05]  /*8410*/  BSYNC.RECONVERGENT B9 ;  /* 0x0000000000097941 */ /* 0x000fea0003800200 */
.L_x_2174:
        /* <DEDUP_REMOVED lines=8> */
.L_x_2193:
        /* <DEDUP_REMOVED lines=14> */
.L_x_10574:


//--------------------- .text._ZN2at4cuda57_GLOBAL__N__cd6b329d_24_DistributionBernoulli_cu_7537a20d21kernelPointwiseApply2IZNS_6native9templates4cuda28bernoulli_tensor_cuda_kernelIN3c108BFloat16EfEEvRKNS_10TensorBaseESB_NS_15PhiloxCudaStateEEUliRS8_SD_SD_SD_RKfSF_SF_SF_E_S8_SE_jLi2ELi2ELi4ELi512ELi2EEEvNS0_6detail10TensorInfoIT0_T2_EENSI_IT1_SK_EESK_T_ --------------------------
	.section	.text._ZN2at4cuda57_GLOBAL__N__cd6b329d_24_DistributionBernoulli_cu_7537a20d21kernelPointwiseApply2IZNS_6native9templates4cuda28bernoulli_tensor_cuda_kernelIN3c108BFloat16EfEEvRKNS_10TensorBaseESB_NS_15PhiloxCudaStateEEUliRS8_SD_SD_SD_RKfSF_SF_SF_E_S8_SE_jLi2ELi2ELi4ELi512ELi2EEEvNS0_6detail10TensorInfoIT0_T2_EENSI_IT1_SK_EESK_T_,"ax",@progbits
	.align	128
.text._ZN2at4cuda57_GLOBAL__N__cd6b329d_24_DistributionBernoulli_cu_7537a20d21kernelPointwiseApply2IZNS_6native9templates4cuda28bernoulli_tensor_cuda_kernelIN3c108BFloat16EfEEvRKNS_10TensorBaseESB_NS_15PhiloxCudaStateEEUliRS8_SD_SD_SD_RKfSF_SF_SF_E_S8_SE_jLi2ELi2ELi4ELi512ELi2EEEvNS0_6detail10TensorInfoIT0_T2_EENSI_IT1_SK_EESK_T_:
        .type           _ZN2at4cuda57_GLOBAL__N__cd6b329d_24_DistributionBernoulli_cu_7537a20d21kernelPointwiseApply2IZNS_6native9templates4cuda28bernoulli_tensor_cuda_kernelIN3c108BFloat16EfEEvRKNS_10TensorBaseESB_NS_15PhiloxCudaStateEEUliRS8_SD_SD_SD_RKfSF_SF_SF_E_S8_SE_jLi2ELi2ELi4ELi512ELi2EEEvNS0_6detail10TensorInfoIT0_T2_EENSI_IT1_SK_EESK_T_,@function
        .size           _ZN2at4cuda57_GLOBAL__N__cd6b329d_24_DistributionBernoulli_cu_7537a20d21kernelPointwiseApply2IZNS_6native9templates4cuda28bernoulli_tensor_cuda_kernelIN3c108BFloat16EfEEvRKNS_10TensorBaseESB_NS_15PhiloxCudaStateEEUliRS8_SD_SD_SD_RKfSF_SF_SF_E_S8_SE_jLi2ELi2ELi4ELi512ELi2EEEvNS0_6detail10TensorInfoIT0_T2_EENSI_IT1_SK_EESK_T_,(.L_x_10575 - _ZN2at4cuda57_GLOBAL__N__cd6b329d_24_DistributionBernoulli_cu_7537a20d21kernelPointwiseApply2IZNS_6native9templates4cuda28bernoulli_tensor_cuda_kernelIN3c108BFloat16EfEEvRKNS_10TensorBaseESB_NS_15PhiloxCudaStateEEUliRS8_SD_SD_SD_RKfSF_SF_SF_E_S8_SE_jLi2ELi2ELi4ELi512ELi2EEEvNS0_6detail10TensorInfoIT0_T2_EENSI_IT1_SK_EESK_T_)
        .other          _ZN2at4cuda57_GLOBAL__N__cd6b329d_24_DistributionBernoulli_cu_7537a20d21kernelPointwiseApply2IZNS_6native9templates4cuda28bernoulli_tensor_cuda_kernelIN3c108BFloat16EfEEvRKNS_10TensorBaseESB_NS_15PhiloxCudaStateEEUliRS8_SD_SD_SD_RKfSF_SF_SF_E_S8_SE_jLi2ELi2ELi4ELi512ELi2EEEvNS0_6detail10TensorInfoIT0_T2_EENSI_IT1_SK_EESK_T_,@"STO_CUDA_ENTRY STV_DEFAULT"
_ZN2at4cuda57_GLOBAL__N__cd6b329d_24_DistributionBernoulli_cu_7537a20d21kernelPointwiseApply2IZNS_6native9templates4cuda28bernoulli_tensor_cuda_kernelIN3c108BFloat16EfEEvRKNS_10TensorBaseESB_NS_15PhiloxCudaStateEEUliRS8_SD_SD_SD_RKfSF_SF_SF_E_S8_SE_jLi2ELi2ELi4ELi512ELi2EEEvNS0_6detail10TensorInfoIT0_T2_EENSI_IT1_SK_EESK_T_:
        /* <DEDUP_REMOVED lines=23> */
.L_x_2223:
        /* <DEDUP_REMOVED lines=166> */
.L_x_2196:
[----:B---34-:R-:W-:Y:S05]  /*0bd0*/  BSYNC.RECONVERGENT B0 ;  /* 0x0000000000007941 */ /* 0x018fea0003800200 */
.L_x_2195:
        /* <DEDUP_REMOVED lines=57> */
.L_x_2198:
[----:B------:R-:W-:Y:S05]  /*0f70*/  BSYNC.RECONVERGENT B0 ;  /* 0x0000000000007941 */ /* 0x000fea0003800200 */
.L_x_2197:
        /* <DEDUP_REMOVED lines=49> */
.L_x_2200:
[----:B------:R-:W-:Y:S05]  /*1290*/  BSYNC.RECONVERGENT B0 ;  /* 0x0000000000007941 */ /* 0x000fea0003800200 */
.L_x_2199:
        /* <DEDUP_REMOVED lines=49> */
.L_x_2202:
[----:B------:R-:W-:Y:S05]  /*15b0*/  BSYNC.RECONVERGENT B0 ;  /* 0x0000000000007941 */ /* 0x000fea0003800200 */
.L_x_2201:
        /* <DEDUP_REMOVED lines=12> */
.L_x_2203:
        /* <DEDUP_REMOVED lines=8> */
.L_x_2204:
        /* <DEDUP_REMOVED lines=19> */
.L_x_10060:
[----:B------:R-:W-:Y:S05]  /*1830*/  BRX R2 -0x1840                                                                                                                                                                                                                                                                                                                                                                                                                                                                               (*"BRANCH_TARGETS .L_x_10061,.L_x_10062,.L_x_10063"*) ;  /* 0xffffffe402f07949 */ /* 0x000fea000383ffff */
.L_x_2207:
        /* <DEDUP_REMOVED lines=30> */
.L_x_2213:
[----:B------:R0:W5:Y:S02]  /*1a20*/  LDG.E R3, desc[UR36][R26.64] ;  /* 0x000000241a037981 */ /* 0x000164000c1e1900 */
.L_x_2212:
[----:B------:R-:W-:Y:S05]  /*1a30*/  BSYNC.RECONVERGENT B6 ;  /* 0x0000000000067941 */ /* 0x000fea0003800200 */
.L_x_2211:
[----:B-----5:R-:W-:Y:S02]  /*1a40*/  FSET.BF.LE.FTZ.AND R40, R40, R3, PT ;  /* 0x000000032828720a */ /* 0x020fe40003813000 */
[C---:B------:R-:W-:Y:S02]  /*1a50*/  LEA R2, P0, R16.reuse, UR42, 0x1 ;  /* 0x0000002a10027c11 */ /* 0x040fe4000f8008ff */
[----:B------:R-:W-:Y:S02]  /*1a60*/  F2FP.BF16.F32.PACK_AB R40, RZ, R40 ;  /* 0x00000028ff28723e */ /* 0x000fe400000010ff */
[----:B------:R-:W-:-:S05]  /*1a70*/  LEA.HI.X R3, R16, UR43, R17, 0x1, P0 ;  /* 0x0000002b10037c11 */ /* 0x000fca00080f0c11 */
[----:B------:R1:W-:Y:S04]  /*1a80*/  STG.E.U16 desc[UR36][R2.64], R40 ;  /* 0x0000002802007986 */ /* 0x0003e8000c101524 */
.L_x_2209:
[----:B------:R-:W-:Y:S05]  /*1a90*/  BSYNC.RELIABLE B7 ;  /* 0x0000000000077941 */ /* 0x000fea0003800100 */
.L_x_2208:
        /* <DEDUP_REMOVED lines=23> */
.L_x_2216:
[----:B------:R2:W5:Y:S02]  /*1c10*/  LDG.E R0, desc[UR36][R16.64] ;  /* 0x0000002410007981 */ /* 0x000564000c1e1900 */
.L_x_2215:
[----:B------:R-:W-:Y:S05]  /*1c20*/  BSYNC.RECONVERGENT B6 ;  /* 0x0000000000067941 */ /* 0x000fea0003800200 */
.L_x_2214:
[----:B-----5:R-:W-:Y:S02]  /*1c30*/  FSET.BF.LE.FTZ.AND R39, R39, R0, PT ;  /* 0x000000002727720a */ /* 0x020fe40003813000 */
[C---:B-1----:R-:W-:Y:S02]  /*1c40*/  LEA R2, P0, R22.reuse, UR42, 0x1 ;  /* 0x0000002a16027c11 */ /* 0x042fe4000f8008ff */
[----:B------:R-:W-:Y:S02]  /*1c50*/  F2FP.BF16.F32.PACK_AB R39, RZ, R39 ;  /* 0x00000027ff27723e */ /* 0x000fe400000010ff */
[----:B------:R-:W-:-:S05]  /*1c60*/  LEA.HI.X R3, R22, UR43, R23, 0x1, P0 ;  /* 0x0000002b16037c11 */ /* 0x000fca00080f0c17 */
[----:B------:R1:W-:Y:S04]  /*1c70*/  STG.E.U16 desc[UR36][R2.64], R39 ;  /* 0x0000002702007986 */ /* 0x0003e8000c101524 */
.L_x_10062:
        /* <DEDUP_REMOVED lines=23> */
.L_x_2219:
[----:B------:R1:W5:Y:S02]  /*1df0*/  LDG.E R3, desc[UR36][R16.64] ;  /* 0x0000002410037981 */ /* 0x000364000c1e1900 */
.L_x_2218:
[----:B------:R-:W-:Y:S05]  /*1e00*/  BSYNC.RECONVERGENT B6 ;  /* 0x0000000000067941 */ /* 0x000fea0003800200 */
.L_x_2217:
[----:B-----5:R-:W-:Y:S02]  /*1e10*/  FSET.BF.LE.FTZ.AND R36, R36, R3, PT ;  /* 0x000000032424720a */ /* 0x020fe40003813000 */
[C---:B------:R-:W-:Y:S02]  /*1e20*/  LEA R2, P0, R30.reuse, UR42, 0x1 ;  /* 0x0000002a1e027c11 */ /* 0x040fe4000f8008ff */
[----:B------:R-:W-:Y:S02]  /*1e30*/  F2FP.BF16.F32.PACK_AB R36, RZ, R36 ;  /* 0x00000024ff24723e */ /* 0x000fe400000010ff */
[----:B------:R-:W-:-:S05]  /*1e40*/  LEA.HI.X R3, R30, UR43, R31, 0x1, P0 ;  /* 0x0000002b1e037c11 */ /* 0x000fca00080f0c1f */
[----:B------:R2:W-:Y:S04]  /*1e50*/  STG.E.U16 desc[UR36][R2.64], R36 ;  /* 0x0000002402007986 */ /* 0x0005e8000c101524 */
.L_x_10061:
[----:B------:R-:W-:Y:S05]  /*1e60*/  BSYNC.RELIABLE B8 ;  /* 0x0000000000087941 */ /* 0x000fea0003800100 */
.L_x_2206:
        /* <DEDUP_REMOVED lines=23> */
.L_x_2222:
[----:B------:R1:W5:Y:S02]  /*1fe0*/  LDG.E R0, desc[UR36][R16.64] ;  /* 0x0000002410007981 */ /* 0x000364000c1e1900 */
.L_x_2221:
[----:B------:R-:W-:Y:S05]  /*1ff0*/  BSYNC.RECONVERGENT B6 ;  /* 0x0000000000067941 */ /* 0x000fea0003800200 */
.L_x_2220:
[----:B-----5:R-:W-:Y:S02]  /*2000*/  FSET.BF.LE.FTZ.AND R37, R37, R0, PT ;  /* 0x000000002525720a */ /* 0x020fe40003813000 */
[C---:B--2---:R-:W-:Y:S02]  /*2010*/  LEA R2, P0, R34.reuse, UR42, 0x1 ;  /* 0x0000002a22027c11 */ /* 0x044fe4000f8008ff */
[----:B------:R-:W-:Y:S02]  /*2020*/  F2FP.BF16.F32.PACK_AB R37, RZ, R37 ;  /* 0x00000025ff25723e */ /* 0x000fe400000010ff */
[----:B------:R-:W-:-:S05]  /*2030*/  LEA.HI.X R3, R34, UR43, R35, 0x1, P0 ;  /* 0x0000002b22037c11 */ /* 0x000fca00080f0c23 */
[----:B------:R2:W-:Y:S01]  /*2040*/  STG.E.U16 desc[UR36][R2.64], R37 ;  /* 0x0000002502007986 */ /* 0x0005e2000c101524 */
[----:B------:R-:W-:Y:S05]  /*2050*/  BRA `(.L_x_2210) ;  /* 0x0000000000047947 */ /* 0x000fea0003800000 */
.L_x_10063:
[----:B------:R-:W-:Y:S05]  /*2060*/  BREAK.RELIABLE B8 ;  /* 0x0000000000087942 */ /* 0x000fea0003800100 */
.L_x_2210:
[----:B------:R-:W-:Y:S05]  /*2070*/  BSYNC.RECONVERGENT B9 ;  /* 0x0000000000097941 */ /* 0x000fea0003800200 */
.L_x_2205:
[----:B------:R-:W3:Y:S01]  /*2080*/  LDCU UR4, c[0x0][0x360] ;  /* 0x00006c00ff0477ac */ /* 0x000ee20008000800 */
[----:B--2---:R-:W3:Y:S02]  /*2090*/  LDC R3, c[0x0][0x370] ;  /* 0x0000dc00ff037b82 */ /* 0x004ee40000000800 */
[----:B---3--:R-:W-:-:S05]  /*20a0*/  IMAD R3, R3, UR4, RZ ;  /* 0x0000000403037c24 */ /* 0x008fca000f8e02ff */
[----:B------:R-:W-:-:S04]  /*20b0*/  LEA R38, R3, R38, 0x2 ;  /* 0x0000002603267211 */ /* 0x000fc800078e10ff */
[----:B------:R-:W-:-:S13]  /*20c0*/  ISETP.GE.U32.AND P0, PT, R38, UR49, PT ;  /* 0x0000003126007c0c */ /* 0x000fda000bf06070 */
[----:B------:R-:W-:Y:S05]  /*20d0*/  @!P0 BRA `(.L_x_2223) ;  /* 0xffffffe000248947 */ /* 0x000fea000383ffff */
[----:B------:R-:W-:Y:S05]  /*20e0*/  BSYNC.RECONVERGENT B10 ;  /* 0x00000000000a7941 */ /* 0x000fea0003800200 */
.L_x_2194:
[----:B------:R-:W-:Y:S05]  /*20f0*/  EXIT ;  /* 0x000000000000794d */ /* 0x000fea0003800000 */
.L_x_2224:
        /* <DEDUP_REMOVED lines=16> */
.L_x_10575:


//--------------------- .text._ZN2at4cuda57_GLOBAL__N__cd6b329d_24_DistributionBernoulli_cu_7537a20d21kernelPointwiseApply2IZNS_6native9templates4cuda28bernoulli_tensor_cuda_kernelIN3c108BFloat16EfEEvRKNS_10TensorBaseESB_NS_15PhiloxCudaStateEEUliRS8_SD_SD_SD_RKfSF_SF_SF_E_S8_SE_jLi2ELi1ELi4ELi512ELi2EEEvNS0_6detail10TensorInfoIT0_T2_EENSI_IT1_SK_EESK_T_ --------------------------
	.section	.text._ZN2at4cuda57_GLOBAL__N__cd6b329d_24_DistributionBernoulli_cu_7537a20d21kernelPointwiseApply2IZNS_6native9templates4cuda28bernoulli_tensor_cuda_kernelIN3c108BFloat16EfEEvRKNS_10TensorBaseESB_NS_15PhiloxCudaStateEEUliRS8_SD_SD_SD_RKfSF_SF_SF_E_S8_SE_jLi2ELi1ELi4ELi512ELi2EEEvNS0_6detail10TensorInfoIT0_T2_EENSI_IT1_SK_EESK_T_,"ax",@progbits
	.align	128
.text._ZN2at4cuda57_GLOBAL__N__cd6b329d_24_DistributionBernoulli_cu_7537a20d21kernelPointwiseApply2IZNS_6native9templates4cuda28bernoulli_tensor_cuda_kernelIN3c108BFloat16EfEEvRKNS_10TensorBaseESB_NS_15PhiloxCudaStateEEUliRS8_SD_SD_SD_RKfSF_SF_SF_E_S8_SE_jLi2ELi1ELi4ELi512ELi2EEEvNS0_6detail10TensorInfoIT0_T2_EENSI_IT1_SK_EESK_T_:
        .type           _ZN2at4cuda57_GLOBAL__N__cd6b329d_24_DistributionBernoulli_cu_7537a20d21kernelPointwiseApply2IZNS_6native9templates4cuda28bernoulli_tensor_cuda_kernelIN3c108BFloat16EfEEvRKNS_10TensorBaseESB_NS_15PhiloxCudaStateEEUliRS8_SD_SD_SD_RKfSF_SF_SF_E_S8_SE_jLi2ELi1ELi4ELi512ELi2EEEvNS0_6detail10TensorInfoIT0_T2_EENSI_IT1_SK_EESK_T_,@function
        .size           _ZN2at4cuda57_GLOBAL__N__cd6b329d_24_DistributionBernoulli_cu_7537a20d21kernelPointwiseApply2IZNS_6native9templates4cuda28bernoulli_tensor_cuda_kernelIN3c108BFloat16EfEEvRKNS_10TensorBaseESB_NS_15PhiloxCudaStateEEUliRS8_SD_SD_SD_RKfSF_SF_SF_E_S8_SE_jLi2ELi1ELi4ELi512ELi2EEEvNS0_6detail10TensorInfoIT0_T2_EENSI_IT1_SK_EESK_T_,(.L_x_10576 - _ZN2at4cuda57_GLOBAL__N__cd6b329d_24_DistributionBernoulli_cu_7537a20d21kernelPointwiseApply2IZNS_6native9templates4cuda28bernoulli_tensor_cuda_kernelIN3c108BFloat16EfEEvRKNS_10TensorBaseESB_NS_15PhiloxCudaStateEEUliRS8_SD_SD_SD_RKfSF_SF_SF_E_S8_SE_jLi2ELi1ELi4ELi512ELi2EEEvNS0_6detail10TensorInfoIT0_T2_EENSI_IT1_SK_EESK_T_)
        .other          _ZN2at4cuda57_GLOBAL__N__cd6b329d_24_DistributionBernoulli_cu_7537a20d21kernelPointwiseApply2IZNS_6native9templates4cuda28bernoulli_tensor_cuda_kernelIN3c108BFloat16EfEEvRKNS_10TensorBaseESB_NS_15PhiloxCudaStateEEUliRS8_SD_SD_SD_RKfSF_SF_SF_E_S8_SE_jLi2ELi1ELi4ELi512ELi2EEEvNS0_6detail10TensorInfoIT0_T2_EENSI_IT1_SK_EESK_T_,@"STO_CUDA_ENTRY STV_DEFAULT"
_ZN2at4cuda57_GLOBAL__N__cd6b329d_24_DistributionBernoulli_cu_7537a20d21kernelPointwiseApply2IZNS_6native9templates4cuda28bernoulli_tensor_cuda_kernelIN3c108BFloat16EfEEvRKNS_10TensorBaseESB_NS_15PhiloxCudaStateEEUliRS8_SD_SD_SD_RKfSF_SF_SF_E_S8_SE_jLi2ELi1ELi4ELi512ELi2EEEvNS0_6detail10TensorInfoIT0_T2_EENSI_IT1_SK_EESK_T_:
        /* <DEDUP_REMOVED lines=23> */
.L_x_2254:
        /* <DEDUP_REMOVED lines=138> */
.L_x_2227:
[----:B------:R-:W-:Y:S05]  /*0a10*/  BSYNC.RECONVERGENT B0 ;  /* 0x0000000000007941 */ /* 0x000fea0003800200 */
.L_x_2226:
        /* <DEDUP_REMOVED lines=38> */
.L_x_2229:
[----:B------:R-:W-:Y:S05]  /*0c80*/  BSYNC.RECONVERGENT B0 ;  /* 0x0000000000007941 */ /* 0x000fea0003800200 */
.L_x_2228:
        /* <DEDUP_REMOVED lines=35> */
.L_x_2231:
[----:B------:R-:W-:Y:S05]  /*0ec0*/  BSYNC.RECONVERGENT B0 ;  /* 0x0000000000007941 */ /* 0x000fea0003800200 */
.L_x_2230:
        /* <DEDUP_REMOVED lines=26> */
.L_x_2233:
[----:B------:R-:W-:Y:S05]  /*1070*/  BSYNC.RECONVERGENT B0 ;  /* 0x0000000000007941 */ /* 0x000fea0003800200 */
.L_x_2232:
        /* <DEDUP_REMOVED lines=12> */
.L_x_2234:
        /* <DEDUP_REMOVED lines=8> */
.L_x_2235:
        /* <DEDUP_REMOVED lines=19> */
.L_x_10064:
[----:B------:R-:W-:Y:S05]  /*12f0*/  BRX R4 -0x1300                                                                                                                                                                                                                                                                                                                                                                                                                                                                               (*"BRANCH_TARGETS .L_x_10065,.L_x_10066,.L_x_10067"*) ;  /* 0xffffffec04407949 */ /* 0x000fea000383ffff */
.L_x_2238:
        /* <DEDUP_REMOVED lines=30> */
.L_x_2244:
[----:B------:R0:W5:Y:S02]  /*14e0*/  LDG.E R0, desc[UR36][R16.64] ;  /* 0x0000002410007981 */ /* 0x000164000c1e1900 */
.L_x_2243:
[----:B------:R-:W-:Y:S05]  /*14f0*/  BSYNC.RECONVERGENT B6 ;  /* 0x0000000000067941 */ /* 0x000fea0003800200 */
.L_x_2242:
[----:B-----5:R-:W-:Y:S02]  /*1500*/  FSET.BF.LE.FTZ.AND R35, R35, R0, PT ;  /* 0x000000002323720a */ /* 0x020fe40003813000 */
[C---:B------:R-:W-:Y:S02]  /*1510*/  LEA R4, P0, R22.reuse, UR42, 0x1 ;  /* 0x0000002a16047c11 */ /* 0x040fe4000f8008ff */
[----:B------:R-:W-:Y:S02]  /*1520*/  F2FP.BF16.F32.PACK_AB R35, RZ, R35 ;  /* 0x00000023ff23723e */ /* 0x000fe400000010ff */
[----:B------:R-:W-:-:S05]  /*1530*/  LEA.HI.X R5, R22, UR43, R23, 0x1, P0 ;  /* 0x0000002b16057c11 */ /* 0x000fca00080f0c17 */
[----:B------:R1:W-:Y:S04]  /*1540*/  STG.E.U16 desc[UR36][R4.64], R35 ;  /* 0x0000002304007986 */ /* 0x0003e8000c101524 */
.L_x_2240:
[----:B------:R-:W-:Y:S05]  /*1550*/  BSYNC.RELIABLE B7 ;  /* 0x0000000000077941 */ /* 0x000fea0003800100 */
.L_x_2239:
        /* <DEDUP_REMOVED lines=15> */
[----:B-1----:R-:W-:Y:S01]  /*1650*/  MOV R4, UR4 ;  /* 0x0000000400047c02 */ /* 0x002fe20008000f00 */
[----:B------:R-:W-:-:S02]  /*1660*/  IMAD.U32 R5, RZ, RZ, UR5 ;  /* 0x00000005ff057e24 */ /* 0x000fc4000f8e00ff */
[----:B0-----:R-:W-:Y:S02]  /*1670*/  IMAD.U32 R6, RZ, RZ, UR6 ;  /* 0x00000006ff067e24 */ /* 0x001fe4000f8e00ff */
[----:B------:R-:W-:Y:S01]  /*1680*/  IMAD.U32 R7, RZ, RZ, UR7 ;  /* 0x00000007ff077e24 */ /* 0x000fe2000f8e00ff */
[----:B---3--:R-:W-:Y:S01]  /*1690*/  MOV R10, UR8 ;  /* 0x00000008000a7c02 */ /* 0x008fe20008000f00 */
[----:B------:R-:W-:-:S07]  /*16a0*/  IMAD.U32 R11, RZ, RZ, UR9 ;  /* 0x00000009ff0b7e24 */ /* 0x000fce000f8e00ff */
[----:B------:R-:W-:-:S07]  /*16b0*/  LEPC R20, `(.L_x_2247) ;  /* 0x000000001014794e */ /* 0x000fce0000000000 */
[----:B--2---:R-:W-:Y:S05]  /*16c0*/  CALL.ABS.NOINC R14 ;  /* 0x000000000e007343 */ /* 0x004fea0003c00000 */
.L_x_2247:
[----:B------:R0:W5:Y:S02]  /*16d0*/  LDG.E R3, desc[UR36][R16.64] ;  /* 0x0000002410037981 */ /* 0x000164000c1e1900 */
.L_x_2246:
[----:B------:R-:W-:Y:S05]  /*16e0*/  BSYNC.RECONVERGENT B6 ;  /* 0x0000000000067941 */ /* 0x000fea0003800200 */
.L_x_2245:
[----:B-----5:R-:W-:Y:S02]  /*16f0*/  FSET.BF.LE.FTZ.AND R34, R34, R3, PT ;  /* 0x000000032222720a */ /* 0x020fe40003813000 */
[C---:B-1----:R-:W-:Y:S02]  /*1700*/  LEA R4, P0, R24.reuse, UR42, 0x1 ;  /* 0x0000002a18047c11 */ /* 0x042fe4000f8008ff */
[----:B------:R-:W-:Y:S02]  /*1710*/  F2FP.BF16.F32.PACK_AB R34, RZ, R34 ;  /* 0x00000022ff22723e */ /* 0x000fe400000010ff */
[----:B------:R-:W-:-:S05]  /*1720*/  LEA.HI.X R5, R24, UR43, R25, 0x1, P0 ;  /* 0x0000002b18057c11 */ /* 0x000fca00080f0c19 */
[----:B------:R1:W-:Y:S04]  /*1730*/  STG.E.U16 desc[UR36][R4.64], R34 ;  /* 0x0000002204007986 */ /* 0x0003e8000c101524 */
.L_x_10066:
        /* <DEDUP_REMOVED lines=23> */
.L_x_2250:
[----:B------:R0:W5:Y:S02]  /*18b0*/  LDG.E R0, desc[UR36][R16.64] ;  /* 0x0000002410007981 */ /* 0x000164000c1e1900 */
.L_x_2249:
[----:B------:R-:W-:Y:S05]  /*18c0*/  BSYNC.RECONVERGENT B6 ;  /* 0x0000000000067941 */ /* 0x000fea0003800200 */
.L_x_2248:
[----:B-----5:R-:W-:Y:S02]  /*18d0*/  FSET.BF.LE.FTZ.AND R33, R33, R0, PT ;  /* 0x000000002121720a */ /* 0x020fe40003813000 */
[C---:B-1----:R-:W-:Y:S02]  /*18e0*/  LEA R4, P0, R26.reuse, UR42, 0x1 ;  /* 0x0000002a1a047c11 */ /* 0x042fe4000f8008ff */
[----:B------:R-:W-:Y:S02]  /*18f0*/  F2FP.BF16.F32.PACK_AB R33, RZ, R33 ;  /* 0x00000021ff21723e */ /* 0x000fe400000010ff */
[----:B------:R-:W-:-:S05]  /*1900*/  LEA.HI.X R5, R26, UR43, R27, 0x1, P0 ;  /* 0x0000002b1a057c11 */ /* 0x000fca00080f0c1b */
[----:B------:R1:W-:Y:S04]  /*1910*/  STG.E.U16 desc[UR36][R4.64], R33 ;  /* 0x0000002104007986 */ /* 0x0003e8000c101524 */
.L_x_10065:
[----:B------:R-:W-:Y:S05]  /*1920*/  BSYNC.RELIABLE B8 ;  /* 0x0000000000087941 */ /* 0x000fea0003800100 */
.L_x_2237:
        /* <DEDUP_REMOVED lines=23> */
.L_x_2253:
[----:B------:R0:W5:Y:S02]  /*1aa0*/  LDG.E R3, desc[UR36][R16.64] ;  /* 0x0000002410037981 */ /* 0x000164000c1e1900 */
.L_x_2252:
[----:B------:R-:W-:Y:S05]  /*1ab0*/  BSYNC.RECONVERGENT B6 ;  /* 0x0000000000067941 */ /* 0x000fea0003800200 */
.L_x_2251:
[----:B-----5:R-:W-:Y:S02]  /*1ac0*/  FSET.BF.LE.FTZ.AND R32, R32, R3, PT ;  /* 0x000000032020720a */ /* 0x020fe40003813000 */
[C---:B-1----:R-:W-:Y:S02]  /*1ad0*/  LEA R4, P0, R36.reuse, UR42, 0x1 ;  /* 0x0000002a24047c11 */ /* 0x042fe4000f8008ff */
[----:B------:R-:W-:Y:S02]  /*1ae0*/  F2FP.BF16.F32.PACK_AB R32, RZ, R32 ;  /* 0x00000020ff20723e */ /* 0x000fe400000010ff */
[----:B------:R-:W-:-:S05]  /*1af0*/  LEA.HI.X R5, R36, UR43, R37, 0x1, P0 ;  /* 0x0000002b24057c11 */ /* 0x000fca00080f0c25 */
[----:B------:R1:W-:Y:S01]  /*1b00*/  STG.E.U16 desc[UR36][R4.64], R32 ;  /* 0x0000002004007986 */ /* 0x0003e2000c101524 */
[----:B------:R-:W-:Y:S05]  /*1b10*/  BRA `(.L_x_2241) ;  /* 0x0000000000047947 */ /* 0x000fea0003800000 */
.L_x_10067:
[----:B------:R-:W-:Y:S05]  /*1b20*/  BREAK.RELIABLE B8 ;  /* 0x0000000000087942 */ /* 0x000fea0003800100 */
.L_x_2241:
[----:B------:R-:W-:Y:S05]  /*1b30*/  BSYNC.RECONVERGENT B9 ;  /* 0x0000000000097941 */ /* 0x000fea0003800200 */
.L_x_2236:
[----:B------:R-:W-:-:S05]  /*1b40*/  IMAD R29, R2, 0x4, R29 ;  /* 0x00000004021d7824 */ /* 0x000fca00078e021d */
[----:B------:R-:W-:-:S13]  /*1b50*/  ISETP.GE.U32.AND P0, PT, R29, UR46, PT ;  /* 0x0000002e1d007c0c */ /* 0x000fda000bf06070 */
[----:B------:R-:W-:Y:S05]  /*1b60*/  @!P0 BRA `(.L_x_2254) ;  /* 0xffffffe400808947 */ /* 0x000fea000383ffff */
[----:B------:R-:W-:Y:S05]  /*1b70*/  BSYNC.RECONVERGENT B10 ;  /* 0x00000000000a7941 */ /* 0x000fea0003800200 */
.L_x_2225:
[----:B------:R-:W-:Y:S05]  /*1b80*/  EXIT ;  /* 0x000000000000794d */ /* 0x000fea0003800000 */
.L_x_2255:
        /* <DEDUP_REMOVED lines=15> */
.L_x_10576:


//--------------------- .text._ZN2at4cuda57_GLOBAL__N__cd6b329d_24_DistributionBernoulli_cu_7537a20d21kernelPointwiseApply2IZNS_6native9templates4cuda28bernoulli_tensor_cuda_kernelIN3c108BFloat16EfEEvRKNS_10TensorBaseESB_NS_15PhiloxCudaStateEEUliRS8_SD_SD_SD_RKfSF_SF_SF_E_S8_SE_jLi1ELin1ELi4ELi512ELi2EEEvNS0_6detail10TensorInfoIT0_T2_EENSI_IT1_SK_EESK_T_ --------------------------
	.section	.text._ZN2at4cuda57_GLOBAL__N__cd6b329d_24_DistributionBernoulli_cu_7537a20d21kernelPointwiseApply2IZNS_6native9templates4cuda28bernoulli_tensor_cuda_kernelIN3c108BFloat16EfEEvRKNS_10TensorBaseESB_NS_15PhiloxCudaStateEEUliRS8_SD_SD_SD_RKfSF_SF_SF_E_S8_SE_jLi1ELin1ELi4ELi512ELi2EEEvNS0_6detail10TensorInfoIT0_T2_EENSI_IT1_SK_EESK_T_,"ax",@progbits
	.align	128
.text._ZN2at4cuda57_GLOBAL__N__cd6b329d_24_DistributionBernoulli_cu_7537a20d21kernelPointwiseApply2IZNS_6native9templates4cuda28bernoulli_tensor_cuda_kernelIN3c108BFloat16EfEEvRKNS_10TensorBaseESB_NS_15PhiloxCudaStateEEUliRS8_SD_SD_SD_RKfSF_SF_SF_E_S8_SE_jLi1ELin1ELi4ELi512ELi2EEEvNS0_6detail10TensorInfoIT0_T2_EENSI_IT1_SK_EESK_T_:
        .type           _ZN2at4cuda57_GLOBAL__N__cd6b329d_24_DistributionBernoulli_cu_7537a20d21kernelPointwiseApply2IZNS_6native9templates4cuda28bernoulli_tensor_cuda_kernelIN3c108BFloat16EfEEvRKNS_10TensorBaseESB_NS_15PhiloxCudaStateEEUliRS8_SD_SD_SD_RKfSF_SF_SF_E_S8_SE_jLi1ELin1ELi4ELi512ELi2EEEvNS0_6detail10TensorInfoIT0_T2_EENSI_IT1_SK_EESK_T_,@function
        .size           _ZN2at4cuda57_GLOBAL__N__cd6b329d_24_DistributionBernoulli_cu_7537a20d21kernelPointwiseApply2IZNS_6native9templates4cuda28bernoulli_tensor_cuda_kernelIN3c108BFloat16EfEEvRKNS_10TensorBaseESB_NS_15PhiloxCudaStateEEUliRS8_SD_SD_SD_RKfSF_SF_SF_E_S8_SE_jLi1ELin1ELi4ELi512ELi2EEEvNS0_6detail10TensorInfoIT0_T2_EENSI_IT1_SK_EESK_T_,(.L_x_10577 - _ZN2at4cuda57_GLOBAL__N__cd6b329d_24_DistributionBernoulli_cu_7537a20d21kernelPointwiseApply2IZNS_6native9templates4cuda28bernoulli_tensor_cuda_kernelIN3c108BFloat16EfEEvRKNS_10TensorBaseESB_NS_15PhiloxCudaStateEEUliRS8_SD_SD_SD_RKfSF_SF_SF_E_S8_SE_jLi1ELin1ELi4ELi512ELi2EEEvNS0_6detail10TensorInfoIT0_T2_EENSI_IT1_SK_EESK_T_)
        .other          _ZN2at4cuda57_GLOBAL__N__cd6b329d_24_DistributionBernoulli_cu_7537a20d21kernelPointwiseApply2IZNS_6native9templates4cuda28bernoulli_tensor_cuda_kernelIN3c108BFloat16EfEEvRKNS_10TensorBaseESB_NS_15PhiloxCudaStateEEUliRS8_SD_SD_SD_RKfSF_SF_SF_E_S8_SE_jLi1ELin1ELi4ELi512ELi2EEEvNS0_6detail10TensorInfoIT0_T2_EENSI_IT1_SK_EESK_T_,@"STO_CUDA_ENTRY STV_DEFAULT"
_ZN2at4cuda57_GLOBAL__N__cd6b329d_24_DistributionBernoulli_cu_7537a20d21kernelPointwiseApply2IZNS_6native9templates4cuda28bernoulli_tensor_cuda_kernelIN3c108BFloat16EfEEvRKNS_10TensorBaseESB_NS_15PhiloxCudaStateEEUliRS8_SD_SD_SD_RKfSF_SF_SF_E_S8_SE_jLi1ELin1ELi4ELi512ELi2EEEvNS0_6detail10TensorInfoIT0_T2_EENSI_IT1_SK_EESK_T_:
        /* <DEDUP_REMOVED lines=24> */
.L_x_2305:
[----:B0-----:R-:W0:Y:S01]  /*0180*/  LDCU UR4, c[0x0][0x530] ;  /* 0x0000a600ff0477ac */ /* 0x001e220008000800 */
[----:B------:R-:W1:Y:S01]  /*0190*/  LDC R14, c[0x0][0x528] ;  /* 0x00014a00ff0e7b82 */ /* 0x000e620000000800 */
        /* <DEDUP_REMOVED lines=9> */
[----:B--23--:R-:W-:Y:S05]  /*0230*/  @!P0 BRA `(.L_x_2257) ;  /* 0x0000001800848947 */ /* 0x00cfea0003800000 */
        /* <DEDUP_REMOVED lines=16> */
.L_x_2261:
        /* <DEDUP_REMOVED lines=60> */
[----:B-1----:R-:W-:-:S12]  /*0700*/  IMAD.MOV.U32 R4, RZ, RZ, RZ ;  /* 0x000000ffff047224 */ /* 0x002fd800078e00ff */
[----:B------:R-:W-:Y:S01]  /*0710*/  @P0 IMAD.IADD R13, R13, 0x1, -R12 ;  /* 0x000000010d0d0824 */ /* 0x000fe200078e0a0c */
[----:B------:R-:W-:-:S04]  /*0720*/  @P0 IADD3 R9, PT, PT, R9, 0x1, RZ ;  /* 0x0000000109090810 */ /* 0x000fc80007ffe0ff */
[----:B------:R-:W-:Y:S01]  /*0730*/  ISETP.GE.U32.AND P1, PT, R13, R12, PT ;  /* 0x0000000c0d00720c */ /* 0x000fe20003f26070 */
[----:B------:R-:W-:-:S04]  /*0740*/  IMAD.MOV R13, RZ, RZ, -R10 ;  /* 0x000000ffff0d7224 */ /* 0x000fc800078e0a0a */
[----:B--2---:R-:W-:-:S04]  /*0750*/  IMAD R13, R13, R5, RZ ;  /* 0x000000050d0d7224 */ /* 0x004fc800078e02ff */
[----:B------:R-:W-:Y:S02]  /*0760*/  IMAD.HI.U32 R4, R5, R13, R4 ;  /* 0x0000000d05047227 */ /* 0x000fe400078e0004 */
[----:B------:R1:W2:Y:S02]  /*0770*/  LDC R13, c[0x0][R25+0x388] ;  /* 0x0000e200190d7b82 */ /* 0x0002a40000000800 */
[----:B------:R-:W-:Y:S02]  /*0780*/  @P1 IADD3 R9, PT, PT, R9, 0x1, RZ ;  /* 0x0000000109091810 */ /* 0x000fe40007ffe0ff */
[----:B------:R-:W-:Y:S02]  /*0790*/  @!P2 LOP3.LUT R9, RZ, R12, RZ, 0x33, !PT ;  /* 0x0000000cff09a212 */ /* 0x000fe400078e33ff */
[----:B------:R-:W-:Y:S02]  /*07a0*/  ISETP.NE.U32.AND P2, PT, R10, RZ, PT ;  /* 0x000000ff0a00720c */ /* 0x000fe40003f45070 */
[----:B-1----:R-:W1:Y:S01]  /*07b0*/  LDC R25, c[0x0][R25+0x3ec] ;  /* 0x0000fb0019197b82 */ /* 0x002e620000000800 */
[----:B------:R-:W-:-:S04]  /*07c0*/  IMAD.HI.U32 R19, R4, R9, RZ ;  /* 0x0000000904137227 */ /* 0x000fc800078e00ff */
[----:B------:R-:W-:Y:S01]  /*07d0*/  VIADD R4, R22, 0xffffffe ;  /* 0x0ffffffe16047836 */ /* 0x000fe20000000000 */
[----:B------:R-:W-:-:S03]  /*07e0*/  IADD3 R23, PT, PT, -R19, RZ, RZ ;  /* 0x000000ff13177210 */ /* 0x000fc60007ffe1ff */
[----:B------:R4:W5:Y:S02]  /*07f0*/  F2I.FTZ.U32.TRUNC.NTZ R5, R4 ;  /* 0x0000000400057305 */ /* 0x000964000021f000 */
[----:B------:R-:W-:-:S05]  /*0800*/  IMAD R23, R10, R23, R9 ;  /* 0x000000170a177224 */ /* 0x000fca00078e0209 */
[----:B------:R-:W-:Y:S01]  /*0810*/  ISETP.GE.U32.AND P0, PT, R23, R10, PT ;  /* 0x0000000a1700720c */ /* 0x000fe20003f06070 */
[----:B----4-:R-:W-:-:S12]  /*0820*/  IMAD.MOV.U32 R4, RZ, RZ, RZ ;  /* 0x000000ffff047224 */ /* 0x010fd800078e00ff */
[----:B------:R-:W-:Y:S01]  /*0830*/  @P0 IADD3 R23, PT, PT, -R10, R23, RZ ;  /* 0x000000170a170210 */ /* 0x000fe20007ffe1ff */
[----:B------:R-:W-:-:S03]  /*0840*/  @P0 VIADD R19, R19, 0x1 ;  /* 0x0000000113130836 */ /* 0x000fc60000000000 */
[----:B------:R-:W-:Y:S02]  /*0850*/  ISETP.GE.U32.AND P1, PT, R23, R10, PT ;  /* 0x0000000a1700720c */ /* 0x000fe40003f26070 */
[C---:B------:R-:W-:Y:S01]  /*0860*/  IADD3 R23, PT, PT, R2.reuse, -0x2, RZ ;  /* 0xfffffffe02177810 */ /* 0x040fe20007ffe0ff */
[----:B------:R-:W-:-:S03]  /*0870*/  VIADD R2, R2, 0xfffffff8 ;  /* 0xfffffff802027836 */ /* 0x000fc60000000000 */
[----:B------:R-:W-:Y:S01]  /*0880*/  LEA R22, R23, UR4, 0x2 ;  /* 0x0000000417167c11 */ /* 0x000fe2000f8e10ff */
[----:B-----5:R-:W-:Y:S01]  /*0890*/  IMAD R23, R33, R5, RZ ;  /* 0x0000000521177224 */ /* 0x020fe200078e02ff */
[----:B--2---:R-:W2:Y:S03]  /*08a0*/  I2F.U32.RP R34, R13 ;  /* 0x0000000d00227306 */ /* 0x004ea60000209000 */
[----:B------:R-:W-:Y:S02]  /*08b0*/  IMAD.HI.U32 R4, R5, R23, R4 ;  /* 0x0000001705047227 */ /* 0x000fe400078e0004 */
[----:B------:R4:W5:Y:S01]  /*08c0*/  LDC R23, c[0x0][R22+0x388] ;  /* 0x0000e20016177b82 */ /* 0x0009620000000800 */
[----:B------:R-:W-:Y:S02]  /*08d0*/  @P1 IADD3 R19, PT, PT, R19, 0x1, RZ ;  /* 0x0000000113131810 */ /* 0x000fe40007ffe0ff */
        /* <DEDUP_REMOVED lines=10> */
[----:B------:R-:W-:Y:S02]  /*0980*/  @P0 IADD3 R33, PT, PT, -R8, R33, RZ ;  /* 0x0000002108210210 */ /* 0x000fe40007ffe1ff */
[----:B------:R-:W-:-:S02]  /*0990*/  @P0 IADD3 R24, PT, PT, R24, 0x1, RZ ;  /* 0x0000000118180810 */ /* 0x000fc40007ffe0ff */
[----:B------:R-:W-:Y:S01]  /*09a0*/  ISETP.GE.U32.AND P1, PT, R33, R8, PT ;  /* 0x000000082100720c */ /* 0x000fe20003f26070 */
[----:B------:R-:W-:Y:S02]  /*09b0*/  IMAD.MOV R33, RZ, RZ, -R13 ;  /* 0x000000ffff217224 */ /* 0x000fe400078e0a0d */
[----:B--2---:R-:W-:Y:S02]  /*09c0*/  IMAD.MOV.U32 R4, RZ, RZ, RZ ;  /* 0x000000ffff047224 */ /* 0x004fe400078e00ff */
[----:B---3--:R-:W-:Y:S01]  /*09d0*/  IMAD R33, R33, R5, RZ ;  /* 0x0000000521217224 */ /* 0x008fe200078e02ff */
[----:B-----5:R-:W2:Y:S03]  /*09e0*/  I2F.U32.RP R35, R23 ;  /* 0x0000001700237306 */ /* 0x020ea60000209000 */
[----:B------:R-:W-:Y:S02]  /*09f0*/  IMAD.HI.U32 R5, R5, R33, R4 ;  /* 0x0000002105057227 */ /* 0x000fe400078e0004 */
[----:B------:R3:W5:Y:S02]  /*0a00*/  LDC R33, c[0x0][R37+0x388] ;  /* 0x0000e20025217b82 */ /* 0x0007640000000800 */
[----:B------:R-:W-:-:S02]  /*0a10*/  @P1 IADD3 R24, PT, PT, R24, 0x1, RZ ;  /* 0x0000000118181810 */ /* 0x000fc40007ffe0ff */
[----:B------:R-:W-:Y:S02]  /*0a20*/  @!P2 LOP3.LUT R24, RZ, R8, RZ, 0x33, !PT ;  /* 0x00000008ff18a212 */ /* 0x000fe400078e33ff */
[----:B------:R-:W-:-:S03]  /*0a30*/  ISETP.NE.U32.AND P2, PT, R13, RZ, PT ;  /* 0x000000ff0d00720c */ /* 0x000fc60003f45070 */
[----:B------:R-:W-:Y:S01]  /*0a40*/  IMAD.HI.U32 R34, R5, R24, RZ ;  /* 0x0000001805227227 */ /* 0x000fe200078e00ff */
[----:B---3--:R-:W3:Y:S01]  /*0a50*/  LDC R37, c[0x0][R37+0x3ec] ;  /* 0x0000fb0025257b82 */ /* 0x008ee20000000800 */
[----:B--2---:R-:W2:Y:S03]  /*0a60*/  MUFU.RCP R35, R35 ;  /* 0x0000002300237308 */ /* 0x004ea60000001000 */
[----:B------:R-:W-:-:S05]  /*0a70*/  IADD3 R4, PT, PT, -R34, RZ, RZ ;  /* 0x000000ff22047210 */ /* 0x000fca0007ffe1ff */
[----:B------:R-:W-:-:S05]  /*0a80*/  IMAD R4, R13, R4, R24 ;  /* 0x000000040d047224 */ /* 0x000fca00078e0218 */
[----:B------:R-:W-:Y:S01]  /*0a90*/  ISETP.GE.U32.AND P0, PT, R4, R13, PT ;  /* 0x0000000d0400720c */ /* 0x000fe20003f06070 */
[----:B--2---:R-:W-:Y:S02]  /*0aa0*/  VIADD R5, R35, 0xffffffe ;  /* 0x0ffffffe23057836 */ /* 0x004fe40000000000 */
[----:B------:R-:W-:-:S04]  /*0ab0*/  IMAD.MOV R35, RZ, RZ, -R23 ;  /* 0x000000ffff237224 */ /* 0x000fc800078e0a17 */
[----:B------:R-:W2:Y:S06]  /*0ac0*/  F2I.FTZ.U32.TRUNC.NTZ R5, R5 ;  /* 0x0000000500057305 */ /* 0x000eac000021f000 */
[----:B------:R-:W-:Y:S01]  /*0ad0*/  @P0 IADD3 R4, PT, PT, -R13, R4, RZ ;  /* 0x000000040d040210 */ /* 0x000fe20007ffe1ff */
[----:B------:R-:W-:-:S03]  /*0ae0*/  @P0 VIADD R34, R34, 0x1 ;  /* 0x0000000122220836 */ /* 0x000fc60000000000 */
[----:B------:R-:W-:Y:S01]  /*0af0*/  ISETP.GE.U32.AND P1, PT, R4, R13, PT ;  /* 0x0000000d0400720c */ /* 0x000fe20003f26070 */
[----:B------:R-:W-:Y:S01]  /*0b00*/  IMAD.MOV.U32 R4, RZ, RZ, RZ ;  /* 0x000000ffff047224 */ /* 0x000fe200078e00ff */
[----:B-----5:R-:W5:Y:S01]  /*0b10*/  I2F.U32.RP R38, R33 ;  /* 0x0000002100267306 */ /* 0x020f620000209000 */
[----:B--2---:R-:W-:Y:S02]  /*0b20*/  IMAD R35, R35, R5, RZ ;  /* 0x0000000523237224 */ /* 0x004fe400078e02ff */
[----:B------:R-:W-:Y:S02]  /*0b30*/  IMAD.MOV R41, RZ, RZ, -R33 ;  /* 0x000000ffff297224 */ /* 0x000fe400078e0a21 */
[----:B------:R-:W-:-:S06]  /*0b40*/  IMAD.HI.U32 R5, R5, R35, R4 ;  /* 0x0000002305057227 */ /* 0x000fcc00078e0004 */
[----:B------:R-:W-:Y:S01]  /*0b50*/  @P1 IADD3 R34, PT, PT, R34, 0x1, RZ ;  /* 0x0000000122221810 */ /* 0x000fe20007ffe0ff */
[----:B------:R2:W0:Y:S01]  /*0b60*/  LDC R35, c[0x0][R39+0x388] ;  /* 0x0000e20027237b82 */ /* 0x0004220000000800 */
[----:B------:R-:W-:Y:S02]  /*0b70*/  @!P2 LOP3.LUT R34, RZ, R13, RZ, 0x33, !PT ;  /* 0x0000000dff22a212 */ /* 0x000fe400078e33ff */
[----:B------:R-:W-:-:S03]  /*0b80*/  ISETP.NE.U32.AND P2, PT, R23, RZ, PT ;  /* 0x000000ff1700720c */ /* 0x000fc60003f45070 */
[----:B------:R-:W-:Y:S01]  /*0b90*/  IMAD.HI.U32 R36, R5, R34, RZ ;  /* 0x0000002205247227 */ /* 0x000fe200078e00ff */
[----:B-----5:R-:W5:Y:S01]  /*0ba0*/  MUFU.RCP R38, R38 ;  /* 0x0000002600267308 */ /* 0x020f620000001000 */
[----:B--2---:R-:W2:Y:S03]  /*0bb0*/  LDC R39, c[0x0][R39+0x3ec] ;  /* 0x0000fb0027277b82 */ /* 0x004ea60000000800 */
[----:B------:R-:W-:-:S05]  /*0bc0*/  IADD3 R4, PT, PT, -R36, RZ, RZ ;  /* 0x000000ff24047210 */ /* 0x000fca0007ffe1ff */
[----:B------:R-:W-:-:S05]  /*0bd0*/  IMAD R4, R23, R4, R34 ;  /* 0x0000000417047224 */ /* 0x000fca00078e0222 */
[----:B------:R-:W-:Y:S01]  /*0be0*/  ISETP.GE.U32.AND P0, PT, R4, R23, PT ;  /* 0x000000170400720c */ /* 0x000fe20003f06070 */
[----:B-----5:R-:W-:-:S06]  /*0bf0*/  VIADD R5, R38, 0xffffffe ;  /* 0x0ffffffe26057836 */ /* 0x020fcc0000000000 */
[----:B------:R-:W5:Y:S06]  /*0c00*/  F2I.FTZ.U32.TRUNC.NTZ R5, R5 ;  /* 0x0000000500057305 */ /* 0x000f6c000021f000 */
[----:B------:R-:W-:Y:S02]  /*0c10*/  @P0 IADD3 R4, PT, PT, -R23, R4, RZ ;  /* 0x0000000417040210 */ /* 0x000fe40007ffe1ff */
[----:B------:R-:W-:Y:S02]  /*0c20*/  @P0 IADD3 R36, PT, PT, R36, 0x1, RZ ;  /* 0x0000000124240810 */ /* 0x000fe40007ffe0ff */
[----:B------:R-:W-:Y:S01]  /*0c30*/  ISETP.GE.U32.AND P1, PT, R4, R23, PT ;  /* 0x000000170400720c */ /* 0x000fe20003f26070 */
[----:B------:R-:W-:-:S02]  /*0c40*/  HFMA2 R4, -RZ, RZ, 0, 0 ;  /* 0x00000000ff047431 */ /* 0x000fc400000001ff */
[----:B-----5:R-:W-:Y:S01]  /*0c50*/  IMAD R41, R41, R5, RZ ;  /* 0x0000000529297224 */ /* 0x020fe200078e02ff */
[----:B0-----:R-:W0:Y:S01]  /*0c60*/  I2F.U32.RP R42, R35 ;  /* 0x00000023002a7306 */ /* 0x001e220000209000 */
[----:B------:R-:W-:-:S08]  /*0c70*/  IADD3 R43, PT, PT, RZ, -R35, RZ ;  /* 0x80000023ff2b7210 */ /* 0x000fd00007ffe0ff */
        /* <DEDUP_REMOVED lines=26> */
[----:B-----5:R-:W-:Y:S02]  /*0e20*/  IMAD R32, R35, R42, R38 ;  /* 0x0000002a23207224 */ /* 0x020fe400078e0226 */
        /* <DEDUP_REMOVED lines=28> */
[----:B--2---:R-:W-:Y:S01]  /*0ff0*/  IMAD R18, R18, R39, R22 ;  /* 0x0000002712127224 */ /* 0x004fe200078e0216 */
[----:B------:R-:W-:Y:S06]  /*1000*/  @P0 BRA `(.L_x_2261) ;  /* 0xfffffff000cc0947 */ /* 0x000fec000383ffff */
[----:B------:R-:W-:Y:S05]  /*1010*/  BSYNC.RECONVERGENT B1 ;  /* 0x0000000000017941 */ /* 0x000fea0003800200 */
.L_x_2260:
[----:B------:R-:W-:-:S07]  /*1020*/  VIADD R2, R2, 0x4 ;  /* 0x0000000402027836 */ /* 0x000fce0000000000 */
.L_x_2259:
        /* <DEDUP_REMOVED lines=107> */
.L_x_2262:
        /* <DEDUP_REMOVED lines=56> */
.L_x_2263:
        /* <DEDUP_REMOVED lines=28> */
.L_x_2258:
[----:B------:R-:W0:Y:S01]  /*1c20*/  LDCU UR4, c[0x0][0x4c4] ;  /* 0x00009880ff0477ac */ /* 0x000e220008000800 */
[----:B------:R-:W-:Y:S02]  /*1c30*/  HFMA2 R19, -RZ, RZ, 0, 0 ;  /* 0x00000000ff137431 */ /* 0x000fe400000001ff */
[----:B0-----:R-:W-:-:S07]  /*1c40*/  IMAD R18, R7, UR4, R18 ;  /* 0x0000000407127c24 */ /* 0x001fce000f8e0212 */
.L_x_2257:
[----:B------:R-:W-:Y:S05]  /*1c50*/  BSYNC.RECONVERGENT B0 ;  /* 0x0000000000007941 */ /* 0x000fea0003800200 */
.L_x_2256:
        /* <DEDUP_REMOVED lines=18> */
.L_x_2268:
        /* <DEDUP_REMOVED lines=206> */
.L_x_2267:
        /* <DEDUP_REMOVED lines=107> */
.L_x_2269:
        /* <DEDUP_REMOVED lines=56> */
.L_x_2270:
        /* <DEDUP_REMOVED lines=28> */
.L_x_2266:
[----:B------:R-:W0:Y:S02]  /*3650*/  LDCU UR4, c[0x0][0x4c4] ;  /* 0x00009880ff0477ac */ /* 0x000e240008000800 */
[----:B0-----:R-:W-:Y:S02]  /*3660*/  IMAD R22, R22, UR4, R23 ;  /* 0x0000000416167c24 */ /* 0x001fe4000f8e0217 */
[----:B------:R-:W-:-:S07]  /*3670*/  HFMA2 R23, -RZ, RZ, 0, 0 ;  /* 0x00000000ff177431 */ /* 0x000fce00000001ff */
.L_x_2265:
[----:B------:R-:W-:Y:S05]  /*3680*/  BSYNC.RECONVERGENT B0 ;  /* 0x0000000000007941 */ /* 0x000fea0003800200 */
.L_x_2264:
        /* <DEDUP_REMOVED lines=17> */
.L_x_2275:
        /* <DEDUP_REMOVED lines=206> */
.L_x_2274:
        /* <DEDUP_REMOVED lines=107> */
.L_x_2276:
        /* <DEDUP_REMOVED lines=56> */
.L_x_2277:
        /* <DEDUP_REMOVED lines=28> */
.L_x_2273:
[----:B------:R-:W0:Y:S02]  /*5070*/  LDCU UR4, c[0x0][0x4c4] ;  /* 0x00009880ff0477ac */ /* 0x000e240008000800 */
[----:B0-----:R-:W-:Y:S02]  /*5080*/  IMAD R24, R25, UR4, R24 ;  /* 0x0000000419187c24 */ /* 0x001fe4000f8e0218 */
[----:B------:R-:W-:-:S07]  /*5090*/  HFMA2 R25, -RZ, RZ, 0, 0 ;  /* 0x00000000ff197431 */ /* 0x000fce00000001ff */
.L_x_2272:
[----:B------:R-:W-:Y:S05]  /*50a0*/  BSYNC.RECONVERGENT B0 ;  /* 0x0000000000007941 */ /* 0x000fea0003800200 */
.L_x_2271:
        /* <DEDUP_REMOVED lines=17> */
.L_x_2282:
        /* <DEDUP_REMOVED lines=206> */
.L_x_2281:
        /* <DEDUP_REMOVED lines=107> */
.L_x_2283:
        /* <DEDUP_REMOVED lines=56> */
.L_x_2284:
        /* <DEDUP_REMOVED lines=28> */
.L_x_2280:
[----:B------:R-:W0:Y:S01]  /*6a90*/  LDCU UR4, c[0x0][0x4c4] ;  /* 0x00009880ff0477ac */ /* 0x000e220008000800 */
[----:B------:R-:W-:Y:S02]  /*6aa0*/  HFMA2 R5, -RZ, RZ, 0, 0 ;  /* 0x00000000ff057431 */ /* 0x000fe400000001ff */
[----:B0-----:R-:W-:-:S07]  /*6ab0*/  IMAD R4, R7, UR4, R2 ;  /* 0x0000000407047c24 */ /* 0x001fce000f8e0202 */
.L_x_2279:
[----:B------:R-:W-:Y:S05]  /*6ac0*/  BSYNC.RECONVERGENT B0 ;  /* 0x0000000000007941 */ /* 0x000fea0003800200 */
.L_x_2278:
        /* <DEDUP_REMOVED lines=125> */
.L_x_2285:
        /* <DEDUP_REMOVED lines=8> */
.L_x_2286:
        /* <DEDUP_REMOVED lines=18> */
.L_x_10068:
[----:B------:R-:W-:Y:S05]  /*7440*/  BRX R4 -0x7450                                                                                                                                                                                                                                                                                                                                                                                                                                                                               (*"BRANCH_TARGETS .L_x_10069,.L_x_10070,.L_x_10071"*) ;  /* 0xffffff8804ec7949 */ /* 0x000fea000383ffff */
.L_x_2289:
        /* <DEDUP_REMOVED lines=31> */
.L_x_2295:
[----:B------:R0:W5:Y:S02]  /*7640*/  LDG.E R0, desc[UR36][R26.64] ;  /* 0x000000241a007981 */ /* 0x000164000c1e1900 */
.L_x_2294:
[----:B------:R-:W-:Y:S05]  /*7650*/  BSYNC.RECONVERGENT B6 ;  /* 0x0000000000067941 */ /* 0x000fea0003800200 */
.L_x_2293:
[----:B------:R-:W1:Y:S01]  /*7660*/  LDC R5, c[0x0][0x3ec] ;  /* 0x0000fb00ff057b82 */ /* 0x000e620000000800 */
[----:B------:R-:W2:Y:S01]  /*7670*/  LDCU UR4, c[0x0][0x530] ;  /* 0x0000a600ff0477ac */ /* 0x000ea20008000800 */
[----:B-----5:R-:W-:-:S04]  /*7680*/  FSET.BF.LE.FTZ.AND R0, R35, R0, PT ;  /* 0x000000002300720a */ /* 0x020fc80003813000 */
[----:B------:R-:W-:Y:S02]  /*7690*/  F2FP.BF16.F32.PACK_AB R0, RZ, R0 ;  /* 0x00000000ff00723e */ /* 0x000fe400000010ff */
[----:B------:R-:W3:Y:S01]  /*76a0*/  LDC.64 R2, c[0x0][0x380] ;  /* 0x0000e000ff027b82 */ /* 0x000ee20000000a00 */
[----:B--2---:R-:W-:-:S04]  /*76b0*/  IADD3 R6, PT, PT, -R28, UR4, RZ ;  /* 0x000000041c067c10 */ /* 0x004fc8000fffe1ff */
[----:B------:R-:W-:Y:S01]  /*76c0*/  ISETP.GT.AND P0, PT, R6, 0x3, PT ;  /* 0x000000030600780c */ /* 0x000fe20003f04270 */
[----:B-1----:R-:W-:-:S04]  /*76d0*/  IMAD R4, R28, R5, R5 ;  /* 0x000000051c047224 */ /* 0x002fc800078e0205 */
[----:B------:R-:W-:-:S05]  /*76e0*/  IMAD R4, R5, 0x2, R4 ;  /* 0x0000000205047824 */ /* 0x000fca00078e0204 */
[----:B------:R-:W-:-:S05]  /*76f0*/  SEL R5, R4, RZ, P0 ;  /* 0x000000ff04057207 */ /* 0x000fca0000000000 */
[----:B---3--:R-:W-:-:S05]  /*7700*/  IMAD.WIDE.U32 R2, R5, 0x2, R2 ;  /* 0x0000000205027825 */ /* 0x008fca00078e0002 */
[----:B------:R1:W-:Y:S02]  /*7710*/  STG.E.U16 desc[UR36][R2.64], R0 ;  /* 0x0000000002007986 */ /* 0x0003e4000c101524 */
.L_x_2291:
[----:B------:R-:W-:Y:S05]  /*7720*/  BSYNC.RELIABLE B7 ;  /* 0x0000000000077941 */ /* 0x000fea0003800100 */
.L_x_2290:
        /* <DEDUP_REMOVED lines=24> */
.L_x_2298:
[----:B------:R0:W5:Y:S02]  /*78b0*/  LDG.E R0, desc[UR36][R26.64] ;  /* 0x000000241a007981 */ /* 0x000164000c1e1900 */
.L_x_2297:
[----:B------:R-:W-:Y:S05]  /*78c0*/  BSYNC.RECONVERGENT B6 ;  /* 0x0000000000067941 */ /* 0x000fea0003800200 */
.L_x_2296:
        /* <DEDUP_REMOVED lines=8> */
[----:B------:R-:W-:-:S05]  /*7950*/  IMAD.IADD R5, R4, 0x1, R5 ;  /* 0x0000000104057824 */ /* 0x000fca00078e0205 */
[----:B------:R-:W-:-:S05]  /*7960*/  SEL R5, R5, RZ, P0 ;  /* 0x000000ff05057207 */ /* 0x000fca0000000000 */
[----:B---3--:R-:W-:-:S05]  /*7970*/  IMAD.WIDE.U32 R2, R5, 0x2, R2 ;  /* 0x0000000205027825 */ /* 0x008fca00078e0002 */
[----:B------:R1:W-:Y:S02]  /*7980*/  STG.E.U16 desc[UR36][R2.64], R33 ;  /* 0x0000002102007986 */ /* 0x0003e4000c101524 */
.L_x_10070:
        /* <DEDUP_REMOVED lines=12> */
[----:B-1----:R1:W3:Y:S01]  /*7a50*/  LDC.64 R2, c[0x4][R0] ;  /* 0x0100000000027b82 */ /* 0x0022e20000000a00 */
[----:B------:R-:W4:Y:S01]  /*7a60*/  LDCU.64 UR6, c[0x4][0x178] ;  /* 0x01002f00ff0677ac */ /* 0x000f220008000a00 */
[----:B------:R-:W-:Y:S01]  /*7a70*/  MOV R13, RZ ;  /* 0x000000ff000d7202 */ /* 0x000fe20000000f00 */
[----:B------:R-:W5:Y:S01]  /*7a80*/  LDCU.64 UR8, c[0x4][0x88] ;  /* 0x01001100ff0877ac */ /* 0x000f620008000a00 */
[----:B--2---:R-:W-:Y:S01]  /*7a90*/  MOV R4, UR4 ;  /* 0x0000000400047c02 */ /* 0x004fe20008000f00 */
[----:B------:R-:W-:Y:S01]  /*7aa0*/  IMAD.U32 R5, RZ, RZ, UR5 ;  /* 0x00000005ff057e24 */ /* 0x000fe2000f8e00ff */
[----:B----4-:R-:W-:Y:S01]  /*7ab0*/  MOV R6, UR6 ;  /* 0x0000000600067c02 */ /* 0x010fe20008000f00 */
[----:B------:R-:W-:Y:S01]  /*7ac0*/  IMAD.U32 R7, RZ, RZ, UR7 ;  /* 0x00000007ff077e24 */ /* 0x000fe2000f8e00ff */
[----:B-----5:R-:W-:Y:S01]  /*7ad0*/  MOV R10, UR8 ;  /* 0x00000008000a7c02 */ /* 0x020fe20008000f00 */
[----:B-1----:R-:W-:-:S07]  /*7ae0*/  IMAD.U32 R11, RZ, RZ, UR9 ;  /* 0x00000009ff0b7e24 */ /* 0x002fce000f8e00ff */
[----:B------:R-:W-:-:S07]  /*7af0*/  LEPC R20, `(.L_x_2301) ;  /* 0x000000001014794e */ /* 0x000fce0000000000 */
[----:B0--3--:R-:W-:Y:S05]  /*7b00*/  CALL.ABS.NOINC R2 ;  /* 0x0000000002007343 */ /* 0x009fea0003c00000 */
.L_x_2301:
[----:B------:R2:W5:Y:S02]  /*7b10*/  LDG.E R5, desc[UR36][R24.64] ;  /* 0x0000002418057981 */ /* 0x000564000c1e1900 */
.L_x_2300:
[----:B------:R-:W-:Y:S05]  /*7b20*/  BSYNC.RECONVERGENT B6 ;  /* 0x0000000000067941 */ /* 0x000fea0003800200 */
.L_x_2299:
[----:B------:R-:W3:Y:S01]  /*7b30*/  LDC R7, c[0x0][0x3ec] ;  /* 0x0000fb00ff077b82 */ /* 0x000ee20000000800 */
[----:B------:R-:W4:Y:S01]  /*7b40*/  LDCU UR4, c[0x0][0x530] ;  /* 0x0000a600ff0477ac */ /* 0x000f220008000800 */
[----:B-----5:R-:W-:-:S04]  /*7b50*/  FSET.BF.LE.FTZ.AND R32, R32, R5, PT ;  /* 0x000000052020720a */ /* 0x020fc80003813000 */
[----:B------:R-:W-:Y:S02]  /*7b60*/  F2FP.BF16.F32.PACK_AB R32, RZ, R32 ;  /* 0x00000020ff20723e */ /* 0x000fe400000010ff */
[----:B-1----:R-:W1:Y:S01]  /*7b70*/  LDC.64 R2, c[0x0][0x380] ;  /* 0x0000e000ff027b82 */ /* 0x002e620000000a00 */
[----:B----4-:R-:W-:-:S04]  /*7b80*/  IADD3 R0, PT, PT, -R28, UR4, RZ ;  /* 0x000000041c007c10 */ /* 0x010fc8000fffe1ff */
[----:B------:R-:W-:Y:S01]  /*7b90*/  ISETP.GT.AND P0, PT, R0, 0x1, PT ;  /* 0x000000010000780c */ /* 0x000fe20003f04270 */
[----:B---3--:R-:W-:-:S05]  /*7ba0*/  IMAD R5, R28, R7, R7 ;  /* 0x000000071c057224 */ /* 0x008fca00078e0207 */
[----:B------:R-:W-:-:S05]  /*7bb0*/  SEL R5, R5, RZ, P0 ;  /* 0x000000ff05057207 */ /* 0x000fca0000000000 */
[----:B-1----:R-:W-:-:S05]  /*7bc0*/  IMAD.WIDE.U32 R2, R5, 0x2, R2 ;  /* 0x0000000205027825 */ /* 0x002fca00078e0002 */
[----:B------:R1:W-:Y:S02]  /*7bd0*/  STG.E.U16 desc[UR36][R2.64], R32 ;  /* 0x0000002002007986 */ /* 0x0003e4000c101524 */
.L_x_10069:
[----:B------:R-:W-:Y:S05]  /*7be0*/  BSYNC.RELIABLE B8 ;  /* 0x0000000000087941 */ /* 0x000fea0003800100 */
.L_x_2288:
        /* <DEDUP_REMOVED lines=10> */
[----:B------:R-:W-:Y:S02]  /*7c90*/  HFMA2 R12, -RZ, RZ, 0, 5.9604644775390625e-08 ;  /* 0x00000001ff0c7431 */ /* 0x000fe400000001ff */
[----:B------:R-:W-:Y:S01]  /*7ca0*/  IMAD.MOV.U32 R8, RZ, RZ, 0x27f ;  /* 0x0000027fff087424 */ /* 0x000fe200078e00ff */
[----:B-1----:R1:W4:Y:S01]  /*7cb0*/  LDC.64 R2, c[0x4][R0] ;  /* 0x0100000000027b82 */ /* 0x0023220000000a00 */
[----:B------:R-:W5:Y:S01]  /*7cc0*/  LDCU.64 UR6, c[0x4][0x178] ;  /* 0x01002f00ff0677ac */ /* 0x000f620008000a00 */
[----:B------:R-:W-:Y:S01]  /*7cd0*/  IMAD.MOV.U32 R13, RZ, RZ, RZ ;  /* 0x000000ffff0d7224 */ /* 0x000fe200078e00ff */
[----:B------:R-:W0:Y:S01]  /*7ce0*/  LDCU.64 UR8, c[0x4][0x88] ;  /* 0x01001100ff0877ac */ /* 0x000e220008000a00 */
[----:B---3--:R-:W-:Y:S01]  /*7cf0*/  IMAD.U32 R4, RZ, RZ, UR4 ;  /* 0x00000004ff047e24 */ /* 0x008fe2000f8e00ff */
[----:B------:R-:W-:Y:S01]  /*7d00*/  MOV R5, UR5 ;  /* 0x0000000500057c02 */ /* 0x000fe20008000f00 */
[----:B-----5:R-:W-:Y:S01]  /*7d10*/  IMAD.U32 R6, RZ, RZ, UR6 ;  /* 0x00000006ff067e24 */ /* 0x020fe2000f8e00ff */
[----:B------:R-:W-:Y:S01]  /*7d20*/  MOV R7, UR7 ;  /* 0x0000000700077c02 */ /* 0x000fe20008000f00 */
[----:B0-----:R-:W-:Y:S01]  /*7d30*/  IMAD.U32 R10, RZ, RZ, UR8 ;  /* 0x00000008ff0a7e24 */ /* 0x001fe2000f8e00ff */
[----:B-1----:R-:W-:-:S07]  /*7d40*/  MOV R11, UR9 ;  /* 0x00000009000b7c02 */ /* 0x002fce0008000f00 */
[----:B------:R-:W-:-:S07]  /*7d50*/  LEPC R20, `(.L_x_2304) ;  /* 0x000000001014794e */ /* 0x000fce0000000000 */
[----:B--2-4-:R-:W-:Y:S05]  /*7d60*/  CALL.ABS.NOINC R2 ;  /* 0x0000000002007343 */ /* 0x014fea0003c00000 */
.L_x_2304:
[----:B------:R3:W5:Y:S02]  /*7d70*/  LDG.E R0, desc[UR36][R22.64] ;  /* 0x0000002416007981 */ /* 0x000764000c1e1900 */
.L_x_2303:
[----:B------:R-:W-:Y:S05]  /*7d80*/  BSYNC.RECONVERGENT B6 ;  /* 0x0000000000067941 */ /* 0x000fea0003800200 */
.L_x_2302:
[----:B------:R-:W1:Y:S01]  /*7d90*/  LDCU UR5, c[0x0][0x530] ;  /* 0x0000a600ff0577ac */ /* 0x000e620008000800 */
[----:B------:R-:W4:Y:S01]  /*7da0*/  LDC.64 R4, c[0x0][0x380] ;  /* 0x0000e000ff047b82 */ /* 0x000f220000000a00 */
[----:B-----5:R-:W-:Y:S01]  /*7db0*/  FSET.BF.LE.FTZ.AND R31, R31, R0, PT ;  /* 0x000000001f1f720a */ /* 0x020fe20003813000 */
[----:B------:R-:W0:Y:S03]  /*7dc0*/  LDCU UR4, c[0x0][0x3ec] ;  /* 0x00007d80ff0477ac */ /* 0x000e260008000800 */
[----:B------:R-:W-:Y:S02]  /*7dd0*/  F2FP.BF16.F32.PACK_AB R31, RZ, R31 ;  /* 0x0000001fff1f723e */ /* 0x000fe400000010ff */
[----:B-1----:R-:W-:Y:S01]  /*7de0*/  MOV R3, UR5 ;  /* 0x0000000500037c02 */ /* 0x002fe20008000f00 */
[----:B0-----:R-:W-:-:S04]  /*7df0*/  IMAD R0, R28, UR4, RZ ;  /* 0x000000041c007c24 */ /* 0x001fc8000f8e02ff */
[----:B------:R-:W-:-:S05]  /*7e00*/  IMAD.IADD R2, R3, 0x1, -R28 ;  /* 0x0000000103027824 */ /* 0x000fca00078e0a1c */
[----:B------:R-:W-:-:S04]  /*7e10*/  ISETP.GT.AND P0, PT, R2, RZ, PT ;  /* 0x000000ff0200720c */ /* 0x000fc80003f04270 */
[----:B------:R-:W-:-:S05]  /*7e20*/  SEL R7, R0, RZ, P0 ;  /* 0x000000ff00077207 */ /* 0x000fca0000000000 */
[----:B----4-:R-:W-:-:S05]  /*7e30*/  IMAD.WIDE.U32 R4, R7, 0x2, R4 ;  /* 0x0000000207047825 */ /* 0x010fca00078e0004 */
[----:B------:R0:W-:Y:S01]  /*7e40*/  STG.E.U16 desc[UR36][R4.64], R31 ;  /* 0x0000001f04007986 */ /* 0x0001e2000c101524 */
[----:B------:R-:W-:Y:S05]  /*7e50*/  BRA `(.L_x_2292) ;  /* 0x0000000000047947 */ /* 0x000fea0003800000 */
.L_x_10071:
[----:B------:R-:W-:Y:S05]  /*7e60*/  BREAK.RELIABLE B8 ;  /* 0x0000000000087942 */ /* 0x000fea0003800100 */
.L_x_2292:
[----:B------:R-:W-:Y:S05]  /*7e70*/  BSYNC.RECONVERGENT B9 ;  /* 0x0000000000097941 */ /* 0x000fea0003800200 */
.L_x_2287:
[----:B------:R-:W-:-:S04]  /*7e80*/  LEA R28, R29, R28, 0x2 ;  /* 0x0000001c1d1c7211 */ /* 0x000fc800078e10ff */
[----:B------:R-:W-:-:S13]  /*7e90*/  ISETP.GE.U32.AND P0, PT, R28, R3, PT ;  /* 0x000000031c00720c */ /* 0x000fda0003f06070 */
[----:B------:R-:W-:Y:S05]  /*7ea0*/  @!P0 BRA `(.L_x_2305) ;  /* 0xffffff8000b48947 */ /* 0x000fea000383ffff */
[----:B------:R-:W-:Y:S05]  /*7eb0*/  EXIT ;  /* 0x000000000000794d */ /* 0x000fea0003800000 */
.L_x_2306:
        /* <DEDUP_REMOVED lines=12> */
.L_x_10577:


//--------------------- .text._ZN2at4cuda57_GLOBAL__N__cd6b329d_24_DistributionBernoulli_cu_7537a20d21kernelPointwiseApply2IZNS_6native9templates4cuda28bernoulli_tensor_cuda_kernelIN3c108BFloat16EfEEvRKNS_10TensorBaseESB_NS_15PhiloxCudaStateEEUliRS8_SD_SD_SD_RKfSF_SF_SF_E_S8_SE_jLi1ELi2ELi4ELi512ELi2EEEvNS0_6detail10TensorInfoIT0_T2_EENSI_IT1_SK_EESK_T_ --------------------------
	.section	.text._ZN2at4cuda57_GLOBAL__N__cd6b329d_24_DistributionBernoulli_cu_7537a20d21kernelPointwiseApply2IZNS_6native9templates4cuda28bernoulli_tensor_cuda_kernelIN3c108BFloat16EfEEvRKNS_10TensorBaseESB_NS_15PhiloxCudaStateEEUliRS8_SD_SD_SD_RKfSF_SF_SF_E_S8_SE_jLi1ELi2ELi4ELi512ELi2EEEvNS0_6detail10TensorInfoIT0_T2_EENSI_IT1_SK_EESK_T_,"ax",@progbits
	.align	128
.text._ZN2at4cuda57_GLOBAL__N__cd6b329d_24_DistributionBernoulli_cu_7537a20d21kernelPointwiseApply2IZNS_6native9templates4cuda28bernoulli_tensor_cuda_kernelIN3c108BFloat16EfEEvRKNS_10TensorBaseESB_NS_15PhiloxCudaStateEEUliRS8_SD_SD_SD_RKfSF_SF_SF_E_S8_SE_jLi1ELi2ELi4ELi512ELi2EEEvNS0_6detail10TensorInfoIT0_T2_EENSI_IT1_SK_EESK_T_:
        .type           _ZN2at4cuda57_GLOBAL__N__cd6b329d_24_DistributionBernoulli_cu_7537a20d21kernelPointwiseApply2IZNS_6native9templates4cuda28bernoulli_tensor_cuda_kernelIN3c108BFloat16EfEEvRKNS_10TensorBaseESB_NS_15PhiloxCudaStateEEUliRS8_SD_SD_SD_RKfSF_SF_SF_E_S8_SE_jLi1ELi2ELi4ELi512ELi2EEEvNS0_6detail10TensorInfoIT0_T2_EENSI_IT1_SK_EESK_T_,@function
        .size           _ZN2at4cuda57_GLOBAL__N__cd6b329d_24_DistributionBernoulli_cu_7537a20d21kernelPointwiseApply2IZNS_6native9templates4cuda28bernoulli_tensor_cuda_kernelIN3c108BFloat16EfEEvRKNS_10TensorBaseESB_NS_15PhiloxCudaStateEEUliRS8_SD_SD_SD_RKfSF_SF_SF_E_S8_SE_jLi1ELi2ELi4ELi512ELi2EEEvNS0_6detail10TensorInfoIT0_T2_EENSI_IT1_SK_EESK_T_,(.L_x_10578 - _ZN2at4cuda57_GLOBAL__N__cd6b329d_24_DistributionBernoulli_cu_7537a20d21kernelPointwiseApply2IZNS_6native9templates4cuda28bernoulli_tensor_cuda_kernelIN3c108BFloat16EfEEvRKNS_10TensorBaseESB_NS_15PhiloxCudaStateEEUliRS8_SD_SD_SD_RKfSF_SF_SF_E_S8_SE_jLi1ELi2ELi4ELi512ELi2EEEvNS0_6detail10TensorInfoIT0_T2_EENSI_IT1_SK_EESK_T_)
        .other          _ZN2at4cuda57_GLOBAL__N__cd6b329d_24_DistributionBernoulli_cu_7537a20d21kernelPointwiseApply2IZNS_6native9templates4cuda28bernoulli_tensor_cuda_kernelIN3c108BFloat16EfEEvRKNS_10TensorBaseESB_NS_15PhiloxCudaStateEEUliRS8_SD_SD_SD_RKfSF_SF_SF_E_S8_SE_jLi1ELi2ELi4ELi512ELi2EEEvNS0_6detail10TensorInfoIT0_T2_EENSI_IT1_SK_EESK_T_,@"STO_CUDA_ENTRY STV_DEFAULT"
_ZN2at4cuda57_GLOBAL__N__cd6b329d_24_DistributionBernoulli_cu_7537a20d21kernelPointwiseApply2IZNS_6native9templates4cuda28bernoulli_tensor_cuda_kernelIN3c108BFloat16EfEEvRKNS_10TensorBaseESB_NS_15PhiloxCudaStateEEUliRS8_SD_SD_SD_RKfSF_SF_SF_E_S8_SE_jLi1ELi2ELi4ELi512ELi2EEEvNS0_6detail10TensorInfoIT0_T2_EENSI_IT1_SK_EESK_T_:
        /* <DEDUP_REMOVED lines=23> */
.L_x_2336:
        /* <DEDUP_REMOVED lines=139> */
.L_x_2309:
[----:B------:R-:W-:Y:S05]  /*0a20*/  BSYNC.RECONVERGENT B0 ;  /* 0x0000000000007941 */ /* 0x000fea0003800200 */
.L_x_2308:
        /* <DEDUP_REMOVED lines=38> */
.L_x_2311:
[----:B------:R-:W-:Y:S05]  /*0c90*/  BSYNC.RECONVERGENT B0 ;  /* 0x0000000000007941 */ /* 0x000fea0003800200 */
.L_x_2310:
        /* <DEDUP_REMOVED lines=34> */
.L_x_2313:
[----:B------:R-:W-:Y:S05]  /*0ec0*/  BSYNC.RECONVERGENT B0 ;  /* 0x0000000000007941 */ /* 0x000fea0003800200 */
.L_x_2312:
[----:B------:R-:W-:Y:S04]  /*0ed0*/  BSSY.RECONVERGENT B0, `(.L_x_2314) ;  /* 0x000001a000007945 */ /* 0x000fe80003800200 */
[----:B------:R-:W-:Y:S05]  /*0ee0*/  @!P2 BRA `(.L_x_2315) ;  /* 0x000000000060a947 */ /* 0x000fea0003800000 */
[----:B------:R-:W0:Y:S01]  /*0ef0*/  I2F.U32.RP R10, UR39 ;  /* 0x00000027000a7d06 */ /* 0x000e220008209000 */
[----:B------:R-:W-:Y:S01]  /*0f00*/  HFMA2 R4, -RZ, RZ, 0, 0 ;  /* 0x00000000ff047431 */ /* 0x000fe200000001ff */
[----:B------:R-:W-:-:S06]  /*0f10*/  ISETP.NE.U32.AND P5, PT, RZ, UR39, PT ;  /* 0x00000027ff007c0c */ /* 0x000fcc000bfa5070 */
[----:B0-----:R-:W0:Y:S02]  /*0f20*/  MUFU.RCP R10, R10 ;  /* 0x0000000a000a7308 */ /* 0x001e240000001000 */
[----:B0-----:R-:W-:-:S06]  /*0f30*/  VIADD R16, R10, 0xffffffe ;  /* 0x0ffffffe0a107836 */ /* 0x001fcc0000000000 */
[----:B------:R-:W0:Y:S02]  /*0f40*/  F2I.FTZ.U32.TRUNC.NTZ R5, R16 ;  /* 0x0000001000057305 */ /* 0x000e24000021f000 */
[----:B0-----:R-:W-:-:S04]  /*0f50*/  IMAD.MOV R11, RZ, RZ, -R5 ;  /* 0x000000ffff0b7224 */ /* 0x001fc800078e0a05 */
[----:B------:R-:W-:-:S04]  /*0f60*/  IMAD R11, R11, UR39, RZ ;  /* 0x000000270b0b7c24 */ /* 0x000fc8000f8e02ff */
[----:B------:R-:W-:-:S04]  /*0f70*/  IMAD.HI.U32 R5, R5, R11, R4 ;  /* 0x0000000b05057227 */ /* 0x000fc800078e0004 */
[----:B------:R-:W-:-:S04]  /*0f80*/  VIADD R4, R33, 0x3 ;  /* 0x0000000321047836 */ /* 0x000fc80000000000 */
        /* <DEDUP_REMOVED lines=14> */
.L_x_2315:
[----:B------:R-:W-:Y:S05]  /*1070*/  BSYNC.RECONVERGENT B0 ;  /* 0x0000000000007941 */ /* 0x000fea0003800200 */
.L_x_2314:
        /* <DEDUP_REMOVED lines=12> */
.L_x_2316:
        /* <DEDUP_REMOVED lines=8> */
.L_x_2317:
        /* <DEDUP_REMOVED lines=18> */
.L_x_10072:
[----:B------:R-:W-:Y:S05]  /*12e0*/  BRX R2 -0x12f0                                                                                                                                                                                                                                                                                                                                                                                                                                                                               (*"BRANCH_TARGETS .L_x_10073,.L_x_10074,.L_x_10075"*) ;  /* 0xffffffec02447949 */ /* 0x000fea000383ffff */
.L_x_2320:
        /* <DEDUP_REMOVED lines=30> */
.L_x_2326:
[----:B------:R0:W5:Y:S02]  /*14d0*/  LDG.E R3, desc[UR36][R16.64] ;  /* 0x0000002410037981 */ /* 0x000164000c1e1900 */
.L_x_2325:
[----:B------:R-:W-:Y:S05]  /*14e0*/  BSYNC.RECONVERGENT B6 ;  /* 0x0000000000067941 */ /* 0x000fea0003800200 */
.L_x_2324:
[----:B-----5:R-:W-:Y:S02]  /*14f0*/  FSET.BF.LE.FTZ.AND R34, R34, R3, PT ;  /* 0x000000032222720a */ /* 0x020fe40003813000 */
[C---:B------:R-:W-:Y:S02]  /*1500*/  LEA R4, P0, R35.reuse, UR42, 0x1 ;  /* 0x0000002a23047c11 */ /* 0x040fe4000f8008ff */
[----:B------:R-:W-:Y:S02]  /*1510*/  F2FP.BF16.F32.PACK_AB R34, RZ, R34 ;  /* 0x00000022ff22723e */ /* 0x000fe400000010ff */
[----:B------:R-:W-:-:S05]  /*1520*/  LEA.HI.X R5, R35, UR43, RZ, 0x1, P0 ;  /* 0x0000002b23057c11 */ /* 0x000fca00080f0cff */
[----:B------:R1:W-:Y:S04]  /*1530*/  STG.E.U16 desc[UR36][R4.64], R34 ;  /* 0x0000002204007986 */ /* 0x0003e8000c101524 */
.L_x_2322:
[----:B------:R-:W-:Y:S05]  /*1540*/  BSYNC.RELIABLE B7 ;  /* 0x0000000000077941 */ /* 0x000fea0003800100 */
.L_x_2321:
        /* <DEDUP_REMOVED lines=9> */
[----:B------:R-:W-:Y:S02]  /*15e0*/  HFMA2 R12, -RZ, RZ, 0, 5.9604644775390625e-08 ;  /* 0x00000001ff0c7431 */ /* 0x000fe400000001ff */
[----:B------:R-:W-:Y:S01]  /*15f0*/  IMAD.MOV.U32 R8, RZ, RZ, 0x275 ;  /* 0x00000275ff087424 */ /* 0x000fe200078e00ff */
[----:B------:R-:W0:Y:S01]  /*1600*/  LDCU.64 UR6, c[0x4][0x178] ;  /* 0x01002f00ff0677ac */ /* 0x000e220008000a00 */
[----:B------:R-:W2:Y:S01]  /*1610*/  LDC.64 R14, c[0x4][R14] ;  /* 0x010000000e0e7b82 */ /* 0x000ea20000000a00 */
[----:B------:R-:W-:Y:S01]  /*1620*/  IMAD.MOV.U32 R13, RZ, RZ, RZ ;  /* 0x000000ffff0d7224 */ /* 0x000fe200078e00ff */
[----:B------:R-:W3:Y:S01]  /*1630*/  LDCU.64 UR8, c[0x4][0x88] ;  /* 0x01001100ff0877ac */ /* 0x000ee20008000a00 */
[----:B-1----:R-:W-:Y:S01]  /*1640*/  IMAD.U32 R4, RZ, RZ, UR4 ;  /* 0x00000004ff047e24 */ /* 0x002fe2000f8e00ff */
[----:B------:R-:W-:Y:S01]  /*1650*/  MOV R5, UR5 ;  /* 0x0000000500057c02 */ /* 0x000fe20008000f00 */
[----:B0-----:R-:W-:-:S02]  /*1660*/  IMAD.U32 R6, RZ, RZ, UR6 ;  /* 0x00000006ff067e24 */ /* 0x001fc4000f8e00ff */
[----:B------:R-:W-:Y:S01]  /*1670*/  IMAD.U32 R7, RZ, RZ, UR7 ;  /* 0x00000007ff077e24 */ /* 0x000fe2000f8e00ff */
[----:B---3--:R-:W-:Y:S01]  /*1680*/  MOV R10, UR8 ;  /* 0x00000008000a7c02 */ /* 0x008fe20008000f00 */
[----:B------:R-:W-:-:S07]  /*1690*/  IMAD.U32 R11, RZ, RZ, UR9 ;  /* 0x00000009ff0b7e24 */ /* 0x000fce000f8e00ff */
[----:B------:R-:W-:-:S07]  /*16a0*/  LEPC R20, `(.L_x_2329) ;  /* 0x000000001014794e */ /* 0x000fce0000000000 */
[----:B--2---:R-:W-:Y:S05]  /*16b0*/  CALL.ABS.NOINC R14 ;  /* 0x000000000e007343 */ /* 0x004fea0003c00000 */
.L_x_2329:
[----:B------:R0:W5:Y:S02]  /*16c0*/  LDG.E R3, desc[UR36][R16.64] ;  /* 0x0000002410037981 */ /* 0x000164000c1e1900 */
.L_x_2328:
[----:B------:R-:W-:Y:S05]  /*16d0*/  BSYNC.RECONVERGENT B6 ;  /* 0x0000000000067941 */ /* 0x000fea0003800200 */
.L_x_2327:
[----:B-----5:R-:W-:Y:S02]  /*16e0*/  FSET.BF.LE.FTZ.AND R3, R2, R3, PT ;  /* 0x000000030203720a */ /* 0x020fe40003813000 */
[C---:B------:R-:W-:Y:S02]  /*16f0*/  LEA R2, P0, R30.reuse, UR42, 0x1 ;  /* 0x0000002a1e027c11 */ /* 0x040fe4000f8008ff */
[----:B------:R-:W-:Y:S02]  /*1700*/  F2FP.BF16.F32.PACK_AB R0, RZ, R3 ;  /* 0x00000003ff00723e */ /* 0x000fe400000010ff */
[----:B------:R-:W-:-:S05]  /*1710*/  LEA.HI.X R3, R30, UR43, RZ, 0x1, P0 ;  /* 0x0000002b1e037c11 */ /* 0x000fca00080f0cff */
[----:B------:R2:W-:Y:S04]  /*1720*/  STG.E.U16 desc[UR36][R2.64], R0 ;  /* 0x0000000002007986 */ /* 0x0005e8000c101524 */
.L_x_10074:
[----:B0-----:R-:W-:-:S04]  /*1730*/  LEA R16, P0, R24, UR40, 0x2 ;  /* 0x0000002818107c11 */ /* 0x001fc8000f8010ff */
        /* <DEDUP_REMOVED lines=22> */
.L_x_2332:
[----:B------:R0:W5:Y:S02]  /*18a0*/  LDG.E R3, desc[UR36][R16.64] ;  /* 0x0000002410037981 */ /* 0x000164000c1e1900 */
.L_x_2331:
[----:B------:R-:W-:Y:S05]  /*18b0*/  BSYNC.RECONVERGENT B6 ;  /* 0x0000000000067941 */ /* 0x000fea0003800200 */
.L_x_2330:
[----:B-----5:R-:W-:Y:S02]  /*18c0*/  FSET.BF.LE.FTZ.AND R28, R28, R3, PT ;  /* 0x000000031c1c720a */ /* 0x020fe40003813000 */
[C---:B------:R-:W-:Y:S02]  /*18d0*/  LEA R2, P0, R31.reuse, UR42, 0x1 ;  /* 0x0000002a1f027c11 */ /* 0x040fe4000f8008ff */
[----:B------:R-:W-:Y:S02]  /*18e0*/  F2FP.BF16.F32.PACK_AB R28, RZ, R28 ;  /* 0x0000001cff1c723e */ /* 0x000fe400000010ff */
[----:B------:R-:W-:-:S05]  /*18f0*/  LEA.HI.X R3, R31, UR43, RZ, 0x1, P0 ;  /* 0x0000002b1f037c11 */ /* 0x000fca00080f0cff */
[----:B------:R2:W-:Y:S04]  /*1900*/  STG.E.U16 desc[UR36][R2.64], R28 ;  /* 0x0000001c02007986 */ /* 0x0005e8000c101524 */
.L_x_10073:
[----:B------:R-:W-:Y:S05]  /*1910*/  BSYNC.RELIABLE B8 ;  /* 0x0000000000087941 */ /* 0x000fea0003800100 */
.L_x_2319:
[----:B0-----:R-:W-:-:S04]  /*1920*/  LEA R16, P0, R26, UR40, 0x2 ;  /* 0x000000281a107c11 */ /* 0x001fc8000f8010ff */
[----:B------:R-:W-:-:S05]  /*1930*/  LEA.HI.X R17, R26, UR41, R27, 0x2, P0 ;  /* 0x000000291a117c11 */ /* 0x000fca00080f141b */
[----:B-1----:R-:W3:Y:S01]  /*1940*/  LDG.E R4, desc[UR36][R16.64] ;  /* 0x0000002410047981 */ /* 0x002ee2000c1e1900 */
[----:B------:R-:W-:Y:S01]  /*1950*/  BSSY.RECONVERGENT B6, `(.L_x_2333) ;  /* 0x0000015000067945 */ /* 0x000fe20003800200 */
[C---:B---3--:R-:W-:Y:S02]  /*1960*/  FSETP.GE.FTZ.AND P1, PT, R4.reuse, RZ, PT ;  /* 0x000000ff0400720b */ /* 0x048fe40003f36000 */
[----:B------:R-:W-:-:S13]  /*1970*/  FSETP.GTU.FTZ.AND P0, PT, R4, 1, PT ;  /* 0x3f8000000400780b */ /* 0x000fda0003f1c000 */
[----:B------:R-:W-:Y:S05]  /*1980*/  @!P0 BRA P1, `(.L_x_2334) ;  /* 0x0000000000448947 */ /* 0x000fea0000800000 */
[----:B------:R-:W-:Y:S01]  /*1990*/  MOV R0, 0x1a0 ;  /* 0x000001a000007802 */ /* 0x000fe20000000f00 */
[----:B------:R-:W0:Y:S01]  /*19a0*/  LDCU.64 UR4, c[0x4][0x198] ;  /* 0x01003300ff0477ac */ /* 0x000e220008000a00 */
[----:B------:R-:W-:Y:S02]  /*19b0*/  HFMA2 R12, -RZ, RZ, 0, 5.9604644775390625e-08 ;  /* 0x00000001ff0c7431 */ /* 0x000fe400000001ff */
[----:B------:R-:W-:Y:S01]  /*19c0*/  IMAD.MOV.U32 R8, RZ, RZ, 0x27f ;  /* 0x0000027fff087424 */ /* 0x000fe200078e00ff */
[----:B--2---:R1:W2:Y:S01]  /*19d0*/  LDC.64 R2, c[0x4][R0] ;  /* 0x0100000000027b82 */ /* 0x0042a20000000a00 */
[----:B------:R-:W3:Y:S01]  /*19e0*/  LDCU.64 UR6, c[0x4][0x178] ;  /* 0x01002f00ff0677ac */ /* 0x000ee20008000a00 */
[----:B------:R-:W-:Y:S01]  /*19f0*/  IMAD.MOV.U32 R13, RZ, RZ, RZ ;  /* 0x000000ffff0d7224 */ /* 0x000fe200078e00ff */
[----:B------:R-:W4:Y:S01]  /*1a00*/  LDCU.64 UR8, c[0x4][0x88] ;  /* 0x01001100ff0877ac */ /* 0x000f220008000a00 */
[----:B0-----:R-:W-:Y:S01]  /*1a10*/  IMAD.U32 R4, RZ, RZ, UR4 ;  /* 0x00000004ff047e24 */ /* 0x001fe2000f8e00ff */
[----:B------:R-:W-:Y:S01]  /*1a20*/  MOV R5, UR5 ;  /* 0x0000000500057c02 */ /* 0x000fe20008000f00 */
[----:B---3--:R-:W-:-:S02]  /*1a30*/  IMAD.U32 R6, RZ, RZ, UR6 ;  /* 0x00000006ff067e24 */ /* 0x008fc4000f8e00ff */
[----:B------:R-:W-:Y:S01]  /*1a40*/  IMAD.U32 R7, RZ, RZ, UR7 ;  /* 0x00000007ff077e24 */ /* 0x000fe2000f8e00ff */
[----:B----4-:R-:W-:Y:S01]  /*1a50*/  MOV R10, UR8 ;  /* 0x00000008000a7c02 */ /* 0x010fe20008000f00 */
[----:B-1----:R-:W-:-:S07]  /*1a60*/  IMAD.U32 R11, RZ, RZ, UR9 ;  /* 0x00000009ff0b7e24 */ /* 0x002fce000f8e00ff */
[----:B------:R-:W-:-:S07]  /*1a70*/  LEPC R20, `(.L_x_2335) ;  /* 0x000000001014794e */ /* 0x000fce0000000000 */
[----:B--2---:R-:W-:Y:S05]  /*1a80*/  CALL.ABS.NOINC R2 ;  /* 0x0000000002007343 */ /* 0x004fea0003c00000 */
.L_x_2335:
[----:B------:R0:W5:Y:S02]  /*1a90*/  LDG.E R4, desc[UR36][R16.64] ;  /* 0x0000002410047981 */ /* 0x000164000c1e1900 */
.L_x_2334:
[----:B------:R-:W-:Y:S05]  /*1aa0*/  BSYNC.RECONVERGENT B6 ;  /* 0x0000000000067941 */ /* 0x000fea0003800200 */
.L_x_2333:
[----:B--2---:R-:W1:Y:S01]  /*1ab0*/  LDC.64 R2, c[0x0][0x380] ;  /* 0x0000e000ff027b82 */ /* 0x004e620000000a00 */
[----:B------:R-:W-:Y:S01]  /*1ac0*/  IMAD.U32 R0, RZ, RZ, UR46 ;  /* 0x0000002eff007e24 */ /* 0x000fe2000f8e00ff */
[----:B-----5:R-:W-:Y:S01]  /*1ad0*/  FSET.BF.LE.FTZ.AND R29, R29, R4, PT ;  /* 0x000000041d1d720a */ /* 0x020fe20003813000 */
[----:B------:R-:W-:-:S03]  /*1ae0*/  IMAD R4, R33, UR47, RZ ;  /* 0x0000002f21047c24 */ /* 0x000fc6000f8e02ff */
[----:B------:R-:W-:Y:S02]  /*1af0*/  IADD3 R5, PT, PT, -R33, R0, RZ ;  /* 0x0000000021057210 */ /* 0x000fe40007ffe1ff */
[----:B------:R-:W-:Y:S02]  /*1b00*/  F2FP.BF16.F32.PACK_AB R29, RZ, R29 ;  /* 0x0000001dff1d723e */ /* 0x000fe400000010ff */
[----:B------:R-:W-:-:S04]  /*1b10*/  ISETP.GT.AND P0, PT, R5, RZ, PT ;  /* 0x000000ff0500720c */ /* 0x000fc80003f04270 */
[----:B------:R-:W-:-:S05]  /*1b20*/  SEL R5, R4, RZ, P0 ;  /* 0x000000ff04057207 */ /* 0x000fca0000000000 */
[----:B-1----:R-:W-:-:S05]  /*1b30*/  IMAD.WIDE.U32 R2, R5, 0x2, R2 ;  /* 0x0000000205027825 */ /* 0x002fca00078e0002 */
[----:B------:R1:W-:Y:S01]  /*1b40*/  STG.E.U16 desc[UR36][R2.64], R29 ;  /* 0x0000001d02007986 */ /* 0x0003e2000c101524 */
[----:B------:R-:W-:Y:S05]  /*1b50*/  BRA `(.L_x_2323) ;  /* 0x0000000000047947 */ /* 0x000fea0003800000 */
.L_x_10075:
[----:B------:R-:W-:Y:S05]  /*1b60*/  BREAK.RELIABLE B8 ;  /* 0x0000000000087942 */ /* 0x000fea0003800100 */
.L_x_2323:
[----:B------:R-:W-:Y:S05]  /*1b70*/  BSYNC.RECONVERGENT B9 ;  /* 0x0000000000097941 */ /* 0x000fea0003800200 */
.L_x_2318:
[----:B------:R-:W-:-:S05]  /*1b80*/  IMAD R33, R32, 0x4, R33 ;  /* 0x0000000420217824 */ /* 0x000fca00078e0221 */
[----:B------:R-:W-:-:S13]  /*1b90*/  ISETP.GE.U32.AND P0, PT, R33, R0, PT ;  /* 0x000000002100720c */ /* 0x000fda0003f06070 */
[----:B------:R-:W-:Y:S05]  /*1ba0*/  @!P0 BRA `(.L_x_2336) ;  /* 0xffffffe400708947 */ /* 0x000fea000383ffff */
[----:B------:R-:W-:Y:S05]  /*1bb0*/  BSYNC.RECONVERGENT B10 ;  /* 0x00000000000a7941 */ /* 0x000fea0003800200 */
.L_x_2307:
[----:B------:R-:W-:Y:S05]  /*1bc0*/  EXIT ;  /* 0x000000000000794d */ /* 0x000fea0003800000 */
.L_x_2337:
        /* <DEDUP_REMOVED lines=11> */
.L_x_10578:


//--------------------- .text._ZN2at4cuda57_GLOBAL__N__cd6b329d_24_DistributionBernoulli_cu_7537a20d21kernelPointwiseApply2IZNS_6native9templates4cuda28bernoulli_tensor_cuda_kernelIN3c108BFloat16EfEEvRKNS_10TensorBaseESB_NS_15PhiloxCudaStateEEUliRS8_SD_SD_SD_RKfSF_SF_SF_E_S8_SE_jLi1ELi1ELi4ELi512ELi2EEEvNS0_6detail10TensorInfoIT0_T2_EENSI_IT1_SK_EESK_T_ --------------------------
	.section	.text._ZN2at4cuda57_GLOBAL__N__cd6b329d_24_DistributionBernoulli_cu_7537a20d21kernelPointwiseApply2IZNS_6native9templates4cuda28bernoulli_tensor_cuda_kernelIN3c108BFloat16EfEEvRKNS_10TensorBaseESB_NS_15PhiloxCudaStateEEUliRS8_SD_SD_SD_RKfSF_SF_SF_E_S8_SE_jLi1ELi1ELi4ELi512ELi2EEEvNS0_6detail10TensorInfoIT0_T2_EENSI_IT1_SK_EESK_T_,"ax",@progbits
	.align	128
.text._ZN2at4cuda57_GLOBAL__N__cd6b329d_24_DistributionBernoulli_cu_7537a20d21kernelPointwiseApply2IZNS_6native9templates4cuda28bernoulli_tensor_cuda_kernelIN3c108BFloat16EfEEvRKNS_10TensorBaseESB_NS_15PhiloxCudaStateEEUliRS8_SD_SD_SD_RKfSF_SF_SF_E_S8_SE_jLi1ELi1ELi4ELi512ELi2EEEvNS0_6detail10TensorInfoIT0_T2_EENSI_IT1_SK_EESK_T_:
        .type           _ZN2at4cuda57_GLOBAL__N__cd6b329d_24_DistributionBernoulli_cu_7537a20d21kernelPointwiseApply2IZNS_6native9templates4cuda28bernoulli_tensor_cuda_kernelIN3c108BFloat16EfEEvRKNS_10TensorBaseESB_NS_15PhiloxCudaStateEEUliRS8_SD_SD_SD_RKfSF_SF_SF_E_S8_SE_jLi1ELi1ELi4ELi512ELi2EEEvNS0_6detail10TensorInfoIT0_T2_EENSI_IT1_SK_EESK_T_,@function
        .size           _ZN2at4cuda57_GLOBAL__N__cd6b329d_24_DistributionBernoulli_cu_7537a20d21kernelPointwiseApply2IZNS_6native9templates4cuda28bernoulli_tensor_cuda_kernelIN3c108BFloat16EfEEvRKNS_10TensorBaseESB_NS_15PhiloxCudaStateEEUliRS8_SD_SD_SD_RKfSF_SF_SF_E_S8_SE_jLi1ELi1ELi4ELi512ELi2EEEvNS0_6detail10TensorInfoIT0_T2_EENSI_IT1_SK_EESK_T_,(.L_x_10579 - _ZN2at4cuda57_GLOBAL__N__cd6b329d_24_DistributionBernoulli_cu_7537a20d21kernelPointwiseApply2IZNS_6native9templates4cuda28bernoulli_tensor_cuda_kernelIN3c108BFloat16EfEEvRKNS_10TensorBaseESB_NS_15PhiloxCudaStateEEUliRS8_SD_SD_SD_RKfSF_SF_SF_E_S8_SE_jLi1ELi1ELi4ELi512ELi2EEEvNS0_6detail10TensorInfoIT0_T2_EENSI_IT1_SK_EESK_T_)
        .other          _ZN2at4cuda57_GLOBAL__N__cd6b329d_24_DistributionBernoulli_cu_7537a20d21kernelPointwiseApply2IZNS_6native9templates4cuda28bernoulli_tensor_cuda_kernelIN3c108BFloat16EfEEvRKNS_10TensorBaseESB_NS_15PhiloxCudaStateEEUliRS8_SD_SD_SD_RKfSF_SF_SF_E_S8_SE_jLi1ELi1ELi4ELi512ELi2EEEvNS0_6detail10TensorInfoIT0_T2_EENSI_IT1_SK_EESK_T_,@"STO_CUDA_ENTRY STV_DEFAULT"
_ZN2at4cuda57_GLOBAL__N__cd6b329d_24_DistributionBernoulli_cu_7537a20d21kernelPointwiseApply2IZNS_6native9templates4cuda28bernoulli_tensor_cuda_kernelIN3c108BFloat16EfEEvRKNS_10TensorBaseESB_NS_15PhiloxCudaStateEEUliRS8_SD_SD_SD_RKfSF_SF_SF_E_S8_SE_jLi1ELi1ELi4ELi512ELi2EEEvNS0_6detail10TensorInfoIT0_T2_EENSI_IT1_SK_EESK_T_:
        /* <DEDUP_REMOVED lines=20> */
.L_x_2358:
[----:B------:R-:W-:Y:S01]  /*0140*/  ISETP.NE.AND P0, PT, RZ, UR38, PT ;  /* 0x00000026ff007c0c */ /* 0x000fe2000bf05270 */
[----:B-12---:R-:W1:-:S12]  /*0150*/  LDC.64 R2, c[0x0][0x538] ;  /* 0x00014e00ff027b82 */ /* 0x006e580000000a00 */
        /* <DEDUP_REMOVED lines=23> */
[----:B------:R-:W-:-:S04]  /*02d0*/  IMAD.WIDE.U32 R4, R4, -0x2daee0ad, RZ ;  /* 0xd2511f5304047825 */ /* 0x000fc800078e00ff */
[----:B------:R-:W-:Y:S02]  /*02e0*/  VIADD R15, R2, 0x9e3779b9 ;  /* 0x9e3779b9020f7836 */ /* 0x000fe40000000000 */
[----:B------:R-:W-:-:S04]  /*02f0*/  IMAD.WIDE.U32 R10, R10, -0x326172a9, RZ ;  /* 0xcd9e8d570a0a7825 */ /* 0x000fc800078e00ff */
[----:B------:R-:W-:Y:S01]  /*0300*/  IMAD.WIDE.U32 R8, R8, -0x326172a9, RZ ;  /* 0xcd9e8d5708087825 */ /* 0x000fe200078e00ff */
[----:B------:R-:W-:-:S03]  /*0310*/  LOP3.LUT R14, R15, R18, R11, 0x96, !PT ;  /* 0x000000120f0e7212 */ /* 0x000fc600078e960b */
[----:B------:R-:W-:Y:S01]  /*0320*/  VIADD R13, R12, 0xd2511f53 ;  /* 0xd2511f530c0d7836 */ /* 0x000fe20000000000 */
[----:B------:R-:W-:Y:S01]  /*0330*/  LOP3.LUT R12, R17, R12, R5, 0x96, !PT ;  /* 0x0000000c110c7212 */ /* 0x000fe200078e9605 */
        /* <DEDUP_REMOVED lines=61> */
[----:B------:R-:W-:Y:S02]  /*0710*/  LOP3.LUT R14, R13, R14, R5, 0x96, !PT ;  /* 0x0000000e0d0e7212 */ /* 0x000fe400078e9605 */
[----:B------:R-:W-:Y:S02]  /*0720*/  IADD3 R7, PT, PT, R3, -0x24c28bd8, RZ ;  /* 0xdb3d742803077810 */ /* 0x000fe40007ffe0ff */
[----:B------:R-:W-:Y:S01]  /*0730*/  LOP3.LUT R15, R13, R16, R9, 0x96, !PT ;  /* 0x000000100d0f7212 */ /* 0x000fe200078e9609 */
[----:B------:R-:W-:-:S04]  /*0740*/  IMAD.WIDE.U32 R16, R17, -0x2daee0ad, RZ ;  /* 0xd2511f5311107825 */ /* 0x000fc800078e00ff */
[----:B------:R-:W-:Y:S01]  /*0750*/  IMAD.WIDE.U32 R10, R11, -0x2daee0ad, RZ ;  /* 0xd2511f530b0a7825 */ /* 0x000fe200078e00ff */
[----:B------:R-:W-:-:S03]  /*0760*/  LOP3.LUT R4, R7, R4, R17, 0x96, !PT ;  /* 0x0000000407047212 */ /* 0x000fc600078e9611 */
[----:B------:R-:W-:Y:S01]  /*0770*/  IMAD.WIDE.U32 R12, R14, -0x326172a9, RZ ;  /* 0xcd9e8d570e0c7825 */ /* 0x000fe200078e00ff */
[----:B------:R-:W-:-:S03]  /*0780*/  LOP3.LUT R17, R7, R8, R11, 0x96, !PT ;  /* 0x0000000807117212 */ /* 0x000fc600078e960b */
[----:B------:R-:W-:Y:S02]  /*0790*/  VIADD R5, R2, 0xf1bbcdc8 ;  /* 0xf1bbcdc802057836 */ /* 0x000fe40000000000 */
[----:B------:R-:W-:-:S04]  /*07a0*/  IMAD.WIDE.U32 R14, R15, -0x326172a9, RZ ;  /* 0xcd9e8d570f0e7825 */ /* 0x000fc800078e00ff */
        /* <DEDUP_REMOVED lines=20> */
[----:B------:R-:W-:Y:S01]  /*08f0*/  ISETP.GT.AND P3, PT, R11, 0x1, PT ;  /* 0x000000010b00780c */ /* 0x000fe20003f64270 */
[----:B------:R-:W-:-:S03]  /*0900*/  IMAD R28, R27, 0x4, R28 ;  /* 0x000000041b1c7824 */ /* 0x000fc600078e021c */
[C---:B------:R-:W-:Y:S01]  /*0910*/  SEL R24, R2.reuse, RZ, P3 ;  /* 0x000000ff02187207 */ /* 0x040fe20001800000 */
[----:B------:R-:W-:Y:S01]  /*0920*/  VIADD R2, R2, UR44 ;  /* 0x0000002c02027c36 */ /* 0x000fe20008000000 */
[C---:B------:R-:W-:Y:S01]  /*0930*/  SEL R23, R13.reuse, RZ, P3 ;  /* 0x000000ff0d177207 */ /* 0x040fe20001800000 */
[----:B------:R-:W-:Y:S01]  /*0940*/  VIADD R13, R13, UR45 ;  /* 0x0000002d0d0d7c36 */ /* 0x000fe20008000000 */
[C---:B------:R-:W-:Y:S01]  /*0950*/  ISETP.GT.AND P0, PT, R11.reuse, 0x2, PT ;  /* 0x000000020b00780c */ /* 0x040fe20003f04270 */
[----:B------:R-:W-:Y:S01]  /*0960*/  VIADD R34, R2, UR44 ;  /* 0x0000002c02227c36 */ /* 0x000fe20008000000 */
[----:B------:R-:W-:Y:S02]  /*0970*/  ISETP.GT.AND P1, PT, R11, 0x3, PT ;  /* 0x000000030b00780c */ /* 0x000fe40003f24270 */
[----:B------:R-:W-:Y:S02]  /*0980*/  ISETP.GE.U32.AND P3, PT, R28, UR39, PT ;  /* 0x000000271c007c0c */ /* 0x000fe4000bf66070 */
[----:B------:R-:W-:-:S02]  /*0990*/  IADD3 R0, PT, PT, R13, UR45, RZ ;  /* 0x0000002d0d007c10 */ /* 0x000fc4000fffe0ff */
        /* <DEDUP_REMOVED lines=15> */
.L_x_2338:
[----:B------:R-:W-:Y:S01]  /*0a90*/  ISETP.NE.AND P0, PT, R15, 0x3, PT ;  /* 0x000000030f00780c */ /* 0x000fe20003f05270 */
[----:B------:R-:W-:Y:S01]  /*0aa0*/  IMAD.MOV.U32 R6, RZ, RZ, R14 ;  /* 0x000000ffff067224 */ /* 0x000fe200078e000e */
[----:B------:R-:W-:Y:S01]  /*0ab0*/  MOV R7, R4 ;  /* 0x0000000400077202 */ /* 0x000fe20000000f00 */
[----:B------:R-:W-:-:S10]  /*0ac0*/  IMAD.MOV.U32 R12, RZ, RZ, R8 ;  /* 0x000000ffff0c7224 */ /* 0x000fd400078e0008 */
[----:B------:R-:W-:Y:S02]  /*0ad0*/  @P0 IMAD.MOV.U32 R6, RZ, RZ, R8 ;  /* 0x000000ffff060224 */ /* 0x000fe400078e0008 */
[----:B------:R-:W-:Y:S02]  /*0ae0*/  @P0 IMAD.MOV.U32 R10, RZ, RZ, R4 ;  /* 0x000000ffff0a0224 */ /* 0x000fe400078e0004 */
[----:B------:R-:W-:Y:S02]  /*0af0*/  @P0 IMAD.MOV.U32 R12, RZ, RZ, R3 ;  /* 0x000000ffff0c0224 */ /* 0x000fe400078e0003 */
[----:B------:R-:W-:-:S07]  /*0b00*/  @P0 IMAD.MOV.U32 R7, RZ, RZ, R14 ;  /* 0x000000ffff070224 */ /* 0x000fce00078e000e */
.L_x_2339:
        /* <DEDUP_REMOVED lines=19> */
.L_x_10076:
[----:B------:R-:W-:Y:S05]  /*0c40*/  BRX R2 -0xc50                                                                                                                                                                                                                                                                                                                                                                                                                                                                                (*"BRANCH_TARGETS .L_x_10077,.L_x_10078,.L_x_10079"*) ;  /* 0xfffffff002ec7949 */ /* 0x000fea000383ffff */
.L_x_2342:
        /* <DEDUP_REMOVED lines=26> */
[----:B---3--:R-:W-:Y:S02]  /*0df0*/  IMAD.U32 R10, RZ, RZ, UR8 ;  /* 0x00000008ff0a7e24 */ /* 0x008fe4000f8e00ff */
[----:B------:R-:W-:-:S07]  /*0e00*/  IMAD.U32 R11, RZ, RZ, UR9 ;  /* 0x00000009ff0b7e24 */ /* 0x000fce000f8e00ff */
[----:B------:R-:W-:-:S07]  /*0e10*/  LEPC R20, `(.L_x_2348) ;  /* 0x000000001014794e */ /* 0x000fce0000000000 */
[----:B--2---:R-:W-:Y:S05]  /*0e20*/  CALL.ABS.NOINC R14 ;  /* 0x000000000e007343 */ /* 0x004fea0003c00000 */
.L_x_2348:
[----:B------:R0:W5:Y:S02]  /*0e30*/  LDG.E R0, desc[UR36][R16.64] ;  /* 0x0000002410007981 */ /* 0x000164000c1e1900 */
.L_x_2347:
[----:B------:R-:W-:Y:S05]  /*0e40*/  BSYNC.RECONVERGENT B6 ;  /* 0x0000000000067941 */ /* 0x000fea0003800200 */
.L_x_2346:
[----:B-----5:R-:W-:Y:S02]  /*0e50*/  FSET.BF.LE.FTZ.AND R33, R33, R0, PT ;  /* 0x000000002121720a */ /* 0x020fe40003813000 */
[C---:B------:R-:W-:Y:S02]  /*0e60*/  LEA R4, P0, R34.reuse, UR42, 0x1 ;  /* 0x0000002a22047c11 */ /* 0x040fe4000f8008ff */
[----:B------:R-:W-:Y:S02]  /*0e70*/  F2FP.BF16.F32.PACK_AB R33, RZ, R33 ;  /* 0x00000021ff21723e */ /* 0x000fe400000010ff */
[----:B------:R-:W-:-:S05]  /*0e80*/  LEA.HI.X R5, R34, UR43, RZ, 0x1, P0 ;  /* 0x0000002b22057c11 */ /* 0x000fca00080f0cff */
[----:B------:R1:W-:Y:S04]  /*0e90*/  STG.E.U16 desc[UR36][R4.64], R33 ;  /* 0x0000002104007986 */ /* 0x0003e8000c101524 */
.L_x_2344:
[----:B------:R-:W-:Y:S05]  /*0ea0*/  BSYNC.RELIABLE B7 ;  /* 0x0000000000077941 */ /* 0x000fea0003800100 */
.L_x_2343:
        /* <DEDUP_REMOVED lines=18> */
[----:B------:R-:W-:Y:S02]  /*0fd0*/  IMAD.U32 R7, RZ, RZ, UR7 ;  /* 0x00000007ff077e24 */ /* 0x000fe4000f8e00ff */
[----:B---3--:R-:W-:Y:S02]  /*0fe0*/  IMAD.U32 R10, RZ, RZ, UR8 ;  /* 0x00000008ff0a7e24 */ /* 0x008fe4000f8e00ff */
[----:B------:R-:W-:-:S07]  /*0ff0*/  IMAD.U32 R11, RZ, RZ, UR9 ;  /* 0x00000009ff0b7e24 */ /* 0x000fce000f8e00ff */
[----:B------:R-:W-:-:S07]  /*1000*/  LEPC R20, `(.L_x_2351) ;  /* 0x000000001014794e */ /* 0x000fce0000000000 */
[----:B--2---:R-:W-:Y:S05]  /*1010*/  CALL.ABS.NOINC R2 ;  /* 0x0000000002007343 */ /* 0x004fea0003c00000 */
.L_x_2351:
[----:B------:R0:W5:Y:S02]  /*1020*/  LDG.E R0, desc[UR36][R16.64] ;  /* 0x0000002410007981 */ /* 0x000164000c1e1900 */
.L_x_2350:
[----:B------:R-:W-:Y:S05]  /*1030*/  BSYNC.RECONVERGENT B6 ;  /* 0x0000000000067941 */ /* 0x000fea0003800200 */
.L_x_2349:
[----:B-----5:R-:W-:Y:S02]  /*1040*/  FSET.BF.LE.FTZ.AND R31, R31, R0, PT ;  /* 0x000000001f1f720a */ /* 0x020fe40003813000 */
[C---:B------:R-:W-:Y:S02]  /*1050*/  LEA R2, P0, R22.reuse, UR42, 0x1 ;  /* 0x0000002a16027c11 */ /* 0x040fe4000f8008ff */
[----:B------:R-:W-:Y:S02]  /*1060*/  F2FP.BF16.F32.PACK_AB R31, RZ, R31 ;  /* 0x0000001fff1f723e */ /* 0x000fe400000010ff */
[----:B------:R-:W-:-:S05]  /*1070*/  LEA.HI.X R3, R22, UR43, RZ, 0x1, P0 ;  /* 0x0000002b16037c11 */ /* 0x000fca00080f0cff */
[----:B------:R2:W-:Y:S04]  /*1080*/  STG.E.U16 desc[UR36][R2.64], R31 ;  /* 0x0000001f02007986 */ /* 0x0005e8000c101524 */
.L_x_10078:
[----:B0-----:R-:W-:-:S04]  /*1090*/  LEA R16, P0, R23, UR40, 0x2 ;  /* 0x0000002817107c11 */ /* 0x001fc8000f8010ff */
[----:B------:R-:W-:-:S05]  /*10a0*/  LEA.HI.X R17, R23, UR41, RZ, 0x2, P0 ;  /* 0x0000002917117c11 */ /* 0x000fca00080f14ff */
        /* <DEDUP_REMOVED lines=21> */
.L_x_2354:
[----:B------:R0:W5:Y:S02]  /*1200*/  LDG.E R3, desc[UR36][R16.64] ;  /* 0x0000002410037981 */ /* 0x000164000c1e1900 */
.L_x_2353:
[----:B------:R-:W-:Y:S05]  /*1210*/  BSYNC.RECONVERGENT B6 ;  /* 0x0000000000067941 */ /* 0x000fea0003800200 */
.L_x_2352:
[----:B-----5:R-:W-:Y:S02]  /*1220*/  FSET.BF.LE.FTZ.AND R30, R30, R3, PT ;  /* 0x000000031e1e720a */ /* 0x020fe40003813000 */
[C---:B------:R-:W-:Y:S02]  /*1230*/  LEA R2, P0, R24.reuse, UR42, 0x1 ;  /* 0x0000002a18027c11 */ /* 0x040fe4000f8008ff */
[----:B------:R-:W-:Y:S02]  /*1240*/  F2FP.BF16.F32.PACK_AB R30, RZ, R30 ;  /* 0x0000001eff1e723e */ /* 0x000fe400000010ff */
[----:B------:R-:W-:-:S05]  /*1250*/  LEA.HI.X R3, R24, UR43, RZ, 0x1, P0 ;  /* 0x0000002b18037c11 */ /* 0x000fca00080f0cff */
[----:B------:R2:W-:Y:S04]  /*1260*/  STG.E.U16 desc[UR36][R2.64], R30 ;  /* 0x0000001e02007986 */ /* 0x0005e8000c101524 */
.L_x_10077:
[----:B------:R-:W-:Y:S05]  /*1270*/  BSYNC.RELIABLE B8 ;  /* 0x0000000000087941 */ /* 0x000fea0003800100 */
.L_x_2341:
[----:B0-----:R-:W-:-:S04]  /*1280*/  LEA R16, P0, R25, UR40, 0x2 ;  /* 0x0000002819107c11 */ /* 0x001fc8000f8010ff */
[----:B------:R-:W-:-:S05]  /*1290*/  LEA.HI.X R17, R25, UR41, RZ, 0x2, P0 ;  /* 0x0000002919117c11 */ /* 0x000fca00080f14ff */
[----:B------:R-:W3:Y:S01]  /*12a0*/  LDG.E R0, desc[UR36][R16.64] ;  /* 0x0000002410007981 */ /* 0x000ee2000c1e1900 */
[----:B------:R-:W-:Y:S01]  /*12b0*/  BSSY.RECONVERGENT B6, `(.L_x_2355) ;  /* 0x0000015000067945 */ /* 0x000fe20003800200 */
[C---:B---3--:R-:W-:Y:S02]  /*12c0*/  FSETP.GE.FTZ.AND P1, PT, R0.reuse, RZ, PT ;  /* 0x000000ff0000720b */ /* 0x048fe40003f36000 */
[----:B------:R-:W-:-:S13]  /*12d0*/  FSETP.GTU.FTZ.AND P0, PT, R0, 1, PT ;  /* 0x3f8000000000780b */ /* 0x000fda0003f1c000 */
[----:B------:R-:W-:Y:S05]  /*12e0*/  @!P0 BRA P1, `(.L_x_2356) ;  /* 0x0000000000448947 */ /* 0x000fea0000800000 */
[----:B--2---:R-:W-:Y:S01]  /*12f0*/  MOV R2, 0x1a0 ;  /* 0x000001a000027802 */ /* 0x004fe20000000f00 */
        /* <DEDUP_REMOVED lines=15> */
.L_x_2357:
[----:B------:R0:W5:Y:S02]  /*13f0*/  LDG.E R0, desc[UR36][R16.64] ;  /* 0x0000002410007981 */ /* 0x000164000c1e1900 */
.L_x_2356:
[----:B------:R-:W-:Y:S05]  /*1400*/  BSYNC.RECONVERGENT B6 ;  /* 0x0000000000067941 */ /* 0x000fea0003800200 */
.L_x_2355:
[----:B-----5:R-:W-:Y:S02]  /*1410*/  FSET.BF.LE.FTZ.AND R29, R29, R0, PT ;  /* 0x000000001d1d720a */ /* 0x020fe40003813000 */
[C---:B--2---:R-:W-:Y:S02]  /*1420*/  LEA R2, P0, R26.reuse, UR42, 0x1 ;  /* 0x0000002a1a027c11 */ /* 0x044fe4000f8008ff */
[----:B------:R-:W-:Y:S02]  /*1430*/  F2FP.BF16.F32.PACK_AB R29, RZ, R29 ;  /* 0x0000001dff1d723e */ /* 0x000fe400000010ff */
[----:B------:R-:W-:-:S05]  /*1440*/  LEA.HI.X R3, R26, UR43, RZ, 0x1, P0 ;  /* 0x0000002b1a037c11 */ /* 0x000fca00080f0cff */
[----:B------:R2:W-:Y:S01]  /*1450*/  STG.E.U16 desc[UR36][R2.64], R29 ;  /* 0x0000001d02007986 */ /* 0x0005e2000c101524 */
[----:B------:R-:W-:Y:S05]  /*1460*/  BRA `(.L_x_2345) ;  /* 0x0000000000047947 */ /* 0x000fea0003800000 */
.L_x_10079:
[----:B------:R-:W-:Y:S05]  /*1470*/  BREAK.RELIABLE B8 ;  /* 0x0000000000087942 */ /* 0x000fea0003800100 */
.L_x_2345:
[----:B------:R-:W-:Y:S05]  /*1480*/  BSYNC.RECONVERGENT B9 ;  /* 0x0000000000097941 */ /* 0x000fea0003800200 */
.L_x_2340:
[----:B------:R-:W-:-:S13]  /*1490*/  ISETP.NE.AND P0, PT, R32, RZ, PT ;  /* 0x000000ff2000720c */ /* 0x000fda0003f05270 */
[----:B------:R-:W-:Y:S05]  /*14a0*/  @!P0 BRA `(.L_x_2358) ;  /* 0xffffffec00248947 */ /* 0x000fea000383ffff */
[----:B------:R-:W-:Y:S05]  /*14b0*/  EXIT ;  /* 0x000000000000794d */ /* 0x000fea0003800000 */
.L_x_2359:
        /* <DEDUP_REMOVED lines=12> */
.L_x_10579:


//--------------------- .text._ZN2at4cuda57_GLOBAL__N__cd6b329d_24_DistributionBernoulli_cu_7537a20d21kernelPointwiseApply2IZNS_6native9templates4cuda28bernoulli_tensor_cuda_kernelIN3c104HalfEfEEvRKNS_10TensorBaseESB_NS_15PhiloxCudaStateEEUliRS8_SD_SD_SD_RKfSF_SF_SF_E_S8_SE_mLin1ELin1ELi4ELi512ELi2EEEvNS0_6detail10TensorInfoIT0_T2_EENSI_IT1_SK_EESK_T_ --------------------------
	.section	.text._ZN2at4cuda57_GLOBAL__N__cd6b329d_24_DistributionBernoulli_cu_7537a20d21kernelPointwiseApply2IZNS_6native9templates4cuda28bernoulli_tensor_cuda_kernelIN3c104HalfEfEEvRKNS_10TensorBaseESB_NS_15PhiloxCudaStateEEUliRS8_SD_SD_SD_RKfSF_SF_SF_E_S8_SE_mLin1ELin1ELi4ELi512ELi2EEEvNS0_6detail10TensorInfoIT0_T2_EENSI_IT1_SK_EESK_T_,"ax",@progbits
	.align	128
.text._ZN2at4cuda57_GLOBAL__N__cd6b329d_24_DistributionBernoulli_cu_7537a20d21kernelPointwiseApply2IZNS_6native9templates4cuda28bernoulli_tensor_cuda_kernelIN3c104HalfEfEEvRKNS_10TensorBaseESB_NS_15PhiloxCudaStateEEUliRS8_SD_SD_SD_RKfSF_SF_SF_E_S8_SE_mLin1ELin1ELi4ELi512ELi2EEEvNS0_6detail10TensorInfoIT0_T2_EENSI_IT1_SK_EESK_T_:
        .type           _ZN2at4cuda57_GLOBAL__N__cd6b329d_24_DistributionBernoulli_cu_7537a20d21kernelPointwiseApply2IZNS_6native9templates4cuda28bernoulli_tensor_cuda_kernelIN3c104HalfEfEEvRKNS_10TensorBaseESB_NS_15PhiloxCudaStateEEUliRS8_SD_SD_SD_RKfSF_SF_SF_E_S8_SE_mLin1ELin1ELi4ELi512ELi2EEEvNS0_6detail10TensorInfoIT0_T2_EENSI_IT1_SK_EESK_T_,@function
        .size           _ZN2at4cuda57_GLOBAL__N__cd6b329d_24_DistributionBernoulli_cu_7537a20d21kernelPointwiseApply2IZNS_6native9templates4cuda28bernoulli_tensor_cuda_kernelIN3c104HalfEfEEvRKNS_10TensorBaseESB_NS_15PhiloxCudaStateEEUliRS8_SD_SD_SD_RKfSF_SF_SF_E_S8_SE_mLin1ELin1ELi4ELi512ELi2EEEvNS0_6detail10TensorInfoIT0_T2_EENSI_IT1_SK_EESK_T_,(.L_x_10580 - _ZN2at4cuda57_GLOBAL__N__cd6b329d_24_DistributionBernoulli_cu_7537a20d21kernelPointwiseApply2IZNS_6native9templates4cuda28bernoulli_tensor_cuda_kernelIN3c104HalfEfEEvRKNS_10TensorBaseESB_NS_15PhiloxCudaStateEEUliRS8_SD_SD_SD_RKfSF_SF_SF_E_S8_SE_mLin1ELin1ELi4ELi512ELi2EEEvNS0_6detail10TensorInfoIT0_T2_EENSI_IT1_SK_EESK_T_)
        .other          _ZN2at4cuda57_GLOBAL__N__cd6b329d_24_DistributionBernoulli_cu_7537a20d21kernelPointwiseApply2IZNS_6native9templates4cuda28bernoulli_tensor_cuda_kernelIN3c104HalfEfEEvRKNS_10TensorBaseESB_NS_15PhiloxCudaStateEEUliRS8_SD_SD_SD_RKfSF_SF_SF_E_S8_SE_mLin1ELin1ELi4ELi512ELi2EEEvNS0_6detail10TensorInfoIT0_T2_EENSI_IT1_SK_EESK_T_,@"STO_CUDA_ENTRY STV_DEFAULT"
_ZN2at4cuda57_GLOBAL__N__cd6b329d_24_DistributionBernoulli_cu_7537a20d21kernelPointwiseApply2IZNS_6native9templates4cuda28bernoulli_tensor_cuda_kernelIN3c104HalfEfEEvRKNS_10TensorBaseESB_NS_15PhiloxCudaStateEEUliRS8_SD_SD_SD_RKfSF_SF_SF_E_S8_SE_mLin1ELin1ELi4ELi512ELi2EEEvNS0_6detail10TensorInfoIT0_T2_EENSI_IT1_SK_EESK_T_:
        /* <DEDUP_REMOVED lines=18> */
.L_x_2793:
        /* <DEDUP_REMOVED lines=44> */
.L_x_2389:
        /* <DEDUP_REMOVED lines=33> */
.L_x_2366:
[----:B------:R-:W-:Y:S01]  /*05f0*/  IMAD.MOV.U32 R4, RZ, RZ, R16 ;  /* 0x000000ffff047224 */ /* 0x000fe200078e0010 */
[----:B------:R-:W-:Y:S01]  /*0600*/  MOV R5, R13 ;  /* 0x0000000d00057202 */ /* 0x000fe20000000f00 */
[----:B------:R-:W-:Y:S01]  /*0610*/  IMAD.MOV.U32 R2, RZ, RZ, R10 ;  /* 0x000000ffff027224 */ /* 0x000fe200078e000a */
[----:B------:R-:W-:Y:S02]  /*0620*/  MOV R3, R11 ;  /* 0x0000000b00037202 */ /* 0x000fe40000000f00 */
[----:B------:R-:W-:-:S07]  /*0630*/  MOV R0, 0x650 ;  /* 0x0000065000007802 */ /* 0x000fce0000000f00 */
[----:B------:R-:W-:Y:S05]  /*0640*/  CALL.REL.NOINC `($__internal_42_$__cuda_sm20_div_u64) ;  /* 0x000001c400a07944 */ /* 0x000fea0003c00000 */
        /* <DEDUP_REMOVED lines=9> */
.L_x_2367:
[----:B------:R-:W-:Y:S05]  /*06e0*/  BSYNC.RECONVERGENT B2 ;  /* 0x0000000000027941 */ /* 0x000fea0003800200 */
.L_x_2365:
        /* <DEDUP_REMOVED lines=41> */
.L_x_2369:
[----:B------:R-:W-:Y:S01]  /*0980*/  MOV R4, R10 ;  /* 0x0000000a00047202 */ /* 0x000fe20000000f00 */
[----:B------:R-:W-:Y:S01]  /*0990*/  IMAD.MOV.U32 R5, RZ, RZ, R11 ;  /* 0x000000ffff057224 */ /* 0x000fe200078e000b */
[----:B------:R-:W-:Y:S01]  /*09a0*/  MOV R2, R12 ;  /* 0x0000000c00027202 */ /* 0x000fe20000000f00 */
[----:B------:R-:W-:Y:S01]  /*09b0*/  IMAD.MOV.U32 R3, RZ, RZ, R13 ;  /* 0x000000ffff037224 */ /* 0x000fe200078e000d */
[----:B------:R-:W-:-:S07]  /*09c0*/  MOV R0, 0x9e0 ;  /* 0x000009e000007802 */ /* 0x000fce0000000f00 */
[----:B------:R-:W-:Y:S05]  /*09d0*/  CALL.REL.NOINC `($__internal_42_$__cuda_sm20_div_u64) ;  /* 0x000001c000bc7944 */ /* 0x000fea0003c00000 */
        /* <DEDUP_REMOVED lines=10> */
.L_x_2370:
[----:B------:R-:W-:Y:S05]  /*0a80*/  BSYNC.RECONVERGENT B2 ;  /* 0x0000000000027941 */ /* 0x000fea0003800200 */
.L_x_2368:
        /* <DEDUP_REMOVED lines=39> */
.L_x_2372:
[----:B------:R-:W-:Y:S01]  /*0d00*/  IMAD.MOV.U32 R4, RZ, RZ, R10 ;  /* 0x000000ffff047224 */ /* 0x000fe200078e000a */
[----:B------:R-:W-:Y:S01]  /*0d10*/  MOV R5, R11 ;  /* 0x0000000b00057202 */ /* 0x000fe20000000f00 */
[----:B------:R-:W-:Y:S01]  /*0d20*/  IMAD.MOV.U32 R2, RZ, RZ, R12 ;  /* 0x000000ffff027224 */ /* 0x000fe200078e000c */
[----:B------:R-:W-:Y:S02]  /*0d30*/  MOV R3, R13 ;  /* 0x0000000d00037202 */ /* 0x000fe40000000f00 */
[----:B------:R-:W-:-:S07]  /*0d40*/  MOV R0, 0xd60 ;  /* 0x00000d6000007802 */ /* 0x000fce0000000f00 */
[----:B------:R-:W-:Y:S05]  /*0d50*/  CALL.REL.NOINC `($__internal_42_$__cuda_sm20_div_u64) ;  /* 0x000001bc00dc7944 */ /* 0x000fea0003c00000 */
        /* <DEDUP_REMOVED lines=10> */
.L_x_2373:
[----:B------:R-:W-:Y:S05]  /*0e00*/  BSYNC.RECONVERGENT B2 ;  /* 0x0000000000027941 */ /* 0x000fea0003800200 */
.L_x_2371:
        /* <DEDUP_REMOVED lines=38> */
.L_x_2375:
        /* <DEDUP_REMOVED lines=16> */
.L_x_2376:
[----:B------:R-:W-:Y:S05]  /*1170*/  BSYNC.RECONVERGENT B2 ;  /* 0x0000000000027941 */ /* 0x000fea0003800200 */
.L_x_2374:
        /* <DEDUP_REMOVED lines=39> */
.L_x_2378:
[----:B------:R-:W-:Y:S01]  /*13f0*/  MOV R4, R10 ;  /* 0x0000000a00047202 */ /* 0x000fe20000000f00 */
[----:B------:R-:W-:Y:S01]  /*1400*/  IMAD.MOV.U32 R5, RZ, RZ, R11 ;  /* 0x000000ffff057224 */ /* 0x000fe200078e000b */
[----:B------:R-:W-:Y:S01]  /*1410*/  MOV R2, R12 ;  /* 0x0000000c00027202 */ /* 0x000fe20000000f00 */
[----:B------:R-:W-:Y:S01]  /*1420*/  IMAD.MOV.U32 R3, RZ, RZ, R13 ;  /* 0x000000ffff037224 */ /* 0x000fe200078e000d */
[----:B------:R-:W-:-:S07]  /*1430*/  MOV R0, 0x1450 ;  /* 0x0000145000007802 */ /* 0x000fce0000000f00 */
[----:B------:R-:W-:Y:S05]  /*1440*/  CALL.REL.NOINC `($__internal_42_$__cuda_sm20_div_u64) ;  /* 0x000001b800207944 */ /* 0x000fea0003c00000 */
        /* <DEDUP_REMOVED lines=10> */
.L_x_2379:
[----:B------:R-:W-:Y:S05]  /*14f0*/  BSYNC.RECONVERGENT B2 ;  /* 0x0000000000027941 */ /* 0x000fea0003800200 */
.L_x_2377:
        /* <DEDUP_REMOVED lines=39> */
.L_x_2381:
        /* <DEDUP_REMOVED lines=16> */
.L_x_2382:
[----:B------:R-:W-:Y:S05]  /*1870*/  BSYNC.RECONVERGENT B2 ;  /* 0x0000000000027941 */ /* 0x000fea0003800200 */
.L_x_2380:
        /* <DEDUP_REMOVED lines=39> */
.L_x_2384:
        /* <DEDUP_REMOVED lines=16> */
.L_x_2385:
[----:B------:R-:W-:Y:S05]  /*1bf0*/  BSYNC.RECONVERGENT B2 ;  /* 0x0000000000027941 */ /* 0x000fea0003800200 */
.L_x_2383:
        /* <DEDUP_REMOVED lines=38> */
.L_x_2387:
        /* <DEDUP_REMOVED lines=17> */
.L_x_2388:
[----:B------:R-:W-:Y:S05]  /*1f70*/  BSYNC.RECONVERGENT B2 ;  /* 0x0000000000027941 */ /* 0x000fea0003800200 */
.L_x_2386:
        /* <DEDUP_REMOVED lines=13> */
.L_x_2364:
[----:B------:R-:W-:-:S07]  /*2050*/  IADD3 R12, PT, PT, R9, 0x4, RZ ;  /* 0x00000004090c7810 */ /* 0x000fce0007ffe0ff */
.L_x_2363:
        /* <DEDUP_REMOVED lines=35> */
.L_x_2392:
[----:B------:R-:W-:Y:S01]  /*2290*/  MOV R4, R16 ;  /* 0x0000001000047202 */ /* 0x000fe20000000f00 */
[----:B------:R-:W-:Y:S01]  /*22a0*/  IMAD.MOV.U32 R5, RZ, RZ, R13 ;  /* 0x000000ffff057224 */ /* 0x000fe200078e000d */
[----:B------:R-:W-:Y:S01]  /*22b0*/  MOV R2, R8 ;  /* 0x0000000800027202 */ /* 0x000fe20000000f00 */
[----:B------:R-:W-:Y:S01]  /*22c0*/  IMAD.MOV.U32 R3, RZ, RZ, R9 ;  /* 0x000000ffff037224 */ /* 0x000fe200078e0009 */
[----:B------:R-:W-:-:S07]  /*22d0*/  MOV R0, 0x22f0 ;  /* 0x000022f000007802 */ /* 0x000fce0000000f00 */
[----:B------:R-:W-:Y:S05]  /*22e0*/  CALL.REL.NOINC `($__internal_42_$__cuda_sm20_div_u64) ;  /* 0x000001a800787944 */ /* 0x000fea0003c00000 */
        /* <DEDUP_REMOVED lines=9> */
.L_x_2393:
[----:B------:R-:W-:Y:S05]  /*2380*/  BSYNC.RECONVERGENT B1 ;  /* 0x0000000000017941 */ /* 0x000fea0003800200 */
.L_x_2391:
        /* <DEDUP_REMOVED lines=41> */
.L_x_2395:
        /* <DEDUP_REMOVED lines=16> */
.L_x_2396:
[----:B------:R-:W-:Y:S05]  /*2720*/  BSYNC.RECONVERGENT B1 ;  /* 0x0000000000017941 */ /* 0x000fea0003800200 */
.L_x_2394:
        /* <DEDUP_REMOVED lines=39> */
.L_x_2398:
        /* <DEDUP_REMOVED lines=16> */
.L_x_2399:
[----:B------:R-:W-:Y:S05]  /*2aa0*/  BSYNC.RECONVERGENT B1 ;  /* 0x0000000000017941 */ /* 0x000fea0003800200 */
.L_x_2397:
        /* <DEDUP_REMOVED lines=38> */
.L_x_2401:
        /* <DEDUP_REMOVED lines=17> */
.L_x_2402:
[----:B------:R-:W-:Y:S05]  /*2e20*/  BSYNC.RECONVERGENT B1 ;  /* 0x0000000000017941 */ /* 0x000fea0003800200 */
.L_x_2400:
        /* <DEDUP_REMOVED lines=10> */
.L_x_2390:
        /* <DEDUP_REMOVED lines=35> */
.L_x_2405:
        /* <DEDUP_REMOVED lines=15> */
.L_x_2406:
[----:B------:R-:W-:Y:S05]  /*31f0*/  BSYNC.RECONVERGENT B1 ;  /* 0x0000000000017941 */ /* 0x000fea0003800200 */
.L_x_2404:
        /* <DEDUP_REMOVED lines=40> */
.L_x_2408:
        /* <DEDUP_REMOVED lines=17> */
.L_x_2409:
[----:B------:R-:W-:Y:S05]  /*3590*/  BSYNC.RECONVERGENT B1 ;  /* 0x0000000000017941 */ /* 0x000fea0003800200 */
.L_x_2407:
        /* <DEDUP_REMOVED lines=10> */
.L_x_2403:
        /* <DEDUP_REMOVED lines=33> */
.L_x_2411:
[----:B------:R-:W-:Y:S01]  /*3850*/  MOV R4, R16 ;  /* 0x0000001000047202 */ /* 0x000fe20000000f00 */
[----:B------:R-:W-:Y:S01]  /*3860*/  IMAD.MOV.U32 R5, RZ, RZ, R13 ;  /* 0x000000ffff057224 */ /* 0x000fe200078e000d */
[----:B------:R-:W-:Y:S01]  /*3870*/  MOV R2, R8 ;  /* 0x0000000800027202 */ /* 0x000fe20000000f00 */
[----:B------:R-:W-:Y:S01]  /*3880*/  IMAD.MOV.U32 R3, RZ, RZ, R9 ;  /* 0x000000ffff037224 */ /* 0x000fe200078e0009 */
[----:B------:R-:W-:-:S07]  /*3890*/  MOV R0, 0x38b0 ;  /* 0x000038b000007802 */ /* 0x000fce0000000f00 */
[----:B------:R-:W-:Y:S05]  /*38a0*/  CALL.REL.NOINC `($__internal_42_$__cuda_sm20_div_u64) ;  /* 0x0000019400087944 */ /* 0x000fea0003c00000 */
        /* <DEDUP_REMOVED lines=10> */
.L_x_2412:
[----:B------:R-:W-:Y:S05]  /*3950*/  BSYNC.RECONVERGENT B1 ;  /* 0x0000000000017941 */ /* 0x000fea0003800200 */
.L_x_2410:
        /* <DEDUP_REMOVED lines=10> */
.L_x_2362:
        /* <DEDUP_REMOVED lines=23> */
.L_x_2439:
        /* <DEDUP_REMOVED lines=34> */
.L_x_2416:
[----:B------:R-:W-:Y:S01]  /*3d90*/  IMAD.MOV.U32 R4, RZ, RZ, R12 ;  /* 0x000000ffff047224 */ /* 0x000fe200078e000c */
[----:B------:R-:W-:Y:S01]  /*3da0*/  MOV R5, R13 ;  /* 0x0000000d00057202 */ /* 0x000fe20000000f00 */
[----:B------:R-:W-:Y:S01]  /*3db0*/  IMAD.MOV.U32 R2, RZ, RZ, R10 ;  /* 0x000000ffff027224 */ /* 0x000fe200078e000a */
[----:B------:R-:W-:Y:S02]  /*3dc0*/  MOV R3, R11 ;  /* 0x0000000b00037202 */ /* 0x000fe40000000f00 */
[----:B------:R-:W-:-:S07]  /*3dd0*/  MOV R0, 0x3df0 ;  /* 0x00003df000007802 */ /* 0x000fce0000000f00 */
[----:B------:R-:W-:Y:S05]  /*3de0*/  CALL.REL.NOINC `($__internal_42_$__cuda_sm20_div_u64) ;  /* 0x0000018c00b87944 */ /* 0x000fea0003c00000 */
        /* <DEDUP_REMOVED lines=8> */
.L_x_2417:
[----:B------:R-:W-:Y:S05]  /*3e70*/  BSYNC.RECONVERGENT B2 ;  /* 0x0000000000027941 */ /* 0x000fea0003800200 */
.L_x_2415:
        /* <DEDUP_REMOVED lines=37> */
.L_x_2419:
        /* <DEDUP_REMOVED lines=16> */
.L_x_2420:
[----:B------:R-:W-:Y:S05]  /*41d0*/  BSYNC.RECONVERGENT B2 ;  /* 0x0000000000027941 */ /* 0x000fea0003800200 */
.L_x_2418:
        /* <DEDUP_REMOVED lines=38> */
.L_x_2422:
        /* <DEDUP_REMOVED lines=16> */
.L_x_2423:
[----:B------:R-:W-:Y:S05]  /*4540*/  BSYNC.RECONVERGENT B2 ;  /* 0x0000000000027941 */ /* 0x000fea0003800200 */
.L_x_2421:
        /* <DEDUP_REMOVED lines=38> */
.L_x_2425:
        /* <DEDUP_REMOVED lines=16> */
.L_x_2426:
[----:B------:R-:W-:Y:S05]  /*48b0*/  BSYNC.RECONVERGENT B2 ;  /* 0x0000000000027941 */ /* 0x000fea0003800200 */
.L_x_2424:
        /* <DEDUP_REMOVED lines=38> */
.L_x_2428:
        /* <DEDUP_REMOVED lines=16> */
.L_x_2429:
[----:B------:R-:W-:Y:S05]  /*4c20*/  BSYNC.RECONVERGENT B2 ;  /* 0x0000000000027941 */ /* 0x000fea0003800200 */
.L_x_2427:
        /* <DEDUP_REMOVED lines=38> */
.L_x_2431:
        /* <DEDUP_REMOVED lines=16> */
.L_x_2432:
[----:B------:R-:W-:Y:S05]  /*4f90*/  BSYNC.RECONVERGENT B2 ;  /* 0x0000000000027941 */ /* 0x000fea0003800200 */
.L_x_2430:
        /* <DEDUP_REMOVED lines=38> */
.L_x_2434:
        /* <DEDUP_REMOVED lines=16> */
.L_x_2435:
[----:B------:R-:W-:Y:S05]  /*5300*/  BSYNC.RECONVERGENT B2 ;  /* 0x0000000000027941 */ /* 0x000fea0003800200 */
.L_x_2433:
        /* <DEDUP_REMOVED lines=38> */
.L_x_2437:
        /* <DEDUP_REMOVED lines=16> */
.L_x_2438:
[----:B------:R-:W-:Y:S05]  /*5670*/  BSYNC.RECONVERGENT B2 ;  /* 0x0000000000027941 */ /* 0x000fea0003800200 */
.L_x_2436:
        /* <DEDUP_REMOVED lines=8> */
.L_x_2414:
        /* <DEDUP_REMOVED lines=37> */
.L_x_2443:
[----:B------:R-:W-:Y:S01]  /*5950*/  MOV R4, R12 ;  /* 0x0000000c00047202 */ /* 0x000fe20000000f00 */
[----:B------:R-:W-:Y:S01]  /*5960*/  IMAD.MOV.U32 R5, RZ, RZ, R13 ;  /* 0x000000ffff057224 */ /* 0x000fe200078e000d */
[----:B------:R-:W-:Y:S01]  /*5970*/  MOV R2, R10 ;  /* 0x0000000a00027202 */ /* 0x000fe20000000f00 */
[----:B------:R-:W-:Y:S01]  /*5980*/  IMAD.MOV.U32 R3, RZ, RZ, R11 ;  /* 0x000000ffff037224 */ /* 0x000fe200078e000b */
[----:B------:R-:W-:-:S07]  /*5990*/  MOV R0, 0x59b0 ;  /* 0x000059b000007802 */ /* 0x000fce0000000f00 */
[----:B------:R-:W-:Y:S05]  /*59a0*/  CALL.REL.NOINC `($__internal_42_$__cuda_sm20_div_u64) ;  /* 0x0000017000c87944 */ /* 0x000fea0003c00000 */
        /* <DEDUP_REMOVED lines=8> */
.L_x_2444:
[----:B------:R-:W-:Y:S05]  /*5a30*/  BSYNC.RECONVERGENT B2 ;  /* 0x0000000000027941 */ /* 0x000fea0003800200 */
.L_x_2442:
        /* <DEDUP_REMOVED lines=37> */
.L_x_2446:
        /* <DEDUP_REMOVED lines=16> */
.L_x_2447:
[----:B------:R-:W-:Y:S05]  /*5d90*/  BSYNC.RECONVERGENT B2 ;  /* 0x0000000000027941 */ /* 0x000fea0003800200 */
.L_x_2445:
        /* <DEDUP_REMOVED lines=38> */
.L_x_2449:
        /* <DEDUP_REMOVED lines=16> */
.L_x_2450:
[----:B------:R-:W-:Y:S05]  /*6100*/  BSYNC.RECONVERGENT B2 ;  /* 0x0000000000027941 */ /* 0x000fea0003800200 */
.L_x_2448:
        /* <DEDUP_REMOVED lines=38> */
.L_x_2452:
        /* <DEDUP_REMOVED lines=16> */
.L_x_2453:
[----:B------:R-:W-:Y:S05]  /*6470*/  BSYNC.RECONVERGENT B2 ;  /* 0x0000000000027941 */ /* 0x000fea0003800200 */
.L_x_2451:
[----:B------:R-:W0:Y:S01]  /*6480*/  LDC.64 R2, c[0x0][R8+0x450] ;  /* 0x0001140008027b82 */ /* 0x000e220000000a00 */
[----:B------:R-:W-:Y:S02]  /*6490*/  IMAD.MOV.U32 R15, RZ, RZ, R16 ;  /* 0x000000ffff0f7224 */ /* 0x000fe400078e0010 */
[-C--:B0-----:R-:W-:Y:S02]  /*64a0*/  IMAD R0, R3, R4.reuse, RZ ;  /* 0x0000000403007224 */ /* 0x081fe400078e02ff */
[----:B------:R-:W-:-:S04]  /*64b0*/  IMAD.WIDE.U32 R14, R2, R4, R14 ;  /* 0x00000004020e7225 */ /* 0x000fc800078e000e */
[----:B------:R-:W-:-:S05]  /*64c0*/  IMAD R5, R2, R5, R0 ;  /* 0x0000000502057224 */ /* 0x000fca00078e0200 */
[----:B------:R-:W-:-:S07]  /*64d0*/  IADD3 R15, PT, PT, R15, R5, RZ ;  /* 0x000000050f0f7210 */ /* 0x000fce0007ffe0ff */
.L_x_2441:
        /* <DEDUP_REMOVED lines=36> */
.L_x_2456:
        /* <DEDUP_REMOVED lines=14> */
.L_x_2457:
[----:B------:R-:W-:Y:S05]  /*6800*/  BSYNC.RECONVERGENT B2 ;  /* 0x0000000000027941 */ /* 0x000fea0003800200 */
.L_x_2455:
        /* <DEDUP_REMOVED lines=37> */
.L_x_2459:
        /* <DEDUP_REMOVED lines=16> */
.L_x_2460:
[----:B------:R-:W-:Y:S05]  /*6b60*/  BSYNC.RECONVERGENT B2 ;  /* 0x0000000000027941 */ /* 0x000fea0003800200 */
.L_x_2458:
[----:B------:R-:W0:Y:S01]  /*6b70*/  LDC.64 R2, c[0x0][R8+0x450] ;  /* 0x0001140008027b82 */ /* 0x000e220000000a00 */
[----:B------:R-:W-:Y:S01]  /*6b80*/  MOV R15, R16 ;  /* 0x00000010000f7202 */ /* 0x000fe20000000f00 */
[-C--:B0-----:R-:W-:Y:S02]  /*6b90*/  IMAD R0, R3, R4.reuse, RZ ;  /* 0x0000000403007224 */ /* 0x081fe400078e02ff */
[----:B------:R-:W-:-:S04]  /*6ba0*/  IMAD.WIDE.U32 R14, R2, R4, R14 ;  /* 0x00000004020e7225 */ /* 0x000fc800078e000e */
[----:B------:R-:W-:-:S04]  /*6bb0*/  IMAD R5, R2, R5, R0 ;  /* 0x0000000502057224 */ /* 0x000fc800078e0200 */
[----:B------:R-:W-:-:S07]  /*6bc0*/  IMAD.IADD R15, R15, 0x1, R5 ;  /* 0x000000010f0f7824 */ /* 0x000fce00078e0205 */
.L_x_2454:
        /* <DEDUP_REMOVED lines=34> */
.L_x_2462:
        /* <DEDUP_REMOVED lines=14> */
.L_x_2463:
[----:B------:R-:W-:Y:S05]  /*6ed0*/  BSYNC.RECONVERGENT B2 ;  /* 0x0000000000027941 */ /* 0x000fea0003800200 */
.L_x_2461:
[----:B------:R-:W0:Y:S02]  /*6ee0*/  LDC.64 R10, c[0x0][R10+0x450] ;  /* 0x000114000a0a7b82 */ /* 0x000e240000000a00 */
[-C--:B0-----:R-:W-:Y:S02]  /*6ef0*/  IMAD R0, R11, R4.reuse, RZ ;  /* 0x000000040b007224 */ /* 0x081fe400078e02ff */
[----:B------:R-:W-:-:S04]  /*6f00*/  IMAD.WIDE.U32 R14, R10, R4, R14 ;  /* 0x000000040a0e7225 */ /* 0x000fc800078e000e */
[----:B------:R-:W-:-:S05]  /*6f10*/  IMAD R5, R10, R5, R0 ;  /* 0x000000050a057224 */ /* 0x000fca00078e0200 */
[----:B------:R-:W-:-:S07]  /*6f20*/  IADD3 R15, PT, PT, R15, R5, RZ ;  /* 0x000000050f0f7210 */ /* 0x000fce0007ffe0ff */
.L_x_2440:
[----:B------:R-:W-:Y:S05]  /*6f30*/  BSYNC.RECONVERGENT B1 ;  /* 0x0000000000017941 */ /* 0x000fea0003800200 */
.L_x_2413:
[----:B------:R-:W0:Y:S02]  /*6f40*/  LDCU.64 UR4, c[0x0][0x5f0] ;  /* 0x0000be00ff0477ac */ /* 0x000e240008000a00 */
[----:B0-----:R-:W-:Y:S02]  /*6f50*/  IMAD R5, R13, UR4, RZ ;  /* 0x000000040d057c24 */ /* 0x001fe4000f8e02ff */
[----:B------:R-:W-:-:S04]  /*6f60*/  IMAD.WIDE.U32 R2, R12, UR4, R14 ;  /* 0x000000040c027c25 */ /* 0x000fc8000f8e000e */
[----:B------:R-:W-:Y:S02]  /*6f70*/  IMAD R5, R12, UR5, R5 ;  /* 0x000000050c057c24 */ /* 0x000fe4000f8e0205 */
[----:B------:R-:W-:-:S03]  /*6f80*/  IMAD.MOV.U32 R42, RZ, RZ, R2 ;  /* 0x000000ffff2a7224 */ /* 0x000fc600078e0002 */
[----:B------:R-:W-:-:S07]  /*6f90*/  IADD3 R45, PT, PT, R3, R5, RZ ;  /* 0x00000005032d7210 */ /* 0x000fce0007ffe0ff */
.L_x_2361:
[----:B------:R-:W-:Y:S05]  /*6fa0*/  BSYNC.RECONVERGENT B0 ;  /* 0x0000000000007941 */ /* 0x000fea0003800200 */
.L_x_2360:
        /* <DEDUP_REMOVED lines=25> */
.L_x_2492:
        /* <DEDUP_REMOVED lines=33> */
.L_x_2469:
        /* <DEDUP_REMOVED lines=16> */
.L_x_2470:
[----:B------:R-:W-:Y:S05]  /*7450*/  BSYNC.RECONVERGENT B2 ;  /* 0x0000000000027941 */ /* 0x000fea0003800200 */
.L_x_2468:
        /* <DEDUP_REMOVED lines=38> */
.L_x_2472:
        /* <DEDUP_REMOVED lines=16> */
.L_x_2473:
[----:B------:R-:W-:Y:S05]  /*77c0*/  BSYNC.RECONVERGENT B2 ;  /* 0x0000000000027941 */ /* 0x000fea0003800200 */
.L_x_2471:
        /* <DEDUP_REMOVED lines=39> */
.L_x_2475:
        /* <DEDUP_REMOVED lines=16> */
.L_x_2476:
[----:B------:R-:W-:Y:S05]  /*7b40*/  BSYNC.RECONVERGENT B2 ;  /* 0x0000000000027941 */ /* 0x000fea0003800200 */
.L_x_2474:
        /* <DEDUP_REMOVED lines=39> */
.L_x_2478:
        /* <DEDUP_REMOVED lines=16> */
.L_x_2479:
[----:B------:R-:W-:Y:S05]  /*7ec0*/  BSYNC.RECONVERGENT B2 ;  /* 0x0000000000027941 */ /* 0x000fea0003800200 */
.L_x_2477:
        /* <DEDUP_REMOVED lines=39> */
.L_x_2481:
        /* <DEDUP_REMOVED lines=16> */
.L_x_2482:
[----:B------:R-:W-:Y:S05]  /*8240*/  BSYNC.RECONVERGENT B2 ;  /* 0x0000000000027941 */ /* 0x000fea0003800200 */
.L_x_2480:
        /* <DEDUP_REMOVED lines=39> */
.L_x_2484:
        /* <DEDUP_REMOVED lines=16> */
.L_x_2485:
[----:B------:R-:W-:Y:S05]  /*85c0*/  BSYNC.RECONVERGENT B2 ;  /* 0x0000000000027941 */ /* 0x000fea0003800200 */
.L_x_2483:
        /* <DEDUP_REMOVED lines=39> */
.L_x_2487:
        /* <DEDUP_REMOVED lines=16> */
.L_x_2488:
[----:B------:R-:W-:Y:S05]  /*8940*/  BSYNC.RECONVERGENT B2 ;  /* 0x0000000000027941 */ /* 0x000fea0003800200 */
.L_x_2486:
        /* <DEDUP_REMOVED lines=39> */
.L_x_2490:
        /* <DEDUP_REMOVED lines=17> */
.L_x_2491:
[----:B------:R-:W-:Y:S05]  /*8cd0*/  BSYNC.RECONVERGENT B2 ;  /* 0x0000000000027941 */ /* 0x000fea0003800200 */
.L_x_2489:
        /* <DEDUP_REMOVED lines=12> */
.L_x_2467:
        /* <DEDUP_REMOVED lines=35> */
.L_x_2495:
        /* <DEDUP_REMOVED lines=16> */
.L_x_2496:
[----:B------:R-:W-:Y:S05]  /*90d0*/  BSYNC.RECONVERGENT B1 ;  /* 0x0000000000017941 */ /* 0x000fea0003800200 */
.L_x_2494:
        /* <DEDUP_REMOVED lines=39> */
.L_x_2498:
        /* <DEDUP_REMOVED lines=16> */
.L_x_2499:
[----:B------:R-:W-:Y:S05]  /*9450*/  BSYNC.RECONVERGENT B1 ;  /* 0x0000000000017941 */ /* 0x000fea0003800200 */
.L_x_2497:
        /* <DEDUP_REMOVED lines=40> */
.L_x_2501:
        /* <DEDUP_REMOVED lines=16> */
.L_x_2502:
[----:B------:R-:W-:Y:S05]  /*97e0*/  BSYNC.RECONVERGENT B1 ;  /* 0x0000000000017941 */ /* 0x000fea0003800200 */
.L_x_2500:
        /* <DEDUP_REMOVED lines=39> */
.L_x_2504:
        /* <DEDUP_REMOVED lines=17> */
.L_x_2505:
[----:B------:R-:W-:Y:S05]  /*9b70*/  BSYNC.RECONVERGENT B1 ;  /* 0x0000000000017941 */ /* 0x000fea0003800200 */
.L_x_2503:
        /* <DEDUP_REMOVED lines=10> */
.L_x_2493:
        /* <DEDUP_REMOVED lines=35> */
.L_x_2508:
        /* <DEDUP_REMOVED lines=16> */
.L_x_2509:
[----:B------:R-:W-:Y:S05]  /*9f50*/  BSYNC.RECONVERGENT B1 ;  /* 0x0000000000017941 */ /* 0x000fea0003800200 */
.L_x_2507:
        /* <DEDUP_REMOVED lines=38> */
.L_x_2511:
        /* <DEDUP_REMOVED lines=17> */
.L_x_2512:
[----:B------:R-:W-:Y:S05]  /*a2d0*/  BSYNC.RECONVERGENT B1 ;  /* 0x0000000000017941 */ /* 0x000fea0003800200 */
.L_x_2510:
        /* <DEDUP_REMOVED lines=10> */
.L_x_2506:
        /* <DEDUP_REMOVED lines=33> */
.L_x_2514:
        /* <DEDUP_REMOVED lines=16> */
.L_x_2515:
[----:B------:R-:W-:Y:S05]  /*a690*/  BSYNC.RECONVERGENT B1 ;  /* 0x0000000000017941 */ /* 0x000fea0003800200 */
.L_x_2513:
[----:B------:R-:W-:Y:S02]  /*a6a0*/  UMOV UR4, 0xd0 ;  /* 0x000000d000047882 */ /* 0x000fe40000000000 */
[----:B------:R-:W-:-:S06]  /*a6b0*/  LEA R2, R14, UR4, 0x3 ;  /* 0x000000040e027c11 */ /* 0x000fcc000f8e18ff */
[----:B------:R-:W0:Y:S02]  /*a6c0*/  LDC.64 R2, c[0x0][R2+0x380] ;  /* 0x0000e00002027b82 */ /* 0x000e240000000a00 */
[-C--:B0-----:R-:W-:Y:S02]  /*a6d0*/  IMAD R0, R3, R4.reuse, RZ ;  /* 0x0000000403007224 */ /* 0x081fe400078e02ff */
[----:B------:R-:W-:-:S04]  /*a6e0*/  IMAD.WIDE.U32 R12, R2, R4, R12 ;  /* 0x00000004020c7225 */ /* 0x000fc800078e000c */
[----:B------:R-:W-:-:S05]  /*a6f0*/  IMAD R5, R2, R5, R0 ;  /* 0x0000000502057224 */ /* 0x000fca00078e0200 */
[----:B------:R-:W-:-:S07]  /*a700*/  IADD3 R13, PT, PT, R13, R5, RZ ;  /* 0x000000050d0d7210 */ /* 0x000fce0007ffe0ff */
.L_x_2466:
        /* <DEDUP_REMOVED lines=17> */
.L_x_2542:
        /* <DEDUP_REMOVED lines=34> */
.L_x_2519:
        /* <DEDUP_REMOVED lines=17> */
.L_x_2520:
[----:B------:R-:W-:Y:S05]  /*ab50*/  BSYNC.RECONVERGENT B2 ;  /* 0x0000000000027941 */ /* 0x000fea0003800200 */
.L_x_2518:
        /* <DEDUP_REMOVED lines=39> */
.L_x_2522:
        /* <DEDUP_REMOVED lines=16> */
.L_x_2523:
[----:B------:R-:W-:Y:S05]  /*aed0*/  BSYNC.RECONVERGENT B2 ;  /* 0x0000000000027941 */ /* 0x000fea0003800200 */
.L_x_2521:
        /* <DEDUP_REMOVED lines=38> */
.L_x_2525:
        /* <DEDUP_REMOVED lines=16> */
.L_x_2526:
[----:B------:R-:W-:Y:S05]  /*b240*/  BSYNC.RECONVERGENT B2 ;  /* 0x0000000000027941 */ /* 0x000fea0003800200 */
.L_x_2524:
        /* <DEDUP_REMOVED lines=38> */
.L_x_2528:
        /* <DEDUP_REMOVED lines=16> */
.L_x_2529:
[----:B------:R-:W-:Y:S05]  /*b5b0*/  BSYNC.RECONVERGENT B2 ;  /* 0x0000000000027941 */ /* 0x000fea0003800200 */
.L_x_2527:
        /* <DEDUP_REMOVED lines=38> */
.L_x_2531:
        /* <DEDUP_REMOVED lines=16> */
.L_x_2532:
[----:B------:R-:W-:Y:S05]  /*b920*/  BSYNC.RECONVERGENT B2 ;  /* 0x0000000000027941 */ /* 0x000fea0003800200 */
.L_x_2530:
        /* <DEDUP_REMOVED lines=38> */
.L_x_2534:
        /* <DEDUP_REMOVED lines=16> */
.L_x_2535:
[----:B------:R-:W-:Y:S05]  /*bc90*/  BSYNC.RECONVERGENT B2 ;  /* 0x0000000000027941 */ /* 0x000fea0003800200 */
.L_x_2533:
        /* <DEDUP_REMOVED lines=38> */
.L_x_2537:
        /* <DEDUP_REMOVED lines=16> */
.L_x_2538:
[----:B------:R-:W-:Y:S05]  /*c000*/  BSYNC.RECONVERGENT B2 ;  /* 0x0000000000027941 */ /* 0x000fea0003800200 */
.L_x_2536:
        /* <DEDUP_REMOVED lines=38> */
.L_x_2540:
        /* <DEDUP_REMOVED lines=17> */
.L_x_2541:
[----:B------:R-:W-:Y:S05]  /*c380*/  BSYNC.RECONVERGENT B2 ;  /* 0x0000000000027941 */ /* 0x000fea0003800200 */
.L_x_2539:
        /* <DEDUP_REMOVED lines=10> */
.L_x_2517:
        /* <DEDUP_REMOVED lines=36> */
.L_x_2546:
        /* <DEDUP_REMOVED lines=16> */
.L_x_2547:
[----:B------:R-:W-:Y:S05]  /*c770*/  BSYNC.RECONVERGENT B2 ;  /* 0x0000000000027941 */ /* 0x000fea0003800200 */
.L_x_2545:
        /* <DEDUP_REMOVED lines=39> */
.L_x_2549:
        /* <DEDUP_REMOVED lines=16> */
.L_x_2550:
[----:B------:R-:W-:Y:S05]  /*caf0*/  BSYNC.RECONVERGENT B2 ;  /* 0x0000000000027941 */ /* 0x000fea0003800200 */
.L_x_2548:
        /* <DEDUP_REMOVED lines=39> */
.L_x_2552:
        /* <DEDUP_REMOVED lines=16> */
.L_x_2553:
[----:B------:R-:W-:Y:S05]  /*ce70*/  BSYNC.RECONVERGENT B2 ;  /* 0x0000000000027941 */ /* 0x000fea0003800200 */
.L_x_2551:
        /* <DEDUP_REMOVED lines=37> */
.L_x_2555:
        /* <DEDUP_REMOVED lines=17> */
.L_x_2556:
[----:B------:R-:W-:Y:S05]  /*d1e0*/  BSYNC.RECONVERGENT B2 ;  /* 0x0000000000027941 */ /* 0x000fea0003800200 */
.L_x_2554:
        /* <DEDUP_REMOVED lines=8> */
.L_x_2544:
        /* <DEDUP_REMOVED lines=36> */
.L_x_2559:
        /* <DEDUP_REMOVED lines=17> */
.L_x_2560:
[----:B------:R-:W-:Y:S05]  /*d5c0*/  BSYNC.RECONVERGENT B2 ;  /* 0x0000000000027941 */ /* 0x000fea0003800200 */
.L_x_2558:
        /* <DEDUP_REMOVED lines=36> */
.L_x_2562:
        /* <DEDUP_REMOVED lines=16> */
.L_x_2563:
[----:B------:R-:W-:Y:S05]  /*d910*/  BSYNC.RECONVERGENT B2 ;  /* 0x0000000000027941 */ /* 0x000fea0003800200 */
.L_x_2561:
[----:B------:R-:W0:Y:S01]  /*d920*/  LDC.64 R2, c[0x0][R8+0x450] ;  /* 0x0001140008027b82 */ /* 0x000e220000000a00 */
[----:B------:R-:W-:Y:S02]  /*d930*/  IMAD.MOV.U32 R17, RZ, RZ, R23 ;  /* 0x000000ffff117224 */ /* 0x000fe400078e0017 */
[-C--:B0-----:R-:W-:Y:S02]  /*d940*/  IMAD R0, R3, R4.reuse, RZ ;  /* 0x0000000403007224 */ /* 0x081fe400078e02ff */
[----:B------:R-:W-:-:S04]  /*d950*/  IMAD.WIDE.U32 R16, R2, R4, R16 ;  /* 0x0000000402107225 */ /* 0x000fc800078e0010 */
[----:B------:R-:W-:-:S05]  /*d960*/  IMAD R5, R2, R5, R0 ;  /* 0x0000000502057224 */ /* 0x000fca00078e0200 */
[----:B------:R-:W-:-:S07]  /*d970*/  IADD3 R17, PT, PT, R17, R5, RZ ;  /* 0x0000000511117210 */ /* 0x000fce0007ffe0ff */
.L_x_2557:
        /* <DEDUP_REMOVED lines=34> */
.L_x_2565:
[----:B------:R-:W-:Y:S01]  /*dba0*/  IMAD.MOV.U32 R4, RZ, RZ, R11 ;  /* 0x000000ffff047224 */ /* 0x000fe200078e000b */
[----:B------:R-:W-:Y:S01]  /*dbb0*/  MOV R5, R10 ;  /* 0x0000000a00057202 */ /* 0x000fe20000000f00 */
[----:B------:R-:W-:Y:S01]  /*dbc0*/  IMAD.MOV.U32 R2, RZ, RZ, R8 ;  /* 0x000000ffff027224 */ /* 0x000fe200078e0008 */
[----:B------:R-:W-:Y:S02]  /*dbd0*/  MOV R3, R9 ;  /* 0x0000000900037202 */ /* 0x000fe40000000f00 */
[----:B------:R-:W-:-:S07]  /*dbe0*/  MOV R0, 0xdc00 ;  /* 0x0000dc0000007802 */ /* 0x000fce0000000f00 */
[----:B------:R-:W-:Y:S05]  /*dbf0*/  CALL.REL.NOINC `($__internal_42_$__cuda_sm20_div_u64) ;  /* 0x000000f000347944 */ /* 0x000fea0003c00000 */
        /* <DEDUP_REMOVED lines=11> */
.L_x_2566:
[----:B------:R-:W-:Y:S05]  /*dcb0*/  BSYNC.RECONVERGENT B2 ;  /* 0x0000000000027941 */ /* 0x000fea0003800200 */
.L_x_2564:
[----:B------:R-:W0:Y:S02]  /*dcc0*/  LDC.64 R12, c[0x0][R12+0x450] ;  /* 0x000114000c0c7b82 */ /* 0x000e240000000a00 */
[-C--:B0-----:R-:W-:Y:S02]  /*dcd0*/  IMAD R0, R13, R9.reuse, RZ ;  /* 0x000000090d007224 */ /* 0x081fe400078e02ff */
[----:B------:R-:W-:-:S04]  /*dce0*/  IMAD.WIDE.U32 R16, R12, R9, R16 ;  /* 0x000000090c107225 */ /* 0x000fc800078e0010 */
[----:B------:R-:W-:-:S05]  /*dcf0*/  IMAD R5, R12, R5, R0 ;  /* 0x000000050c057224 */ /* 0x000fca00078e0200 */
[----:B------:R-:W-:-:S07]  /*dd00*/  IADD3 R17, PT, PT, R17, R5, RZ ;  /* 0x0000000511117210 */ /* 0x000fce0007ffe0ff */
.L_x_2543:
[----:B------:R-:W-:Y:S05]  /*dd10*/  BSYNC.RECONVERGENT B1 ;  /* 0x0000000000017941 */ /* 0x000fea0003800200 */
.L_x_2516:
[----:B------:R-:W0:Y:S02]  /*dd20*/  LDCU.64 UR4, c[0x0][0x5f0] ;  /* 0x0000be00ff0477ac */ /* 0x000e240008000a00 */
[----:B0-----:R-:W-:Y:S02]  /*dd30*/  IMAD R10, R10, UR4, RZ ;  /* 0x000000040a0a7c24 */ /* 0x001fe4000f8e02ff */
[----:B------:R-:W-:-:S04]  /*dd40*/  IMAD.WIDE.U32 R2, R11, UR4, R16 ;  /* 0x000000040b027c25 */ /* 0x000fc8000f8e0010 */
[----:B------:R-:W-:Y:S02]  /*dd50*/  IMAD R11, R11, UR5, R10 ;  /* 0x000000050b0b7c24 */ /* 0x000fe4000f8e020a */
[----:B------:R-:W-:-:S03]  /*dd60*/  IMAD.MOV.U32 R34, RZ, RZ, R2 ;  /* 0x000000ffff227224 */ /* 0x000fc600078e0002 */
[----:B------:R-:W-:-:S07]  /*dd70*/  IADD3 R41, PT, PT, R3, R11, RZ ;  /* 0x0000000b03297210 */ /* 0x000fce0007ffe0ff */
.L_x_2465:
[----:B------:R-:W-:Y:S05]  /*dd80*/  BSYNC.RECONVERGENT B0 ;  /* 0x0000000000007941 */ /* 0x000fea0003800200 */
.L_x_2464:
        /* <DEDUP_REMOVED lines=24> */
.L_x_2595:
        /* <DEDUP_REMOVED lines=33> */
.L_x_2572:
        /* <DEDUP_REMOVED lines=16> */
.L_x_2573:
[----:B------:R-:W-:Y:S05]  /*e220*/  BSYNC.RECONVERGENT B2 ;  /* 0x0000000000027941 */ /* 0x000fea0003800200 */
.L_x_2571:
        /* <DEDUP_REMOVED lines=38> */
.L_x_2575:
        /* <DEDUP_REMOVED lines=16> */
.L_x_2576:
[----:B------:R-:W-:Y:S05]  /*e590*/  BSYNC.RECONVERGENT B2 ;  /* 0x0000000000027941 */ /* 0x000fea0003800200 */
.L_x_2574:
        /* <DEDUP_REMOVED lines=39> */
.L_x_2578:
        /* <DEDUP_REMOVED lines=16> */
.L_x_2579:
[----:B------:R-:W-:Y:S05]  /*e910*/  BSYNC.RECONVERGENT B2 ;  /* 0x0000000000027941 */ /* 0x000fea0003800200 */
.L_x_2577:
        /* <DEDUP_REMOVED lines=39> */
.L_x_2581:
        /* <DEDUP_REMOVED lines=16> */
.L_x_2582:
[----:B------:R-:W-:Y:S05]  /*ec90*/  BSYNC.RECONVERGENT B2 ;  /* 0x0000000000027941 */ /* 0x000fea0003800200 */
.L_x_2580:
        /* <DEDUP_REMOVED lines=39> */
.L_x_2584:
        /* <DEDUP_REMOVED lines=16> */
.L_x_2585:
[----:B------:R-:W-:Y:S05]  /*f010*/  BSYNC.RECONVERGENT B2 ;  /* 0x0000000000027941 */ /* 0x000fea0003800200 */
.L_x_2583:
        /* <DEDUP_REMOVED lines=39> */
.L_x_2587:
        /* <DEDUP_REMOVED lines=16> */
.L_x_2588:
[----:B------:R-:W-:Y:S05]  /*f390*/  BSYNC.RECONVERGENT B2 ;  /* 0x0000000000027941 */ /* 0x000fea0003800200 */
.L_x_2586:
        /* <DEDUP_REMOVED lines=39> */
.L_x_2590:
        /* <DEDUP_REMOVED lines=16> */
.L_x_2591:
[----:B------:R-:W-:Y:S05]  /*f710*/  BSYNC.RECONVERGENT B2 ;  /* 0x0000000000027941 */ /* 0x000fea0003800200 */
.L_x_2589:
        /* <DEDUP_REMOVED lines=39> */
.L_x_2593:
        /* <DEDUP_REMOVED lines=17> */
.L_x_2594:
[----:B------:R-:W-:Y:S05]  /*faa0*/  BSYNC.RECONVERGENT B2 ;  /* 0x0000000000027941 */ /* 0x000fea0003800200 */
.L_x_2592:
        /* <DEDUP_REMOVED lines=12> */
.L_x_2570:
        /* <DEDUP_REMOVED lines=35> */
.L_x_2598:
        /* <DEDUP_REMOVED lines=16> */
.L_x_2599:
[----:B------:R-:W-:Y:S05]  /*fea0*/  BSYNC.RECONVERGENT B1 ;  /* 0x0000000000017941 */ /* 0x000fea0003800200 */
.L_x_2597:
        /* <DEDUP_REMOVED lines=38> */
.L_x_2601:
        /* <DEDUP_REMOVED lines=16> */
.L_x_2602:
[----:B------:R-:W-:Y:S05]  /*10210*/  BSYNC.RECONVERGENT B1 ;  /* 0x0000000000017941 */ /* 0x000fea0003800200 */
.L_x_2600:
        /* <DEDUP_REMOVED lines=39> */
.L_x_2604:
        /* <DEDUP_REMOVED lines=16> */
.L_x_2605:
[----:B------:R-:W-:Y:S05]  /*10590*/  BSYNC.RECONVERGENT B1 ;  /* 0x0000000000017941 */ /* 0x000fea0003800200 */
.L_x_2603:
        /* <DEDUP_REMOVED lines=39> */
.L_x_2607:
        /* <DEDUP_REMOVED lines=17> */
.L_x_2608:
[----:B------:R-:W-:Y:S05]  /*10920*/  BSYNC.RECONVERGENT B1 ;  /* 0x0000000000017941 */ /* 0x000fea0003800200 */
.L_x_2606:
        /* <DEDUP_REMOVED lines=10> */
.L_x_2596:
        /* <DEDUP_REMOVED lines=37> */
.L_x_2611:
        /* <DEDUP_REMOVED lines=16> */
.L_x_2612:
[----:B------:R-:W-:Y:S05]  /*10d20*/  BSYNC.RECONVERGENT B1 ;  /* 0x0000000000017941 */ /* 0x000fea0003800200 */
.L_x_2610:
        /* <DEDUP_REMOVED lines=38> */
.L_x_2614:
        /* <DEDUP_REMOVED lines=17> */
.L_x_2615:
[----:B------:R-:W-:Y:S05]  /*110a0*/  BSYNC.RECONVERGENT B1 ;  /* 0x0000000000017941 */ /* 0x000fea0003800200 */
.L_x_2613:
        /* <DEDUP_REMOVED lines=10> */
.L_x_2609:
        /* <DEDUP_REMOVED lines=33> */
.L_x_2617:
        /* <DEDUP_REMOVED lines=16> */
.L_x_2618:
[----:B------:R-:W-:Y:S05]  /*11460*/  BSYNC.RECONVERGENT B1 ;  /* 0x0000000000017941 */ /* 0x000fea0003800200 */
.L_x_2616:
        /* <DEDUP_REMOVED lines=8> */
.L_x_2569:
        /* <DEDUP_REMOVED lines=17> */
.L_x_2645:
        /* <DEDUP_REMOVED lines=34> */
.L_x_2622:
        /* <DEDUP_REMOVED lines=17> */
.L_x_2623:
[----:B------:R-:W-:Y:S05]  /*11930*/  BSYNC.RECONVERGENT B2 ;  /* 0x0000000000027941 */ /* 0x000fea0003800200 */
.L_x_2621:
        /* <DEDUP_REMOVED lines=39> */
.L_x_2625:
        /* <DEDUP_REMOVED lines=16> */
.L_x_2626:
[----:B------:R-:W-:Y:S05]  /*11cb0*/  BSYNC.RECONVERGENT B2 ;  /* 0x0000000000027941 */ /* 0x000fea0003800200 */
.L_x_2624:
        /* <DEDUP_REMOVED lines=38> */
.L_x_2628:
        /* <DEDUP_REMOVED lines=16> */
.L_x_2629:
[----:B------:R-:W-:Y:S05]  /*12020*/  BSYNC.RECONVERGENT B2 ;  /* 0x0000000000027941 */ /* 0x000fea0003800200 */
.L_x_2627:
        /* <DEDUP_REMOVED lines=38> */
.L_x_2631:
        /* <DEDUP_REMOVED lines=16> */
.L_x_2632:
[----:B------:R-:W-:Y:S05]  /*12390*/  BSYNC.RECONVERGENT B2 ;  /* 0x0000000000027941 */ /* 0x000fea0003800200 */
.L_x_2630:
        /* <DEDUP_REMOVED lines=38> */
.L_x_2634:
        /* <DEDUP_REMOVED lines=16> */
.L_x_2635:
[----:B------:R-:W-:Y:S05]  /*12700*/  BSYNC.RECONVERGENT B2 ;  /* 0x0000000000027941 */ /* 0x000fea0003800200 */
.L_x_2633:
        /* <DEDUP_REMOVED lines=38> */
.L_x_2637:
        /* <DEDUP_REMOVED lines=16> */
.L_x_2638:
[----:B------:R-:W-:Y:S05]  /*12a70*/  BSYNC.RECONVERGENT B2 ;  /* 0x0000000000027941 */ /* 0x000fea0003800200 */
.L_x_2636:
        /* <DEDUP_REMOVED lines=38> */
.L_x_2640:
        /* <DEDUP_REMOVED lines=16> */
.L_x_2641:
[----:B------:R-:W-:Y:S05]  /*12de0*/  BSYNC.RECONVERGENT B2 ;  /* 0x0000000000027941 */ /* 0x000fea0003800200 */
.L_x_2639:
        /* <DEDUP_REMOVED lines=38> */
.L_x_2643:
        /* <DEDUP_REMOVED lines=17> */
.L_x_2644:
[----:B------:R-:W-:Y:S05]  /*13160*/  BSYNC.RECONVERGENT B2 ;  /* 0x0000000000027941 */ /* 0x000fea0003800200 */
.L_x_2642:
        /* <DEDUP_REMOVED lines=10> */
.L_x_2620:
        /* <DEDUP_REMOVED lines=36> */
.L_x_2649:
        /* <DEDUP_REMOVED lines=16> */
.L_x_2650:
[----:B------:R-:W-:Y:S05]  /*13550*/  BSYNC.RECONVERGENT B2 ;  /* 0x0000000000027941 */ /* 0x000fea0003800200 */
.L_x_2648:
        /* <DEDUP_REMOVED lines=39> */
.L_x_2652:
        /* <DEDUP_REMOVED lines=16> */
.L_x_2653:
[----:B------:R-:W-:Y:S05]  /*138d0*/  BSYNC.RECONVERGENT B2 ;  /* 0x0000000000027941 */ /* 0x000fea0003800200 */
.L_x_2651:
        /* <DEDUP_REMOVED lines=39> */
.L_x_2655:
        /* <DEDUP_REMOVED lines=16> */
.L_x_2656:
[----:B------:R-:W-:Y:S05]  /*13c50*/  BSYNC.RECONVERGENT B2 ;  /* 0x0000000000027941 */ /* 0x000fea0003800200 */
.L_x_2654:
        /* <DEDUP_REMOVED lines=37> */
.L_x_2658:
        /* <DEDUP_REMOVED lines=17> */
.L_x_2659:
[----:B------:R-:W-:Y:S05]  /*13fc0*/  BSYNC.RECONVERGENT B2 ;  /* 0x0000000000027941 */ /* 0x000fea0003800200 */
.L_x_2657:
        /* <DEDUP_REMOVED lines=8> */
.L_x_2647:
        /* <DEDUP_REMOVED lines=38> */
.L_x_2662:
        /* <DEDUP_REMOVED lines=17> */
.L_x_2663:
[----:B------:R-:W-:Y:S05]  /*143c0*/  BSYNC.RECONVERGENT B2 ;  /* 0x0000000000027941 */ /* 0x000fea0003800200 */
.L_x_2661:
        /* <DEDUP_REMOVED lines=36> */
.L_x_2665:
        /* <DEDUP_REMOVED lines=17> */
.L_x_2666:
[----:B------:R-:W-:Y:S05]  /*14720*/  BSYNC.RECONVERGENT B2 ;  /* 0x0000000000027941 */ /* 0x000fea0003800200 */
.L_x_2664:
        /* <DEDUP_REMOVED lines=8> */
.L_x_2660:
        /* <DEDUP_REMOVED lines=34> */
.L_x_2668:
        /* <DEDUP_REMOVED lines=17> */
.L_x_2669:
[----:B------:R-:W-:Y:S05]  /*14ae0*/  BSYNC.RECONVERGENT B2 ;  /* 0x0000000000027941 */ /* 0x000fea0003800200 */
.L_x_2667:
[----:B------:R-:W0:Y:S02]  /*14af0*/  LDC.64 R12, c[0x0][R12+0x450] ;  /* 0x000114000c0c7b82 */ /* 0x000e240000000a00 */
[-C--:B0-----:R-:W-:Y:S02]  /*14b00*/  IMAD R0, R13, R9.reuse, RZ ;  /* 0x000000090d007224 */ /* 0x081fe400078e02ff */
[----:B------:R-:W-:-:S04]  /*14b10*/  IMAD.WIDE.U32 R2, R12, R9, R16 ;  /* 0x000000090c027225 */ /* 0x000fc800078e0010 */
[----:B------:R-:W-:Y:S01]  /*14b20*/  IMAD R5, R12, R5, R0 ;  /* 0x000000050c057224 */ /* 0x000fe200078e0200 */
[----:B------:R-:W-:-:S03]  /*14b30*/  MOV R16, R2 ;  /* 0x0000000200107202 */ /* 0x000fc60000000f00 */
[----:B------:R-:W-:-:S07]  /*14b40*/  IMAD.IADD R17, R3, 0x1, R5 ;  /* 0x0000000103117824 */ /* 0x000fce00078e0205 */
.L_x_2646:
[----:B------:R-:W-:Y:S05]  /*14b50*/  BSYNC.RECONVERGENT B1 ;  /* 0x0000000000017941 */ /* 0x000fea0003800200 */
.L_x_2619:
[----:B------:R-:W0:Y:S02]  /*14b60*/  LDCU.64 UR4, c[0x0][0x5f0] ;  /* 0x0000be00ff0477ac */ /* 0x000e240008000a00 */
[----:B0-----:R-:W-:Y:S02]  /*14b70*/  IMAD R10, R10, UR4, RZ ;  /* 0x000000040a0a7c24 */ /* 0x001fe4000f8e02ff */
[----:B------:R-:W-:-:S04]  /*14b80*/  IMAD.WIDE.U32 R2, R11, UR4, R16 ;  /* 0x000000040b027c25 */ /* 0x000fc8000f8e0010 */
[----:B------:R-:W-:Y:S01]  /*14b90*/  IMAD R11, R11, UR5, R10 ;  /* 0x000000050b0b7c24 */ /* 0x000fe2000f8e020a */
[----:B------:R-:W-:-:S03]  /*14ba0*/  MOV R28, R2 ;  /* 0x00000002001c7202 */ /* 0x000fc60000000f00 */
[----:B------:R-:W-:-:S07]  /*14bb0*/  IMAD.IADD R31, R3, 0x1, R11 ;  /* 0x00000001031f7824 */ /* 0x000fce00078e020b */
.L_x_2568:
[----:B------:R-:W-:Y:S05]  /*14bc0*/  BSYNC.RECONVERGENT B0 ;  /* 0x0000000000007941 */ /* 0x000fea0003800200 */
.L_x_2567:
        /* <DEDUP_REMOVED lines=23> */
.L_x_2698:
        /* <DEDUP_REMOVED lines=33> */
.L_x_2675:
        /* <DEDUP_REMOVED lines=16> */
.L_x_2676:
[----:B------:R-:W-:Y:S05]  /*15050*/  BSYNC.RECONVERGENT B2 ;  /* 0x0000000000027941 */ /* 0x000fea0003800200 */
.L_x_2674:
        /* <DEDUP_REMOVED lines=38> */
.L_x_2678:
        /* <DEDUP_REMOVED lines=16> */
.L_x_2679:
[----:B------:R-:W-:Y:S05]  /*153c0*/  BSYNC.RECONVERGENT B2 ;  /* 0x0000000000027941 */ /* 0x000fea0003800200 */
.L_x_2677:
        /* <DEDUP_REMOVED lines=39> */
.L_x_2681:
        /* <DEDUP_REMOVED lines=16> */
.L_x_2682:
[----:B------:R-:W-:Y:S05]  /*15740*/  BSYNC.RECONVERGENT B2 ;  /* 0x0000000000027941 */ /* 0x000fea0003800200 */
.L_x_2680:
        /* <DEDUP_REMOVED lines=39> */
.L_x_2684:
        /* <DEDUP_REMOVED lines=16> */
.L_x_2685:
[----:B------:R-:W-:Y:S05]  /*15ac0*/  BSYNC.RECONVERGENT B2 ;  /* 0x0000000000027941 */ /* 0x000fea0003800200 */
.L_x_2683:
        /* <DEDUP_REMOVED lines=39> */
.L_x_2687:
        /* <DEDUP_REMOVED lines=16> */
.L_x_2688:
[----:B------:R-:W-:Y:S05]  /*15e40*/  BSYNC.RECONVERGENT B2 ;  /* 0x0000000000027941 */ /* 0x000fea0003800200 */
.L_x_2686:
        /* <DEDUP_REMOVED lines=39> */
.L_x_2690:
        /* <DEDUP_REMOVED lines=16> */
.L_x_2691:
[----:B------:R-:W-:Y:S05]  /*161c0*/  BSYNC.RECONVERGENT B2 ;  /* 0x0000000000027941 */ /* 0x000fea0003800200 */
.L_x_2689:
        /* <DEDUP_REMOVED lines=39> */
.L_x_2693:
        /* <DEDUP_REMOVED lines=16> */
.L_x_2694:
[----:B------:R-:W-:Y:S05]  /*16540*/  BSYNC.RECONVERGENT B2 ;  /* 0x0000000000027941 */ /* 0x000fea0003800200 */
.L_x_2692:
        /* <DEDUP_REMOVED lines=39> */
.L_x_2696:
        /* <DEDUP_REMOVED lines=17> */
.L_x_2697:
[----:B------:R-:W-:Y:S05]  /*168d0*/  BSYNC.RECONVERGENT B2 ;  /* 0x0000000000027941 */ /* 0x000fea0003800200 */
.L_x_2695:
        /* <DEDUP_REMOVED lines=12> */
.L_x_2673:
        /* <DEDUP_REMOVED lines=35> */
.L_x_2701:
        /* <DEDUP_REMOVED lines=16> */
.L_x_2702:
[----:B------:R-:W-:Y:S05]  /*16cd0*/  BSYNC.RECONVERGENT B1 ;  /* 0x0000000000017941 */ /* 0x000fea0003800200 */
.L_x_2700:
        /* <DEDUP_REMOVED lines=38> */
.L_x_2704:
        /* <DEDUP_REMOVED lines=16> */
.L_x_2705:
[----:B------:R-:W-:Y:S05]  /*17040*/  BSYNC.RECONVERGENT B1 ;  /* 0x0000000000017941 */ /* 0x000fea0003800200 */
.L_x_2703:
        /* <DEDUP_REMOVED lines=39> */
.L_x_2707:
        /* <DEDUP_REMOVED lines=16> */
.L_x_2708:
[----:B------:R-:W-:Y:S05]  /*173c0*/  BSYNC.RECONVERGENT B1 ;  /* 0x0000000000017941 */ /* 0x000fea0003800200 */
.L_x_2706:
        /* <DEDUP_REMOVED lines=39> */
.L_x_2710:
        /* <DEDUP_REMOVED lines=17> */
.L_x_2711:
[----:B------:R-:W-:Y:S05]  /*17750*/  BSYNC.RECONVERGENT B1 ;  /* 0x0000000000017941 */ /* 0x000fea0003800200 */
.L_x_2709:
        /* <DEDUP_REMOVED lines=10> */
.L_x_2699:
        /* <DEDUP_REMOVED lines=35> */
.L_x_2714:
        /* <DEDUP_REMOVED lines=16> */
.L_x_2715:
[----:B------:R-:W-:Y:S05]  /*17b30*/  BSYNC.RECONVERGENT B1 ;  /* 0x0000000000017941 */ /* 0x000fea0003800200 */
.L_x_2713:
        /* <DEDUP_REMOVED lines=38> */
.L_x_2717:
        /* <DEDUP_REMOVED lines=17> */
.L_x_2718:
[----:B------:R-:W-:Y:S05]  /*17eb0*/  BSYNC.RECONVERGENT B1 ;  /* 0x0000000000017941 */ /* 0x000fea0003800200 */
.L_x_2716:
        /* <DEDUP_REMOVED lines=10> */
.L_x_2712:
        /* <DEDUP_REMOVED lines=35> */
.L_x_2720:
        /* <DEDUP_REMOVED lines=16> */
.L_x_2721:
[----:B------:R-:W-:Y:S05]  /*18290*/  BSYNC.RECONVERGENT B1 ;  /* 0x0000000000017941 */ /* 0x000fea0003800200 */
.L_x_2719:
[----:B------:R-:W-:Y:S02]  /*182a0*/  UMOV UR4, 0xd0 ;  /* 0x000000d000047882 */ /* 0x000fe40000000000 */
[----:B------:R-:W-:-:S06]  /*182b0*/  LEA R2, R12, UR4, 0x3 ;  /* 0x000000040c027c11 */ /* 0x000fcc000f8e18ff */
[----:B------:R-:W0:Y:S02]  /*182c0*/  LDC.64 R2, c[0x0][R2+0x380] ;  /* 0x0000e00002027b82 */ /* 0x000e240000000a00 */
[-C--:B0-----:R-:W-:Y:S02]  /*182d0*/  IMAD R0, R3, R4.reuse, RZ ;  /* 0x0000000403007224 */ /* 0x081fe400078e02ff */
[----:B------:R-:W-:-:S04]  /*182e0*/  IMAD.WIDE.U32 R16, R2, R4, R16 ;  /* 0x0000000402107225 */ /* 0x000fc800078e0010 */
[----:B------:R-:W-:-:S04]  /*182f0*/  IMAD R5, R2, R5, R0 ;  /* 0x0000000502057224 */ /* 0x000fc800078e0200 */
[----:B------:R-:W-:-:S07]  /*18300*/  IMAD.IADD R17, R17, 0x1, R5 ;  /* 0x0000000111117824 */ /* 0x000fce00078e0205 */
.L_x_2672:
        /* <DEDUP_REMOVED lines=16> */
.L_x_2748:
        /* <DEDUP_REMOVED lines=34> */
.L_x_2725:
        /* <DEDUP_REMOVED lines=17> */
.L_x_2726:
[----:B------:R-:W-:Y:S05]  /*18740*/  BSYNC.RECONVERGENT B2 ;  /* 0x0000000000027941 */ /* 0x000fea0003800200 */
.L_x_2724:
        /* <DEDUP_REMOVED lines=39> */
.L_x_2728:
        /* <DEDUP_REMOVED lines=16> */
.L_x_2729:
[----:B------:R-:W-:Y:S05]  /*18ac0*/  BSYNC.RECONVERGENT B2 ;  /* 0x0000000000027941 */ /* 0x000fea0003800200 */
.L_x_2727:
        /* <DEDUP_REMOVED lines=38> */
.L_x_2731:
        /* <DEDUP_REMOVED lines=16> */
.L_x_2732:
[----:B------:R-:W-:Y:S05]  /*18e30*/  BSYNC.RECONVERGENT B2 ;  /* 0x0000000000027941 */ /* 0x000fea0003800200 */
.L_x_2730:
        /* <DEDUP_REMOVED lines=38> */
.L_x_2734:
        /* <DEDUP_REMOVED lines=16> */
.L_x_2735:
[----:B------:R-:W-:Y:S05]  /*191a0*/  BSYNC.RECONVERGENT B2 ;  /* 0x0000000000027941 */ /* 0x000fea0003800200 */
.L_x_2733:
        /* <DEDUP_REMOVED lines=38> */
.L_x_2737:
        /* <DEDUP_REMOVED lines=16> */
.L_x_2738:
[----:B------:R-:W-:Y:S05]  /*19510*/  BSYNC.RECONVERGENT B2 ;  /* 0x0000000000027941 */ /* 0x000fea0003800200 */
.L_x_2736:
        /* <DEDUP_REMOVED lines=38> */
.L_x_2740:
[----:B------:R-:W-:Y:S01]  /*19780*/  MOV R4, R12 ;  /* 0x0000000c00047202 */ /* 0x000fe20000000f00 */
[----:B------:R-:W-:Y:S01]  /*19790*/  IMAD.MOV.U32 R5, RZ, RZ, R13 ;  /* 0x000000ffff057224 */ /* 0x000fe200078e000d */
[----:B------:R-:W-:Y:S02]  /*197a0*/  MOV R2, R14 ;  /* 0x0000000e00027202 */ /* 0x000fe40000000f00 */
[----:B------:R-:W-:Y:S02]  /*197b0*/  MOV R3, R15 ;  /* 0x0000000f00037202 */ /* 0x000fe40000000f00 */
[----:B------:R-:W-:-:S07]  /*197c0*/  MOV R0, 0x197e0 ;  /* 0x000197e000007802 */ /* 0x000fce0000000f00 */
[----:B------:R-:W-:Y:S05]  /*197d0*/  CALL.REL.NOINC `($__internal_42_$__cuda_sm20_div_u64) ;  /* 0x00000034003c7944 */ /* 0x000fea0003c00000 */
        /* <DEDUP_REMOVED lines=10> */
.L_x_2741:
[----:B------:R-:W-:Y:S05]  /*19880*/  BSYNC.RECONVERGENT B2 ;  /* 0x0000000000027941 */ /* 0x000fea0003800200 */
.L_x_2739:
        /* <DEDUP_REMOVED lines=38> */
.L_x_2743:
        /* <DEDUP_REMOVED lines=16> */
.L_x_2744:
[----:B------:R-:W-:Y:S05]  /*19bf0*/  BSYNC.RECONVERGENT B2 ;  /* 0x0000000000027941 */ /* 0x000fea0003800200 */
.L_x_2742:
        /* <DEDUP_REMOVED lines=38> */
.L_x_2746:
[----:B------:R-:W-:Y:S01]  /*19e60*/  MOV R4, R14 ;  /* 0x0000000e00047202 */ /* 0x000fe20000000f00 */
[----:B------:R-:W-:Y:S01]  /*19e70*/  IMAD.MOV.U32 R5, RZ, RZ, R15 ;  /* 0x000000ffff057224 */ /* 0x000fe200078e000f */
[----:B------:R-:W-:Y:S02]  /*19e80*/  MOV R2, R16 ;  /* 0x0000001000027202 */ /* 0x000fe40000000f00 */
[----:B------:R-:W-:Y:S02]  /*19e90*/  MOV R3, R17 ;  /* 0x0000001100037202 */ /* 0x000fe40000000f00 */
[----:B------:R-:W-:-:S07]  /*19ea0*/  MOV R0, 0x19ec0 ;  /* 0x00019ec000007802 */ /* 0x000fce0000000f00 */
[----:B------:R-:W-:Y:S05]  /*19eb0*/  CALL.REL.NOINC `($__internal_42_$__cuda_sm20_div_u64) ;  /* 0x0000002c00847944 */ /* 0x000fea0003c00000 */
        /* <DEDUP_REMOVED lines=11> */
.L_x_2747:
[----:B------:R-:W-:Y:S05]  /*19f70*/  BSYNC.RECONVERGENT B2 ;  /* 0x0000000000027941 */ /* 0x000fea0003800200 */
.L_x_2745:
        /* <DEDUP_REMOVED lines=10> */
.L_x_2723:
        /* <DEDUP_REMOVED lines=36> */
.L_x_2752:
[----:B------:R-:W-:Y:S01]  /*1a260*/  MOV R4, R11 ;  /* 0x0000000b00047202 */ /* 0x000fe20000000f00 */
[----:B------:R-:W-:Y:S01]  /*1a270*/  IMAD.MOV.U32 R2, RZ, RZ, R12 ;  /* 0x000000ffff027224 */ /* 0x000fe200078e000c */
[----:B------:R-:W-:Y:S02]  /*1a280*/  MOV R5, R10 ;  /* 0x0000000a00057202 */ /* 0x000fe40000000f00 */
[----:B------:R-:W-:Y:S02]  /*1a290*/  MOV R3, R13 ;  /* 0x0000000d00037202 */ /* 0x000fe40000000f00 */
        /* <DEDUP_REMOVED lines=12> */
.L_x_2753:
[----:B------:R-:W-:Y:S05]  /*1a360*/  BSYNC.RECONVERGENT B2 ;  /* 0x0000000000027941 */ /* 0x000fea0003800200 */
.L_x_2751:
        /* <DEDUP_REMOVED lines=37> */
.L_x_2755:
        /* <DEDUP_REMOVED lines=16> */
.L_x_2756:
[----:B------:R-:W-:Y:S05]  /*1a6c0*/  BSYNC.RECONVERGENT B2 ;  /* 0x0000000000027941 */ /* 0x000fea0003800200 */
.L_x_2754:
        /* <DEDUP_REMOVED lines=39> */
.L_x_2758:
        /* <DEDUP_REMOVED lines=16> */
.L_x_2759:
[----:B------:R-:W-:Y:S05]  /*1aa40*/  BSYNC.RECONVERGENT B2 ;  /* 0x0000000000027941 */ /* 0x000fea0003800200 */
.L_x_2757:
        /* <DEDUP_REMOVED lines=37> */
.L_x_2761:
        /* <DEDUP_REMOVED lines=16> */
.L_x_2762:
[----:B------:R-:W-:Y:S05]  /*1ada0*/  BSYNC.RECONVERGENT B2 ;  /* 0x0000000000027941 */ /* 0x000fea0003800200 */
.L_x_2760:
[----:B------:R-:W0:Y:S01]  /*1adb0*/  LDC.64 R2, c[0x0][R8+0x450] ;  /* 0x0001140008027b82 */ /* 0x000e220000000a00 */
[----:B------:R-:W-:Y:S01]  /*1adc0*/  MOV R17, R23 ;  /* 0x0000001700117202 */ /* 0x000fe20000000f00 */
[-C--:B0-----:R-:W-:Y:S02]  /*1add0*/  IMAD R0, R3, R4.reuse, RZ ;  /* 0x0000000403007224 */ /* 0x081fe400078e02ff */
[----:B------:R-:W-:-:S04]  /*1ade0*/  IMAD.WIDE.U32 R16, R2, R4, R16 ;  /* 0x0000000402107225 */ /* 0x000fc800078e0010 */
[----:B------:R-:W-:-:S05]  /*1adf0*/  IMAD R5, R2, R5, R0 ;  /* 0x0000000502057224 */ /* 0x000fca00078e0200 */
[----:B------:R-:W-:-:S07]  /*1ae00*/  IADD3 R17, PT, PT, R17, R5, RZ ;  /* 0x0000000511117210 */ /* 0x000fce0007ffe0ff */
.L_x_2750:
        /* <DEDUP_REMOVED lines=39> */
.L_x_2765:
        /* <DEDUP_REMOVED lines=17> */
.L_x_2766:
[----:B------:R-:W-:Y:S05]  /*1b190*/  BSYNC.RECONVERGENT B2 ;  /* 0x0000000000027941 */ /* 0x000fea0003800200 */
.L_x_2764:
        /* <DEDUP_REMOVED lines=36> */
.L_x_2768:
        /* <DEDUP_REMOVED lines=16> */
.L_x_2769:
[----:B------:R-:W-:Y:S05]  /*1b4e0*/  BSYNC.RECONVERGENT B2 ;  /* 0x0000000000027941 */ /* 0x000fea0003800200 */
.L_x_2767:
[----:B------:R-:W0:Y:S01]  /*1b4f0*/  LDC.64 R2, c[0x0][R8+0x450] ;  /* 0x0001140008027b82 */ /* 0x000e220000000a00 */
[----:B------:R-:W-:Y:S01]  /*1b500*/  MOV R17, R23 ;  /* 0x0000001700117202 */ /* 0x000fe20000000f00 */
[-C--:B0-----:R-:W-:Y:S02]  /*1b510*/  IMAD R0, R3, R4.reuse, RZ ;  /* 0x0000000403007224 */ /* 0x081fe400078e02ff */
[----:B------:R-:W-:-:S04]  /*1b520*/  IMAD.WIDE.U32 R16, R2, R4, R16 ;  /* 0x0000000402107225 */ /* 0x000fc800078e0010 */
[----:B------:R-:W-:-:S05]  /*1b530*/  IMAD R5, R2, R5, R0 ;  /* 0x0000000502057224 */ /* 0x000fca00078e0200 */
[----:B------:R-:W-:-:S07]  /*1b540*/  IADD3 R17, PT, PT, R17, R5, RZ ;  /* 0x0000000511117210 */ /* 0x000fce0007ffe0ff */
.L_x_2763:
        /* <DEDUP_REMOVED lines=34> */
.L_x_2771:
        /* <DEDUP_REMOVED lines=17> */
.L_x_2772:
[----:B------:R-:W-:Y:S05]  /*1b880*/  BSYNC.RECONVERGENT B2 ;  /* 0x0000000000027941 */ /* 0x000fea0003800200 */
.L_x_2770:
[----:B------:R-:W0:Y:S02]  /*1b890*/  LDC.64 R12, c[0x0][R12+0x450] ;  /* 0x000114000c0c7b82 */ /* 0x000e240000000a00 */
[-C--:B0-----:R-:W-:Y:S02]  /*1b8a0*/  IMAD R0, R13, R9.reuse, RZ ;  /* 0x000000090d007224 */ /* 0x081fe400078e02ff */
[----:B------:R-:W-:-:S04]  /*1b8b0*/  IMAD.WIDE.U32 R16, R12, R9, R16 ;  /* 0x000000090c107225 */ /* 0x000fc800078e0010 */
[----:B------:R-:W-:-:S05]  /*1b8c0*/  IMAD R5, R12, R5, R0 ;  /* 0x000000050c057224 */ /* 0x000fca00078e0200 */
[----:B------:R-:W-:-:S07]  /*1b8d0*/  IADD3 R17, PT, PT, R17, R5, RZ ;  /* 0x0000000511117210 */ /* 0x000fce0007ffe0ff */
.L_x_2749:
[----:B------:R-:W-:Y:S05]  /*1b8e0*/  BSYNC.RECONVERGENT B1 ;  /* 0x0000000000017941 */ /* 0x000fea0003800200 */
.L_x_2722:
[----:B------:R-:W0:Y:S02]  /*1b8f0*/  LDCU.64 UR4, c[0x0][0x5f0] ;  /* 0x0000be00ff0477ac */ /* 0x000e240008000a00 */
[----:B0-----:R-:W-:Y:S02]  /*1b900*/  IMAD R10, R10, UR4, RZ ;  /* 0x000000040a0a7c24 */ /* 0x001fe4000f8e02ff */
[----:B------:R-:W-:-:S04]  /*1b910*/  IMAD.WIDE.U32 R2, R11, UR4, R16 ;  /* 0x000000040b027c25 */ /* 0x000fc8000f8e0010 */
[----:B------:R-:W-:Y:S02]  /*1b920*/  IMAD R11, R11, UR5, R10 ;  /* 0x000000050b0b7c24 */ /* 0x000fe4000f8e020a */
[----:B------:R-:W-:-:S03]  /*1b930*/  IMAD.MOV.U32 R0, RZ, RZ, R2 ;  /* 0x000000ffff007224 */ /* 0x000fc600078e0002 */
[----:B------:R-:W-:-:S07]  /*1b940*/  IADD3 R2, PT, PT, R3, R11, RZ ;  /* 0x0000000b03027210 */ /* 0x000fce0007ffe0ff */
.L_x_2671:
[----:B------:R-:W-:Y:S05]  /*1b950*/  BSYNC.RECONVERGENT B0 ;  /* 0x0000000000007941 */ /* 0x000fea0003800200 */
.L_x_2670:
        /* <DEDUP_REMOVED lines=134> */
.L_x_2773:
        /* <DEDUP_REMOVED lines=8> */
.L_x_2774:
        /* <DEDUP_REMOVED lines=19> */
.L_x_10080:
[----:B------:R-:W-:Y:S05]  /*1c370*/  BRX R2 -0x1c380                                                                                                                                                                                                                                                                                                                                                                                                                                                                             (*"BRANCH_TARGETS .L_x_10081,.L_x_10082,.L_x_10083"*) ;  /* 0xfffffe3c02207949 */ /* 0x000fea000383ffff */
.L_x_2777:
        /* <DEDUP_REMOVED lines=31> */
.L_x_2783:
[----:B------:R0:W5:Y:S02]  /*1c570*/  LDG.E R0, desc[UR36][R16.64] ;  /* 0x0000002410007981 */ /* 0x000164000c1e1900 */
.L_x_2782:
[----:B------:R-:W-:Y:S05]  /*1c580*/  BSYNC.RECONVERGENT B9 ;  /* 0x0000000000097941 */ /* 0x000fea0003800200 */
.L_x_2781:
[----:B------:R-:W1:Y:S01]  /*1c590*/  LDCU.64 UR4, c[0x0][0x380] ;  /* 0x00007000ff0477ac */ /* 0x000e620008000a00 */
[----:B-----5:R-:W-:-:S04]  /*1c5a0*/  FSET.BF.LE.FTZ.AND R0, R25, R0, PT ;  /* 0x000000001900720a */ /* 0x020fc80003813000 */
[----:B------:R-:W-:Y:S02]  /*1c5b0*/  F2FP.F16.F32.PACK_AB R0, RZ, R0 ;  /* 0x00000000ff00723e */ /* 0x000fe400000000ff */
[----:B-1----:R-:W-:-:S04]  /*1c5c0*/  LEA R2, P0, R26, UR4, 0x1 ;  /* 0x000000041a027c11 */ /* 0x002fc8000f8008ff */
[----:B------:R-:W-:-:S05]  /*1c5d0*/  LEA.HI.X R3, R26, UR5, R27, 0x1, P0 ;  /* 0x000000051a037c11 */ /* 0x000fca00080f0c1b */
[----:B------:R1:W-:Y:S04]  /*1c5e0*/  STG.E.U16 desc[UR36][R2.64], R0 ;  /* 0x0000000002007986 */ /* 0x0003e8000c101524 */
.L_x_2779:
[----:B------:R-:W-:Y:S05]  /*1c5f0*/  BSYNC.RELIABLE B8 ;  /* 0x0000000000087941 */ /* 0x000fea0003800100 */
.L_x_2778:
        /* <DEDUP_REMOVED lines=24> */
.L_x_2786:
[----:B------:R0:W5:Y:S02]  /*1c780*/  LDG.E R3, desc[UR36][R16.64] ;  /* 0x0000002410037981 */ /* 0x000164000c1e1900 */
.L_x_2785:
[----:B------:R-:W-:Y:S05]  /*1c790*/  BSYNC.RECONVERGENT B8 ;  /* 0x0000000000087941 */ /* 0x000fea0003800200 */
.L_x_2784:
[----:B------:R-:W1:Y:S01]  /*1c7a0*/  LDCU.64 UR4, c[0x0][0x380] ;  /* 0x00007000ff0477ac */ /* 0x000e620008000a00 */
[----:B-----5:R-:W-:-:S04]  /*1c7b0*/  FSET.BF.LE.FTZ.AND R24, R24, R3, PT ;  /* 0x000000031818720a */ /* 0x020fc80003813000 */
[----:B------:R-:W-:Y:S02]  /*1c7c0*/  F2FP.F16.F32.PACK_AB R24, RZ, R24 ;  /* 0x00000018ff18723e */ /* 0x000fe400000000ff */
[----:B-1----:R-:W-:-:S04]  /*1c7d0*/  LEA R2, P0, R32, UR4, 0x1 ;  /* 0x0000000420027c11 */ /* 0x002fc8000f8008ff */
[----:B------:R-:W-:-:S05]  /*1c7e0*/  LEA.HI.X R3, R32, UR5, R36, 0x1, P0 ;  /* 0x0000000520037c11 */ /* 0x000fca00080f0c24 */
[----:B------:R1:W-:Y:S04]  /*1c7f0*/  STG.E.U16 desc[UR36][R2.64], R24 ;  /* 0x0000001802007986 */ /* 0x0003e8000c101524 */
.L_x_10082:
        /* <DEDUP_REMOVED lines=24> */
.L_x_2789:
[----:B------:R0:W5:Y:S02]  /*1c980*/  LDG.E R0, desc[UR36][R16.64] ;  /* 0x0000002410007981 */ /* 0x000164000c1e1900 */
.L_x_2788:
[----:B------:R-:W-:Y:S05]  /*1c990*/  BSYNC.RECONVERGENT B8 ;  /* 0x0000000000087941 */ /* 0x000fea0003800200 */
.L_x_2787:
[----:B------:R-:W1:Y:S01]  /*1c9a0*/  LDCU.64 UR4, c[0x0][0x380] ;  /* 0x00007000ff0477ac */ /* 0x000e620008000a00 */
[----:B-----5:R-:W-:-:S04]  /*1c9b0*/  FSET.BF.LE.FTZ.AND R23, R23, R0, PT ;  /* 0x000000001717720a */ /* 0x020fc80003813000 */
[----:B------:R-:W-:Y:S02]  /*1c9c0*/  F2FP.F16.F32.PACK_AB R23, RZ, R23 ;  /* 0x00000017ff17723e */ /* 0x000fe400000000ff */
[----:B-1----:R-:W-:-:S04]  /*1c9d0*/  LEA R2, P0, R39, UR4, 0x1 ;  /* 0x0000000427027c11 */ /* 0x002fc8000f8008ff */
[----:B------:R-:W-:-:S05]  /*1c9e0*/  LEA.HI.X R3, R39, UR5, R44, 0x1, P0 ;  /* 0x0000000527037c11 */ /* 0x000fca00080f0c2c */
[----:B------:R1:W-:Y:S04]  /*1c9f0*/  STG.E.U16 desc[UR36][R2.64], R23 ;  /* 0x0000001702007986 */ /* 0x0003e8000c101524 */
.L_x_10081:
[----:B------:R-:W-:Y:S05]  /*1ca00*/  BSYNC.RELIABLE B6 ;  /* 0x0000000000067941 */ /* 0x000fea0003800100 */
.L_x_2776:
        /* <DEDUP_REMOVED lines=24> */
.L_x_2792:
[----:B------:R0:W5:Y:S02]  /*1cb90*/  LDG.E R0, desc[UR36][R16.64] ;  /* 0x0000002410007981 */ /* 0x000164000c1e1900 */
.L_x_2791:
[----:B------:R-:W-:Y:S05]  /*1cba0*/  BSYNC.RECONVERGENT B8 ;  /* 0x0000000000087941 */ /* 0x000fea0003800200 */
.L_x_2790:
[----:B------:R-:W1:Y:S01]  /*1cbb0*/  LDCU.64 UR4, c[0x0][0x380] ;  /* 0x00007000ff0477ac */ /* 0x000e620008000a00 */
[----:B-----5:R-:W-:-:S04]  /*1cbc0*/  FSET.BF.LE.FTZ.AND R19, R19, R0, PT ;  /* 0x000000001313720a */ /* 0x020fc80003813000 */
[----:B------:R-:W-:Y:S02]  /*1cbd0*/  F2FP.F16.F32.PACK_AB R19, RZ, R19 ;  /* 0x00000013ff13723e */ /* 0x000fe400000000ff */
[----:B-1----:R-:W-:-:S04]  /*1cbe0*/  LEA R2, P0, R43, UR4, 0x1 ;  /* 0x000000042b027c11 */ /* 0x002fc8000f8008ff */
[----:B------:R-:W-:-:S05]  /*1cbf0*/  LEA.HI.X R3, R43, UR5, R46, 0x1, P0 ;  /* 0x000000052b037c11 */ /* 0x000fca00080f0c2e */
[----:B------:R1:W-:Y:S01]  /*1cc00*/  STG.E.U16 desc[UR36][R2.64], R19 ;  /* 0x0000001302007986 */ /* 0x0003e2000c101524 */
[----:B------:R-:W-:Y:S05]  /*1cc10*/  BRA `(.L_x_2780) ;  /* 0x0000000000047947 */ /* 0x000fea0003800000 */
.L_x_10083:
[----:B------:R-:W-:Y:S05]  /*1cc20*/  BREAK.RELIABLE B6 ;  /* 0x0000000000067942 */ /* 0x000fea0003800100 */
.L_x_2780:
[----:B------:R-:W-:Y:S05]  /*1cc30*/  BSYNC.RECONVERGENT B7 ;  /* 0x0000000000077941 */ /* 0x000fea0003800200 */
.L_x_2775:
        /* <DEDUP_REMOVED lines=9> */
        .weak           $__internal_42_$__cuda_sm20_div_u64
        .type           $__internal_42_$__cuda_sm20_div_u64,@function
        .size           $__internal_42_$__cuda_sm20_div_u64,(.L_x_10580 - $__internal_42_$__cuda_sm20_div_u64)
$__internal_42_$__cuda_sm20_div_u64:
        /* <DEDUP_REMOVED lines=70> */
[----:B------:R-:W-:Y:S06]  /*1d130*/  RET.REL.NODEC R4 `(_ZN2at4cuda57_GLOBAL__N__cd6b329d_24_DistributionBernoulli_cu_7537a20d21kernelPointwiseApply2IZNS_6native9templates4cuda28bernoulli_tensor_cuda_kernelIN3c104HalfEfEEvRKNS_10TensorBaseESB_NS_15PhiloxCudaStateEEUliRS8_SD_SD_SD_RKfSF_SF_SF_E_S8_SE_mLin1ELin1ELi4ELi512ELi2EEEvNS0_6detail10TensorInfoIT0_T2_EENSI_IT1_SK_EESK_T_) ;  /* 0xfffffe2c04b07950 */ /* 0x000fec0003c3ffff */
.L_x_2794:
        /* <DEDUP_REMOVED lines=12> */
.L_x_10580:


//--------------------- .text._ZN2at4cuda57_GLOBAL__N__cd6b329d_24_DistributionBernoulli_cu_7537a20d21kernelPointwiseApply2IZNS_6native9templates4cuda28bernoulli_tensor_cuda_kernelIN3c104HalfEfEEvRKNS_10TensorBaseESB_NS_15PhiloxCudaStateEEUliRS8_SD_SD_SD_RKfSF_SF_SF_E_S8_SE_mLi1ELi1ELi4ELi512ELi2EEEvNS0_6detail10TensorInfoIT0_T2_EENSI_IT1_SK_EESK_T_ --------------------------
	.section	.text._ZN2at4cuda57_GLOBAL__N__cd6b329d_24_DistributionBernoulli_cu_7537a20d21kernelPointwiseApply2IZNS_6native9templates4cuda28bernoulli_tensor_cuda_kernelIN3c104HalfEfEEvRKNS_10TensorBaseESB_NS_15PhiloxCudaStateEEUliRS8_SD_SD_SD_RKfSF_SF_SF_E_S8_SE_mLi1ELi1ELi4ELi512ELi2EEEvNS0_6detail10TensorInfoIT0_T2_EENSI_IT1_SK_EESK_T_,"ax",@progbits
	.align	128
.text._ZN2at4cuda57_GLOBAL__N__cd6b329d_24_DistributionBernoulli_cu_7537a20d21kernelPointwiseApply2IZNS_6native9templates4cuda28bernoulli_tensor_cuda_kernelIN3c104HalfEfEEvRKNS_10TensorBaseESB_NS_15PhiloxCudaStateEEUliRS8_SD_SD_SD_RKfSF_SF_SF_E_S8_SE_mLi1ELi1ELi4ELi512ELi2EEEvNS0_6detail10TensorInfoIT0_T2_EENSI_IT1_SK_EESK_T_:
        .type           _ZN2at4cuda57_GLOBAL__N__cd6b329d_24_DistributionBernoulli_cu_7537a20d21kernelPointwiseApply2IZNS_6native9templates4cuda28bernoulli_tensor_cuda_kernelIN3c104HalfEfEEvRKNS_10TensorBaseESB_NS_15PhiloxCudaStateEEUliRS8_SD_SD_SD_RKfSF_SF_SF_E_S8_SE_mLi1ELi1ELi4ELi512ELi2EEEvNS0_6detail10TensorInfoIT0_T2_EENSI_IT1_SK_EESK_T_,@function
        .size           _ZN2at4cuda57_GLOBAL__N__cd6b329d_24_DistributionBernoulli_cu_7537a20d21kernelPointwiseApply2IZNS_6native9templates4cuda28bernoulli_tensor_cuda_kernelIN3c104HalfEfEEvRKNS_10TensorBaseESB_NS_15PhiloxCudaStateEEUliRS8_SD_SD_SD_RKfSF_SF_SF_E_S8_SE_mLi1ELi1ELi4ELi512ELi2EEEvNS0_6detail10TensorInfoIT0_T2_EENSI_IT1_SK_EESK_T_,(.L_x_10582 - _ZN2at4cuda57_GLOBAL__N__cd6b329d_24_DistributionBernoulli_cu_7537a20d21kernelPointwiseApply2IZNS_6native9templates4cuda28bernoulli_tensor_cuda_kernelIN3c104HalfEfEEvRKNS_10TensorBaseESB_NS_15PhiloxCudaStateEEUliRS8_SD_SD_SD_RKfSF_SF_SF_E_S8_SE_mLi1ELi1ELi4ELi512ELi2EEEvNS0_6detail10TensorInfoIT0_T2_EENSI_IT1_SK_EESK_T_)
        .other          _ZN2at4cuda57_GLOBAL__N__cd6b329d_24_DistributionBernoulli_cu_7537a20d21kernelPointwiseApply2IZNS_6native9templates4cuda28bernoulli_tensor_cuda_kernelIN3c104HalfEfEEvRKNS_10TensorBaseESB_NS_15PhiloxCudaStateEEUliRS8_SD_SD_SD_RKfSF_SF_SF_E_S8_SE_mLi1ELi1ELi4ELi512ELi2EEEvNS0_6detail10TensorInfoIT0_T2_EENSI_IT1_SK_EESK_T_,@"STO_CUDA_ENTRY STV_DEFAULT"
_ZN2at4cuda57_GLOBAL__N__cd6b329d_24_DistributionBernoulli_cu_7537a20d21kernelPointwiseApply2IZNS_6native9templates4cuda28bernoulli_tensor_cuda_kernelIN3c104HalfEfEEvRKNS_10TensorBaseESB_NS_15PhiloxCudaStateEEUliRS8_SD_SD_SD_RKfSF_SF_SF_E_S8_SE_mLi1ELi1ELi4ELi512ELi2EEEvNS0_6detail10TensorInfoIT0_T2_EENSI_IT1_SK_EESK_T_:
        /* <DEDUP_REMOVED lines=23> */
.L_x_2816:
        /* <DEDUP_REMOVED lines=171> */
.L_x_2796:
        /* <DEDUP_REMOVED lines=8> */
.L_x_2797:
        /* <DEDUP_REMOVED lines=19> */
.L_x_10084:
[----:B---34-:R-:W-:Y:S05]  /*0dd0*/  BRX R4 -0xde0                                                                                                                                                                                                                                                                                                                                                                                                                                                                                (*"BRANCH_TARGETS .L_x_10085,.L_x_10086,.L_x_10087"*) ;  /* 0xfffffff004887949 */ /* 0x018fea000383ffff */
.L_x_2800:
        /* <DEDUP_REMOVED lines=30> */
.L_x_2806:
[----:B------:R0:W5:Y:S02]  /*0fc0*/  LDG.E R3, desc[UR36][R22.64] ;  /* 0x0000002416037981 */ /* 0x000164000c1e1900 */
.L_x_2805:
[----:B----4-:R-:W-:Y:S05]  /*0fd0*/  BSYNC.RECONVERGENT B6 ;  /* 0x0000000000067941 */ /* 0x010fea0003800200 */
.L_x_2804:
[----:B-----5:R-:W-:Y:S02]  /*0fe0*/  FSET.BF.LE.FTZ.AND R40, R40, R3, PT ;  /* 0x000000032828720a */ /* 0x020fe40003813000 */
[C---:B------:R-:W-:Y:S02]  /*0ff0*/  LEA R4, P0, R42.reuse, UR42, 0x1 ;  /* 0x0000002a2a047c11 */ /* 0x040fe4000f8008ff */
[----:B------:R-:W-:Y:S02]  /*1000*/  F2FP.F16.F32.PACK_AB R40, RZ, R40 ;  /* 0x00000028ff28723e */ /* 0x000fe400000000ff */
[----:B------:R-:W-:-:S05]  /*1010*/  LEA.HI.X R5, R42, UR43, R41, 0x1, P0 ;  /* 0x0000002b2a057c11 */ /* 0x000fca00080f0c29 */
[----:B------:R1:W-:Y:S04]  /*1020*/  STG.E.U16 desc[UR36][R4.64], R40 ;  /* 0x0000002804007986 */ /* 0x0003e8000c101524 */
.L_x_2802:
[----:B---34-:R-:W-:Y:S05]  /*1030*/  BSYNC.RELIABLE B7 ;  /* 0x0000000000077941 */ /* 0x018fea0003800100 */
.L_x_2801:
        /* <DEDUP_REMOVED lines=23> */
.L_x_2809:
[----:B------:R0:W5:Y:S02]  /*11b0*/  LDG.E R3, desc[UR36][R22.64] ;  /* 0x0000002416037981 */ /* 0x000164000c1e1900 */
.L_x_2808:
[----:B------:R-:W-:Y:S05]  /*11c0*/  BSYNC.RECONVERGENT B6 ;  /* 0x0000000000067941 */ /* 0x000fea0003800200 */
.L_x_2807:
[----:B-----5:R-:W-:Y:S02]  /*11d0*/  FSET.BF.LE.FTZ.AND R38, R38, R3, PT ;  /* 0x000000032626720a */ /* 0x020fe40003813000 */
[C---:B-1----:R-:W-:Y:S02]  /*11e0*/  LEA R4, P0, R24.reuse, UR42, 0x1 ;  /* 0x0000002a18047c11 */ /* 0x042fe4000f8008ff */
[----:B------:R-:W-:Y:S02]  /*11f0*/  F2FP.F16.F32.PACK_AB R38, RZ, R38 ;  /* 0x00000026ff26723e */ /* 0x000fe400000000ff */
[----:B------:R-:W-:-:S05]  /*1200*/  LEA.HI.X R5, R24, UR43, R35, 0x1, P0 ;  /* 0x0000002b18057c11 */ /* 0x000fca00080f0c23 */
[----:B------:R1:W-:Y:S04]  /*1210*/  STG.E.U16 desc[UR36][R4.64], R38 ;  /* 0x0000002604007986 */ /* 0x0003e8000c101524 */
.L_x_10086:
        /* <DEDUP_REMOVED lines=23> */
.L_x_2812:
[----:B------:R0:W5:Y:S02]  /*1390*/  LDG.E R0, desc[UR36][R22.64] ;  /* 0x0000002416007981 */ /* 0x000164000c1e1900 */
.L_x_2811:
[----:B------:R-:W-:Y:S05]  /*13a0*/  BSYNC.RECONVERGENT B6 ;  /* 0x0000000000067941 */ /* 0x000fea0003800200 */
.L_x_2810:
[----:B-----5:R-:W-:Y:S02]  /*13b0*/  FSET.BF.LE.FTZ.AND R37, R37, R0, PT ;  /* 0x000000002525720a */ /* 0x020fe40003813000 */
[C---:B------:R-:W-:Y:S02]  /*13c0*/  LEA R2, P0, R29.reuse, UR42, 0x1 ;  /* 0x0000002a1d027c11 */ /* 0x040fe4000f8008ff */
[----:B------:R-:W-:Y:S02]  /*13d0*/  F2FP.F16.F32.PACK_AB R37, RZ, R37 ;  /* 0x00000025ff25723e */ /* 0x000fe400000000ff */
[----:B------:R-:W-:-:S05]  /*13e0*/  LEA.HI.X R3, R29, UR43, R16, 0x1, P0 ;  /* 0x0000002b1d037c11 */ /* 0x000fca00080f0c10 */
[----:B------:R2:W-:Y:S04]  /*13f0*/  STG.E.U16 desc[UR36][R2.64], R37 ;  /* 0x0000002502007986 */ /* 0x0005e8000c101524 */
.L_x_10085:
[----:B------:R-:W-:Y:S05]  /*1400*/  BSYNC.RELIABLE B8 ;  /* 0x0000000000087941 */ /* 0x000fea0003800100 */
.L_x_2799:
        /* <DEDUP_REMOVED lines=23> */
.L_x_2815:
[----:B------:R2:W5:Y:S02]  /*1580*/  LDG.E R3, desc[UR36][R16.64] ;  /* 0x0000002410037981 */ /* 0x000564000c1e1900 */
.L_x_2814:
[----:B------:R-:W-:Y:S05]  /*1590*/  BSYNC.RECONVERGENT B6 ;  /* 0x0000000000067941 */ /* 0x000fea0003800200 */
.L_x_2813:
[----:B-----5:R-:W-:Y:S02]  /*15a0*/  FSET.BF.LE.FTZ.AND R36, R36, R3, PT ;  /* 0x000000032424720a */ /* 0x020fe40003813000 */
[C---:B------:R-:W-:Y:S02]  /*15b0*/  LEA R2, P0, R31.reuse, UR42, 0x1 ;  /* 0x0000002a1f027c11 */ /* 0x040fe4000f8008ff */
[----:B------:R-:W-:Y:S02]  /*15c0*/  F2FP.F16.F32.PACK_AB R36, RZ, R36 ;  /* 0x00000024ff24723e */ /* 0x000fe400000000ff */
[----:B------:R-:W-:-:S05]  /*15d0*/  LEA.HI.X R3, R31, UR43, R26, 0x1, P0 ;  /* 0x0000002b1f037c11 */ /* 0x000fca00080f0c1a */
[----:B------:R3:W-:Y:S01]  /*15e0*/  STG.E.U16 desc[UR36][R2.64], R36 ;  /* 0x0000002402007986 */ /* 0x0007e2000c101524 */
[----:B------:R-:W-:Y:S05]  /*15f0*/  BRA `(.L_x_2803) ;  /* 0x0000000000047947 */ /* 0x000fea0003800000 */
.L_x_10087:
[----:B------:R-:W-:Y:S05]  /*1600*/  BREAK.RELIABLE B8 ;  /* 0x0000000000087942 */ /* 0x000fea0003800100 */
.L_x_2803:
[----:B---34-:R-:W-:Y:S05]  /*1610*/  BSYNC.RECONVERGENT B9 ;  /* 0x0000000000097941 */ /* 0x018fea0003800200 */
.L_x_2798:
[----:B------:R-:W-:-:S13]  /*1620*/  ISETP.NE.AND P0, PT, R39, RZ, PT ;  /* 0x000000ff2700720c */ /* 0x000fda0003f05270 */
[----:B------:R-:W-:Y:S05]  /*1630*/  @!P0 BRA `(.L_x_2816) ;  /* 0xffffffe800cc8947 */ /* 0x000fea000383ffff */
[----:B------:R-:W-:Y:S05]  /*1640*/  BSYNC.RECONVERGENT B10 ;  /* 0x00000000000a7941 */ /* 0x000fea0003800200 */
.L_x_2795:
[----:B------:R-:W-:Y:S05]  /*1650*/  EXIT ;  /* 0x000000000000794d */ /* 0x000fea0003800000 */
.L_x_2817:
        /* <DEDUP_REMOVED lines=10> */
.L_x_10582:


//--------------------- .text._ZN2at4cuda57_GLOBAL__N__cd6b329d_24_DistributionBernoulli_cu_7537a20d21kernelPointwiseApply2IZNS_6native9templates4cuda28bernoulli_tensor_cuda_kernelIN3c104HalfEfEEvRKNS_10TensorBaseESB_NS_15PhiloxCudaStateEEUliRS8_SD_SD_SD_RKfSF_SF_SF_E_S8_SE_jLin1ELin1ELi4ELi512ELi2EEEvNS0_6detail10TensorInfoIT0_T2_EENSI_IT1_SK_EESK_T_ --------------------------
	.section	.text._ZN2at4cuda57_GLOBAL__N__cd6b329d_24_DistributionBernoulli_cu_7537a20d21kernelPointwiseApply2IZNS_6native9templates4cuda28bernoulli_tensor_cuda_kernelIN3c104HalfEfEEvRKNS_10TensorBaseESB_NS_15PhiloxCudaStateEEUliRS8_SD_SD_SD_RKfSF_SF_SF_E_S8_SE_jLin1ELin1ELi4ELi512ELi2EEEvNS0_6detail10TensorInfoIT0_T2_EENSI_IT1_SK_EESK_T_,"ax",@progbits
	.align	128
.text._ZN2at4cuda57_GLOBAL__N__cd6b329d_24_DistributionBernoulli_cu_7537a20d21kernelPointwiseApply2IZNS_6native9templates4cuda28bernoulli_tensor_cuda_kernelIN3c104HalfEfEEvRKNS_10TensorBaseESB_NS_15PhiloxCudaStateEEUliRS8_SD_SD_SD_RKfSF_SF_SF_E_S8_SE_jLin1ELin1ELi4ELi512ELi2EEEvNS0_6detail10TensorInfoIT0_T2_EENSI_IT1_SK_EESK_T_:
        .type           _ZN2at4cuda57_GLOBAL__N__cd6b329d_24_DistributionBernoulli_cu_7537a20d21kernelPointwiseApply2IZNS_6native9templates4cuda28bernoulli_tensor_cuda_kernelIN3c104HalfEfEEvRKNS_10TensorBaseESB_NS_15PhiloxCudaStateEEUliRS8_SD_SD_SD_RKfSF_SF_SF_E_S8_SE_jLin1ELin1ELi4ELi512ELi2EEEvNS0_6detail10TensorInfoIT0_T2_EENSI_IT1_SK_EESK_T_,@function
        .size           _ZN2at4cuda57_GLOBAL__N__cd6b329d_24_DistributionBernoulli_cu_7537a20d21kernelPointwiseApply2IZNS_6native9templates4cuda28bernoulli_tensor_cuda_kernelIN3c104HalfEfEEvRKNS_10TensorBaseESB_NS_15PhiloxCudaStateEEUliRS8_SD_SD_SD_RKfSF_SF_SF_E_S8_SE_jLin1ELin1ELi4ELi512ELi2EEEvNS0_6detail10TensorInfoIT0_T2_EENSI_IT1_SK_EESK_T_,(.L_x_10583 - _ZN2at4cuda57_GLOBAL__N__cd6b329d_24_DistributionBernoulli_cu_7537a20d21kernelPointwiseApply2IZNS_6native9templates4cuda28bernoulli_tensor_cuda_kernelIN3c104HalfEfEEvRKNS_10TensorBaseESB_NS_15PhiloxCudaStateEEUliRS8_SD_SD_SD_RKfSF_SF_SF_E_S8_SE_jLin1ELin1ELi4ELi512ELi2EEEvNS0_6detail10TensorInfoIT0_T2_EENSI_IT1_SK_EESK_T_)
        .other          _ZN2at4cuda57_GLOBAL__N__cd6b329d_24_DistributionBernoulli_cu_7537a20d21kernelPointwiseApply2IZNS_6native9templates4cuda28bernoulli_tensor_cuda_kernelIN3c104HalfEfEEvRKNS_10TensorBaseESB_NS_15PhiloxCudaStateEEUliRS8_SD_SD_SD_RKfSF_SF_SF_E_S8_SE_jLin1ELin1ELi4ELi512ELi2EEEvNS0_6detail10TensorInfoIT0_T2_EENSI_IT1_SK_EESK_T_,@"STO_CUDA_ENTRY STV_DEFAULT"
_ZN2at4cuda57_GLOBAL__N__cd6b329d_24_DistributionBernoulli_cu_7537a20d21kernelPointwiseApply2IZNS_6native9templates4cuda28bernoulli_tensor_cuda_kernelIN3c104HalfEfEEvRKNS_10TensorBaseESB_NS_15PhiloxCudaStateEEUliRS8_SD_SD_SD_RKfSF_SF_SF_E_S8_SE_jLin1ELin1ELi4ELi512ELi2EEEvNS0_6detail10TensorInfoIT0_T2_EENSI_IT1_SK_EESK_T_:
        /* <DEDUP_REMOVED lines=13> */
.L_x_2887:
        /* <DEDUP_REMOVED lines=46> */
.L_x_2823:
        /* <DEDUP_REMOVED lines=205> */
.L_x_2822:
[----:B------:R-:W-:-:S07]  /*1080*/  IADD3 R23, PT, PT, R23, 0x4, RZ ;  /* 0x0000000417177810 */ /* 0x000fce0007ffe0ff */
.L_x_2821:
        /* <DEDUP_REMOVED lines=106> */
.L_x_2824:
        /* <DEDUP_REMOVED lines=55> */
.L_x_2825:
        /* <DEDUP_REMOVED lines=27> */
.L_x_2820:
        /* <DEDUP_REMOVED lines=17> */
.L_x_2828:
        /* <DEDUP_REMOVED lines=206> */
.L_x_2827:
        /* <DEDUP_REMOVED lines=106> */
.L_x_2829:
        /* <DEDUP_REMOVED lines=56> */
.L_x_2830:
        /* <DEDUP_REMOVED lines=28> */
.L_x_2826:
[----:B------:R-:W0:Y:S01]  /*3620*/  LDCU UR4, c[0x0][0x4c4] ;  /* 0x00009880ff0477ac */ /* 0x000e220008000800 */
[----:B------:R-:W-:Y:S01]  /*3630*/  IMAD.MOV.U32 R17, RZ, RZ, RZ ;  /* 0x000000ffff117224 */ /* 0x000fe200078e00ff */
[----:B------:R-:W-:Y:S01]  /*3640*/  MOV R25, RZ ;  /* 0x000000ff00197202 */ /* 0x000fe20000000f00 */
[----:B0-----:R-:W-:-:S07]  /*3650*/  IMAD R24, R23, UR4, R24 ;  /* 0x0000000417187c24 */ /* 0x001fce000f8e0218 */
.L_x_2819:
[----:B-1----:R-:W-:Y:S05]  /*3660*/  BSYNC.RECONVERGENT B0 ;  /* 0x0000000000007941 */ /* 0x002fea0003800200 */
.L_x_2818:
        /* <DEDUP_REMOVED lines=23> */
.L_x_2835:
        /* <DEDUP_REMOVED lines=205> */
.L_x_2834:
        /* <DEDUP_REMOVED lines=105> */
.L_x_2836:
        /* <DEDUP_REMOVED lines=55> */
.L_x_2837:
        /* <DEDUP_REMOVED lines=27> */
.L_x_2833:
        /* <DEDUP_REMOVED lines=15> */
.L_x_2840:
        /* <DEDUP_REMOVED lines=206> */
.L_x_2839:
        /* <DEDUP_REMOVED lines=106> */
.L_x_2841:
        /* <DEDUP_REMOVED lines=56> */
.L_x_2842:
        /* <DEDUP_REMOVED lines=28> */
.L_x_2838:
[----:B------:R-:W0:Y:S01]  /*6a10*/  LDCU UR4, c[0x0][0x4c4] ;  /* 0x00009880ff0477ac */ /* 0x000e220008000800 */
[----:B------:R-:W-:Y:S02]  /*6a20*/  HFMA2 R23, -RZ, RZ, 0, 0 ;  /* 0x00000000ff177431 */ /* 0x000fe400000001ff */
[----:B0-----:R-:W-:Y:S02]  /*6a30*/  IMAD R26, R26, UR4, R27 ;  /* 0x000000041a1a7c24 */ /* 0x001fe4000f8e021b */
[----:B------:R-:W-:-:S07]  /*6a40*/  IMAD.MOV.U32 R27, RZ, RZ, RZ ;  /* 0x000000ffff1b7224 */ /* 0x000fce00078e00ff */
.L_x_2832:
[----:B------:R-:W-:Y:S05]  /*6a50*/  BSYNC.RECONVERGENT B0 ;  /* 0x0000000000007941 */ /* 0x000fea0003800200 */
.L_x_2831:
        /* <DEDUP_REMOVED lines=22> */
.L_x_2847:
        /* <DEDUP_REMOVED lines=204> */
.L_x_2846:
        /* <DEDUP_REMOVED lines=106> */
.L_x_2848:
        /* <DEDUP_REMOVED lines=55> */
.L_x_2849:
        /* <DEDUP_REMOVED lines=27> */
.L_x_2845:
        /* <DEDUP_REMOVED lines=15> */
.L_x_2852:
        /* <DEDUP_REMOVED lines=206> */
.L_x_2851:
        /* <DEDUP_REMOVED lines=107> */
.L_x_2853:
        /* <DEDUP_REMOVED lines=56> */
.L_x_2854:
        /* <DEDUP_REMOVED lines=28> */
.L_x_2850:
[----:B------:R-:W0:Y:S01]  /*9e00*/  LDCU UR4, c[0x0][0x4c4] ;  /* 0x00009880ff0477ac */ /* 0x000e220008000800 */
[----:B------:R-:W-:Y:S01]  /*9e10*/  MOV R29, RZ ;  /* 0x000000ff001d7202 */ /* 0x000fe20000000f00 */
[----:B0-----:R-:W-:Y:S02]  /*9e20*/  IMAD R30, R30, UR4, R31 ;  /* 0x000000041e1e7c24 */ /* 0x001fe4000f8e021f */
[----:B------:R-:W-:-:S07]  /*9e30*/  IMAD.MOV.U32 R31, RZ, RZ, RZ ;  /* 0x000000ffff1f7224 */ /* 0x000fce00078e00ff */
.L_x_2844:
[----:B------:R-:W-:Y:S05]  /*9e40*/  BSYNC.RECONVERGENT B0 ;  /* 0x0000000000007941 */ /* 0x000fea0003800200 */
.L_x_2843:
        /* <DEDUP_REMOVED lines=22> */
.L_x_2859:
        /* <DEDUP_REMOVED lines=205> */
.L_x_2858:
        /* <DEDUP_REMOVED lines=105> */
.L_x_2860:
        /* <DEDUP_REMOVED lines=55> */
.L_x_2861:
        /* <DEDUP_REMOVED lines=27> */
.L_x_2857:
        /* <DEDUP_REMOVED lines=15> */
.L_x_2864:
        /* <DEDUP_REMOVED lines=206> */
.L_x_2863:
        /* <DEDUP_REMOVED lines=106> */
.L_x_2865:
        /* <DEDUP_REMOVED lines=56> */
.L_x_2866:
        /* <DEDUP_REMOVED lines=28> */
.L_x_2862:
[----:B------:R-:W0:Y:S01]  /*d1e0*/  LDCU UR4, c[0x0][0x4c4] ;  /* 0x00009880ff0477ac */ /* 0x000e220008000800 */
[----:B------:R-:W-:Y:S01]  /*d1f0*/  IMAD.MOV.U32 R33, RZ, RZ, RZ ;  /* 0x000000ffff217224 */ /* 0x000fe200078e00ff */
[----:B------:R-:W-:Y:S01]  /*d200*/  MOV R13, RZ ;  /* 0x000000ff000d7202 */ /* 0x000fe20000000f00 */
[----:B0-----:R-:W-:-:S07]  /*d210*/  IMAD R12, R14, UR4, R9 ;  /* 0x000000040e0c7c24 */ /* 0x001fce000f8e0209 */
.L_x_2856:
[----:B------:R-:W-:Y:S05]  /*d220*/  BSYNC.RECONVERGENT B0 ;  /* 0x0000000000007941 */ /* 0x000fea0003800200 */
.L_x_2855:
        /* <DEDUP_REMOVED lines=125> */
.L_x_2867:
        /* <DEDUP_REMOVED lines=8> */
.L_x_2868:
        /* <DEDUP_REMOVED lines=19> */
.L_x_10088:
[----:B------:R-:W-:Y:S05]  /*dbb0*/  BRX R2 -0xdbc0                                                                                                                                                                                                                                                                                                                                                                                                                                                                               (*"BRANCH_TARGETS .L_x_10089,.L_x_10090,.L_x_10091"*) ;  /* 0xffffff2402107949 */ /* 0x000fea000383ffff */
.L_x_2871:
        /* <DEDUP_REMOVED lines=31> */
.L_x_2877:
[----:B------:R0:W5:Y:S02]  /*ddb0*/  LDG.E R0, desc[UR36][R36.64] ;  /* 0x0000002424007981 */ /* 0x000164000c1e1900 */
.L_x_2876:
[----:B------:R-:W-:Y:S05]  /*ddc0*/  BSYNC.RECONVERGENT B6 ;  /* 0x0000000000067941 */ /* 0x000fea0003800200 */
.L_x_2875:
[----:B------:R-:W1:Y:S01]  /*ddd0*/  LDCU.64 UR4, c[0x0][0x380] ;  /* 0x00007000ff0477ac */ /* 0x000e620008000a00 */
[----:B-----5:R-:W-:-:S04]  /*dde0*/  FSET.BF.LE.FTZ.AND R0, R41, R0, PT ;  /* 0x000000002900720a */ /* 0x020fc80003813000 */
[----:B------:R-:W-:Y:S02]  /*ddf0*/  F2FP.F16.F32.PACK_AB R0, RZ, R0 ;  /* 0x00000000ff00723e */ /* 0x000fe400000000ff */
[----:B-1----:R-:W-:-:S04]  /*de00*/  LEA R2, P0, R32, UR4, 0x1 ;  /* 0x0000000420027c11 */ /* 0x002fc8000f8008ff */
[----:B------:R-:W-:-:S05]  /*de10*/  LEA.HI.X R3, R32, UR5, R33, 0x1, P0 ;  /* 0x0000000520037c11 */ /* 0x000fca00080f0c21 */
[----:B------:R1:W-:Y:S04]  /*de20*/  STG.E.U16 desc[UR36][R2.64], R0 ;  /* 0x0000000002007986 */ /* 0x0003e8000c101524 */
.L_x_2873:
[----:B------:R-:W-:Y:S05]  /*de30*/  BSYNC.RELIABLE B7 ;  /* 0x0000000000077941 */ /* 0x000fea0003800100 */
.L_x_2872:
        /* <DEDUP_REMOVED lines=24> */
.L_x_2880:
[----:B------:R1:W5:Y:S02]  /*dfc0*/  LDG.E R0, desc[UR36][R32.64] ;  /* 0x0000002420007981 */ /* 0x000364000c1e1900 */
.L_x_2879:
[----:B------:R-:W-:Y:S05]  /*dfd0*/  BSYNC.RECONVERGENT B6 ;  /* 0x0000000000067941 */ /* 0x000fea0003800200 */
.L_x_2878:
[----:B------:R-:W2:Y:S01]  /*dfe0*/  LDCU.64 UR4, c[0x0][0x380] ;  /* 0x00007000ff0477ac */ /* 0x000ea20008000a00 */
[----:B-----5:R-:W-:-:S04]  /*dff0*/  FSET.BF.LE.FTZ.AND R0, R39, R0, PT ;  /* 0x000000002700720a */ /* 0x020fc80003813000 */
[----:B------:R-:W-:Y:S02]  /*e000*/  F2FP.F16.F32.PACK_AB R0, RZ, R0 ;  /* 0x00000000ff00723e */ /* 0x000fe400000000ff */
[----:B--2---:R-:W-:-:S04]  /*e010*/  LEA R2, P0, R28, UR4, 0x1 ;  /* 0x000000041c027c11 */ /* 0x004fc8000f8008ff */
[----:B------:R-:W-:-:S05]  /*e020*/  LEA.HI.X R3, R28, UR5, R29, 0x1, P0 ;  /* 0x000000051c037c11 */ /* 0x000fca00080f0c1d */
[----:B------:R2:W-:Y:S04]  /*e030*/  STG.E.U16 desc[UR36][R2.64], R0 ;  /* 0x0000000002007986 */ /* 0x0005e8000c101524 */
.L_x_10090:
        /* <DEDUP_REMOVED lines=24> */
.L_x_2883:
[----:B------:R2:W5:Y:S02]  /*e1c0*/  LDG.E R3, desc[UR36][R28.64] ;  /* 0x000000241c037981 */ /* 0x000564000c1e1900 */
.L_x_2882:
[----:B------:R-:W-:Y:S05]  /*e1d0*/  BSYNC.RECONVERGENT B6 ;  /* 0x0000000000067941 */ /* 0x000fea0003800200 */
.L_x_2881:
[----:B------:R-:W3:Y:S01]  /*e1e0*/  LDCU.64 UR4, c[0x0][0x380] ;  /* 0x00007000ff0477ac */ /* 0x000ee20008000a00 */
[----:B-----5:R-:W-:-:S04]  /*e1f0*/  FSET.BF.LE.FTZ.AND R38, R38, R3, PT ;  /* 0x000000032626720a */ /* 0x020fc80003813000 */
[----:B------:R-:W-:Y:S02]  /*e200*/  F2FP.F16.F32.PACK_AB R38, RZ, R38 ;  /* 0x00000026ff26723e */ /* 0x000fe400000000ff */
[----:B---3--:R-:W-:-:S04]  /*e210*/  LEA R2, P0, R22, UR4, 0x1 ;  /* 0x0000000416027c11 */ /* 0x008fc8000f8008ff */
[----:B------:R-:W-:-:S05]  /*e220*/  LEA.HI.X R3, R22, UR5, R23, 0x1, P0 ;  /* 0x0000000516037c11 */ /* 0x000fca00080f0c17 */
[----:B------:R3:W-:Y:S04]  /*e230*/  STG.E.U16 desc[UR36][R2.64], R38 ;  /* 0x0000002602007986 */ /* 0x0007e8000c101524 */
.L_x_10089:
[----:B------:R-:W-:Y:S05]  /*e240*/  BSYNC.RELIABLE B8 ;  /* 0x0000000000087941 */ /* 0x000fea0003800100 */
.L_x_2870:
        /* <DEDUP_REMOVED lines=24> */
.L_x_2886:
[----:B------:R4:W5:Y:S02]  /*e3d0*/  LDG.E R0, desc[UR36][R22.64] ;  /* 0x0000002416007981 */ /* 0x000964000c1e1900 */
.L_x_2885:
[----:B------:R-:W-:Y:S05]  /*e3e0*/  BSYNC.RECONVERGENT B6 ;  /* 0x0000000000067941 */ /* 0x000fea0003800200 */
.L_x_2884:
[----:B------:R-:W3:Y:S01]  /*e3f0*/  LDCU.64 UR4, c[0x0][0x380] ;  /* 0x00007000ff0477ac */ /* 0x000ee20008000a00 */
[----:B-----5:R-:W-:-:S04]  /*e400*/  FSET.BF.LE.FTZ.AND R35, R35, R0, PT ;  /* 0x000000002323720a */ /* 0x020fc80003813000 */
[----:B------:R-:W-:Y:S02]  /*e410*/  F2FP.F16.F32.PACK_AB R35, RZ, R35 ;  /* 0x00000023ff23723e */ /* 0x000fe400000000ff */
[----:B---3--:R-:W-:-:S04]  /*e420*/  LEA R2, P0, R16, UR4, 0x1 ;  /* 0x0000000410027c11 */ /* 0x008fc8000f8008ff */
[----:B------:R-:W-:-:S05]  /*e430*/  LEA.HI.X R3, R16, UR5, R17, 0x1, P0 ;  /* 0x0000000510037c11 */ /* 0x000fca00080f0c11 */
[----:B------:R3:W-:Y:S01]  /*e440*/  STG.E.U16 desc[UR36][R2.64], R35 ;  /* 0x0000002302007986 */ /* 0x0007e2000c101524 */
[----:B------:R-:W-:Y:S05]  /*e450*/  BRA `(.L_x_2874) ;  /* 0x0000000000047947 */ /* 0x000fea0003800000 */
.L_x_10091:
[----:B------:R-:W-:Y:S05]  /*e460*/  BREAK.RELIABLE B8 ;  /* 0x0000000000087942 */ /* 0x000fea0003800100 */
.L_x_2874:
[----:B------:R-:W-:Y:S05]  /*e470*/  BSYNC.RECONVERGENT B9 ;  /* 0x0000000000097941 */ /* 0x000fea0003800200 */
.L_x_2869:
        /* <DEDUP_REMOVED lines=8> */
.L_x_2888:
        /* <DEDUP_REMOVED lines=16> */
.L_x_10583:


//--------------------- .text._ZN2at4cuda57_GLOBAL__N__cd6b329d_24_DistributionBernoulli_cu_7537a20d21kernelPointwiseApply2IZNS_6native9templates4cuda28bernoulli_tensor_cuda_kernelIN3c104HalfEfEEvRKNS_10TensorBaseESB_NS_15PhiloxCudaStateEEUliRS8_SD_SD_SD_RKfSF_SF_SF_E_S8_SE_jLin1ELi2ELi4ELi512ELi2EEEvNS0_6detail10TensorInfoIT0_T2_EENSI_IT1_SK_EESK_T_ --------------------------
	.section	.text._ZN2at4cuda57_GLOBAL__N__cd6b329d_24_DistributionBernoulli_cu_7537a20d21kernelPointwiseApply2IZNS_6native9templates4cuda28bernoulli_tensor_cuda_kernelIN3c104HalfEfEEvRKNS_10TensorBaseESB_NS_15PhiloxCudaStateEEUliRS8_SD_SD_SD_RKfSF_SF_SF_E_S8_SE_jLin1ELi2ELi4ELi512ELi2EEEvNS0_6detail10TensorInfoIT0_T2_EENSI_IT1_SK_EESK_T_,"ax",@progbits
	.align	128
.text._ZN2at4cuda57_GLOBAL__N__cd6b329d_24_DistributionBernoulli_cu_7537a20d21kernelPointwiseApply2IZNS_6native9templates4cuda28bernoulli_tensor_cuda_kernelIN3c104HalfEfEEvRKNS_10TensorBaseESB_NS_15PhiloxCudaStateEEUliRS8_SD_SD_SD_RKfSF_SF_SF_E_S8_SE_jLin1ELi2ELi4ELi512ELi2EEEvNS0_6detail10TensorInfoIT0_T2_EENSI_IT1_SK_EESK_T_:
        .type           _ZN2at4cuda57_GLOBAL__N__cd6b329d_24_DistributionBernoulli_cu_7537a20d21kernelPointwiseApply2IZNS_6native9templates4cuda28bernoulli_tensor_cuda_kernelIN3c104HalfEfEEvRKNS_10TensorBaseESB_NS_15PhiloxCudaStateEEUliRS8_SD_SD_SD_RKfSF_SF_SF_E_S8_SE_jLin1ELi2ELi4ELi512ELi2EEEvNS0_6detail10TensorInfoIT0_T2_EENSI_IT1_SK_EESK_T_,@function
        .size           _ZN2at4cuda57_GLOBAL__N__cd6b329d_24_DistributionBernoulli_cu_7537a20d21kernelPointwiseApply2IZNS_6native9templates4cuda28bernoulli_tensor_cuda_kernelIN3c104HalfEfEEvRKNS_10TensorBaseESB_NS_15PhiloxCudaStateEEUliRS8_SD_SD_SD_RKfSF_SF_SF_E_S8_SE_jLin1ELi2ELi4ELi512ELi2EEEvNS0_6detail10TensorInfoIT0_T2_EENSI_IT1_SK_EESK_T_,(.L_x_10584 - _ZN2at4cuda57_GLOBAL__N__cd6b329d_24_DistributionBernoulli_cu_7537a20d21kernelPointwiseApply2IZNS_6native9templates4cuda28bernoulli_tensor_cuda_kernelIN3c104HalfEfEEvRKNS_10TensorBaseESB_NS_15PhiloxCudaStateEEUliRS8_SD_SD_SD_RKfSF_SF_SF_E_S8_SE_jLin1ELi2ELi4ELi512ELi2EEEvNS0_6detail10TensorInfoIT0_T2_EENSI_IT1_SK_EESK_T_)
        .other          _ZN2at4cuda57_GLOBAL__N__cd6b329d_24_DistributionBernoulli_cu_7537a20d21kernelPointwiseApply2IZNS_6native9templates4cuda28bernoulli_tensor_cuda_kernelIN3c104HalfEfEEvRKNS_10TensorBaseESB_NS_15PhiloxCudaStateEEUliRS8_SD_SD_SD_RKfSF_SF_SF_E_S8_SE_jLin1ELi2ELi4ELi512ELi2EEEvNS0_6detail10TensorInfoIT0_T2_EENSI_IT1_SK_EESK_T_,@"STO_CUDA_ENTRY STV_DEFAULT"
_ZN2at4cuda57_GLOBAL__N__cd6b329d_24_DistributionBernoulli_cu_7537a20d21kernelPointwiseApply2IZNS_6native9templates4cuda28bernoulli_tensor_cuda_kernelIN3c104HalfEfEEvRKNS_10TensorBaseESB_NS_15PhiloxCudaStateEEUliRS8_SD_SD_SD_RKfSF_SF_SF_E_S8_SE_jLin1ELi2ELi4ELi512ELi2EEEvNS0_6detail10TensorInfoIT0_T2_EENSI_IT1_SK_EESK_T_:
        /* <DEDUP_REMOVED lines=13> */
.L_x_2938:
        /* <DEDUP_REMOVED lines=34> */
.L_x_2894:
        /* <DEDUP_REMOVED lines=205> */
.L_x_2893:
[----:B------:R-:W-:-:S07]  /*0fc0*/  VIADD R8, R8, 0x4 ;  /* 0x0000000408087836 */ /* 0x000fce0000000000 */
.L_x_2892:
        /* <DEDUP_REMOVED lines=106> */
.L_x_2895:
        /* <DEDUP_REMOVED lines=55> */
.L_x_2896:
        /* <DEDUP_REMOVED lines=27> */
.L_x_2891:
        /* <DEDUP_REMOVED lines=29> */
.L_x_2890:
[----:B-1----:R-:W-:Y:S05]  /*1d60*/  BSYNC.RECONVERGENT B0 ;  /* 0x0000000000007941 */ /* 0x002fea0003800200 */
.L_x_2889:
        /* <DEDUP_REMOVED lines=23> */
.L_x_2901:
        /* <DEDUP_REMOVED lines=205> */
.L_x_2900:
        /* <DEDUP_REMOVED lines=105> */
.L_x_2902:
        /* <DEDUP_REMOVED lines=55> */
.L_x_2903:
        /* <DEDUP_REMOVED lines=27> */
.L_x_2899:
        /* <DEDUP_REMOVED lines=29> */
.L_x_2898:
[----:B------:R-:W-:Y:S05]  /*3930*/  BSYNC.RECONVERGENT B0 ;  /* 0x0000000000007941 */ /* 0x000fea0003800200 */
.L_x_2897:
        /* <DEDUP_REMOVED lines=22> */
.L_x_2908:
        /* <DEDUP_REMOVED lines=205> */
.L_x_2907:
        /* <DEDUP_REMOVED lines=106> */
.L_x_2909:
        /* <DEDUP_REMOVED lines=55> */
.L_x_2910:
        /* <DEDUP_REMOVED lines=27> */
.L_x_2906:
        /* <DEDUP_REMOVED lines=29> */
.L_x_2905:
[----:B------:R-:W-:Y:S05]  /*5500*/  BSYNC.RECONVERGENT B0 ;  /* 0x0000000000007941 */ /* 0x000fea0003800200 */
.L_x_2904:
        /* <DEDUP_REMOVED lines=22> */
.L_x_2915:
        /* <DEDUP_REMOVED lines=205> */
.L_x_2914:
        /* <DEDUP_REMOVED lines=105> */
.L_x_2916:
        /* <DEDUP_REMOVED lines=55> */
.L_x_2917:
        /* <DEDUP_REMOVED lines=27> */
.L_x_2913:
        /* <DEDUP_REMOVED lines=29> */
.L_x_2912:
[----:B------:R-:W-:Y:S05]  /*70c0*/  BSYNC.RECONVERGENT B0 ;  /* 0x0000000000007941 */ /* 0x000fea0003800200 */
.L_x_2911:
        /* <DEDUP_REMOVED lines=125> */
.L_x_2918:
        /* <DEDUP_REMOVED lines=8> */
.L_x_2919:
        /* <DEDUP_REMOVED lines=19> */
.L_x_10092:
[----:B------:R-:W-:Y:S05]  /*7a50*/  BRX R2 -0x7a60                                                                                                                                                                                                                                                                                                                                                                                                                                                                               (*"BRANCH_TARGETS .L_x_10093,.L_x_10094,.L_x_10095"*) ;  /* 0xffffff8402687949 */ /* 0x000fea000383ffff */
.L_x_2922:
        /* <DEDUP_REMOVED lines=31> */
.L_x_2928:
[----:B------:R0:W5:Y:S02]  /*7c50*/  LDG.E R0, desc[UR36][R16.64] ;  /* 0x0000002410007981 */ /* 0x000164000c1e1900 */
.L_x_2927:
[----:B------:R-:W-:Y:S05]  /*7c60*/  BSYNC.RECONVERGENT B6 ;  /* 0x0000000000067941 */ /* 0x000fea0003800200 */
.L_x_2926:
[----:B------:R-:W1:Y:S01]  /*7c70*/  LDCU.64 UR4, c[0x0][0x380] ;  /* 0x00007000ff0477ac */ /* 0x000e620008000a00 */
[----:B-----5:R-:W-:-:S04]  /*7c80*/  FSET.BF.LE.FTZ.AND R0, R41, R0, PT ;  /* 0x000000002900720a */ /* 0x020fc80003813000 */
[----:B------:R-:W-:Y:S02]  /*7c90*/  F2FP.F16.F32.PACK_AB R0, RZ, R0 ;  /* 0x00000000ff00723e */ /* 0x000fe400000000ff */
[----:B-1----:R-:W-:-:S04]  /*7ca0*/  LEA R2, P0, R18, UR4, 0x1 ;  /* 0x0000000412027c11 */ /* 0x002fc8000f8008ff */
[----:B------:R-:W-:-:S05]  /*7cb0*/  LEA.HI.X R3, R18, UR5, R19, 0x1, P0 ;  /* 0x0000000512037c11 */ /* 0x000fca00080f0c13 */
[----:B------:R1:W-:Y:S04]  /*7cc0*/  STG.E.U16 desc[UR36][R2.64], R0 ;  /* 0x0000000002007986 */ /* 0x0003e8000c101524 */
.L_x_2924:
[----:B------:R-:W-:Y:S05]  /*7cd0*/  BSYNC.RELIABLE B7 ;  /* 0x0000000000077941 */ /* 0x000fea0003800100 */
.L_x_2923:
        /* <DEDUP_REMOVED lines=24> */
.L_x_2931:
[----:B------:R0:W5:Y:S02]  /*7e60*/  LDG.E R0, desc[UR36][R16.64] ;  /* 0x0000002410007981 */ /* 0x000164000c1e1900 */
.L_x_2930:
[----:B------:R-:W-:Y:S05]  /*7e70*/  BSYNC.RECONVERGENT B6 ;  /* 0x0000000000067941 */ /* 0x000fea0003800200 */
.L_x_2929:
[----:B------:R-:W1:Y:S01]  /*7e80*/  LDCU.64 UR4, c[0x0][0x380] ;  /* 0x00007000ff0477ac */ /* 0x000e620008000a00 */
[----:B-----5:R-:W-:-:S04]  /*7e90*/  FSET.BF.LE.FTZ.AND R39, R39, R0, PT ;  /* 0x000000002727720a */ /* 0x020fc80003813000 */
[----:B------:R-:W-:Y:S02]  /*7ea0*/  F2FP.F16.F32.PACK_AB R39, RZ, R39 ;  /* 0x00000027ff27723e */ /* 0x000fe400000000ff */
[----:B-1----:R-:W-:-:S04]  /*7eb0*/  LEA R2, P0, R24, UR4, 0x1 ;  /* 0x0000000418027c11 */ /* 0x002fc8000f8008ff */
[----:B------:R-:W-:-:S05]  /*7ec0*/  LEA.HI.X R3, R24, UR5, R25, 0x1, P0 ;  /* 0x0000000518037c11 */ /* 0x000fca00080f0c19 */
[----:B------:R1:W-:Y:S04]  /*7ed0*/  STG.E.U16 desc[UR36][R2.64], R39 ;  /* 0x0000002702007986 */ /* 0x0003e8000c101524 */
.L_x_10094:
        /* <DEDUP_REMOVED lines=24> */
.L_x_2934:
[----:B------:R0:W5:Y:S02]  /*8060*/  LDG.E R3, desc[UR36][R16.64] ;  /* 0x0000002410037981 */ /* 0x000164000c1e1900 */
.L_x_2933:
[----:B------:R-:W-:Y:S05]  /*8070*/  BSYNC.RECONVERGENT B6 ;  /* 0x0000000000067941 */ /* 0x000fea0003800200 */
.L_x_2932:
[----:B------:R-:W1:Y:S01]  /*8080*/  LDCU.64 UR4, c[0x0][0x380] ;  /* 0x00007000ff0477ac */ /* 0x000e620008000a00 */
[----:B-----5:R-:W-:-:S04]  /*8090*/  FSET.BF.LE.FTZ.AND R38, R38, R3, PT ;  /* 0x000000032626720a */ /* 0x020fc80003813000 */
[----:B------:R-:W-:Y:S02]  /*80a0*/  F2FP.F16.F32.PACK_AB R38, RZ, R38 ;  /* 0x00000026ff26723e */ /* 0x000fe400000000ff */
[----:B-1----:R-:W-:-:S04]  /*80b0*/  LEA R2, P0, R28, UR4, 0x1 ;  /* 0x000000041c027c11 */ /* 0x002fc8000f8008ff */
[----:B------:R-:W-:-:S05]  /*80c0*/  LEA.HI.X R3, R28, UR5, R29, 0x1, P0 ;  /* 0x000000051c037c11 */ /* 0x000fca00080f0c1d */
[----:B------:R1:W-:Y:S04]  /*80d0*/  STG.E.U16 desc[UR36][R2.64], R38 ;  /* 0x0000002602007986 */ /* 0x0003e8000c101524 */
.L_x_10093:
[----:B------:R-:W-:Y:S05]  /*80e0*/  BSYNC.RELIABLE B8 ;  /* 0x0000000000087941 */ /* 0x000fea0003800100 */
.L_x_2921:
        /* <DEDUP_REMOVED lines=24> */
.L_x_2937:
[----:B------:R0:W5:Y:S02]  /*8270*/  LDG.E R3, desc[UR36][R16.64] ;  /* 0x0000002410037981 */ /* 0x000164000c1e1900 */
.L_x_2936:
[----:B------:R-:W-:Y:S05]  /*8280*/  BSYNC.RECONVERGENT B6 ;  /* 0x0000000000067941 */ /* 0x000fea0003800200 */
.L_x_2935:
[----:B------:R-:W1:Y:S01]  /*8290*/  LDCU.64 UR4, c[0x0][0x380] ;  /* 0x00007000ff0477ac */ /* 0x000e620008000a00 */
[----:B-----5:R-:W-:-:S04]  /*82a0*/  FSET.BF.LE.FTZ.AND R36, R36, R3, PT ;  /* 0x000000032424720a */ /* 0x020fc80003813000 */
[----:B------:R-:W-:Y:S02]  /*82b0*/  F2FP.F16.F32.PACK_AB R36, RZ, R36 ;  /* 0x00000024ff24723e */ /* 0x000fe400000000ff */
[----:B-1----:R-:W-:-:S04]  /*82c0*/  LEA R2, P0, R32, UR4, 0x1 ;  /* 0x0000000420027c11 */ /* 0x002fc8000f8008ff */
[----:B------:R-:W-:-:S05]  /*82d0*/  LEA.HI.X R3, R32, UR5, R33, 0x1, P0 ;  /* 0x0000000520037c11 */ /* 0x000fca00080f0c21 */
[----:B------:R1:W-:Y:S01]  /*82e0*/  STG.E.U16 desc[UR36][R2.64], R36 ;  /* 0x0000002402007986 */ /* 0x0003e2000c101524 */
[----:B------:R-:W-:Y:S05]  /*82f0*/  BRA `(.L_x_2925) ;  /* 0x0000000000047947 */ /* 0x000fea0003800000 */
.L_x_10095:
[----:B------:R-:W-:Y:S05]  /*8300*/  BREAK.RELIABLE B8 ;  /* 0x0000000000087942 */ /* 0x000fea0003800100 */
.L_x_2925:
[----:B------:R-:W-:Y:S05]  /*8310*/  BSYNC.RECONVERGENT B9 ;  /* 0x0000000000097941 */ /* 0x000fea0003800200 */
.L_x_2920:
        /* <DEDUP_REMOVED lines=8> */
.L_x_2939:
        /* <DEDUP_REMOVED lines=14> */
.L_x_10584:


//--------------------- .text._ZN2at4cuda57_GLOBAL__N__cd6b329d_24_DistributionBernoulli_cu_7537a20d21kernelPointwiseApply2IZNS_6native9templates4cuda28bernoulli_tensor_cuda_kernelIN3c104HalfEfEEvRKNS_10TensorBaseESB_NS_15PhiloxCudaStateEEUliRS8_SD_SD_SD_RKfSF_SF_SF_E_S8_SE_jLin1ELi1ELi4ELi512ELi2EEEvNS0_6detail10TensorInfoIT0_T2_EENSI_IT1_SK_EESK_T_ --------------------------
	.section	.text._ZN2at4cuda57_GLOBAL__N__cd6b329d_24_DistributionBernoulli_cu_7537a20d21kernelPointwiseApply2IZNS_6native9templates4cuda28bernoulli_tensor_cuda_kernelIN3c104HalfEfEEvRKNS_10TensorBaseESB_NS_15PhiloxCudaStateEEUliRS8_SD_SD_SD_RKfSF_SF_SF_E_S8_SE_jLin1ELi1ELi4ELi512ELi2EEEvNS0_6detail10TensorInfoIT0_T2_EENSI_IT1_SK_EESK_T_,"ax",@progbits
	.align	128
.text._ZN2at4cuda57_GLOBAL__N__cd6b329d_24_DistributionBernoulli_cu_7537a20d21kernelPointwiseApply2IZNS_6native9templates4cuda28bernoulli_tensor_cuda_kernelIN3c104HalfEfEEvRKNS_10TensorBaseESB_NS_15PhiloxCudaStateEEUliRS8_SD_SD_SD_RKfSF_SF_SF_E_S8_SE_jLin1ELi1ELi4ELi512ELi2EEEvNS0_6detail10TensorInfoIT0_T2_EENSI_IT1_SK_EESK_T_:
        .type           _ZN2at4cuda57_GLOBAL__N__cd6b329d_24_DistributionBernoulli_cu_7537a20d21kernelPointwiseApply2IZNS_6native9templates4cuda28bernoulli_tensor_cuda_kernelIN3c104HalfEfEEvRKNS_10TensorBaseESB_NS_15PhiloxCudaStateEEUliRS8_SD_SD_SD_RKfSF_SF_SF_E_S8_SE_jLin1ELi1ELi4ELi512ELi2EEEvNS0_6detail10TensorInfoIT0_T2_EENSI_IT1_SK_EESK_T_,@function
        .size           _ZN2at4cuda57_GLOBAL__N__cd6b329d_24_DistributionBernoulli_cu_7537a20d21kernelPointwiseApply2IZNS_6native9templates4cuda28bernoulli_tensor_cuda_kernelIN3c104HalfEfEEvRKNS_10TensorBaseESB_NS_15PhiloxCudaStateEEUliRS8_SD_SD_SD_RKfSF_SF_SF_E_S8_SE_jLin1ELi1ELi4ELi512ELi2EEEvNS0_6detail10TensorInfoIT0_T2_EENSI_IT1_SK_EESK_T_,(.L_x_10585 - _ZN2at4cuda57_GLOBAL__N__cd6b329d_24_DistributionBernoulli_cu_7537a20d21kernelPointwiseApply2IZNS_6native9templates4cuda28bernoulli_tensor_cuda_kernelIN3c104HalfEfEEvRKNS_10TensorBaseESB_NS_15PhiloxCudaStateEEUliRS8_SD_SD_SD_RKfSF_SF_SF_E_S8_SE_jLin1ELi1ELi4ELi512ELi2EEEvNS0_6detail10TensorInfoIT0_T2_EENSI_IT1_SK_EESK_T_)
        .other          _ZN2at4cuda57_GLOBAL__N__cd6b329d_24_DistributionBernoulli_cu_7537a20d21kernelPointwiseApply2IZNS_6native9templates4cuda28bernoulli_tensor_cuda_kernelIN3c104HalfEfEEvRKNS_10TensorBaseESB_NS_15PhiloxCudaStateEEUliRS8_SD_SD_SD_RKfSF_SF_SF_E_S8_SE_jLin1ELi1ELi4ELi512ELi2EEEvNS0_6detail10TensorInfoIT0_T2_EENSI_IT1_SK_EESK_T_,@"STO_CUDA_ENTRY STV_DEFAULT"
_ZN2at4cuda57_GLOBAL__N__cd6b329d_24_DistributionBernoulli_cu_7537a20d21kernelPointwiseApply2IZNS_6native9templates4cuda28bernoulli_tensor_cuda_kernelIN3c104HalfEfEEvRKNS_10TensorBaseESB_NS_15PhiloxCudaStateEEUliRS8_SD_SD_SD_RKfSF_SF_SF_E_S8_SE_jLin1ELi1ELi4ELi512ELi2EEEvNS0_6detail10TensorInfoIT0_T2_EENSI_IT1_SK_EESK_T_:
        /* <DEDUP_REMOVED lines=24> */
.L_x_2989:
        /* <DEDUP_REMOVED lines=26> */
.L_x_2945:
        /* <DEDUP_REMOVED lines=205> */
.L_x_2944:
[----:B------:R-:W-:-:S07]  /*0ff0*/  VIADD R4, R4, 0x4 ;  /* 0x0000000404047836 */ /* 0x000fce0000000000 */
.L_x_2943:
        /* <DEDUP_REMOVED lines=106> */
.L_x_2946:
        /* <DEDUP_REMOVED lines=55> */
.L_x_2947:
        /* <DEDUP_REMOVED lines=27> */
.L_x_2942:
[----:B------:R-:W0:Y:S02]  /*1bc0*/  LDCU UR4, c[0x0][0x3ec] ;  /* 0x00007d80ff0477ac */ /* 0x000e240008000800 */
[----:B0-----:R-:W-:Y:S02]  /*1bd0*/  IMAD R28, R10, UR4, R29 ;  /* 0x000000040a1c7c24 */ /* 0x001fe4000f8e021d */
[----:B------:R-:W-:-:S07]  /*1be0*/  IMAD.MOV.U32 R29, RZ, RZ, RZ ;  /* 0x000000ffff1d7224 */ /* 0x000fce00078e00ff */
.L_x_2941:
[----:B------:R-:W-:Y:S05]  /*1bf0*/  BSYNC.RECONVERGENT B0 ;  /* 0x0000000000007941 */ /* 0x000fea0003800200 */
.L_x_2940:
        /* <DEDUP_REMOVED lines=17> */
.L_x_2952:
        /* <DEDUP_REMOVED lines=205> */
.L_x_2951:
        /* <DEDUP_REMOVED lines=106> */
.L_x_2953:
        /* <DEDUP_REMOVED lines=55> */
.L_x_2954:
        /* <DEDUP_REMOVED lines=27> */
.L_x_2950:
[----:B------:R-:W0:Y:S02]  /*35a0*/  LDCU UR4, c[0x0][0x3ec] ;  /* 0x00007d80ff0477ac */ /* 0x000e240008000800 */
[----:B0-----:R-:W-:Y:S02]  /*35b0*/  IMAD R18, R19, UR4, R18 ;  /* 0x0000000413127c24 */ /* 0x001fe4000f8e0212 */
[----:B------:R-:W-:-:S07]  /*35c0*/  HFMA2 R19, -RZ, RZ, 0, 0 ;  /* 0x00000000ff137431 */ /* 0x000fce00000001ff */
.L_x_2949:
[----:B------:R-:W-:Y:S05]  /*35d0*/  BSYNC.RECONVERGENT B0 ;  /* 0x0000000000007941 */ /* 0x000fea0003800200 */
.L_x_2948:
        /* <DEDUP_REMOVED lines=18> */
.L_x_2959:
        /* <DEDUP_REMOVED lines=205> */
.L_x_2958:
        /* <DEDUP_REMOVED lines=106> */
.L_x_2960:
        /* <DEDUP_REMOVED lines=55> */
.L_x_2961:
        /* <DEDUP_REMOVED lines=27> */
.L_x_2957:
[----:B------:R-:W0:Y:S02]  /*4f90*/  LDCU UR4, c[0x0][0x3ec] ;  /* 0x00007d80ff0477ac */ /* 0x000e240008000800 */
[----:B0-----:R-:W-:Y:S02]  /*4fa0*/  IMAD R22, R23, UR4, R22 ;  /* 0x0000000417167c24 */ /* 0x001fe4000f8e0216 */
[----:B------:R-:W-:-:S07]  /*4fb0*/  IMAD.MOV.U32 R23, RZ, RZ, RZ ;  /* 0x000000ffff177224 */ /* 0x000fce00078e00ff */
.L_x_2956:
[----:B------:R-:W-:Y:S05]  /*4fc0*/  BSYNC.RECONVERGENT B0 ;  /* 0x0000000000007941 */ /* 0x000fea0003800200 */
.L_x_2955:
        /* <DEDUP_REMOVED lines=17> */
.L_x_2966:
        /* <DEDUP_REMOVED lines=205> */
.L_x_2965:
        /* <DEDUP_REMOVED lines=106> */
.L_x_2967:
        /* <DEDUP_REMOVED lines=55> */
.L_x_2968:
        /* <DEDUP_REMOVED lines=27> */
.L_x_2964:
[----:B------:R-:W0:Y:S02]  /*6970*/  LDCU UR4, c[0x0][0x3ec] ;  /* 0x00007d80ff0477ac */ /* 0x000e240008000800 */
[----:B0-----:R-:W-:Y:S01]  /*6980*/  IMAD R24, R25, UR4, R24 ;  /* 0x0000000419187c24 */ /* 0x001fe2000f8e0218 */
[----:B------:R-:W-:-:S07]  /*6990*/  MOV R25, RZ ;  /* 0x000000ff00197202 */ /* 0x000fce0000000f00 */
.L_x_2963:
[----:B------:R-:W-:Y:S05]  /*69a0*/  BSYNC.RECONVERGENT B0 ;  /* 0x0000000000007941 */ /* 0x000fea0003800200 */
.L_x_2962:
        /* <DEDUP_REMOVED lines=130> */
.L_x_2969:
        /* <DEDUP_REMOVED lines=8> */
.L_x_2970:
        /* <DEDUP_REMOVED lines=19> */
.L_x_10096:
[----:B------:R-:W-:Y:S05]  /*7380*/  BRX R2 -0x7390                                                                                                                                                                                                                                                                                                                                                                                                                                                                               (*"BRANCH_TARGETS .L_x_10097,.L_x_10098,.L_x_10099"*) ;  /* 0xffffff8c021c7949 */ /* 0x000fea000383ffff */
.L_x_2973:
        /* <DEDUP_REMOVED lines=31> */
.L_x_2979:
[----:B------:R0:W5:Y:S02]  /*7580*/  LDG.E R0, desc[UR36][R26.64] ;  /* 0x000000241a007981 */ /* 0x000164000c1e1900 */
.L_x_2978:
[----:B------:R-:W-:Y:S05]  /*7590*/  BSYNC.RECONVERGENT B6 ;  /* 0x0000000000067941 */ /* 0x000fea0003800200 */
.L_x_2977:
[----:B------:R-:W1:Y:S01]  /*75a0*/  LDCU.64 UR4, c[0x0][0x380] ;  /* 0x00007000ff0477ac */ /* 0x000e620008000a00 */
[----:B-----5:R-:W-:-:S04]  /*75b0*/  FSET.BF.LE.FTZ.AND R0, R37, R0, PT ;  /* 0x000000002500720a */ /* 0x020fc80003813000 */
[----:B------:R-:W-:Y:S02]  /*75c0*/  F2FP.F16.F32.PACK_AB R0, RZ, R0 ;  /* 0x00000000ff00723e */ /* 0x000fe400000000ff */
[----:B-1----:R-:W-:-:S04]  /*75d0*/  LEA R2, P0, R24, UR4, 0x1 ;  /* 0x0000000418027c11 */ /* 0x002fc8000f8008ff */
[----:B------:R-:W-:-:S05]  /*75e0*/  LEA.HI.X R3, R24, UR5, R25, 0x1, P0 ;  /* 0x0000000518037c11 */ /* 0x000fca00080f0c19 */
[----:B------:R1:W-:Y:S04]  /*75f0*/  STG.E.U16 desc[UR36][R2.64], R0 ;  /* 0x0000000002007986 */ /* 0x0003e8000c101524 */
.L_x_2975:
[----:B------:R-:W-:Y:S05]  /*7600*/  BSYNC.RELIABLE B7 ;  /* 0x0000000000077941 */ /* 0x000fea0003800100 */
.L_x_2974:
        /* <DEDUP_REMOVED lines=30> */
.L_x_2982:
[----:B------:R1:W5:Y:S02]  /*77f0*/  LDG.E R0, desc[UR36][R24.64] ;  /* 0x0000002418007981 */ /* 0x000364000c1e1900 */
.L_x_2981:
[----:B------:R-:W-:Y:S05]  /*7800*/  BSYNC.RECONVERGENT B6 ;  /* 0x0000000000067941 */ /* 0x000fea0003800200 */
.L_x_2980:
[----:B------:R-:W2:Y:S01]  /*7810*/  LDCU.64 UR4, c[0x0][0x380] ;  /* 0x00007000ff0477ac */ /* 0x000ea20008000a00 */
[----:B-----5:R-:W-:-:S04]  /*7820*/  FSET.BF.LE.FTZ.AND R35, R35, R0, PT ;  /* 0x000000002323720a */ /* 0x020fc80003813000 */
[----:B------:R-:W-:Y:S02]  /*7830*/  F2FP.F16.F32.PACK_AB R35, RZ, R35 ;  /* 0x00000023ff23723e */ /* 0x000fe400000000ff */
[----:B--2---:R-:W-:-:S04]  /*7840*/  LEA R2, P0, R22, UR4, 0x1 ;  /* 0x0000000416027c11 */ /* 0x004fc8000f8008ff */
[----:B------:R-:W-:-:S05]  /*7850*/  LEA.HI.X R3, R22, UR5, R23, 0x1, P0 ;  /* 0x0000000516037c11 */ /* 0x000fca00080f0c17 */
[----:B------:R2:W-:Y:S04]  /*7860*/  STG.E.U16 desc[UR36][R2.64], R35 ;  /* 0x0000002302007986 */ /* 0x0005e8000c101524 */
.L_x_10098:
        /* <DEDUP_REMOVED lines=29> */
.L_x_2985:
[----:B------:R2:W5:Y:S02]  /*7a40*/  LDG.E R3, desc[UR36][R22.64] ;  /* 0x0000002416037981 */ /* 0x000564000c1e1900 */
.L_x_2984:
[----:B------:R-:W-:Y:S05]  /*7a50*/  BSYNC.RECONVERGENT B6 ;  /* 0x0000000000067941 */ /* 0x000fea0003800200 */
.L_x_2983:
[----:B------:R-:W3:Y:S01]  /*7a60*/  LDCU.64 UR4, c[0x0][0x380] ;  /* 0x00007000ff0477ac */ /* 0x000ee20008000a00 */
[----:B-----5:R-:W-:-:S04]  /*7a70*/  FSET.BF.LE.FTZ.AND R34, R34, R3, PT ;  /* 0x000000032222720a */ /* 0x020fc80003813000 */
[----:B------:R-:W-:Y:S02]  /*7a80*/  F2FP.F16.F32.PACK_AB R34, RZ, R34 ;  /* 0x00000022ff22723e */ /* 0x000fe400000000ff */
[----:B---3--:R-:W-:-:S04]  /*7a90*/  LEA R2, P0, R18, UR4, 0x1 ;  /* 0x0000000412027c11 */ /* 0x008fc8000f8008ff */
[----:B------:R-:W-:-:S05]  /*7aa0*/  LEA.HI.X R3, R18, UR5, R19, 0x1, P0 ;  /* 0x0000000512037c11 */ /* 0x000fca00080f0c13 */
[----:B------:R3:W-:Y:S04]  /*7ab0*/  STG.E.U16 desc[UR36][R2.64], R34 ;  /* 0x0000002202007986 */ /* 0x0007e8000c101524 */
.L_x_10097:
[----:B------:R-:W-:Y:S05]  /*7ac0*/  BSYNC.RELIABLE B8 ;  /* 0x0000000000087941 */ /* 0x000fea0003800100 */
.L_x_2972:
        /* <DEDUP_REMOVED lines=29> */
.L_x_2988:
[----:B------:R3:W5:Y:S02]  /*7ca0*/  LDG.E R0, desc[UR36][R18.64] ;  /* 0x0000002412007981 */ /* 0x000764000c1e1900 */
.L_x_2987:
[----:B------:R-:W-:Y:S05]  /*7cb0*/  BSYNC.RECONVERGENT B6 ;  /* 0x0000000000067941 */ /* 0x000fea0003800200 */
.L_x_2986:
[----:B------:R-:W4:Y:S01]  /*7cc0*/  LDCU.64 UR4, c[0x0][0x380] ;  /* 0x00007000ff0477ac */ /* 0x000f220008000a00 */
[----:B-----5:R-:W-:-:S04]  /*7cd0*/  FSET.BF.LE.FTZ.AND R33, R33, R0, PT ;  /* 0x000000002121720a */ /* 0x020fc80003813000 */
[----:B------:R-:W-:Y:S02]  /*7ce0*/  F2FP.F16.F32.PACK_AB R33, RZ, R33 ;  /* 0x00000021ff21723e */ /* 0x000fe400000000ff */
[----:B----4-:R-:W-:-:S04]  /*7cf0*/  LEA R2, P0, R28, UR4, 0x1 ;  /* 0x000000041c027c11 */ /* 0x010fc8000f8008ff */
[----:B------:R-:W-:-:S05]  /*7d00*/  LEA.HI.X R3, R28, UR5, R29, 0x1, P0 ;  /* 0x000000051c037c11 */ /* 0x000fca00080f0c1d */
[----:B------:R4:W-:Y:S01]  /*7d10*/  STG.E.U16 desc[UR36][R2.64], R33 ;  /* 0x0000002102007986 */ /* 0x0009e2000c101524 */
[----:B------:R-:W-:Y:S05]  /*7d20*/  BRA `(.L_x_2976) ;  /* 0x0000000000047947 */ /* 0x000fea0003800000 */
.L_x_10099:
[----:B------:R-:W-:Y:S05]  /*7d30*/  BREAK.RELIABLE B8 ;  /* 0x0000000000087942 */ /* 0x000fea0003800100 */
.L_x_2976:
[----:B------:R-:W-:Y:S05]  /*7d40*/  BSYNC.RECONVERGENT B9 ;  /* 0x0000000000097941 */ /* 0x000fea0003800200 */
.L_x_2971:
[----:B------:R-:W5:Y:S01]  /*7d50*/  LDCU UR4, c[0x0][0x530] ;  /* 0x0000a600ff0477ac */ /* 0x000f620008000800 */
[----:B------:R-:W-:-:S04]  /*7d60*/  LEA R30, R31, R30, 0x2 ;  /* 0x0000001e1f1e7211 */ /* 0x000fc800078e10ff */
[----:B-----5:R-:W-:-:S13]  /*7d70*/  ISETP.GE.U32.AND P0, PT, R30, UR4, PT ;  /* 0x000000041e007c0c */ /* 0x020fda000bf06070 */
[----:B------:R-:W-:Y:S05]  /*7d80*/  @!P0 BRA `(.L_x_2989) ;  /* 0xffffff8000fc8947 */ /* 0x000fea000383ffff */
[----:B------:R-:W-:Y:S05]  /*7d90*/  EXIT ;  /* 0x000000000000794d */ /* 0x000fea0003800000 */
.L_x_2990:
        /* <DEDUP_REMOVED lines=14> */
.L_x_10585:


//--------------------- .text._ZN2at4cuda57_GLOBAL__N__cd6b329d_24_DistributionBernoulli_cu_7537a20d21kernelPointwiseApply2IZNS_6native9templates4cuda28bernoulli_tensor_cuda_kernelIN3c104HalfEfEEvRKNS_10TensorBaseESB_NS_15PhiloxCudaStateEEUliRS8_SD_SD_SD_RKfSF_SF_SF_E_S8_SE_jLi2ELin1ELi4ELi512ELi2EEEvNS0_6detail10TensorInfoIT0_T2_EENSI_IT1_SK_EESK_T_ --------------------------
	.section	.text._ZN2at4cuda57_GLOBAL__N__cd6b329d_24_DistributionBernoulli_cu_7537a20d21kernelPointwiseApply2IZNS_6native9templates4cuda28bernoulli_tensor_cuda_kernelIN3c104HalfEfEEvRKNS_10TensorBaseESB_NS_15PhiloxCudaStateEEUliRS8_SD_SD_SD_RKfSF_SF_SF_E_S8_SE_jLi2ELin1ELi4ELi512ELi2EEEvNS0_6detail10TensorInfoIT0_T2_EENSI_IT1_SK_EESK_T_,"ax",@progbits
	.align	128
.text._ZN2at4cuda57_GLOBAL__N__cd6b329d_24_DistributionBernoulli_cu_7537a20d21kernelPointwiseApply2IZNS_6native9templates4cuda28bernoulli_tensor_cuda_kernelIN3c104HalfEfEEvRKNS_10TensorBaseESB_NS_15PhiloxCudaStateEEUliRS8_SD_SD_SD_RKfSF_SF_SF_E_S8_SE_jLi2ELin1ELi4ELi512ELi2EEEvNS0_6detail10TensorInfoIT0_T2_EENSI_IT1_SK_EESK_T_:
        .type           _ZN2at4cuda57_GLOBAL__N__cd6b329d_24_DistributionBernoulli_cu_7537a20d21kernelPointwiseApply2IZNS_6native9templates4cuda28bernoulli_tensor_cuda_kernelIN3c104HalfEfEEvRKNS_10TensorBaseESB_NS_15PhiloxCudaStateEEUliRS8_SD_SD_SD_RKfSF_SF_SF_E_S8_SE_jLi2ELin1ELi4ELi512ELi2EEEvNS0_6detail10TensorInfoIT0_T2_EENSI_IT1_SK_EESK_T_,@function
        .size           _ZN2at4cuda57_GLOBAL__N__cd6b329d_24_DistributionBernoulli_cu_7537a20d21kernelPointwiseApply2IZNS_6native9templates4cuda28bernoulli_tensor_cuda_kernelIN3c104HalfEfEEvRKNS_10TensorBaseESB_NS_15PhiloxCudaStateEEUliRS8_SD_SD_SD_RKfSF_SF_SF_E_S8_SE_jLi2ELin1ELi4ELi512ELi2EEEvNS0_6detail10TensorInfoIT0_T2_EENSI_IT1_SK_EESK_T_,(.L_x_10586 - _ZN2at4cuda57_GLOBAL__N__cd6b329d_24_DistributionBernoulli_cu_7537a20d21kernelPointwiseApply2IZNS_6native9templates4cuda28bernoulli_tensor_cuda_kernelIN3c104HalfEfEEvRKNS_10TensorBaseESB_NS_15PhiloxCudaStateEEUliRS8_SD_SD_SD_RKfSF_SF_SF_E_S8_SE_jLi2ELin1ELi4ELi512ELi2EEEvNS0_6detail10TensorInfoIT0_T2_EENSI_IT1_SK_EESK_T_)
        .other          _ZN2at4cuda57_GLOBAL__N__cd6b329d_24_DistributionBernoulli_cu_7537a20d21kernelPointwiseApply2IZNS_6native9templates4cuda28bernoulli_tensor_cuda_kernelIN3c104HalfEfEEvRKNS_10TensorBaseESB_NS_15PhiloxCudaStateEEUliRS8_SD_SD_SD_RKfSF_SF_SF_E_S8_SE_jLi2ELin1ELi4ELi512ELi2EEEvNS0_6detail10TensorInfoIT0_T2_EENSI_IT1_SK_EESK_T_,@"STO_CUDA_ENTRY STV_DEFAULT"
_ZN2at4cuda57_GLOBAL__N__cd6b329d_24_DistributionBernoulli_cu_7537a20d21kernelPointwiseApply2IZNS_6native9templates4cuda28bernoulli_tensor_cuda_kernelIN3c104HalfEfEEvRKNS_10TensorBaseESB_NS_15PhiloxCudaStateEEUliRS8_SD_SD_SD_RKfSF_SF_SF_E_S8_SE_jLi2ELin1ELi4ELi512ELi2EEEvNS0_6detail10TensorInfoIT0_T2_EENSI_IT1_SK_EESK_T_:
        /* <DEDUP_REMOVED lines=13> */
.L_x_3040:
        /* <DEDUP_REMOVED lines=34> */
.L_x_2996:
        /* <DEDUP_REMOVED lines=206> */
.L_x_2995:
[----:B------:R-:W-:-:S07]  /*0fd0*/  IADD3 R8, PT, PT, R8, 0x4, RZ ;  /* 0x0000000408087810 */ /* 0x000fce0007ffe0ff */
.L_x_2994:
        /* <DEDUP_REMOVED lines=107> */
.L_x_2997:
        /* <DEDUP_REMOVED lines=56> */
.L_x_2998:
        /* <DEDUP_REMOVED lines=28> */
.L_x_2993:
        /* <DEDUP_REMOVED lines=29> */
.L_x_2992:
[----:B-1----:R-:W-:Y:S05]  /*1da0*/  BSYNC.RECONVERGENT B0 ;  /* 0x0000000000007941 */ /* 0x002fea0003800200 */
.L_x_2991:
        /* <DEDUP_REMOVED lines=23> */
.L_x_3003:
        /* <DEDUP_REMOVED lines=206> */
.L_x_3002:
        /* <DEDUP_REMOVED lines=106> */
.L_x_3004:
        /* <DEDUP_REMOVED lines=56> */
.L_x_3005:
        /* <DEDUP_REMOVED lines=28> */
.L_x_3001:
        /* <DEDUP_REMOVED lines=29> */
.L_x_3000:
[----:B------:R-:W-:Y:S05]  /*39b0*/  BSYNC.RECONVERGENT B0 ;  /* 0x0000000000007941 */ /* 0x000fea0003800200 */
.L_x_2999:
        /* <DEDUP_REMOVED lines=22> */
.L_x_3010:
        /* <DEDUP_REMOVED lines=206> */
.L_x_3009:
        /* <DEDUP_REMOVED lines=107> */
.L_x_3011:
        /* <DEDUP_REMOVED lines=56> */
.L_x_3012:
        /* <DEDUP_REMOVED lines=28> */
.L_x_3008:
        /* <DEDUP_REMOVED lines=29> */
.L_x_3007:
[----:B------:R-:W-:Y:S05]  /*55c0*/  BSYNC.RECONVERGENT B0 ;  /* 0x0000000000007941 */ /* 0x000fea0003800200 */
.L_x_3006:
        /* <DEDUP_REMOVED lines=22> */
.L_x_3017:
        /* <DEDUP_REMOVED lines=206> */
.L_x_3016:
        /* <DEDUP_REMOVED lines=106> */
.L_x_3018:
        /* <DEDUP_REMOVED lines=56> */
.L_x_3019:
        /* <DEDUP_REMOVED lines=28> */
.L_x_3015:
        /* <DEDUP_REMOVED lines=29> */
.L_x_3014:
[----:B------:R-:W-:Y:S05]  /*71c0*/  BSYNC.RECONVERGENT B0 ;  /* 0x0000000000007941 */ /* 0x000fea0003800200 */
.L_x_3013:
        /* <DEDUP_REMOVED lines=125> */
.L_x_3020:
        /* <DEDUP_REMOVED lines=8> */
.L_x_3021:
        /* <DEDUP_REMOVED lines=19> */
.L_x_10100:
[----:B------:R-:W-:Y:S05]  /*7b50*/  BRX R2 -0x7b60                                                                                                                                                                                                                                                                                                                                                                                                                                                                               (*"BRANCH_TARGETS .L_x_10101,.L_x_10102,.L_x_10103"*) ;  /* 0xffffff8402287949 */ /* 0x000fea000383ffff */
.L_x_3024:
        /* <DEDUP_REMOVED lines=31> */
.L_x_3030:
[----:B------:R0:W5:Y:S02]  /*7d50*/  LDG.E R0, desc[UR36][R16.64] ;  /* 0x0000002410007981 */ /* 0x000164000c1e1900 */
.L_x_3029:
[----:B------:R-:W-:Y:S05]  /*7d60*/  BSYNC.RECONVERGENT B6 ;  /* 0x0000000000067941 */ /* 0x000fea0003800200 */
.L_x_3028:
[----:B------:R-:W1:Y:S01]  /*7d70*/  LDCU.64 UR4, c[0x0][0x380] ;  /* 0x00007000ff0477ac */ /* 0x000e620008000a00 */
[----:B-----5:R-:W-:-:S04]  /*7d80*/  FSET.BF.LE.FTZ.AND R0, R41, R0, PT ;  /* 0x000000002900720a */ /* 0x020fc80003813000 */
[----:B------:R-:W-:Y:S02]  /*7d90*/  F2FP.F16.F32.PACK_AB R0, RZ, R0 ;  /* 0x00000000ff00723e */ /* 0x000fe400000000ff */
[----:B-1----:R-:W-:-:S04]  /*7da0*/  LEA R2, P0, R18, UR4, 0x1 ;  /* 0x0000000412027c11 */ /* 0x002fc8000f8008ff */
[----:B------:R-:W-:-:S05]  /*7db0*/  LEA.HI.X R3, R18, UR5, R19, 0x1, P0 ;  /* 0x0000000512037c11 */ /* 0x000fca00080f0c13 */
[----:B------:R1:W-:Y:S04]  /*7dc0*/  STG.E.U16 desc[UR36][R2.64], R0 ;  /* 0x0000000002007986 */ /* 0x0003e8000c101524 */
.L_x_3026:
[----:B------:R-:W-:Y:S05]  /*7dd0*/  BSYNC.RELIABLE B7 ;  /* 0x0000000000077941 */ /* 0x000fea0003800100 */
.L_x_3025:
        /* <DEDUP_REMOVED lines=24> */
.L_x_3033:
[----:B------:R0:W5:Y:S02]  /*7f60*/  LDG.E R0, desc[UR36][R16.64] ;  /* 0x0000002410007981 */ /* 0x000164000c1e1900 */
.L_x_3032:
[----:B------:R-:W-:Y:S05]  /*7f70*/  BSYNC.RECONVERGENT B6 ;  /* 0x0000000000067941 */ /* 0x000fea0003800200 */
.L_x_3031:
[----:B------:R-:W1:Y:S01]  /*7f80*/  LDCU.64 UR4, c[0x0][0x380] ;  /* 0x00007000ff0477ac */ /* 0x000e620008000a00 */
[----:B-----5:R-:W-:-:S04]  /*7f90*/  FSET.BF.LE.FTZ.AND R39, R39, R0, PT ;  /* 0x000000002727720a */ /* 0x020fc80003813000 */
[----:B------:R-:W-:Y:S02]  /*7fa0*/  F2FP.F16.F32.PACK_AB R39, RZ, R39 ;  /* 0x00000027ff27723e */ /* 0x000fe400000000ff */
[----:B-1----:R-:W-:-:S04]  /*7fb0*/  LEA R2, P0, R24, UR4, 0x1 ;  /* 0x0000000418027c11 */ /* 0x002fc8000f8008ff */
[----:B------:R-:W-:-:S05]  /*7fc0*/  LEA.HI.X R3, R24, UR5, R25, 0x1, P0 ;  /* 0x0000000518037c11 */ /* 0x000fca00080f0c19 */
[----:B------:R1:W-:Y:S04]  /*7fd0*/  STG.E.U16 desc[UR36][R2.64], R39 ;  /* 0x0000002702007986 */ /* 0x0003e8000c101524 */
.L_x_10102:
        /* <DEDUP_REMOVED lines=24> */
.L_x_3036:
[----:B------:R0:W5:Y:S02]  /*8160*/  LDG.E R3, desc[UR36][R16.64] ;  /* 0x0000002410037981 */ /* 0x000164000c1e1900 */
.L_x_3035:
[----:B------:R-:W-:Y:S05]  /*8170*/  BSYNC.RECONVERGENT B6 ;  /* 0x0000000000067941 */ /* 0x000fea0003800200 */
.L_x_3034:
[----:B------:R-:W1:Y:S01]  /*8180*/  LDCU.64 UR4, c[0x0][0x380] ;  /* 0x00007000ff0477ac */ /* 0x000e620008000a00 */
[----:B-----5:R-:W-:-:S04]  /*8190*/  FSET.BF.LE.FTZ.AND R38, R38, R3, PT ;  /* 0x000000032626720a */ /* 0x020fc80003813000 */
[----:B------:R-:W-:Y:S02]  /*81a0*/  F2FP.F16.F32.PACK_AB R38, RZ, R38 ;  /* 0x00000026ff26723e */ /* 0x000fe400000000ff */
[----:B-1----:R-:W-:-:S04]  /*81b0*/  LEA R2, P0, R28, UR4, 0x1 ;  /* 0x000000041c027c11 */ /* 0x002fc8000f8008ff */
[----:B------:R-:W-:-:S05]  /*81c0*/  LEA.HI.X R3, R28, UR5, R29, 0x1, P0 ;  /* 0x000000051c037c11 */ /* 0x000fca00080f0c1d */
[----:B------:R1:W-:Y:S04]  /*81d0*/  STG.E.U16 desc[UR36][R2.64], R38 ;  /* 0x0000002602007986 */ /* 0x0003e8000c101524 */
.L_x_10101:
[----:B------:R-:W-:Y:S05]  /*81e0*/  BSYNC.RELIABLE B8 ;  /* 0x0000000000087941 */ /* 0x000fea0003800100 */
.L_x_3023:
        /* <DEDUP_REMOVED lines=24> */
.L_x_3039:
[----:B------:R0:W5:Y:S02]  /*8370*/  LDG.E R3, desc[UR36][R16.64] ;  /* 0x0000002410037981 */ /* 0x000164000c1e1900 */
.L_x_3038:
[----:B------:R-:W-:Y:S05]  /*8380*/  BSYNC.RECONVERGENT B6 ;  /* 0x0000000000067941 */ /* 0x000fea0003800200 */
.L_x_3037:
[----:B------:R-:W1:Y:S01]  /*8390*/  LDCU.64 UR4, c[0x0][0x380] ;  /* 0x00007000ff0477ac */ /* 0x000e620008000a00 */
[----:B-----5:R-:W-:-:S04]  /*83a0*/  FSET.BF.LE.FTZ.AND R36, R36, R3, PT ;  /* 0x000000032424720a */ /* 0x020fc80003813000 */
[----:B------:R-:W-:Y:S02]  /*83b0*/  F2FP.F16.F32.PACK_AB R36, RZ, R36 ;  /* 0x00000024ff24723e */ /* 0x000fe400000000ff */
[----:B-1----:R-:W-:-:S04]  /*83c0*/  LEA R2, P0, R32, UR4, 0x1 ;  /* 0x0000000420027c11 */ /* 0x002fc8000f8008ff */
[----:B------:R-:W-:-:S05]  /*83d0*/  LEA.HI.X R3, R32, UR5, R33, 0x1, P0 ;  /* 0x0000000520037c11 */ /* 0x000fca00080f0c21 */
[----:B------:R1:W-:Y:S01]  /*83e0*/  STG.E.U16 desc[UR36][R2.64], R36 ;  /* 0x0000002402007986 */ /* 0x0003e2000c101524 */
[----:B------:R-:W-:Y:S05]  /*83f0*/  BRA `(.L_x_3027) ;  /* 0x0000000000047947 */ /* 0x000fea0003800000 */
.L_x_10103:
[----:B------:R-:W-:Y:S05]  /*8400*/  BREAK.RELIABLE B8 ;  /* 0x0000000000087942 */ /* 0x000fea0003800100 */
.L_x_3027:
[----:B------:R-:W-:Y:S05]  /*8410*/  BSYNC.RECONVERGENT B9 ;  /* 0x0000000000097941 */ /* 0x000fea0003800200 */
.L_x_3022:
        /* <DEDUP_REMOVED lines=8> */
.L_x_3041:
        /* <DEDUP_REMOVED lines=14> */
.L_x_10586:


//--------------------- .text._ZN2at4cuda57_GLOBAL__N__cd6b329d_24_DistributionBernoulli_cu_7537a20d21kernelPointwiseApply2IZNS_6native9templates4cuda28bernoulli_tensor_cuda_kernelIN3c104HalfEfEEvRKNS_10TensorBaseESB_NS_15PhiloxCudaStateEEUliRS8_SD_SD_SD_RKfSF_SF_SF_E_S8_SE_jLi2ELi2ELi4ELi512ELi2EEEvNS0_6detail10TensorInfoIT0_T2_EENSI_IT1_SK_EESK_T_ --------------------------
	.section	.text._ZN2at4cuda57_GLOBAL__N__cd6b329d_24_DistributionBernoulli_cu_7537a20d21kernelPointwiseApply2IZNS_6native9templates4cuda28bernoulli_tensor_cuda_kernelIN3c104HalfEfEEvRKNS_10TensorBaseESB_NS_15PhiloxCudaStateEEUliRS8_SD_SD_SD_RKfSF_SF_SF_E_S8_SE_jLi2ELi2ELi4ELi512ELi2EEEvNS0_6detail10TensorInfoIT0_T2_EENSI_IT1_SK_EESK_T_,"ax",@progbits
	.align	128
.text._ZN2at4cuda57_GLOBAL__N__cd6b329d_24_DistributionBernoulli_cu_7537a20d21kernelPointwiseApply2IZNS_6native9templates4cuda28bernoulli_tensor_cuda_kernelIN3c104HalfEfEEvRKNS_10TensorBaseESB_NS_15PhiloxCudaStateEEUliRS8_SD_SD_SD_RKfSF_SF_SF_E_S8_SE_jLi2ELi2ELi4ELi512ELi2EEEvNS0_6detail10TensorInfoIT0_T2_EENSI_IT1_SK_EESK_T_:
        .type           _ZN2at4cuda57_GLOBAL__N__cd6b329d_24_DistributionBernoulli_cu_7537a20d21kernelPointwiseApply2IZNS_6native9templates4cuda28bernoulli_tensor_cuda_kernelIN3c104HalfEfEEvRKNS_10TensorBaseESB_NS_15PhiloxCudaStateEEUliRS8_SD_SD_SD_RKfSF_SF_SF_E_S8_SE_jLi2ELi2ELi4ELi512ELi2EEEvNS0_6detail10TensorInfoIT0_T2_EENSI_IT1_SK_EESK_T_,@function
        .size           _ZN2at4cuda57_GLOBAL__N__cd6b329d_24_DistributionBernoulli_cu_7537a20d21kernelPointwiseApply2IZNS_6native9templates4cuda28bernoulli_tensor_cuda_kernelIN3c104HalfEfEEvRKNS_10TensorBaseESB_NS_15PhiloxCudaStateEEUliRS8_SD_SD_SD_RKfSF_SF_SF_E_S8_SE_jLi2ELi2ELi4ELi512ELi2EEEvNS0_6detail10TensorInfoIT0_T2_EENSI_IT1_SK_EESK_T_,(.L_x_10587 - _ZN2at4cuda57_GLOBAL__N__cd6b329d_24_DistributionBernoulli_cu_7537a20d21kernelPointwiseApply2IZNS_6native9templates4cuda28bernoulli_tensor_cuda_kernelIN3c104HalfEfEEvRKNS_10TensorBaseESB_NS_15PhiloxCudaStateEEUliRS8_SD_SD_SD_RKfSF_SF_SF_E_S8_SE_jLi2ELi2ELi4ELi512ELi2EEEvNS0_6detail10TensorInfoIT0_T2_EENSI_IT1_SK_EESK_T_)
        .other          _ZN2at4cuda57_GLOBAL__N__cd6b329d_24_DistributionBernoulli_cu_7537a20d21kernelPointwiseApply2IZNS_6native9templates4cuda28bernoulli_tensor_cuda_kernelIN3c104HalfEfEEvRKNS_10TensorBaseESB_NS_15PhiloxCudaStateEEUliRS8_SD_SD_SD_RKfSF_SF_SF_E_S8_SE_jLi2ELi2ELi4ELi512ELi2EEEvNS0_6detail10TensorInfoIT0_T2_EENSI_IT1_SK_EESK_T_,@"STO_CUDA_ENTRY STV_DEFAULT"
_ZN2at4cuda57_GLOBAL__N__cd6b329d_24_DistributionBernoulli_cu_7537a20d21kernelPointwiseApply2IZNS_6native9templates4cuda28bernoulli_tensor_cuda_kernelIN3c104HalfEfEEvRKNS_10TensorBaseESB_NS_15PhiloxCudaStateEEUliRS8_SD_SD_SD_RKfSF_SF_SF_E_S8_SE_jLi2ELi2ELi4ELi512ELi2EEEvNS0_6detail10TensorInfoIT0_T2_EENSI_IT1_SK_EESK_T_:
        /* <DEDUP_REMOVED lines=23> */
.L_x_3071:
        /* <DEDUP_REMOVED lines=166> */
.L_x_3044:
[----:B---34-:R-:W-:Y:S05]  /*0bd0*/  BSYNC.RECONVERGENT B0 ;  /* 0x0000000000007941 */ /* 0x018fea0003800200 */
.L_x_3043:
        /* <DEDUP_REMOVED lines=57> */
.L_x_3046:
[----:B------:R-:W-:Y:S05]  /*0f70*/  BSYNC.RECONVERGENT B0 ;  /* 0x0000000000007941 */ /* 0x000fea0003800200 */
.L_x_3045:
        /* <DEDUP_REMOVED lines=49> */
.L_x_3048:
[----:B------:R-:W-:Y:S05]  /*1290*/  BSYNC.RECONVERGENT B0 ;  /* 0x0000000000007941 */ /* 0x000fea0003800200 */
.L_x_3047:
        /* <DEDUP_REMOVED lines=49> */
.L_x_3050:
[----:B------:R-:W-:Y:S05]  /*15b0*/  BSYNC.RECONVERGENT B0 ;  /* 0x0000000000007941 */ /* 0x000fea0003800200 */
.L_x_3049:
        /* <DEDUP_REMOVED lines=12> */
.L_x_3051:
        /* <DEDUP_REMOVED lines=8> */
.L_x_3052:
        /* <DEDUP_REMOVED lines=19> */
.L_x_10104:
[----:B------:R-:W-:Y:S05]  /*1830*/  BRX R2 -0x1840                                                                                                                                                                                                                                                                                                                                                                                                                                                                               (*"BRANCH_TARGETS .L_x_10105,.L_x_10106,.L_x_10107"*) ;  /* 0xffffffe402f07949 */ /* 0x000fea000383ffff */
.L_x_3055:
        /* <DEDUP_REMOVED lines=30> */
.L_x_3061:
[----:B------:R0:W5:Y:S02]  /*1a20*/  LDG.E R3, desc[UR36][R26.64] ;  /* 0x000000241a037981 */ /* 0x000164000c1e1900 */
.L_x_3060:
[----:B------:R-:W-:Y:S05]  /*1a30*/  BSYNC.RECONVERGENT B6 ;  /* 0x0000000000067941 */ /* 0x000fea0003800200 */
.L_x_3059:
[----:B-----5:R-:W-:Y:S02]  /*1a40*/  FSET.BF.LE.FTZ.AND R40, R40, R3, PT ;  /* 0x000000032828720a */ /* 0x020fe40003813000 */
[C---:B------:R-:W-:Y:S02]  /*1a50*/  LEA R2, P0, R16.reuse, UR42, 0x1 ;  /* 0x0000002a10027c11 */ /* 0x040fe4000f8008ff */
[----:B------:R-:W-:Y:S02]  /*1a60*/  F2FP.F16.F32.PACK_AB R40, RZ, R40 ;  /* 0x00000028ff28723e */ /* 0x000fe400000000ff */
[----:B------:R-:W-:-:S05]  /*1a70*/  LEA.HI.X R3, R16, UR43, R17, 0x1, P0 ;  /* 0x0000002b10037c11 */ /* 0x000fca00080f0c11 */
[----:B------:R1:W-:Y:S04]  /*1a80*/  STG.E.U16 desc[UR36][R2.64], R40 ;  /* 0x0000002802007986 */ /* 0x0003e8000c101524 */
.L_x_3057:
[----:B------:R-:W-:Y:S05]  /*1a90*/  BSYNC.RELIABLE B7 ;  /* 0x0000000000077941 */ /* 0x000fea0003800100 */
.L_x_3056:
        /* <DEDUP_REMOVED lines=23> */
.L_x_3064:
[----:B------:R2:W5:Y:S02]  /*1c10*/  LDG.E R0, desc[UR36][R16.64] ;  /* 0x0000002410007981 */ /* 0x000564000c1e1900 */
.L_x_3063:
[----:B------:R-:W-:Y:S05]  /*1c20*/  BSYNC.RECONVERGENT B6 ;  /* 0x0000000000067941 */ /* 0x000fea0003800200 */
.L_x_3062:
[----:B-----5:R-:W-:Y:S02]  /*1c30*/  FSET.BF.LE.FTZ.AND R39, R39, R0, PT ;  /* 0x000000002727720a */ /* 0x020fe40003813000 */
[C---:B-1----:R-:W-:Y:S02]  /*1c40*/  LEA R2, P0, R22.reuse, UR42, 0x1 ;  /* 0x0000002a16027c11 */ /* 0x042fe4000f8008ff */
[----:B------:R-:W-:Y:S02]  /*1c50*/  F2FP.F16.F32.PACK_AB R39, RZ, R39 ;  /* 0x00000027ff27723e */ /* 0x000fe400000000ff */
[----:B------:R-:W-:-:S05]  /*1c60*/  LEA.HI.X R3, R22, UR43, R23, 0x1, P0 ;  /* 0x0000002b16037c11 */ /* 0x000fca00080f0c17 */
[----:B------:R1:W-:Y:S04]  /*1c70*/  STG.E.U16 desc[UR36][R2.64], R39 ;  /* 0x0000002702007986 */ /* 0x0003e8000c101524 */
.L_x_10106:
        /* <DEDUP_REMOVED lines=23> */
.L_x_3067:
[----:B------:R1:W5:Y:S02]  /*1df0*/  LDG.E R3, desc[UR36][R16.64] ;  /* 0x0000002410037981 */ /* 0x000364000c1e1900 */
.L_x_3066:
[----:B------:R-:W-:Y:S05]  /*1e00*/  BSYNC.RECONVERGENT B6 ;  /* 0x0000000000067941 */ /* 0x000fea0003800200 */
.L_x_3065:
[----:B-----5:R-:W-:Y:S02]  /*1e10*/  FSET.BF.LE.FTZ.AND R36, R36, R3, PT ;  /* 0x000000032424720a */ /* 0x020fe40003813000 */
[C---:B------:R-:W-:Y:S02]  /*1e20*/  LEA R2, P0, R30.reuse, UR42, 0x1 ;  /* 0x0000002a1e027c11 */ /* 0x040fe4000f8008ff */
[----:B------:R-:W-:Y:S02]  /*1e30*/  F2FP.F16.F32.PACK_AB R36, RZ, R36 ;  /* 0x00000024ff24723e */ /* 0x000fe400000000ff */
[----:B------:R-:W-:-:S05]  /*1e40*/  LEA.HI.X R3, R30, UR43, R31, 0x1, P0 ;  /* 0x0000002b1e037c11 */ /* 0x000fca00080f0c1f */
[----:B------:R2:W-:Y:S04]  /*1e50*/  STG.E.U16 desc[UR36][R2.64], R36 ;  /* 0x0000002402007986 */ /* 0x0005e8000c101524 */
.L_x_10105:
[----:B------:R-:W-:Y:S05]  /*1e60*/  BSYNC.RELIABLE B8 ;  /* 0x0000000000087941 */ /* 0x000fea0003800100 */
.L_x_3054:
        /* <DEDUP_REMOVED lines=23> */
.L_x_3070:
[----:B------:R1:W5:Y:S02]  /*1fe0*/  LDG.E R0, desc[UR36][R16.64] ;  /* 0x0000002410007981 */ /* 0x000364000c1e1900 */
.L_x_3069:
[----:B------:R-:W-:Y:S05]  /*1ff0*/  BSYNC.RECONVERGENT B6 ;  /* 0x0000000000067941 */ /* 0x000fea0003800200 */
.L_x_3068:
[----:B-----5:R-:W-:Y:S02]  /*2000*/  FSET.BF.LE.FTZ.AND R37, R37, R0, PT ;  /* 0x000000002525720a */ /* 0x020fe40003813000 */
[C---:B--2---:R-:W-:Y:S02]  /*2010*/  LEA R2, P0, R34.reuse, UR42, 0x1 ;  /* 0x0000002a22027c11 */ /* 0x044fe4000f8008ff */
[----:B------:R-:W-:Y:S02]  /*2020*/  F2FP.F16.F32.PACK_AB R37, RZ, R37 ;  /* 0x00000025ff25723e */ /* 0x000fe400000000ff */
[----:B------:R-:W-:-:S05]  /*2030*/  LEA.HI.X R3, R34, UR43, R35, 0x1, P0 ;  /* 0x0000002b22037c11 */ /* 0x000fca00080f0c23 */
[----:B------:R2:W-:Y:S01]  /*2040*/  STG.E.U16 desc[UR36][R2.64], R37 ;  /* 0x0000002502007986 */ /* 0x0005e2000c101524 */
[----:B------:R-:W-:Y:S05]  /*2050*/  BRA `(.L_x_3058) ;  /* 0x0000000000047947 */ /* 0x000fea0003800000 */
.L_x_10107:
[----:B------:R-:W-:Y:S05]  /*2060*/  BREAK.RELIABLE B8 ;  /* 0x0000000000087942 */ /* 0x000fea0003800100 */
.L_x_3058:
[----:B------:R-:W-:Y:S05]  /*2070*/  BSYNC.RECONVERGENT B9 ;  /* 0x0000000000097941 */ /* 0x000fea0003800200 */
.L_x_3053:
[----:B------:R-:W3:Y:S01]  /*2080*/  LDCU UR4, c[0x0][0x360] ;  /* 0x00006c00ff0477ac */ /* 0x000ee20008000800 */
[----:B--2---:R-:W3:Y:S02]  /*2090*/  LDC R3, c[0x0][0x370] ;  /* 0x0000dc00ff037b82 */ /* 0x004ee40000000800 */
[----:B---3--:R-:W-:-:S05]  /*20a0*/  IMAD R3, R3, UR4, RZ ;  /* 0x0000000403037c24 */ /* 0x008fca000f8e02ff */
[----:B------:R-:W-:-:S04]  /*20b0*/  LEA R38, R3, R38, 0x2 ;  /* 0x0000002603267211 */ /* 0x000fc800078e10ff */
[----:B------:R-:W-:-:S13]  /*20c0*/  ISETP.GE.U32.AND P0, PT, R38, UR49, PT ;  /* 0x0000003126007c0c */ /* 0x000fda000bf06070 */
[----:B------:R-:W-:Y:S05]  /*20d0*/  @!P0 BRA `(.L_x_3071) ;  /* 0xffffffe000248947 */ /* 0x000fea000383ffff */
[----:B------:R-:W-:Y:S05]  /*20e0*/  BSYNC.RECONVERGENT B10 ;  /* 0x00000000000a7941 */ /* 0x000fea0003800200 */
.L_x_3042:
[----:B------:R-:W-:Y:S05]  /*20f0*/  EXIT ;  /* 0x000000000000794d */ /* 0x000fea0003800000 */
.L_x_3072:
        /* <DEDUP_REMOVED lines=16> */
.L_x_10587:


//--------------------- .text._ZN2at4cuda57_GLOBAL__N__cd6b329d_24_DistributionBernoulli_cu_7537a20d21kernelPointwiseApply2IZNS_6native9templates4cuda28bernoulli_tensor_cuda_kernelIN3c104HalfEfEEvRKNS_10TensorBaseESB_NS_15PhiloxCudaStateEEUliRS8_SD_SD_SD_RKfSF_SF_SF_E_S8_SE_jLi2ELi1ELi4ELi512ELi2EEEvNS0_6detail10TensorInfoIT0_T2_EENSI_IT1_SK_EESK_T_ --------------------------
	.section	.text._ZN2at4cuda57_GLOBAL__N__cd6b329d_24_DistributionBernoulli_cu_7537a20d21kernelPointwiseApply2IZNS_6native9templates4cuda28bernoulli_tensor_cuda_kernelIN3c104HalfEfEEvRKNS_10TensorBaseESB_NS_15PhiloxCudaStateEEUliRS8_SD_SD_SD_RKfSF_SF_SF_E_S8_SE_jLi2ELi1ELi4ELi512ELi2EEEvNS0_6detail10TensorInfoIT0_T2_EENSI_IT1_SK_EESK_T_,"ax",@progbits
	.align	128
.text._ZN2at4cuda57_GLOBAL__N__cd6b329d_24_DistributionBernoulli_cu_7537a20d21kernelPointwiseApply2IZNS_6native9templates4cuda28bernoulli_tensor_cuda_kernelIN3c104HalfEfEEvRKNS_10TensorBaseESB_NS_15PhiloxCudaStateEEUliRS8_SD_SD_SD_RKfSF_SF_SF_E_S8_SE_jLi2ELi1ELi4ELi512ELi2EEEvNS0_6detail10TensorInfoIT0_T2_EENSI_IT1_SK_EESK_T_:
        .type           _ZN2at4cuda57_GLOBAL__N__cd6b329d_24_DistributionBernoulli_cu_7537a20d21kernelPointwiseApply2IZNS_6native9templates4cuda28bernoulli_tensor_cuda_kernelIN3c104HalfEfEEvRKNS_10TensorBaseESB_NS_15PhiloxCudaStateEEUliRS8_SD_SD_SD_RKfSF_SF_SF_E_S8_SE_jLi2ELi1ELi4ELi512ELi2EEEvNS0_6detail10TensorInfoIT0_T2_EENSI_IT1_SK_EESK_T_,@function
        .size           _ZN2at4cuda57_GLOBAL__N__cd6b329d_24_DistributionBernoulli_cu_7537a20d21kernelPointwiseApply2IZNS_6native9templates4cuda28bernoulli_tensor_cuda_kernelIN3c104HalfEfEEvRKNS_10TensorBaseESB_NS_15PhiloxCudaStateEEUliRS8_SD_SD_SD_RKfSF_SF_SF_E_S8_SE_jLi2ELi1ELi4ELi512ELi2EEEvNS0_6detail10TensorInfoIT0_T2_EENSI_IT1_SK_EESK_T_,(.L_x_10588 - _ZN2at4cuda57_GLOBAL__N__cd6b329d_24_DistributionBernoulli_cu_7537a20d21kernelPointwiseApply2IZNS_6native9templates4cuda28bernoulli_tensor_cuda_kernelIN3c104HalfEfEEvRKNS_10TensorBaseESB_NS_15PhiloxCudaStateEEUliRS8_SD_SD_SD_RKfSF_SF_SF_E_S8_SE_jLi2ELi1ELi4ELi512ELi2EEEvNS0_6detail10TensorInfoIT0_T2_EENSI_IT1_SK_EESK_T_)
        .other          _ZN2at4cuda57_GLOBAL__N__cd6b329d_24_DistributionBernoulli_cu_7537a20d21kernelPointwiseApply2IZNS_6native9templates4cuda28bernoulli_tensor_cuda_kernelIN3c104HalfEfEEvRKNS_10TensorBaseESB_NS_15PhiloxCudaStateEEUliRS8_SD_SD_SD_RKfSF_SF_SF_E_S8_SE_jLi2ELi1ELi4ELi512ELi2EEEvNS0_6detail10TensorInfoIT0_T2_EENSI_IT1_SK_EESK_T_,@"STO_CUDA_ENTRY STV_DEFAULT"
_ZN2at4cuda57_GLOBAL__N__cd6b329d_24_DistributionBernoulli_cu_7537a20d21kernelPointwiseApply2IZNS_6native9templates4cuda28bernoulli_tensor_cuda_kernelIN3c104HalfEfEEvRKNS_10TensorBaseESB_NS_15PhiloxCudaStateEEUliRS8_SD_SD_SD_RKfSF_SF_SF_E_S8_SE_jLi2ELi1ELi4ELi512ELi2EEEvNS0_6detail10TensorInfoIT0_T2_EENSI_IT1_SK_EESK_T_:
        /* <DEDUP_REMOVED lines=23> */
.L_x_3102:
        /* <DEDUP_REMOVED lines=138> */
.L_x_3075:
[----:B------:R-:W-:Y:S05]  /*0a10*/  BSYNC.RECONVERGENT B0 ;  /* 0x0000000000007941 */ /* 0x000fea0003800200 */
.L_x_3074:
        /* <DEDUP_REMOVED lines=38> */
.L_x_3077:
[----:B------:R-:W-:Y:S05]  /*0c80*/  BSYNC.RECONVERGENT B0 ;  /* 0x0000000000007941 */ /* 0x000fea0003800200 */
.L_x_3076:
        /* <DEDUP_REMOVED lines=35> */
.L_x_3079:
[----:B------:R-:W-:Y:S05]  /*0ec0*/  BSYNC.RECONVERGENT B0 ;  /* 0x0000000000007941 */ /* 0x000fea0003800200 */
.L_x_3078:
        /* <DEDUP_REMOVED lines=26> */
.L_x_3081:
[----:B------:R-:W-:Y:S05]  /*1070*/  BSYNC.RECONVERGENT B0 ;  /* 0x0000000000007941 */ /* 0x000fea0003800200 */
.L_x_3080:
        /* <DEDUP_REMOVED lines=12> */
.L_x_3082:
        /* <DEDUP_REMOVED lines=8> */
.L_x_3083:
        /* <DEDUP_REMOVED lines=19> */
.L_x_10108:
[----:B------:R-:W-:Y:S05]  /*12f0*/  BRX R4 -0x1300                                                                                                                                                                                                                                                                                                                                                                                                                                                                               (*"BRANCH_TARGETS .L_x_10109,.L_x_10110,.L_x_10111"*) ;  /* 0xffffffec04407949 */ /* 0x000fea000383ffff */
.L_x_3086:
        /* <DEDUP_REMOVED lines=30> */
.L_x_3092:
[----:B------:R0:W5:Y:S02]  /*14e0*/  LDG.E R0, desc[UR36][R16.64] ;  /* 0x0000002410007981 */ /* 0x000164000c1e1900 */
.L_x_3091:
[----:B------:R-:W-:Y:S05]  /*14f0*/  BSYNC.RECONVERGENT B6 ;  /* 0x0000000000067941 */ /* 0x000fea0003800200 */
.L_x_3090:
[----:B-----5:R-:W-:Y:S02]  /*1500*/  FSET.BF.LE.FTZ.AND R35, R35, R0, PT ;  /* 0x000000002323720a */ /* 0x020fe40003813000 */
[C---:B------:R-:W-:Y:S02]  /*1510*/  LEA R4, P0, R22.reuse, UR42, 0x1 ;  /* 0x0000002a16047c11 */ /* 0x040fe4000f8008ff */
[----:B------:R-:W-:Y:S02]  /*1520*/  F2FP.F16.F32.PACK_AB R35, RZ, R35 ;  /* 0x00000023ff23723e */ /* 0x000fe400000000ff */
[----:B------:R-:W-:-:S05]  /*1530*/  LEA.HI.X R5, R22, UR43, R23, 0x1, P0 ;  /* 0x0000002b16057c11 */ /* 0x000fca00080f0c17 */
[----:B------:R1:W-:Y:S04]  /*1540*/  STG.E.U16 desc[UR36][R4.64], R35 ;  /* 0x0000002304007986 */ /* 0x0003e8000c101524 */
.L_x_3088:
[----:B------:R-:W-:Y:S05]  /*1550*/  BSYNC.RELIABLE B7 ;  /* 0x0000000000077941 */ /* 0x000fea0003800100 */
.L_x_3087:
        /* <DEDUP_REMOVED lines=23> */
.L_x_3095:
[----:B------:R0:W5:Y:S02]  /*16d0*/  LDG.E R3, desc[UR36][R16.64] ;  /* 0x0000002410037981 */ /* 0x000164000c1e1900 */
.L_x_3094:
[----:B------:R-:W-:Y:S05]  /*16e0*/  BSYNC.RECONVERGENT B6 ;  /* 0x0000000000067941 */ /* 0x000fea0003800200 */
.L_x_3093:
[----:B-----5:R-:W-:Y:S02]  /*16f0*/  FSET.BF.LE.FTZ.AND R34, R34, R3, PT ;  /* 0x000000032222720a */ /* 0x020fe40003813000 */
[C---:B-1----:R-:W-:Y:S02]  /*1700*/  LEA R4, P0, R24.reuse, UR42, 0x1 ;  /* 0x0000002a18047c11 */ /* 0x042fe4000f8008ff */
[----:B------:R-:W-:Y:S02]  /*1710*/  F2FP.F16.F32.PACK_AB R34, RZ, R34 ;  /* 0x00000022ff22723e */ /* 0x000fe400000000ff */
[----:B------:R-:W-:-:S05]  /*1720*/  LEA.HI.X R5, R24, UR43, R25, 0x1, P0 ;  /* 0x0000002b18057c11 */ /* 0x000fca00080f0c19 */
[----:B------:R1:W-:Y:S04]  /*1730*/  STG.E.U16 desc[UR36][R4.64], R34 ;  /* 0x0000002204007986 */ /* 0x0003e8000c101524 */
.L_x_10110:
        /* <DEDUP_REMOVED lines=23> */
.L_x_3098:
[----:B------:R0:W5:Y:S02]  /*18b0*/  LDG.E R0, desc[UR36][R16.64] ;  /* 0x0000002410007981 */ /* 0x000164000c1e1900 */
.L_x_3097:
[----:B------:R-:W-:Y:S05]  /*18c0*/  BSYNC.RECONVERGENT B6 ;  /* 0x0000000000067941 */ /* 0x000fea0003800200 */
.L_x_3096:
[----:B-----5:R-:W-:Y:S02]  /*18d0*/  FSET.BF.LE.FTZ.AND R33, R33, R0, PT ;  /* 0x000000002121720a */ /* 0x020fe40003813000 */
[C---:B-1----:R-:W-:Y:S02]  /*18e0*/  LEA R4, P0, R26.reuse, UR42, 0x1 ;  /* 0x0000002a1a047c11 */ /* 0x042fe4000f8008ff */
[----:B------:R-:W-:Y:S02]  /*18f0*/  F2FP.F16.F32.PACK_AB R33, RZ, R33 ;  /* 0x00000021ff21723e */ /* 0x000fe400000000ff */
[----:B------:R-:W-:-:S05]  /*1900*/  LEA.HI.X R5, R26, UR43, R27, 0x1, P0 ;  /* 0x0000002b1a057c11 */ /* 0x000fca00080f0c1b */
[----:B------:R1:W-:Y:S04]  /*1910*/  STG.E.U16 desc[UR36][R4.64], R33 ;  /* 0x0000002104007986 */ /* 0x0003e8000c101524 */
.L_x_10109:
[----:B------:R-:W-:Y:S05]  /*1920*/  BSYNC.RELIABLE B8 ;  /* 0x0000000000087941 */ /* 0x000fea0003800100 */
.L_x_3085:
        /* <DEDUP_REMOVED lines=23> */
.L_x_3101:
[----:B------:R0:W5:Y:S02]  /*1aa0*/  LDG.E R3, desc[UR36][R16.64] ;  /* 0x0000002410037981 */ /* 0x000164000c1e1900 */
.L_x_3100:
[----:B------:R-:W-:Y:S05]  /*1ab0*/  BSYNC.RECONVERGENT B6 ;  /* 0x0000000000067941 */ /* 0x000fea0003800200 */
.L_x_3099:
[----:B-----5:R-:W-:Y:S02]  /*1ac0*/  FSET.BF.LE.FTZ.AND R32, R32, R3, PT ;  /* 0x000000032020720a */ /* 0x020fe40003813000 */
[C---:B-1----:R-:W-:Y:S02]  /*1ad0*/  LEA R4, P0, R36.reuse, UR42, 0x1 ;  /* 0x0000002a24047c11 */ /* 0x042fe4000f8008ff */
[----:B------:R-:W-:Y:S02]  /*1ae0*/  F2FP.F16.F32.PACK_AB R32, RZ, R32 ;  /* 0x00000020ff20723e */ /* 0x000fe400000000ff */
[----:B------:R-:W-:-:S05]  /*1af0*/  LEA.HI.X R5, R36, UR43, R37, 0x1, P0 ;  /* 0x0000002b24057c11 */ /* 0x000fca00080f0c25 */
[----:B------:R1:W-:Y:S01]  /*1b00*/  STG.E.U16 desc[UR36][R4.64], R32 ;  /* 0x0000002004007986 */ /* 0x0003e2000c101524 */
[----:B------:R-:W-:Y:S05]  /*1b10*/  BRA `(.L_x_3089) ;  /* 0x0000000000047947 */ /* 0x000fea0003800000 */
.L_x_10111:
[----:B------:R-:W-:Y:S05]  /*1b20*/  BREAK.RELIABLE B8 ;  /* 0x0000000000087942 */ /* 0x000fea0003800100 */
.L_x_3089:
[----:B------:R-:W-:Y:S05]  /*1b30*/  BSYNC.RECONVERGENT B9 ;  /* 0x0000000000097941 */ /* 0x000fea0003800200 */
.L_x_3084:
[----:B------:R-:W-:-:S05]  /*1b40*/  IMAD R29, R2, 0x4, R29 ;  /* 0x00000004021d7824 */ /* 0x000fca00078e021d */
[----:B------:R-:W-:-:S13]  /*1b50*/  ISETP.GE.U32.AND P0, PT, R29, UR46, PT ;  /* 0x0000002e1d007c0c */ /* 0x000fda000bf06070 */
[----:B------:R-:W-:Y:S05]  /*1b60*/  @!P0 BRA `(.L_x_3102) ;  /* 0xffffffe400808947 */ /* 0x000fea000383ffff */
[----:B------:R-:W-:Y:S05]  /*1b70*/  BSYNC.RECONVERGENT B10 ;  /* 0x00000000000a7941 */ /* 0x000fea0003800200 */
.L_x_3073:
[----:B------:R-:W-:Y:S05]  /*1b80*/  EXIT ;  /* 0x000000000000794d */ /* 0x000fea0003800000 */
.L_x_3103:
        /* <DEDUP_REMOVED lines=15> */
.L_x_10588:


//--------------------- .text._ZN2at4cuda57_GLOBAL__N__cd6b329d_24_DistributionBernoulli_cu_7537a20d21kernelPointwiseApply2IZNS_6native9templates4cuda28bernoulli_tensor_cuda_kernelIN3c104HalfEfEEvRKNS_10TensorBaseESB_NS_15PhiloxCudaStateEEUliRS8_SD_SD_SD_RKfSF_SF_SF_E_S8_SE_jLi1ELin1ELi4ELi512ELi2EEEvNS0_6detail10TensorInfoIT0_T2_EENSI_IT1_SK_EESK_T_ --------------------------
	.section	.text._ZN2at4cuda57_GLOBAL__N__cd6b329d_24_DistributionBernoulli_cu_7537a20d21kernelPointwiseApply2IZNS_6native9templates4cuda28bernoulli_tensor_cuda_kernelIN3c104HalfEfEEvRKNS_10TensorBaseESB_NS_15PhiloxCudaStateEEUliRS8_SD_SD_SD_RKfSF_SF_SF_E_S8_SE_jLi1ELin1ELi4ELi512ELi2EEEvNS0_6detail10TensorInfoIT0_T2_EENSI_IT1_SK_EESK_T_,"ax",@progbits
	.align	128
.text._ZN2at4cuda57_GLOBAL__N__cd6b329d_24_DistributionBernoulli_cu_7537a20d21kernelPointwiseApply2IZNS_6native9templates4cuda28bernoulli_tensor_cuda_kernelIN3c104HalfEfEEvRKNS_10TensorBaseESB_NS_15PhiloxCudaStateEEUliRS8_SD_SD_SD_RKfSF_SF_SF_E_S8_SE_jLi1ELin1ELi4ELi512ELi2EEEvNS0_6detail10TensorInfoIT0_T2_EENSI_IT1_SK_EESK_T_:
        .type           _ZN2at4cuda57_GLOBAL__N__cd6b329d_24_DistributionBernoulli_cu_7537a20d21kernelPointwiseApply2IZNS_6native9templates4cuda28bernoulli_tensor_cuda_kernelIN3c104HalfEfEEvRKNS_10TensorBaseESB_NS_15PhiloxCudaStateEEUliRS8_SD_SD_SD_RKfSF_SF_SF_E_S8_SE_jLi1ELin1ELi4ELi512ELi2EEEvNS0_6detail10TensorInfoIT0_T2_EENSI_IT1_SK_EESK_T_,@function
        .size           _ZN2at4cuda57_GLOBAL__N__cd6b329d_24_DistributionBernoulli_cu_7537a20d21kernelPointwiseApply2IZNS_6native9templates4cuda28bernoulli_tensor_cuda_kernelIN3c104HalfEfEEvRKNS_10TensorBaseESB_NS_15PhiloxCudaStateEEUliRS8_SD_SD_SD_RKfSF_SF_SF_E_S8_SE_jLi1ELin1ELi4ELi512ELi2EEEvNS0_6detail10TensorInfoIT0_T2_EENSI_IT1_SK_EESK_T_,(.L_x_10589 - _ZN2at4cuda57_GLOBAL__N__cd6b329d_24_DistributionBernoulli_cu_7537a20d21kernelPointwiseApply2IZNS_6native9templates4cuda28bernoulli_tensor_cuda_kernelIN3c104HalfEfEEvRKNS_10TensorBaseESB_NS_15PhiloxCudaStateEEUliRS8_SD_SD_SD_RKfSF_SF_SF_E_S8_SE_jLi1ELin1ELi4ELi512ELi2EEEvNS0_6detail10TensorInfoIT0_T2_EENSI_IT1_SK_EESK_T_)
        .other          _ZN2at4cuda57_GLOBAL__N__cd6b329d_24_DistributionBernoulli_cu_7537a20d21kernelPointwiseApply2IZNS_6native9templates4cuda28bernoulli_tensor_cuda_kernelIN3c104HalfEfEEvRKNS_10TensorBaseESB_NS_15PhiloxCudaStateEEUliRS8_SD_SD_SD_RKfSF_SF_SF_E_S8_SE_jLi1ELin1ELi4ELi512ELi2EEEvNS0_6detail10TensorInfoIT0_T2_EENSI_IT1_SK_EESK_T_,@"STO_CUDA_ENTRY STV_DEFAULT"
_ZN2at4cuda57_GLOBAL__N__cd6b329d_24_DistributionBernoulli_cu_7537a20d21kernelPointwiseApply2IZNS_6native9templates4cuda28bernoulli_tensor_cuda_kernelIN3c104HalfEfEEvRKNS_10TensorBaseESB_NS_15PhiloxCudaStateEEUliRS8_SD_SD_SD_RKfSF_SF_SF_E_S8_SE_jLi1ELin1ELi4ELi512ELi2EEEvNS0_6detail10TensorInfoIT0_T2_EENSI_IT1_SK_EESK_T_:
        /* <DEDUP_REMOVED lines=24> */
.L_x_3153:
        /* <DEDUP_REMOVED lines=28> */
.L_x_3109:
        /* <DEDUP_REMOVED lines=206> */
.L_x_3108:
[----:B------:R-:W-:-:S07]  /*1020*/  VIADD R2, R2, 0x4 ;  /* 0x0000000402027836 */ /* 0x000fce0000000000 */
.L_x_3107:
        /* <DEDUP_REMOVED lines=107> */
.L_x_3110:
        /* <DEDUP_REMOVED lines=56> */
.L_x_3111:
        /* <DEDUP_REMOVED lines=28> */
.L_x_3106:
[----:B------:R-:W0:Y:S01]  /*1c20*/  LDCU UR4, c[0x0][0x4c4] ;  /* 0x00009880ff0477ac */ /* 0x000e220008000800 */
[----:B------:R-:W-:Y:S02]  /*1c30*/  HFMA2 R19, -RZ, RZ, 0, 0 ;  /* 0x00000000ff137431 */ /* 0x000fe400000001ff */
[----:B0-----:R-:W-:-:S07]  /*1c40*/  IMAD R18, R7, UR4, R18 ;  /* 0x0000000407127c24 */ /* 0x001fce000f8e0212 */
.L_x_3105:
[----:B------:R-:W-:Y:S05]  /*1c50*/  BSYNC.RECONVERGENT B0 ;  /* 0x0000000000007941 */ /* 0x000fea0003800200 */
.L_x_3104:
        /* <DEDUP_REMOVED lines=18> */
.L_x_3116:
        /* <DEDUP_REMOVED lines=206> */
.L_x_3115:
        /* <DEDUP_REMOVED lines=107> */
.L_x_3117:
        /* <DEDUP_REMOVED lines=56> */
.L_x_3118:
        /* <DEDUP_REMOVED lines=28> */
.L_x_3114:
[----:B------:R-:W0:Y:S02]  /*3650*/  LDCU UR4, c[0x0][0x4c4] ;  /* 0x00009880ff0477ac */ /* 0x000e240008000800 */
[----:B0-----:R-:W-:Y:S02]  /*3660*/  IMAD R22, R22, UR4, R23 ;  /* 0x0000000416167c24 */ /* 0x001fe4000f8e0217 */
[----:B------:R-:W-:-:S07]  /*3670*/  HFMA2 R23, -RZ, RZ, 0, 0 ;  /* 0x00000000ff177431 */ /* 0x000fce00000001ff */
.L_x_3113:
[----:B------:R-:W-:Y:S05]  /*3680*/  BSYNC.RECONVERGENT B0 ;  /* 0x0000000000007941 */ /* 0x000fea0003800200 */
.L_x_3112:
        /* <DEDUP_REMOVED lines=17> */
.L_x_3123:
        /* <DEDUP_REMOVED lines=206> */
.L_x_3122:
        /* <DEDUP_REMOVED lines=107> */
.L_x_3124:
        /* <DEDUP_REMOVED lines=56> */
.L_x_3125:
        /* <DEDUP_REMOVED lines=28> */
.L_x_3121:
[----:B------:R-:W0:Y:S02]  /*5070*/  LDCU UR4, c[0x0][0x4c4] ;  /* 0x00009880ff0477ac */ /* 0x000e240008000800 */
[----:B0-----:R-:W-:Y:S02]  /*5080*/  IMAD R24, R25, UR4, R24 ;  /* 0x0000000419187c24 */ /* 0x001fe4000f8e0218 */
[----:B------:R-:W-:-:S07]  /*5090*/  HFMA2 R25, -RZ, RZ, 0, 0 ;  /* 0x00000000ff197431 */ /* 0x000fce00000001ff */
.L_x_3120:
[----:B------:R-:W-:Y:S05]  /*50a0*/  BSYNC.RECONVERGENT B0 ;  /* 0x0000000000007941 */ /* 0x000fea0003800200 */
.L_x_3119:
        /* <DEDUP_REMOVED lines=17> */
.L_x_3130:
        /* <DEDUP_REMOVED lines=206> */
.L_x_3129:
        /* <DEDUP_REMOVED lines=107> */
.L_x_3131:
        /* <DEDUP_REMOVED lines=56> */
.L_x_3132:
        /* <DEDUP_REMOVED lines=28> */
.L_x_3128:
[----:B------:R-:W0:Y:S01]  /*6a90*/  LDCU UR4, c[0x0][0x4c4] ;  /* 0x00009880ff0477ac */ /* 0x000e220008000800 */
[----:B------:R-:W-:Y:S02]  /*6aa0*/  HFMA2 R5, -RZ, RZ, 0, 0 ;  /* 0x00000000ff057431 */ /* 0x000fe400000001ff */
[----:B0-----:R-:W-:-:S07]  /*6ab0*/  IMAD R4, R7, UR4, R2 ;  /* 0x0000000407047c24 */ /* 0x001fce000f8e0202 */
.L_x_3127:
[----:B------:R-:W-:Y:S05]  /*6ac0*/  BSYNC.RECONVERGENT B0 ;  /* 0x0000000000007941 */ /* 0x000fea0003800200 */
.L_x_3126:
        /* <DEDUP_REMOVED lines=125> */
.L_x_3133:
        /* <DEDUP_REMOVED lines=8> */
.L_x_3134:
        /* <DEDUP_REMOVED lines=18> */
.L_x_10112:
[----:B------:R-:W-:Y:S05]  /*7440*/  BRX R4 -0x7450                                                                                                                                                                                                                                                                                                                                                                                                                                                                               (*"BRANCH_TARGETS .L_x_10113,.L_x_10114,.L_x_10115"*) ;  /* 0xffffff8804ec7949 */ /* 0x000fea000383ffff */
.L_x_3137:
        /* <DEDUP_REMOVED lines=31> */
.L_x_3143:
[----:B------:R0:W5:Y:S02]  /*7640*/  LDG.E R0, desc[UR36][R26.64] ;  /* 0x000000241a007981 */ /* 0x000164000c1e1900 */
.L_x_3142:
[----:B------:R-:W-:Y:S05]  /*7650*/  BSYNC.RECONVERGENT B6 ;  /* 0x0000000000067941 */ /* 0x000fea0003800200 */
.L_x_3141:
[----:B------:R-:W1:Y:S01]  /*7660*/  LDC R5, c[0x0][0x3ec] ;  /* 0x0000fb00ff057b82 */ /* 0x000e620000000800 */
[----:B------:R-:W2:Y:S01]  /*7670*/  LDCU UR4, c[0x0][0x530] ;  /* 0x0000a600ff0477ac */ /* 0x000ea20008000800 */
[----:B-----5:R-:W-:-:S04]  /*7680*/  FSET.BF.LE.FTZ.AND R0, R35, R0, PT ;  /* 0x000000002300720a */ /* 0x020fc80003813000 */
[----:B------:R-:W-:Y:S02]  /*7690*/  F2FP.F16.F32.PACK_AB R0, RZ, R0 ;  /* 0x00000000ff00723e */ /* 0x000fe400000000ff */
        /* <DEDUP_REMOVED lines=8> */
.L_x_3139:
[----:B------:R-:W-:Y:S05]  /*7720*/  BSYNC.RELIABLE B7 ;  /* 0x0000000000077941 */ /* 0x000fea0003800100 */
.L_x_3138:
        /* <DEDUP_REMOVED lines=24> */
.L_x_3146:
[----:B------:R0:W5:Y:S02]  /*78b0*/  LDG.E R0, desc[UR36][R26.64] ;  /* 0x000000241a007981 */ /* 0x000164000c1e1900 */
.L_x_3145:
[----:B------:R-:W-:Y:S05]  /*78c0*/  BSYNC.RECONVERGENT B6 ;  /* 0x0000000000067941 */ /* 0x000fea0003800200 */
.L_x_3144:
        /* <DEDUP_REMOVED lines=12> */
.L_x_10114:
        /* <DEDUP_REMOVED lines=24> */
.L_x_3149:
[----:B------:R2:W5:Y:S02]  /*7b10*/  LDG.E R5, desc[UR36][R24.64] ;  /* 0x0000002418057981 */ /* 0x000564000c1e1900 */
.L_x_3148:
[----:B------:R-:W-:Y:S05]  /*7b20*/  BSYNC.RECONVERGENT B6 ;  /* 0x0000000000067941 */ /* 0x000fea0003800200 */
.L_x_3147:
[----:B------:R-:W3:Y:S01]  /*7b30*/  LDC R7, c[0x0][0x3ec] ;  /* 0x0000fb00ff077b82 */ /* 0x000ee20000000800 */
[----:B------:R-:W4:Y:S01]  /*7b40*/  LDCU UR4, c[0x0][0x530] ;  /* 0x0000a600ff0477ac */ /* 0x000f220008000800 */
[----:B-----5:R-:W-:-:S04]  /*7b50*/  FSET.BF.LE.FTZ.AND R32, R32, R5, PT ;  /* 0x000000052020720a */ /* 0x020fc80003813000 */
[----:B------:R-:W-:Y:S02]  /*7b60*/  F2FP.F16.F32.PACK_AB R32, RZ, R32 ;  /* 0x00000020ff20723e */ /* 0x000fe400000000ff */
[----:B-1----:R-:W1:Y:S01]  /*7b70*/  LDC.64 R2, c[0x0][0x380] ;  /* 0x0000e000ff027b82 */ /* 0x002e620000000a00 */
[----:B----4-:R-:W-:-:S04]  /*7b80*/  IADD3 R0, PT, PT, -R28, UR4, RZ ;  /* 0x000000041c007c10 */ /* 0x010fc8000fffe1ff */
[----:B------:R-:W-:Y:S01]  /*7b90*/  ISETP.GT.AND P0, PT, R0, 0x1, PT ;  /* 0x000000010000780c */ /* 0x000fe20003f04270 */
[----:B---3--:R-:W-:-:S05]  /*7ba0*/  IMAD R5, R28, R7, R7 ;  /* 0x000000071c057224 */ /* 0x008fca00078e0207 */
[----:B------:R-:W-:-:S05]  /*7bb0*/  SEL R5, R5, RZ, P0 ;  /* 0x000000ff05057207 */ /* 0x000fca0000000000 */
[----:B-1----:R-:W-:-:S05]  /*7bc0*/  IMAD.WIDE.U32 R2, R5, 0x2, R2 ;  /* 0x0000000205027825 */ /* 0x002fca00078e0002 */
[----:B------:R1:W-:Y:S02]  /*7bd0*/  STG.E.U16 desc[UR36][R2.64], R32 ;  /* 0x0000002002007986 */ /* 0x0003e4000c101524 */
.L_x_10113:
[----:B------:R-:W-:Y:S05]  /*7be0*/  BSYNC.RELIABLE B8 ;  /* 0x0000000000087941 */ /* 0x000fea0003800100 */
.L_x_3136:
        /* <DEDUP_REMOVED lines=24> */
.L_x_3152:
[----:B------:R3:W5:Y:S02]  /*7d70*/  LDG.E R0, desc[UR36][R22.64] ;  /* 0x0000002416007981 */ /* 0x000764000c1e1900 */
.L_x_3151:
[----:B------:R-:W-:Y:S05]  /*7d80*/  BSYNC.RECONVERGENT B6 ;  /* 0x0000000000067941 */ /* 0x000fea0003800200 */
.L_x_3150:
[----:B------:R-:W1:Y:S01]  /*7d90*/  LDCU UR5, c[0x0][0x530] ;  /* 0x0000a600ff0577ac */ /* 0x000e620008000800 */
[----:B------:R-:W4:Y:S01]  /*7da0*/  LDC.64 R4, c[0x0][0x380] ;  /* 0x0000e000ff047b82 */ /* 0x000f220000000a00 */
[----:B-----5:R-:W-:Y:S01]  /*7db0*/  FSET.BF.LE.FTZ.AND R31, R31, R0, PT ;  /* 0x000000001f1f720a */ /* 0x020fe20003813000 */
[----:B------:R-:W0:Y:S03]  /*7dc0*/  LDCU UR4, c[0x0][0x3ec] ;  /* 0x00007d80ff0477ac */ /* 0x000e260008000800 */
[----:B------:R-:W-:Y:S02]  /*7dd0*/  F2FP.F16.F32.PACK_AB R31, RZ, R31 ;  /* 0x0000001fff1f723e */ /* 0x000fe400000000ff */
        /* <DEDUP_REMOVED lines=8> */
.L_x_10115:
[----:B------:R-:W-:Y:S05]  /*7e60*/  BREAK.RELIABLE B8 ;  /* 0x0000000000087942 */ /* 0x000fea0003800100 */
.L_x_3140:
[----:B------:R-:W-:Y:S05]  /*7e70*/  BSYNC.RECONVERGENT B9 ;  /* 0x0000000000097941 */ /* 0x000fea0003800200 */
.L_x_3135:
[----:B------:R-:W-:-:S04]  /*7e80*/  LEA R28, R29, R28, 0x2 ;  /* 0x0000001c1d1c7211 */ /* 0x000fc800078e10ff */
[----:B------:R-:W-:-:S13]  /*7e90*/  ISETP.GE.U32.AND P0, PT, R28, R3, PT ;  /* 0x000000031c00720c */ /* 0x000fda0003f06070 */
[----:B------:R-:W-:Y:S05]  /*7ea0*/  @!P0 BRA `(.L_x_3153) ;  /* 0xffffff8000b48947 */ /* 0x000fea000383ffff */
[----:B------:R-:W-:Y:S05]  /*7eb0*/  EXIT ;  /* 0x000000000000794d */ /* 0x000fea0003800000 */
.L_x_3154:
        /* <DEDUP_REMOVED lines=12> */
.L_x_10589:


//--------------------- .text._ZN2at4cuda57_GLOBAL__N__cd6b329d_24_DistributionBernoulli_cu_7537a20d21kernelPointwiseApply2IZNS_6native9templates4cuda28bernoulli_tensor_cuda_kernelIN3c104HalfEfEEvRKNS_10TensorBaseESB_NS_15PhiloxCudaStateEEUliRS8_SD_SD_SD_RKfSF_SF_SF_E_S8_SE_jLi1ELi2ELi4ELi512ELi2EEEvNS0_6detail10TensorInfoIT0_T2_EENSI_IT1_SK_EESK_T_ --------------------------
	.section	.text._ZN2at4cuda57_GLOBAL__N__cd6b329d_24_DistributionBernoulli_cu_7537a20d21kernelPointwiseApply2IZNS_6native9templates4cuda28bernoulli_tensor_cuda_kernelIN3c104HalfEfEEvRKNS_10TensorBaseESB_NS_15PhiloxCudaStateEEUliRS8_SD_SD_SD_RKfSF_SF_SF_E_S8_SE_jLi1ELi2ELi4ELi512ELi2EEEvNS0_6detail10TensorInfoIT0_T2_EENSI_IT1_SK_EESK_T_,"ax",@progbits
	.align	128
.text._ZN2at4cuda57_GLOBAL__N__cd6b329d_24_DistributionBernoulli_cu_7537a20d21kernelPointwiseApply2IZNS_6native9templates4cuda28bernoulli_tensor_cuda_kernelIN3c104HalfEfEEvRKNS_10TensorBaseESB_NS_15PhiloxCudaStateEEUliRS8_SD_SD_SD_RKfSF_SF_SF_E_S8_SE_jLi1ELi2ELi4ELi512ELi2EEEvNS0_6detail10TensorInfoIT0_T2_EENSI_IT1_SK_EESK_T_:
        .type           _ZN2at4cuda57_GLOBAL__N__cd6b329d_24_DistributionBernoulli_cu_7537a20d21kernelPointwiseApply2IZNS_6native9templates4cuda28bernoulli_tensor_cuda_kernelIN3c104HalfEfEEvRKNS_10TensorBaseESB_NS_15PhiloxCudaStateEEUliRS8_SD_SD_SD_RKfSF_SF_SF_E_S8_SE_jLi1ELi2ELi4ELi512ELi2EEEvNS0_6detail10TensorInfoIT0_T2_EENSI_IT1_SK_EESK_T_,@function
        .size           _ZN2at4cuda57_GLOBAL__N__cd6b329d_24_DistributionBernoulli_cu_7537a20d21kernelPointwiseApply2IZNS_6native9templates4cuda28bernoulli_tensor_cuda_kernelIN3c104HalfEfEEvRKNS_10TensorBaseESB_NS_15PhiloxCudaStateEEUliRS8_SD_SD_SD_RKfSF_SF_SF_E_S8_SE_jLi1ELi2ELi4ELi512ELi2EEEvNS0_6detail10TensorInfoIT0_T2_EENSI_IT1_SK_EESK_T_,(.L_x_10590 - _ZN2at4cuda57_GLOBAL__N__cd6b329d_24_DistributionBernoulli_cu_7537a20d21kernelPointwiseApply2IZNS_6native9templates4cuda28bernoulli_tensor_cuda_kernelIN3c104HalfEfEEvRKNS_10TensorBaseESB_NS_15PhiloxCudaStateEEUliRS8_SD_SD_SD_RKfSF_SF_SF_E_S8_SE_jLi1ELi2ELi4ELi512ELi2EEEvNS0_6detail10TensorInfoIT0_T2_EENSI_IT1_SK_EESK_T_)
        .other          _ZN2at4cuda57_GLOBAL__N__cd6b329d_24_DistributionBernoulli_cu_7537a20d21kernelPointwiseApply2IZNS_6native9templates4cuda28bernoulli_tensor_cuda_kernelIN3c104HalfEfEEvRKNS_10TensorBaseESB_NS_15PhiloxCudaStateEEUliRS8_SD_SD_SD_RKfSF_SF_SF_E_S8_SE_jLi1ELi2ELi4ELi512ELi2EEEvNS0_6detail10TensorInfoIT0_T2_EENSI_IT1_SK_EESK_T_,@"STO_CUDA_ENTRY STV_DEFAULT"
_ZN2at4cuda57_GLOBAL__N__cd6b329d_24_DistributionBernoulli_cu_7537a20d21kernelPointwiseApply2IZNS_6native9templates4cuda28bernoulli_tensor_cuda_kernelIN3c104HalfEfEEvRKNS_10TensorBaseESB_NS_15PhiloxCudaStateEEUliRS8_SD_SD_SD_RKfSF_SF_SF_E_S8_SE_jLi1ELi2ELi4ELi512ELi2EEEvNS0_6detail10TensorInfoIT0_T2_EENSI_IT1_SK_EESK_T_:
        /* <DEDUP_REMOVED lines=23> */
.L_x_3184:
        /* <DEDUP_REMOVED lines=139> */
.L_x_3157:
[----:B------:R-:W-:Y:S05]  /*0a20*/  BSYNC.RECONVERGENT B0 ;  /* 0x0000000000007941 */ /* 0x000fea0003800200 */
.L_x_3156:
        /* <DEDUP_REMOVED lines=38> */
.L_x_3159:
[----:B------:R-:W-:Y:S05]  /*0c90*/  BSYNC.RECONVERGENT B0 ;  /* 0x0000000000007941 */ /* 0x000fea0003800200 */
.L_x_3158:
        /* <DEDUP_REMOVED lines=34> */
.L_x_3161:
[----:B------:R-:W-:Y:S05]  /*0ec0*/  BSYNC.RECONVERGENT B0 ;  /* 0x0000000000007941 */ /* 0x000fea0003800200 */
.L_x_3160:
        /* <DEDUP_REMOVED lines=26> */
.L_x_3163:
[----:B------:R-:W-:Y:S05]  /*1070*/  BSYNC.RECONVERGENT B0 ;  /* 0x0000000000007941 */ /* 0x000fea0003800200 */
.L_x_3162:
        /* <DEDUP_REMOVED lines=12> */
.L_x_3164:
        /* <DEDUP_REMOVED lines=8> */
.L_x_3165:
        /* <DEDUP_REMOVED lines=18> */
.L_x_10116:
[----:B------:R-:W-:Y:S05]  /*12e0*/  BRX R2 -0x12f0                                                                                                                                                                                                                                                                                                                                                                                                                                                                               (*"BRANCH_TARGETS .L_x_10117,.L_x_10118,.L_x_10119"*) ;  /* 0xffffffec02447949 */ /* 0x000fea000383ffff */
.L_x_3168:
        /* <DEDUP_REMOVED lines=30> */
.L_x_3174:
[----:B------:R0:W5:Y:S02]  /*14d0*/  LDG.E R3, desc[UR36][R16.64] ;  /* 0x0000002410037981 */ /* 0x000164000c1e1900 */
.L_x_3173:
[----:B------:R-:W-:Y:S05]  /*14e0*/  BSYNC.RECONVERGENT B6 ;  /* 0x0000000000067941 */ /* 0x000fea0003800200 */
.L_x_3172:
[----:B-----5:R-:W-:Y:S02]  /*14f0*/  FSET.BF.LE.FTZ.AND R34, R34, R3, PT ;  /* 0x000000032222720a */ /* 0x020fe40003813000 */
[C---:B------:R-:W-:Y:S02]  /*1500*/  LEA R4, P0, R35.reuse, UR42, 0x1 ;  /* 0x0000002a23047c11 */ /* 0x040fe4000f8008ff */
[----:B------:R-:W-:Y:S02]  /*1510*/  F2FP.F16.F32.PACK_AB R34, RZ, R34 ;  /* 0x00000022ff22723e */ /* 0x000fe400000000ff */
[----:B------:R-:W-:-:S05]  /*1520*/  LEA.HI.X R5, R35, UR43, RZ, 0x1, P0 ;  /* 0x0000002b23057c11 */ /* 0x000fca00080f0cff */
[----:B------:R1:W-:Y:S04]  /*1530*/  STG.E.U16 desc[UR36][R4.64], R34 ;  /* 0x0000002204007986 */ /* 0x0003e8000c101524 */
.L_x_3170:
[----:B------:R-:W-:Y:S05]  /*1540*/  BSYNC.RELIABLE B7 ;  /* 0x0000000000077941 */ /* 0x000fea0003800100 */
.L_x_3169:
        /* <DEDUP_REMOVED lines=23> */
.L_x_3177:
[----:B------:R0:W5:Y:S02]  /*16c0*/  LDG.E R3, desc[UR36][R16.64] ;  /* 0x0000002410037981 */ /* 0x000164000c1e1900 */
.L_x_3176:
[----:B------:R-:W-:Y:S05]  /*16d0*/  BSYNC.RECONVERGENT B6 ;  /* 0x0000000000067941 */ /* 0x000fea0003800200 */
.L_x_3175:
[----:B-----5:R-:W-:Y:S02]  /*16e0*/  FSET.BF.LE.FTZ.AND R3, R2, R3, PT ;  /* 0x000000030203720a */ /* 0x020fe40003813000 */
[C---:B------:R-:W-:Y:S02]  /*16f0*/  LEA R2, P0, R30.reuse, UR42, 0x1 ;  /* 0x0000002a1e027c11 */ /* 0x040fe4000f8008ff */
[----:B------:R-:W-:Y:S02]  /*1700*/  F2FP.F16.F32.PACK_AB R0, RZ, R3 ;  /* 0x00000003ff00723e */ /* 0x000fe400000000ff */
[----:B------:R-:W-:-:S05]  /*1710*/  LEA.HI.X R3, R30, UR43, RZ, 0x1, P0 ;  /* 0x0000002b1e037c11 */ /* 0x000fca00080f0cff */
[----:B------:R2:W-:Y:S04]  /*1720*/  STG.E.U16 desc[UR36][R2.64], R0 ;  /* 0x0000000002007986 */ /* 0x0005e8000c101524 */
.L_x_10118:
        /* <DEDUP_REMOVED lines=23> */
.L_x_3180:
[----:B------:R0:W5:Y:S02]  /*18a0*/  LDG.E R3, desc[UR36][R16.64] ;  /* 0x0000002410037981 */ /* 0x000164000c1e1900 */
.L_x_3179:
[----:B------:R-:W-:Y:S05]  /*18b0*/  BSYNC.RECONVERGENT B6 ;  /* 0x0000000000067941 */ /* 0x000fea0003800200 */
.L_x_3178:
[----:B-----5:R-:W-:Y:S02]  /*18c0*/  FSET.BF.LE.FTZ.AND R28, R28, R3, PT ;  /* 0x000000031c1c720a */ /* 0x020fe40003813000 */
[C---:B------:R-:W-:Y:S02]  /*18d0*/  LEA R2, P0, R31.reuse, UR42, 0x1 ;  /* 0x0000002a1f027c11 */ /* 0x040fe4000f8008ff */
[----:B------:R-:W-:Y:S02]  /*18e0*/  F2FP.F16.F32.PACK_AB R28, RZ, R28 ;  /* 0x0000001cff1c723e */ /* 0x000fe400000000ff */
[----:B------:R-:W-:-:S05]  /*18f0*/  LEA.HI.X R3, R31, UR43, RZ, 0x1, P0 ;  /* 0x0000002b1f037c11 */ /* 0x000fca00080f0cff */
[----:B------:R2:W-:Y:S04]  /*1900*/  STG.E.U16 desc[UR36][R2.64], R28 ;  /* 0x0000001c02007986 */ /* 0x0005e8000c101524 */
.L_x_10117:
[----:B------:R-:W-:Y:S05]  /*1910*/  BSYNC.RELIABLE B8 ;  /* 0x0000000000087941 */ /* 0x000fea0003800100 */
.L_x_3167:
        /* <DEDUP_REMOVED lines=23> */
.L_x_3183:
[----:B------:R0:W5:Y:S02]  /*1a90*/  LDG.E R4, desc[UR36][R16.64] ;  /* 0x0000002410047981 */ /* 0x000164000c1e1900 */
.L_x_3182:
[----:B------:R-:W-:Y:S05]  /*1aa0*/  BSYNC.RECONVERGENT B6 ;  /* 0x0000000000067941 */ /* 0x000fea0003800200 */
.L_x_3181:
[----:B--2---:R-:W1:Y:S01]  /*1ab0*/  LDC.64 R2, c[0x0][0x380] ;  /* 0x0000e000ff027b82 */ /* 0x004e620000000a00 */
[----:B------:R-:W-:Y:S01]  /*1ac0*/  IMAD.U32 R0, RZ, RZ, UR46 ;  /* 0x0000002eff007e24 */ /* 0x000fe2000f8e00ff */
[----:B-----5:R-:W-:Y:S01]  /*1ad0*/  FSET.BF.LE.FTZ.AND R29, R29, R4, PT ;  /* 0x000000041d1d720a */ /* 0x020fe20003813000 */
[----:B------:R-:W-:-:S03]  /*1ae0*/  IMAD R4, R33, UR47, RZ ;  /* 0x0000002f21047c24 */ /* 0x000fc6000f8e02ff */
[----:B------:R-:W-:Y:S02]  /*1af0*/  IADD3 R5, PT, PT, -R33, R0, RZ ;  /* 0x0000000021057210 */ /* 0x000fe40007ffe1ff */
[----:B------:R-:W-:Y:S02]  /*1b00*/  F2FP.F16.F32.PACK_AB R29, RZ, R29 ;  /* 0x0000001dff1d723e */ /* 0x000fe400000000ff */
[----:B------:R-:W-:-:S04]  /*1b10*/  ISETP.GT.AND P0, PT, R5, RZ, PT ;  /* 0x000000ff0500720c */ /* 0x000fc80003f04270 */
[----:B------:R-:W-:-:S05]  /*1b20*/  SEL R5, R4, RZ, P0 ;  /* 0x000000ff04057207 */ /* 0x000fca0000000000 */
[----:B-1----:R-:W-:-:S05]  /*1b30*/  IMAD.WIDE.U32 R2, R5, 0x2, R2 ;  /* 0x0000000205027825 */ /* 0x002fca00078e0002 */
[----:B------:R1:W-:Y:S01]  /*1b40*/  STG.E.U16 desc[UR36][R2.64], R29 ;  /* 0x0000001d02007986 */ /* 0x0003e2000c101524 */
[----:B------:R-:W-:Y:S05]  /*1b50*/  BRA `(.L_x_3171) ;  /* 0x0000000000047947 */ /* 0x000fea0003800000 */
.L_x_10119:
[----:B------:R-:W-:Y:S05]  /*1b60*/  BREAK.RELIABLE B8 ;  /* 0x0000000000087942 */ /* 0x000fea0003800100 */
.L_x_3171:
[----:B------:R-:W-:Y:S05]  /*1b70*/  BSYNC.RECONVERGENT B9 ;  /* 0x0000000000097941 */ /* 0x000fea0003800200 */
.L_x_3166:
[----:B------:R-:W-:-:S05]  /*1b80*/  IMAD R33, R32, 0x4, R33 ;  /* 0x0000000420217824 */ /* 0x000fca00078e0221 */
[----:B------:R-:W-:-:S13]  /*1b90*/  ISETP.GE.U32.AND P0, PT, R33, R0, PT ;  /* 0x000000002100720c */ /* 0x000fda0003f06070 */
[----:B------:R-:W-:Y:S05]  /*1ba0*/  @!P0 BRA `(.L_x_3184) ;  /* 0xffffffe400708947 */ /* 0x000fea000383ffff */
[----:B------:R-:W-:Y:S05]  /*1bb0*/  BSYNC.RECONVERGENT B10 ;  /* 0x00000000000a7941 */ /* 0x000fea0003800200 */
.L_x_3155:
[----:B------:R-:W-:Y:S05]  /*1bc0*/  EXIT ;  /* 0x000000000000794d */ /* 0x000fea0003800000 */
.L_x_3185:
        /* <DEDUP_REMOVED lines=11> */
.L_x_10590:


//--------------------- .text._ZN2at4cuda57_GLOBAL__N__cd6b329d_24_DistributionBernoulli_cu_7537a20d21kernelPointwiseApply2IZNS_6native9templates4cuda28bernoulli_tensor_cuda_kernelIN3c104HalfEfEEvRKNS_10TensorBaseESB_NS_15PhiloxCudaStateEEUliRS8_SD_SD_SD_RKfSF_SF_SF_E_S8_SE_jLi1ELi1ELi4ELi512ELi2EEEvNS0_6detail10TensorInfoIT0_T2_EENSI_IT1_SK_EESK_T_ --------------------------
	.section	.text._ZN2at4cuda57_GLOBAL__N__cd6b329d_24_DistributionBernoulli_cu_7537a20d21kernelPointwiseApply2IZNS_6native9templates4cuda28bernoulli_tensor_cuda_kernelIN3c104HalfEfEEvRKNS_10TensorBaseESB_NS_15PhiloxCudaStateEEUliRS8_SD_SD_SD_RKfSF_SF_SF_E_S8_SE_jLi1ELi1ELi4ELi512ELi2EEEvNS0_6detail10TensorInfoIT0_T2_EENSI_IT1_SK_EESK_T_,"ax",@progbits
	.align	128
.text._ZN2at4cuda57_GLOBAL__N__cd6b329d_24_DistributionBernoulli_cu_7537a20d21kernelPointwiseApply2IZNS_6native9templates4cuda28bernoulli_tensor_cuda_kernelIN3c104HalfEfEEvRKNS_10TensorBaseESB_NS_15PhiloxCudaStateEEUliRS8_SD_SD_SD_RKfSF_SF_SF_E_S8_SE_jLi1ELi1ELi4ELi512ELi2EEEvNS0_6detail10TensorInfoIT0_T2_EENSI_IT1_SK_EESK_T_:
        .type           _ZN2at4cuda57_GLOBAL__N__cd6b329d_24_DistributionBernoulli_cu_7537a20d21kernelPointwiseApply2IZNS_6native9templates4cuda28bernoulli_tensor_cuda_kernelIN3c104HalfEfEEvRKNS_10TensorBaseESB_NS_15PhiloxCudaStateEEUliRS8_SD_SD_SD_RKfSF_SF_SF_E_S8_SE_jLi1ELi1ELi4ELi512ELi2EEEvNS0_6detail10TensorInfoIT0_T2_EENSI_IT1_SK_EESK_T_,@function
        .size           _ZN2at4cuda57_GLOBAL__N__cd6b329d_24_DistributionBernoulli_cu_7537a20d21kernelPointwiseApply2IZNS_6native9templates4cuda28bernoulli_tensor_cuda_kernelIN3c104HalfEfEEvRKNS_10TensorBaseESB_NS_15PhiloxCudaStateEEUliRS8_SD_SD_SD_RKfSF_SF_SF_E_S8_SE_jLi1ELi1ELi4ELi512ELi2EEEvNS0_6detail10TensorInfoIT0_T2_EENSI_IT1_SK_EESK_T_,(.L_x_10591 - _ZN2at4cuda57_GLOBAL__N__cd6b329d_24_DistributionBernoulli_cu_7537a20d21kernelPointwiseApply2IZNS_6native9templates4cuda28bernoulli_tensor_cuda_kernelIN3c104HalfEfEEvRKNS_10TensorBaseESB_NS_15PhiloxCudaStateEEUliRS8_SD_SD_SD_RKfSF_SF_SF_E_S8_SE_jLi1ELi1ELi4ELi512ELi2EEEvNS0_6detail10TensorInfoIT0_T2_EENSI_IT1_SK_EESK_T_)
        .other          _ZN2at4cuda57_GLOBAL__N__cd6b329d_24_DistributionBernoulli_cu_7537a20d21kernelPointwiseApply2IZNS_6native9templates4cuda28bernoulli_tensor_cuda_kernelIN3c104HalfEfEEvRKNS_10TensorBaseESB_NS_15PhiloxCudaStateEEUliRS8_SD_SD_SD_RKfSF_SF_SF_E_S8_SE_jLi1ELi1ELi4ELi512ELi2EEEvNS0_6detail10TensorInfoIT0_T2_EENSI_IT1_SK_EESK_T_,@"STO_CUDA_ENTRY STV_DEFAULT"
_ZN2at4cuda57_GLOBAL__N__cd6b329d_24_DistributionBernoulli_cu_7537a20d21kernelPointwiseApply2IZNS_6native9templates4cuda28bernoulli_tensor_cuda_kernelIN3c104HalfEfEEvRKNS_10TensorBaseESB_NS_15PhiloxCudaStateEEUliRS8_SD_SD_SD_RKfSF_SF_SF_E_S8_SE_jLi1ELi1ELi4ELi512ELi2EEEvNS0_6detail10TensorInfoIT0_T2_EENSI_IT1_SK_EESK_T_:
        /* <DEDUP_REMOVED lines=20> */
.L_x_3206:
        /* <DEDUP_REMOVED lines=149> */
.L_x_3186:
        /* <DEDUP_REMOVED lines=8> */
.L_x_3187:
        /* <DEDUP_REMOVED lines=19> */
.L_x_10120:
[----:B------:R-:W-:Y:S05]  /*0c40*/  BRX R2 -0xc50                                                                                                                                                                                                                                                                                                                                                                                                                                                                                (*"BRANCH_TARGETS .L_x_10121,.L_x_10122,.L_x_10123"*) ;  /* 0xfffffff002ec7949 */ /* 0x000fea000383ffff */
.L_x_3190:
        /* <DEDUP_REMOVED lines=30> */
.L_x_3196:
[----:B------:R0:W5:Y:S02]  /*0e30*/  LDG.E R0, desc[UR36][R16.64] ;  /* 0x0000002410007981 */ /* 0x000164000c1e1900 */
.L_x_3195:
[----:B------:R-:W-:Y:S05]  /*0e40*/  BSYNC.RECONVERGENT B6 ;  /* 0x0000000000067941 */ /* 0x000fea0003800200 */
.L_x_3194:
[----:B-----5:R-:W-:Y:S02]  /*0e50*/  FSET.BF.LE.FTZ.AND R33, R33, R0, PT ;  /* 0x000000002121720a */ /* 0x020fe40003813000 */
[C---:B------:R-:W-:Y:S02]  /*0e60*/  LEA R4, P0, R34.reuse, UR42, 0x1 ;  /* 0x0000002a22047c11 */ /* 0x040fe4000f8008ff */
[----:B------:R-:W-:Y:S02]  /*0e70*/  F2FP.F16.F32.PACK_AB R33, RZ, R33 ;  /* 0x00000021ff21723e */ /* 0x000fe400000000ff */
[----:B------:R-:W-:-:S05]  /*0e80*/  LEA.HI.X R5, R34, UR43, RZ, 0x1, P0 ;  /* 0x0000002b22057c11 */ /* 0x000fca00080f0cff */
[----:B------:R1:W-:Y:S04]  /*0e90*/  STG.E.U16 desc[UR36][R4.64], R33 ;  /* 0x0000002104007986 */ /* 0x0003e8000c101524 */
.L_x_3192:
[----:B------:R-:W-:Y:S05]  /*0ea0*/  BSYNC.RELIABLE B7 ;  /* 0x0000000000077941 */ /* 0x000fea0003800100 */
.L_x_3191:
        /* <DEDUP_REMOVED lines=23> */
.L_x_3199:
[----:B------:R0:W5:Y:S02]  /*1020*/  LDG.E R0, desc[UR36][R16.64] ;  /* 0x0000002410007981 */ /* 0x000164000c1e1900 */
.L_x_3198:
[----:B------:R-:W-:Y:S05]  /*1030*/  BSYNC.RECONVERGENT B6 ;  /* 0x0000000000067941 */ /* 0x000fea0003800200 */
.L_x_3197:
[----:B-----5:R-:W-:Y:S02]  /*1040*/  FSET.BF.LE.FTZ.AND R31, R31, R0, PT ;  /* 0x000000001f1f720a */ /* 0x020fe40003813000 */
[C---:B------:R-:W-:Y:S02]  /*1050*/  LEA R2, P0, R22.reuse, UR42, 0x1 ;  /* 0x0000002a16027c11 */ /* 0x040fe4000f8008ff */
[----:B------:R-:W-:Y:S02]  /*1060*/  F2FP.F16.F32.PACK_AB R31, RZ, R31 ;  /* 0x0000001fff1f723e */ /* 0x000fe400000000ff */
[----:B------:R-:W-:-:S05]  /*1070*/  LEA.HI.X R3, R22, UR43, RZ, 0x1, P0 ;  /* 0x0000002b16037c11 */ /* 0x000fca00080f0cff */
[----:B------:R2:W-:Y:S04]  /*1080*/  STG.E.U16 desc[UR36][R2.64], R31 ;  /* 0x0000001f02007986 */ /* 0x0005e8000c101524 */
.L_x_10122:
        /* <DEDUP_REMOVED lines=23> */
.L_x_3202:
[----:B------:R0:W5:Y:S02]  /*1200*/  LDG.E R3, desc[UR36][R16.64] ;  /* 0x0000002410037981 */ /* 0x000164000c1e1900 */
.L_x_3201:
[----:B------:R-:W-:Y:S05]  /*1210*/  BSYNC.RECONVERGENT B6 ;  /* 0x0000000000067941 */ /* 0x000fea0003800200 */
.L_x_3200:
[----:B-----5:R-:W-:Y:S02]  /*1220*/  FSET.BF.LE.FTZ.AND R30, R30, R3, PT ;  /* 0x000000031e1e720a */ /* 0x020fe40003813000 */
[C---:B------:R-:W-:Y:S02]  /*1230*/  LEA R2, P0, R24.reuse, UR42, 0x1 ;  /* 0x0000002a18027c11 */ /* 0x040fe4000f8008ff */
[----:B------:R-:W-:Y:S02]  /*1240*/  F2FP.F16.F32.PACK_AB R30, RZ, R30 ;  /* 0x0000001eff1e723e */ /* 0x000fe400000000ff */
[----:B------:R-:W-:-:S05]  /*1250*/  LEA.HI.X R3, R24, UR43, RZ, 0x1, P0 ;  /* 0x0000002b18037c11 */ /* 0x000fca00080f0cff */
[----:B------:R2:W-:Y:S04]  /*1260*/  STG.E.U16 desc[UR36][R2.64], R30 ;  /* 0x0000001e02007986 */ /* 0x0005e8000c101524 */
.L_x_10121:
[----:B------:R-:W-:Y:S05]  /*1270*/  BSYNC.RELIABLE B8 ;  /* 0x0000000000087941 */ /* 0x000fea0003800100 */
.L_x_3189:
        /* <DEDUP_REMOVED lines=23> */
.L_x_3205:
[----:B------:R0:W5:Y:S02]  /*13f0*/  LDG.E R0, desc[UR36][R16.64] ;  /* 0x0000002410007981 */ /* 0x000164000c1e1900 */
.L_x_3204:
[----:B------:R-:W-:Y:S05]  /*1400*/  BSYNC.RECONVERGENT B6 ;  /* 0x0000000000067941 */ /* 0x000fea0003800200 */
.L_x_3203:
[----:B-----5:R-:W-:Y:S02]  /*1410*/  FSET.BF.LE.FTZ.AND R29, R29, R0, PT ;  /* 0x000000001d1d720a */ /* 0x020fe40003813000 */
[C---:B--2---:R-:W-:Y:S02]  /*1420*/  LEA R2, P0, R26.reuse, UR42, 0x1 ;  /* 0x0000002a1a027c11 */ /* 0x044fe4000f8008ff */
[----:B------:R-:W-:Y:S02]  /*1430*/  F2FP.F16.F32.PACK_AB R29, RZ, R29 ;  /* 0x0000001dff1d723e */ /* 0x000fe400000000ff */
[----:B------:R-:W-:-:S05]  /*1440*/  LEA.HI.X R3, R26, UR43, RZ, 0x1, P0 ;  /* 0x0000002b1a037c11 */ /* 0x000fca00080f0cff */
[----:B------:R2:W-:Y:S01]  /*1450*/  STG.E.U16 desc[UR36][R2.64], R29 ;  /* 0x0000001d02007986 */ /* 0x0005e2000c101524 */
[----:B------:R-:W-:Y:S05]  /*1460*/  BRA `(.L_x_3193) ;  /* 0x0000000000047947 */ /* 0x000fea0003800000 */
.L_x_10123:
[----:B------:R-:W-:Y:S05]  /*1470*/  BREAK.RELIABLE B8 ;  /* 0x0000000000087942 */ /* 0x000fea0003800100 */
.L_x_3193:
[----:B------:R-:W-:Y:S05]  /*1480*/  BSYNC.RECONVERGENT B9 ;  /* 0x0000000000097941 */ /* 0x000fea0003800200 */
.L_x_3188:
[----:B------:R-:W-:-:S13]  /*1490*/  ISETP.NE.AND P0, PT, R32, RZ, PT ;  /* 0x000000ff2000720c */ /* 0x000fda0003f05270 */
[----:B------:R-:W-:Y:S05]  /*14a0*/  @!P0 BRA `(.L_x_3206) ;  /* 0xffffffec00248947 */ /* 0x000fea000383ffff */
[----:B------:R-:W-:Y:S05]  /*14b0*/  EXIT ;  /* 0x000000000000794d */ /* 0x000fea0003800000 */
.L_x_3207:
        /* <DEDUP_REMOVED lines=12> */
.L_x_10591:


//--------------------- .text._ZN2at4cuda57_GLOBAL__N__cd6b329d_24_DistributionBernoulli_cu_7537a20d21kernelPointwiseApply2IZNS_6native9templates4cuda28bernoulli_tensor_cuda_kernelIffEEvRKNS_10TensorBaseES9_NS_15PhiloxCudaStateEEUliRfSB_SB_SB_RKfSD_SD_SD_E_fSC_mLin1ELin1ELi4ELi512ELi2EEEvNS0_6detail10TensorInfoIT0_T2_EENSG_IT1_SI_EESI_T_ --------------------------
	.section	.text._ZN2at4cuda57_GLOBAL__N__cd6b329d_24_DistributionBernoulli_cu_7537a20d21kernelPointwiseApply2IZNS_6native9templates4cuda28bernoulli_tensor_cuda_kernelIffEEvRKNS_10TensorBaseES9_NS_15PhiloxCudaStateEEUliRfSB_SB_SB_RKfSD_SD_SD_E_fSC_mLin1ELin1ELi4ELi512ELi2EEEvNS0_6detail10TensorInfoIT0_T2_EENSG_IT1_SI_EESI_T_,"ax",@progbits
	.align	128
.text._ZN2at4cuda57_GLOBAL__N__cd6b329d_24_DistributionBernoulli_cu_7537a20d21kernelPointwiseApply2IZNS_6native9templates4cuda28bernoulli_tensor_cuda_kernelIffEEvRKNS_10TensorBaseES9_NS_15PhiloxCudaStateEEUliRfSB_SB_SB_RKfSD_SD_SD_E_fSC_mLin1ELin1ELi4ELi512ELi2EEEvNS0_6detail10TensorInfoIT0_T2_EENSG_IT1_SI_EESI_T_:
        .type           _ZN2at4cuda57_GLOBAL__N__cd6b329d_24_DistributionBernoulli_cu_7537a20d21kernelPointwiseApply2IZNS_6native9templates4cuda28bernoulli_tensor_cuda_kernelIffEEvRKNS_10TensorBaseES9_NS_15PhiloxCudaStateEEUliRfSB_SB_SB_RKfSD_SD_SD_E_fSC_mLin1ELin1ELi4ELi512ELi2EEEvNS0_6detail10TensorInfoIT0_T2_EENSG_IT1_SI_EESI_T_,@function
        .size           _ZN2at4cuda57_GLOBAL__N__cd6b329d_24_DistributionBernoulli_cu_7537a20d21kernelPointwiseApply2IZNS_6native9templates4cuda28bernoulli_tensor_cuda_kernelIffEEvRKNS_10TensorBaseES9_NS_15PhiloxCudaStateEEUliRfSB_SB_SB_RKfSD_SD_SD_E_fSC_mLin1ELin1ELi4ELi512ELi2EEEvNS0_6detail10TensorInfoIT0_T2_EENSG_IT1_SI_EESI_T_,(.L_x_10592 - _ZN2at4cuda57_GLOBAL__N__cd6b329d_24_DistributionBernoulli_cu_7537a20d21kernelPointwiseApply2IZNS_6native9templates4cuda28bernoulli_tensor_cuda_kernelIffEEvRKNS_10TensorBaseES9_NS_15PhiloxCudaStateEEUliRfSB_SB_SB_RKfSD_SD_SD_E_fSC_mLin1ELin1ELi4ELi512ELi2EEEvNS0_6detail10TensorInfoIT0_T2_EENSG_IT1_SI_EESI_T_)
        .other          _ZN2at4cuda57_GLOBAL__N__cd6b329d_24_DistributionBernoulli_cu_7537a20d21kernelPointwiseApply2IZNS_6native9templates4cuda28bernoulli_tensor_cuda_kernelIffEEvRKNS_10TensorBaseES9_NS_15PhiloxCudaStateEEUliRfSB_SB_SB_RKfSD_SD_SD_E_fSC_mLin1ELin1ELi4ELi512ELi2EEEvNS0_6detail10TensorInfoIT0_T2_EENSG_IT1_SI_EESI_T_,@"STO_CUDA_ENTRY STV_DEFAULT"
_ZN2at4cuda57_GLOBAL__N__cd6b329d_24_DistributionBernoulli_cu_7537a20d21kernelPointwiseApply2IZNS_6native9templates4cuda28bernoulli_tensor_cuda_kernelIffEEvRKNS_10TensorBaseES9_NS_15PhiloxCudaStateEEUliRfSB_SB_SB_RKfSD_SD_SD_E_fSC_mLin1ELin1ELi4ELi512ELi2EEEvNS0_6detail10TensorInfoIT0_T2_EENSG_IT1_SI_EESI_T_:
        /* <DEDUP_REMOVED lines=18> */
.L_x_3641:
        /* <DEDUP_REMOVED lines=44> */
.L_x_3237:
        /* <DEDUP_REMOVED lines=33> */
.L_x_3214:
[----:B------:R-:W-:Y:S01]  /*05f0*/  IMAD.MOV.U32 R4, RZ, RZ, R16 ;  /* 0x000000ffff047224 */ /* 0x000fe200078e0010 */
[----:B------:R-:W-:Y:S01]  /*0600*/  MOV R5, R13 ;  /* 0x0000000d00057202 */ /* 0x000fe20000000f00 */
[----:B------:R-:W-:Y:S01]  /*0610*/  IMAD.MOV.U32 R2, RZ, RZ, R10 ;  /* 0x000000ffff027224 */ /* 0x000fe200078e000a */
[----:B------:R-:W-:Y:S02]  /*0620*/  MOV R3, R11 ;  /* 0x0000000b00037202 */ /* 0x000fe40000000f00 */
[----:B------:R-:W-:-:S07]  /*0630*/  MOV R0, 0x650 ;  /* 0x0000065000007802 */ /* 0x000fce0000000f00 */
[----:B------:R-:W-:Y:S05]  /*0640*/  CALL.REL.NOINC `($__internal_43_$__cuda_sm20_div_u64) ;  /* 0x000001c400907944 */ /* 0x000fea0003c00000 */
        /* <DEDUP_REMOVED lines=9> */
.L_x_3215:
[----:B------:R-:W-:Y:S05]  /*06e0*/  BSYNC.RECONVERGENT B2 ;  /* 0x0000000000027941 */ /* 0x000fea0003800200 */
.L_x_3213:
        /* <DEDUP_REMOVED lines=41> */
.L_x_3217:
[----:B------:R-:W-:Y:S01]  /*0980*/  MOV R4, R10 ;  /* 0x0000000a00047202 */ /* 0x000fe20000000f00 */
[----:B------:R-:W-:Y:S01]  /*0990*/  IMAD.MOV.U32 R5, RZ, RZ, R11 ;  /* 0x000000ffff057224 */ /* 0x000fe200078e000b */
[----:B------:R-:W-:Y:S01]  /*09a0*/  MOV R2, R12 ;  /* 0x0000000c00027202 */ /* 0x000fe20000000f00 */
[----:B------:R-:W-:Y:S01]  /*09b0*/  IMAD.MOV.U32 R3, RZ, RZ, R13 ;  /* 0x000000ffff037224 */ /* 0x000fe200078e000d */
[----:B------:R-:W-:-:S07]  /*09c0*/  MOV R0, 0x9e0 ;  /* 0x000009e000007802 */ /* 0x000fce0000000f00 */
[----:B------:R-:W-:Y:S05]  /*09d0*/  CALL.REL.NOINC `($__internal_43_$__cuda_sm20_div_u64) ;  /* 0x000001c000ac7944 */ /* 0x000fea0003c00000 */
        /* <DEDUP_REMOVED lines=10> */
.L_x_3218:
[----:B------:R-:W-:Y:S05]  /*0a80*/  BSYNC.RECONVERGENT B2 ;  /* 0x0000000000027941 */ /* 0x000fea0003800200 */
.L_x_3216:
        /* <DEDUP_REMOVED lines=39> */
.L_x_3220:
[----:B------:R-:W-:Y:S01]  /*0d00*/  IMAD.MOV.U32 R4, RZ, RZ, R10 ;  /* 0x000000ffff047224 */ /* 0x000fe200078e000a */
[----:B------:R-:W-:Y:S01]  /*0d10*/  MOV R5, R11 ;  /* 0x0000000b00057202 */ /* 0x000fe20000000f00 */
[----:B------:R-:W-:Y:S01]  /*0d20*/  IMAD.MOV.U32 R2, RZ, RZ, R12 ;  /* 0x000000ffff027224 */ /* 0x000fe200078e000c */
[----:B------:R-:W-:Y:S02]  /*0d30*/  MOV R3, R13 ;  /* 0x0000000d00037202 */ /* 0x000fe40000000f00 */
[----:B------:R-:W-:-:S07]  /*0d40*/  MOV R0, 0xd60 ;  /* 0x00000d6000007802 */ /* 0x000fce0000000f00 */
[----:B------:R-:W-:Y:S05]  /*0d50*/  CALL.REL.NOINC `($__internal_43_$__cuda_sm20_div_u64) ;  /* 0x000001bc00cc7944 */ /* 0x000fea0003c00000 */
        /* <DEDUP_REMOVED lines=10> */
.L_x_3221:
[----:B------:R-:W-:Y:S05]  /*0e00*/  BSYNC.RECONVERGENT B2 ;  /* 0x0000000000027941 */ /* 0x000fea0003800200 */
.L_x_3219:
        /* <DEDUP_REMOVED lines=38> */
.L_x_3223:
        /* <DEDUP_REMOVED lines=16> */
.L_x_3224:
[----:B------:R-:W-:Y:S05]  /*1170*/  BSYNC.RECONVERGENT B2 ;  /* 0x0000000000027941 */ /* 0x000fea0003800200 */
.L_x_3222:
        /* <DEDUP_REMOVED lines=39> */
.L_x_3226:
[----:B------:R-:W-:Y:S01]  /*13f0*/  MOV R4, R10 ;  /* 0x0000000a00047202 */ /* 0x000fe20000000f00 */
[----:B------:R-:W-:Y:S01]  /*1400*/  IMAD.MOV.U32 R5, RZ, RZ, R11 ;  /* 0x000000ffff057224 */ /* 0x000fe200078e000b */
[----:B------:R-:W-:Y:S01]  /*1410*/  MOV R2, R12 ;  /* 0x0000000c00027202 */ /* 0x000fe20000000f00 */
[----:B------:R-:W-:Y:S01]  /*1420*/  IMAD.MOV.U32 R3, RZ, RZ, R13 ;  /* 0x000000ffff037224 */ /* 0x000fe200078e000d */
[----:B------:R-:W-:-:S07]  /*1430*/  MOV R0, 0x1450 ;  /* 0x0000145000007802 */ /* 0x000fce0000000f00 */
[----:B------:R-:W-:Y:S05]  /*1440*/  CALL.REL.NOINC `($__internal_43_$__cuda_sm20_div_u64) ;  /* 0x000001b800107944 */ /* 0x000fea0003c00000 */
        /* <DEDUP_REMOVED lines=10> */
.L_x_3227:
[----:B------:R-:W-:Y:S05]  /*14f0*/  BSYNC.RECONVERGENT B2 ;  /* 0x0000000000027941 */ /* 0x000fea0003800200 */
.L_x_3225:
        /* <DEDUP_REMOVED lines=39> */
.L_x_3229:
        /* <DEDUP_REMOVED lines=16> */
.L_x_3230:
[----:B------:R-:W-:Y:S05]  /*1870*/  BSYNC.RECONVERGENT B2 ;  /* 0x0000000000027941 */ /* 0x000fea0003800200 */
.L_x_3228:
        /* <DEDUP_REMOVED lines=39> */
.L_x_3232:
        /* <DEDUP_REMOVED lines=16> */
.L_x_3233:
[----:B------:R-:W-:Y:S05]  /*1bf0*/  BSYNC.RECONVERGENT B2 ;  /* 0x0000000000027941 */ /* 0x000fea0003800200 */
.L_x_3231:
        /* <DEDUP_REMOVED lines=38> */
.L_x_3235:
        /* <DEDUP_REMOVED lines=17> */
.L_x_3236:
[----:B------:R-:W-:Y:S05]  /*1f70*/  BSYNC.RECONVERGENT B2 ;  /* 0x0000000000027941 */ /* 0x000fea0003800200 */
.L_x_3234:
        /* <DEDUP_REMOVED lines=13> */
.L_x_3212:
[----:B------:R-:W-:-:S07]  /*2050*/  IADD3 R12, PT, PT, R9, 0x4, RZ ;  /* 0x00000004090c7810 */ /* 0x000fce0007ffe0ff */
.L_x_3211:
        /* <DEDUP_REMOVED lines=35> */
.L_x_3240:
[----:B------:R-:W-:Y:S01]  /*2290*/  MOV R4, R16 ;  /* 0x0000001000047202 */ /* 0x000fe20000000f00 */
[----:B------:R-:W-:Y:S01]  /*22a0*/  IMAD.MOV.U32 R5, RZ, RZ, R13 ;  /* 0x000000ffff057224 */ /* 0x000fe200078e000d */
[----:B------:R-:W-:Y:S01]  /*22b0*/  MOV R2, R8 ;  /* 0x0000000800027202 */ /* 0x000fe20000000f00 */
[----:B------:R-:W-:Y:S01]  /*22c0*/  IMAD.MOV.U32 R3, RZ, RZ, R9 ;  /* 0x000000ffff037224 */ /* 0x000fe200078e0009 */
[----:B------:R-:W-:-:S07]  /*22d0*/  MOV R0, 0x22f0 ;  /* 0x000022f000007802 */ /* 0x000fce0000000f00 */
[----:B------:R-:W-:Y:S05]  /*22e0*/  CALL.REL.NOINC `($__internal_43_$__cuda_sm20_div_u64) ;  /* 0x000001a800687944 */ /* 0x000fea0003c00000 */
        /* <DEDUP_REMOVED lines=9> */
.L_x_3241:
[----:B------:R-:W-:Y:S05]  /*2380*/  BSYNC.RECONVERGENT B1 ;  /* 0x0000000000017941 */ /* 0x000fea0003800200 */
.L_x_3239:
        /* <DEDUP_REMOVED lines=41> */
.L_x_3243:
        /* <DEDUP_REMOVED lines=16> */
.L_x_3244:
[----:B------:R-:W-:Y:S05]  /*2720*/  BSYNC.RECONVERGENT B1 ;  /* 0x0000000000017941 */ /* 0x000fea0003800200 */
.L_x_3242:
        /* <DEDUP_REMOVED lines=39> */
.L_x_3246:
        /* <DEDUP_REMOVED lines=16> */
.L_x_3247:
[----:B------:R-:W-:Y:S05]  /*2aa0*/  BSYNC.RECONVERGENT B1 ;  /* 0x0000000000017941 */ /* 0x000fea0003800200 */
.L_x_3245:
        /* <DEDUP_REMOVED lines=38> */
.L_x_3249:
        /* <DEDUP_REMOVED lines=17> */
.L_x_3250:
[----:B------:R-:W-:Y:S05]  /*2e20*/  BSYNC.RECONVERGENT B1 ;  /* 0x0000000000017941 */ /* 0x000fea0003800200 */
.L_x_3248:
        /* <DEDUP_REMOVED lines=10> */
.L_x_3238:
        /* <DEDUP_REMOVED lines=35> */
.L_x_3253:
        /* <DEDUP_REMOVED lines=15> */
.L_x_3254:
[----:B------:R-:W-:Y:S05]  /*31f0*/  BSYNC.RECONVERGENT B1 ;  /* 0x0000000000017941 */ /* 0x000fea0003800200 */
.L_x_3252:
        /* <DEDUP_REMOVED lines=40> */
.L_x_3256:
        /* <DEDUP_REMOVED lines=17> */
.L_x_3257:
[----:B------:R-:W-:Y:S05]  /*3590*/  BSYNC.RECONVERGENT B1 ;  /* 0x0000000000017941 */ /* 0x000fea0003800200 */
.L_x_3255:
        /* <DEDUP_REMOVED lines=10> */
.L_x_3251:
        /* <DEDUP_REMOVED lines=33> */
.L_x_3259:
[----:B------:R-:W-:Y:S01]  /*3850*/  MOV R4, R16 ;  /* 0x0000001000047202 */ /* 0x000fe20000000f00 */
[----:B------:R-:W-:Y:S01]  /*3860*/  IMAD.MOV.U32 R5, RZ, RZ, R13 ;  /* 0x000000ffff057224 */ /* 0x000fe200078e000d */
[----:B------:R-:W-:Y:S01]  /*3870*/  MOV R2, R8 ;  /* 0x0000000800027202 */ /* 0x000fe20000000f00 */
[----:B------:R-:W-:Y:S01]  /*3880*/  IMAD.MOV.U32 R3, RZ, RZ, R9 ;  /* 0x000000ffff037224 */ /* 0x000fe200078e0009 */
[----:B------:R-:W-:-:S07]  /*3890*/  MOV R0, 0x38b0 ;  /* 0x000038b000007802 */ /* 0x000fce0000000f00 */
[----:B------:R-:W-:Y:S05]  /*38a0*/  CALL.REL.NOINC `($__internal_43_$__cuda_sm20_div_u64) ;  /* 0x0000019000f87944 */ /* 0x000fea0003c00000 */
        /* <DEDUP_REMOVED lines=10> */
.L_x_3260:
[----:B------:R-:W-:Y:S05]  /*3950*/  BSYNC.RECONVERGENT B1 ;  /* 0x0000000000017941 */ /* 0x000fea0003800200 */
.L_x_3258:
        /* <DEDUP_REMOVED lines=10> */
.L_x_3210:
        /* <DEDUP_REMOVED lines=23> */
.L_x_3287:
        /* <DEDUP_REMOVED lines=34> */
.L_x_3264:
[----:B------:R-:W-:Y:S01]  /*3d90*/  IMAD.MOV.U32 R4, RZ, RZ, R12 ;  /* 0x000000ffff047224 */ /* 0x000fe200078e000c */
[----:B------:R-:W-:Y:S01]  /*3da0*/  MOV R5, R13 ;  /* 0x0000000d00057202 */ /* 0x000fe20000000f00 */
[----:B------:R-:W-:Y:S01]  /*3db0*/  IMAD.MOV.U32 R2, RZ, RZ, R10 ;  /* 0x000000ffff027224 */ /* 0x000fe200078e000a */
[----:B------:R-:W-:Y:S02]  /*3dc0*/  MOV R3, R11 ;  /* 0x0000000b00037202 */ /* 0x000fe40000000f00 */
[----:B------:R-:W-:-:S07]  /*3dd0*/  MOV R0, 0x3df0 ;  /* 0x00003df000007802 */ /* 0x000fce0000000f00 */
[----:B------:R-:W-:Y:S05]  /*3de0*/  CALL.REL.NOINC `($__internal_43_$__cuda_sm20_div_u64) ;  /* 0x0000018c00a87944 */ /* 0x000fea0003c00000 */
        /* <DEDUP_REMOVED lines=8> */
.L_x_3265:
[----:B------:R-:W-:Y:S05]  /*3e70*/  BSYNC.RECONVERGENT B2 ;  /* 0x0000000000027941 */ /* 0x000fea0003800200 */
.L_x_3263:
        /* <DEDUP_REMOVED lines=37> */
.L_x_3267:
        /* <DEDUP_REMOVED lines=16> */
.L_x_3268:
[----:B------:R-:W-:Y:S05]  /*41d0*/  BSYNC.RECONVERGENT B2 ;  /* 0x0000000000027941 */ /* 0x000fea0003800200 */
.L_x_3266:
        /* <DEDUP_REMOVED lines=38> */
.L_x_3270:
        /* <DEDUP_REMOVED lines=16> */
.L_x_3271:
[----:B------:R-:W-:Y:S05]  /*4540*/  BSYNC.RECONVERGENT B2 ;  /* 0x0000000000027941 */ /* 0x000fea0003800200 */
.L_x_3269:
        /* <DEDUP_REMOVED lines=38> */
.L_x_3273:
        /* <DEDUP_REMOVED lines=16> */
.L_x_3274:
[----:B------:R-:W-:Y:S05]  /*48b0*/  BSYNC.RECONVERGENT B2 ;  /* 0x0000000000027941 */ /* 0x000fea0003800200 */
.L_x_3272:
        /* <DEDUP_REMOVED lines=38> */
.L_x_3276:
        /* <DEDUP_REMOVED lines=16> */
.L_x_3277:
[----:B------:R-:W-:Y:S05]  /*4c20*/  BSYNC.RECONVERGENT B2 ;  /* 0x0000000000027941 */ /* 0x000fea0003800200 */
.L_x_3275:
        /* <DEDUP_REMOVED lines=38> */
.L_x_3279:
        /* <DEDUP_REMOVED lines=16> */
.L_x_3280:
[----:B------:R-:W-:Y:S05]  /*4f90*/  BSYNC.RECONVERGENT B2 ;  /* 0x0000000000027941 */ /* 0x000fea0003800200 */
.L_x_3278:
        /* <DEDUP_REMOVED lines=38> */
.L_x_3282:
        /* <DEDUP_REMOVED lines=16> */
.L_x_3283:
[----:B------:R-:W-:Y:S05]  /*5300*/  BSYNC.RECONVERGENT B2 ;  /* 0x0000000000027941 */ /* 0x000fea0003800200 */
.L_x_3281:
        /* <DEDUP_REMOVED lines=38> */
.L_x_3285:
        /* <DEDUP_REMOVED lines=16> */
.L_x_3286:
[----:B------:R-:W-:Y:S05]  /*5670*/  BSYNC.RECONVERGENT B2 ;  /* 0x0000000000027941 */ /* 0x000fea0003800200 */
.L_x_3284:
        /* <DEDUP_REMOVED lines=8> */
.L_x_3262:
        /* <DEDUP_REMOVED lines=37> */
.L_x_3291:
[----:B------:R-:W-:Y:S01]  /*5950*/  MOV R4, R12 ;  /* 0x0000000c00047202 */ /* 0x000fe20000000f00 */
[----:B------:R-:W-:Y:S01]  /*5960*/  IMAD.MOV.U32 R5, RZ, RZ, R13 ;  /* 0x000000ffff057224 */ /* 0x000fe200078e000d */
[----:B------:R-:W-:Y:S01]  /*5970*/  MOV R2, R10 ;  /* 0x0000000a00027202 */ /* 0x000fe20000000f00 */
[----:B------:R-:W-:Y:S01]  /*5980*/  IMAD.MOV.U32 R3, RZ, RZ, R11 ;  /* 0x000000ffff037224 */ /* 0x000fe200078e000b */
[----:B------:R-:W-:-:S07]  /*5990*/  MOV R0, 0x59b0 ;  /* 0x000059b000007802 */ /* 0x000fce0000000f00 */
[----:B------:R-:W-:Y:S05]  /*59a0*/  CALL.REL.NOINC `($__internal_43_$__cuda_sm20_div_u64) ;  /* 0x0000017000b87944 */ /* 0x000fea0003c00000 */
        /* <DEDUP_REMOVED lines=8> */
.L_x_3292:
[----:B------:R-:W-:Y:S05]  /*5a30*/  BSYNC.RECONVERGENT B2 ;  /* 0x0000000000027941 */ /* 0x000fea0003800200 */
.L_x_3290:
        /* <DEDUP_REMOVED lines=37> */
.L_x_3294:
        /* <DEDUP_REMOVED lines=16> */
.L_x_3295:
[----:B------:R-:W-:Y:S05]  /*5d90*/  BSYNC.RECONVERGENT B2 ;  /* 0x0000000000027941 */ /* 0x000fea0003800200 */
.L_x_3293:
        /* <DEDUP_REMOVED lines=38> */
.L_x_3297:
        /* <DEDUP_REMOVED lines=16> */
.L_x_3298:
[----:B------:R-:W-:Y:S05]  /*6100*/  BSYNC.RECONVERGENT B2 ;  /* 0x0000000000027941 */ /* 0x000fea0003800200 */
.L_x_3296:
        /* <DEDUP_REMOVED lines=38> */
.L_x_3300:
        /* <DEDUP_REMOVED lines=16> */
.L_x_3301:
[----:B------:R-:W-:Y:S05]  /*6470*/  BSYNC.RECONVERGENT B2 ;  /* 0x0000000000027941 */ /* 0x000fea0003800200 */
.L_x_3299:
[----:B------:R-:W0:Y:S01]  /*6480*/  LDC.64 R2, c[0x0][R8+0x450] ;  /* 0x0001140008027b82 */ /* 0x000e220000000a00 */
[----:B------:R-:W-:Y:S02]  /*6490*/  IMAD.MOV.U32 R15, RZ, RZ, R16 ;  /* 0x000000ffff0f7224 */ /* 0x000fe400078e0010 */
[-C--:B0-----:R-:W-:Y:S02]  /*64a0*/  IMAD R0, R3, R4.reuse, RZ ;  /* 0x0000000403007224 */ /* 0x081fe400078e02ff */
[----:B------:R-:W-:-:S04]  /*64b0*/  IMAD.WIDE.U32 R14, R2, R4, R14 ;  /* 0x00000004020e7225 */ /* 0x000fc800078e000e */
[----:B------:R-:W-:-:S05]  /*64c0*/  IMAD R5, R2, R5, R0 ;  /* 0x0000000502057224 */ /* 0x000fca00078e0200 */
[----:B------:R-:W-:-:S07]  /*64d0*/  IADD3 R15, PT, PT, R15, R5, RZ ;  /* 0x000000050f0f7210 */ /* 0x000fce0007ffe0ff */
.L_x_3289:
        /* <DEDUP_REMOVED lines=36> */
.L_x_3304:
        /* <DEDUP_REMOVED lines=14> */
.L_x_3305:
[----:B------:R-:W-:Y:S05]  /*6800*/  BSYNC.RECONVERGENT B2 ;  /* 0x0000000000027941 */ /* 0x000fea0003800200 */
.L_x_3303:
        /* <DEDUP_REMOVED lines=37> */
.L_x_3307:
        /* <DEDUP_REMOVED lines=16> */
.L_x_3308:
[----:B------:R-:W-:Y:S05]  /*6b60*/  BSYNC.RECONVERGENT B2 ;  /* 0x0000000000027941 */ /* 0x000fea0003800200 */
.L_x_3306:
[----:B------:R-:W0:Y:S01]  /*6b70*/  LDC.64 R2, c[0x0][R8+0x450] ;  /* 0x0001140008027b82 */ /* 0x000e220000000a00 */
[----:B------:R-:W-:Y:S01]  /*6b80*/  MOV R15, R16 ;  /* 0x00000010000f7202 */ /* 0x000fe20000000f00 */
[-C--:B0-----:R-:W-:Y:S02]  /*6b90*/  IMAD R0, R3, R4.reuse, RZ ;  /* 0x0000000403007224 */ /* 0x081fe400078e02ff */
[----:B------:R-:W-:-:S04]  /*6ba0*/  IMAD.WIDE.U32 R14, R2, R4, R14 ;  /* 0x00000004020e7225 */ /* 0x000fc800078e000e */
[----:B------:R-:W-:-:S04]  /*6bb0*/  IMAD R5, R2, R5, R0 ;  /* 0x0000000502057224 */ /* 0x000fc800078e0200 */
[----:B------:R-:W-:-:S07]  /*6bc0*/  IMAD.IADD R15, R15, 0x1, R5 ;  /* 0x000000010f0f7824 */ /* 0x000fce00078e0205 */
.L_x_3302:
        /* <DEDUP_REMOVED lines=34> */
.L_x_3310:
        /* <DEDUP_REMOVED lines=14> */
.L_x_3311:
[----:B------:R-:W-:Y:S05]  /*6ed0*/  BSYNC.RECONVERGENT B2 ;  /* 0x0000000000027941 */ /* 0x000fea0003800200 */
.L_x_3309:
[----:B------:R-:W0:Y:S02]  /*6ee0*/  LDC.64 R10, c[0x0][R10+0x450] ;  /* 0x000114000a0a7b82 */ /* 0x000e240000000a00 */
[-C--:B0-----:R-:W-:Y:S02]  /*6ef0*/  IMAD R0, R11, R4.reuse, RZ ;  /* 0x000000040b007224 */ /* 0x081fe400078e02ff */
[----:B------:R-:W-:-:S04]  /*6f00*/  IMAD.WIDE.U32 R14, R10, R4, R14 ;  /* 0x000000040a0e7225 */ /* 0x000fc800078e000e */
[----:B------:R-:W-:-:S05]  /*6f10*/  IMAD R5, R10, R5, R0 ;  /* 0x000000050a057224 */ /* 0x000fca00078e0200 */
[----:B------:R-:W-:-:S07]  /*6f20*/  IADD3 R15, PT, PT, R15, R5, RZ ;  /* 0x000000050f0f7210 */ /* 0x000fce0007ffe0ff */
.L_x_3288:
[----:B------:R-:W-:Y:S05]  /*6f30*/  BSYNC.RECONVERGENT B1 ;  /* 0x0000000000017941 */ /* 0x000fea0003800200 */
.L_x_3261:
[----:B------:R-:W0:Y:S02]  /*6f40*/  LDCU.64 UR4, c[0x0][0x5f0] ;  /* 0x0000be00ff0477ac */ /* 0x000e240008000a00 */
[----:B0-----:R-:W-:Y:S02]  /*6f50*/  IMAD R5, R13, UR4, RZ ;  /* 0x000000040d057c24 */ /* 0x001fe4000f8e02ff */
[----:B------:R-:W-:-:S04]  /*6f60*/  IMAD.WIDE.U32 R2, R12, UR4, R14 ;  /* 0x000000040c027c25 */ /* 0x000fc8000f8e000e */
[----:B------:R-:W-:Y:S02]  /*6f70*/  IMAD R5, R12, UR5, R5 ;  /* 0x000000050c057c24 */ /* 0x000fe4000f8e0205 */
[----:B------:R-:W-:-:S03]  /*6f80*/  IMAD.MOV.U32 R42, RZ, RZ, R2 ;  /* 0x000000ffff2a7224 */ /* 0x000fc600078e0002 */
[----:B------:R-:W-:-:S07]  /*6f90*/  IADD3 R45, PT, PT, R3, R5, RZ ;  /* 0x00000005032d7210 */ /* 0x000fce0007ffe0ff */
.L_x_3209:
[----:B------:R-:W-:Y:S05]  /*6fa0*/  BSYNC.RECONVERGENT B0 ;  /* 0x0000000000007941 */ /* 0x000fea0003800200 */
.L_x_3208:
        /* <DEDUP_REMOVED lines=25> */
.L_x_3340:
        /* <DEDUP_REMOVED lines=33> */
.L_x_3317:
        /* <DEDUP_REMOVED lines=16> */
.L_x_3318:
[----:B------:R-:W-:Y:S05]  /*7450*/  BSYNC.RECONVERGENT B2 ;  /* 0x0000000000027941 */ /* 0x000fea0003800200 */
.L_x_3316:
        /* <DEDUP_REMOVED lines=38> */
.L_x_3320:
        /* <DEDUP_REMOVED lines=16> */
.L_x_3321:
[----:B------:R-:W-:Y:S05]  /*77c0*/  BSYNC.RECONVERGENT B2 ;  /* 0x0000000000027941 */ /* 0x000fea0003800200 */
.L_x_3319:
        /* <DEDUP_REMOVED lines=39> */
.L_x_3323:
        /* <DEDUP_REMOVED lines=16> */
.L_x_3324:
[----:B------:R-:W-:Y:S05]  /*7b40*/  BSYNC.RECONVERGENT B2 ;  /* 0x0000000000027941 */ /* 0x000fea0003800200 */
.L_x_3322:
        /* <DEDUP_REMOVED lines=39> */
.L_x_3326:
        /* <DEDUP_REMOVED lines=16> */
.L_x_3327:
[----:B------:R-:W-:Y:S05]  /*7ec0*/  BSYNC.RECONVERGENT B2 ;  /* 0x0000000000027941 */ /* 0x000fea0003800200 */
.L_x_3325:
        /* <DEDUP_REMOVED lines=39> */
.L_x_3329:
        /* <DEDUP_REMOVED lines=16> */
.L_x_3330:
[----:B------:R-:W-:Y:S05]  /*8240*/  BSYNC.RECONVERGENT B2 ;  /* 0x0000000000027941 */ /* 0x000fea0003800200 */
.L_x_3328:
        /* <DEDUP_REMOVED lines=39> */
.L_x_3332:
        /* <DEDUP_REMOVED lines=16> */
.L_x_3333:
[----:B------:R-:W-:Y:S05]  /*85c0*/  BSYNC.RECONVERGENT B2 ;  /* 0x0000000000027941 */ /* 0x000fea0003800200 */
.L_x_3331:
        /* <DEDUP_REMOVED lines=39> */
.L_x_3335:
        /* <DEDUP_REMOVED lines=16> */
.L_x_3336:
[----:B------:R-:W-:Y:S05]  /*8940*/  BSYNC.RECONVERGENT B2 ;  /* 0x0000000000027941 */ /* 0x000fea0003800200 */
.L_x_3334:
        /* <DEDUP_REMOVED lines=39> */
.L_x_3338:
        /* <DEDUP_REMOVED lines=17> */
.L_x_3339:
[----:B------:R-:W-:Y:S05]  /*8cd0*/  BSYNC.RECONVERGENT B2 ;  /* 0x0000000000027941 */ /* 0x000fea0003800200 */
.L_x_3337:
        /* <DEDUP_REMOVED lines=12> */
.L_x_3315:
        /* <DEDUP_REMOVED lines=35> */
.L_x_3343:
        /* <DEDUP_REMOVED lines=16> */
.L_x_3344:
[----:B------:R-:W-:Y:S05]  /*90d0*/  BSYNC.RECONVERGENT B1 ;  /* 0x0000000000017941 */ /* 0x000fea0003800200 */
.L_x_3342:
        /* <DEDUP_REMOVED lines=39> */
.L_x_3346:
        /* <DEDUP_REMOVED lines=16> */
.L_x_3347:
[----:B------:R-:W-:Y:S05]  /*9450*/  BSYNC.RECONVERGENT B1 ;  /* 0x0000000000017941 */ /* 0x000fea0003800200 */
.L_x_3345:
        /* <DEDUP_REMOVED lines=40> */
.L_x_3349:
        /* <DEDUP_REMOVED lines=16> */
.L_x_3350:
[----:B------:R-:W-:Y:S05]  /*97e0*/  BSYNC.RECONVERGENT B1 ;  /* 0x0000000000017941 */ /* 0x000fea0003800200 */
.L_x_3348:
        /* <DEDUP_REMOVED lines=39> */
.L_x_3352:
        /* <DEDUP_REMOVED lines=17> */
.L_x_3353:
[----:B------:R-:W-:Y:S05]  /*9b70*/  BSYNC.RECONVERGENT B1 ;  /* 0x0000000000017941 */ /* 0x000fea0003800200 */
.L_x_3351:
        /* <DEDUP_REMOVED lines=10> */
.L_x_3341:
        /* <DEDUP_REMOVED lines=35> */
.L_x_3356:
        /* <DEDUP_REMOVED lines=16> */
.L_x_3357:
[----:B------:R-:W-:Y:S05]  /*9f50*/  BSYNC.RECONVERGENT B1 ;  /* 0x0000000000017941 */ /* 0x000fea0003800200 */
.L_x_3355:
        /* <DEDUP_REMOVED lines=38> */
.L_x_3359:
        /* <DEDUP_REMOVED lines=17> */
.L_x_3360:
[----:B------:R-:W-:Y:S05]  /*a2d0*/  BSYNC.RECONVERGENT B1 ;  /* 0x0000000000017941 */ /* 0x000fea0003800200 */
.L_x_3358:
        /* <DEDUP_REMOVED lines=10> */
.L_x_3354:
        /* <DEDUP_REMOVED lines=33> */
.L_x_3362:
        /* <DEDUP_REMOVED lines=16> */
.L_x_3363:
[----:B------:R-:W-:Y:S05]  /*a690*/  BSYNC.RECONVERGENT B1 ;  /* 0x0000000000017941 */ /* 0x000fea0003800200 */
.L_x_3361:
[----:B------:R-:W-:Y:S02]  /*a6a0*/  UMOV UR4, 0xd0 ;  /* 0x000000d000047882 */ /* 0x000fe40000000000 */
[----:B------:R-:W-:-:S06]  /*a6b0*/  LEA R2, R14, UR4, 0x3 ;  /* 0x000000040e027c11 */ /* 0x000fcc000f8e18ff */
[----:B------:R-:W0:Y:S02]  /*a6c0*/  LDC.64 R2, c[0x0][R2+0x380] ;  /* 0x0000e00002027b82 */ /* 0x000e240000000a00 */
[-C--:B0-----:R-:W-:Y:S02]  /*a6d0*/  IMAD R0, R3, R4.reuse, RZ ;  /* 0x0000000403007224 */ /* 0x081fe400078e02ff */
[----:B------:R-:W-:-:S04]  /*a6e0*/  IMAD.WIDE.U32 R12, R2, R4, R12 ;  /* 0x00000004020c7225 */ /* 0x000fc800078e000c */
[----:B------:R-:W-:-:S05]  /*a6f0*/  IMAD R5, R2, R5, R0 ;  /* 0x0000000502057224 */ /* 0x000fca00078e0200 */
[----:B------:R-:W-:-:S07]  /*a700*/  IADD3 R13, PT, PT, R13, R5, RZ ;  /* 0x000000050d0d7210 */ /* 0x000fce0007ffe0ff */
.L_x_3314:
        /* <DEDUP_REMOVED lines=17> */
.L_x_3390:
        /* <DEDUP_REMOVED lines=34> */
.L_x_3367:
        /* <DEDUP_REMOVED lines=17> */
.L_x_3368:
[----:B------:R-:W-:Y:S05]  /*ab50*/  BSYNC.RECONVERGENT B2 ;  /* 0x0000000000027941 */ /* 0x000fea0003800200 */
.L_x_3366:
        /* <DEDUP_REMOVED lines=39> */
.L_x_3370:
        /* <DEDUP_REMOVED lines=16> */
.L_x_3371:
[----:B------:R-:W-:Y:S05]  /*aed0*/  BSYNC.RECONVERGENT B2 ;  /* 0x0000000000027941 */ /* 0x000fea0003800200 */
.L_x_3369:
        /* <DEDUP_REMOVED lines=38> */
.L_x_3373:
        /* <DEDUP_REMOVED lines=16> */
.L_x_3374:
[----:B------:R-:W-:Y:S05]  /*b240*/  BSYNC.RECONVERGENT B2 ;  /* 0x0000000000027941 */ /* 0x000fea0003800200 */
.L_x_3372:
        /* <DEDUP_REMOVED lines=38> */
.L_x_3376:
        /* <DEDUP_REMOVED lines=16> */
.L_x_3377:
[----:B------:R-:W-:Y:S05]  /*b5b0*/  BSYNC.RECONVERGENT B2 ;  /* 0x0000000000027941 */ /* 0x000fea0003800200 */
.L_x_3375:
        /* <DEDUP_REMOVED lines=38> */
.L_x_3379:
        /* <DEDUP_REMOVED lines=16> */
.L_x_3380:
[----:B------:R-:W-:Y:S05]  /*b920*/  BSYNC.RECONVERGENT B2 ;  /* 0x0000000000027941 */ /* 0x000fea0003800200 */
.L_x_3378:
        /* <DEDUP_REMOVED lines=38> */
.L_x_3382:
        /* <DEDUP_REMOVED lines=16> */
.L_x_3383:
[----:B------:R-:W-:Y:S05]  /*bc90*/  BSYNC.RECONVERGENT B2 ;  /* 0x0000000000027941 */ /* 0x000fea0003800200 */
.L_x_3381:
        /* <DEDUP_REMOVED lines=38> */
.L_x_3385:
        /* <DEDUP_REMOVED lines=16> */
.L_x_3386:
[----:B------:R-:W-:Y:S05]  /*c000*/  BSYNC.RECONVERGENT B2 ;  /* 0x0000000000027941 */ /* 0x000fea0003800200 */
.L_x_3384:
        /* <DEDUP_REMOVED lines=38> */
.L_x_3388:
        /* <DEDUP_REMOVED lines=17> */
.L_x_3389:
[----:B------:R-:W-:Y:S05]  /*c380*/  BSYNC.RECONVERGENT B2 ;  /* 0x0000000000027941 */ /* 0x000fea0003800200 */
.L_x_3387:
        /* <DEDUP_REMOVED lines=10> */
.L_x_3365:
        /* <DEDUP_REMOVED lines=36> */
.L_x_3394:
        /* <DEDUP_REMOVED lines=16> */
.L_x_3395:
[----:B------:R-:W-:Y:S05]  /*c770*/  BSYNC.RECONVERGENT B2 ;  /* 0x0000000000027941 */ /* 0x000fea0003800200 */
.L_x_3393:
        /* <DEDUP_REMOVED lines=39> */
.L_x_3397:
        /* <DEDUP_REMOVED lines=16> */
.L_x_3398:
[----:B------:R-:W-:Y:S05]  /*caf0*/  BSYNC.RECONVERGENT B2 ;  /* 0x0000000000027941 */ /* 0x000fea0003800200 */
.L_x_3396:
        /* <DEDUP_REMOVED lines=39> */
.L_x_3400:
        /* <DEDUP_REMOVED lines=16> */
.L_x_3401:
[----:B------:R-:W-:Y:S05]  /*ce70*/  BSYNC.RECONVERGENT B2 ;  /* 0x0000000000027941 */ /* 0x000fea0003800200 */
.L_x_3399:
        /* <DEDUP_REMOVED lines=37> */
.L_x_3403:
        /* <DEDUP_REMOVED lines=17> */
.L_x_3404:
[----:B------:R-:W-:Y:S05]  /*d1e0*/  BSYNC.RECONVERGENT B2 ;  /* 0x0000000000027941 */ /* 0x000fea0003800200 */
.L_x_3402:
        /* <DEDUP_REMOVED lines=8> */
.L_x_3392:
        /* <DEDUP_REMOVED lines=36> */
.L_x_3407:
        /* <DEDUP_REMOVED lines=17> */
.L_x_3408:
[----:B------:R-:W-:Y:S05]  /*d5c0*/  BSYNC.RECONVERGENT B2 ;  /* 0x0000000000027941 */ /* 0x000fea0003800200 */
.L_x_3406:
        /* <DEDUP_REMOVED lines=36> */
.L_x_3410:
        /* <DEDUP_REMOVED lines=16> */
.L_x_3411:
[----:B------:R-:W-:Y:S05]  /*d910*/  BSYNC.RECONVERGENT B2 ;  /* 0x0000000000027941 */ /* 0x000fea0003800200 */
.L_x_3409:
[----:B------:R-:W0:Y:S01]  /*d920*/  LDC.64 R2, c[0x0][R8+0x450] ;  /* 0x0001140008027b82 */ /* 0x000e220000000a00 */
[----:B------:R-:W-:Y:S02]  /*d930*/  IMAD.MOV.U32 R17, RZ, RZ, R23 ;  /* 0x000000ffff117224 */ /* 0x000fe400078e0017 */
[-C--:B0-----:R-:W-:Y:S02]  /*d940*/  IMAD R0, R3, R4.reuse, RZ ;  /* 0x0000000403007224 */ /* 0x081fe400078e02ff */
[----:B------:R-:W-:-:S04]  /*d950*/  IMAD.WIDE.U32 R16, R2, R4, R16 ;  /* 0x0000000402107225 */ /* 0x000fc800078e0010 */
[----:B------:R-:W-:-:S05]  /*d960*/  IMAD R5, R2, R5, R0 ;  /* 0x0000000502057224 */ /* 0x000fca00078e0200 */
[----:B------:R-:W-:-:S07]  /*d970*/  IADD3 R17, PT, PT, R17, R5, RZ ;  /* 0x0000000511117210 */ /* 0x000fce0007ffe0ff */
.L_x_3405:
        /* <DEDUP_REMOVED lines=34> */
.L_x_3413:
[----:B------:R-:W-:Y:S01]  /*dba0*/  IMAD.MOV.U32 R4, RZ, RZ, R11 ;  /* 0x000000ffff047224 */ /* 0x000fe200078e000b */
[----:B------:R-:W-:Y:S01]  /*dbb0*/  MOV R5, R10 ;  /* 0x0000000a00057202 */ /* 0x000fe20000000f00 */
[----:B------:R-:W-:Y:S01]  /*dbc0*/  IMAD.MOV.U32 R2, RZ, RZ, R8 ;  /* 0x000000ffff027224 */ /* 0x000fe200078e0008 */
[----:B------:R-:W-:Y:S02]  /*dbd0*/  MOV R3, R9 ;  /* 0x0000000900037202 */ /* 0x000fe40000000f00 */
[----:B------:R-:W-:-:S07]  /*dbe0*/  MOV R0, 0xdc00 ;  /* 0x0000dc0000007802 */ /* 0x000fce0000000f00 */
[----:B------:R-:W-:Y:S05]  /*dbf0*/  CALL.REL.NOINC `($__internal_43_$__cuda_sm20_div_u64) ;  /* 0x000000f000247944 */ /* 0x000fea0003c00000 */
        /* <DEDUP_REMOVED lines=11> */
.L_x_3414:
[----:B------:R-:W-:Y:S05]  /*dcb0*/  BSYNC.RECONVERGENT B2 ;  /* 0x0000000000027941 */ /* 0x000fea0003800200 */
.L_x_3412:
[----:B------:R-:W0:Y:S02]  /*dcc0*/  LDC.64 R12, c[0x0][R12+0x450] ;  /* 0x000114000c0c7b82 */ /* 0x000e240000000a00 */
[-C--:B0-----:R-:W-:Y:S02]  /*dcd0*/  IMAD R0, R13, R9.reuse, RZ ;  /* 0x000000090d007224 */ /* 0x081fe400078e02ff */
[----:B------:R-:W-:-:S04]  /*dce0*/  IMAD.WIDE.U32 R16, R12, R9, R16 ;  /* 0x000000090c107225 */ /* 0x000fc800078e0010 */
[----:B------:R-:W-:-:S05]  /*dcf0*/  IMAD R5, R12, R5, R0 ;  /* 0x000000050c057224 */ /* 0x000fca00078e0200 */
[----:B------:R-:W-:-:S07]  /*dd00*/  IADD3 R17, PT, PT, R17, R5, RZ ;  /* 0x0000000511117210 */ /* 0x000fce0007ffe0ff */
.L_x_3391:
[----:B------:R-:W-:Y:S05]  /*dd10*/  BSYNC.RECONVERGENT B1 ;  /* 0x0000000000017941 */ /* 0x000fea0003800200 */
.L_x_3364:
[----:B------:R-:W0:Y:S02]  /*dd20*/  LDCU.64 UR4, c[0x0][0x5f0] ;  /* 0x0000be00ff0477ac */ /* 0x000e240008000a00 */
[----:B0-----:R-:W-:Y:S02]  /*dd30*/  IMAD R10, R10, UR4, RZ ;  /* 0x000000040a0a7c24 */ /* 0x001fe4000f8e02ff */
[----:B------:R-:W-:-:S04]  /*dd40*/  IMAD.WIDE.U32 R2, R11, UR4, R16 ;  /* 0x000000040b027c25 */ /* 0x000fc8000f8e0010 */
[----:B------:R-:W-:Y:S02]  /*dd50*/  IMAD R11, R11, UR5, R10 ;  /* 0x000000050b0b7c24 */ /* 0x000fe4000f8e020a */
[----:B------:R-:W-:-:S03]  /*dd60*/  IMAD.MOV.U32 R34, RZ, RZ, R2 ;  /* 0x000000ffff227224 */ /* 0x000fc600078e0002 */
[----:B------:R-:W-:-:S07]  /*dd70*/  IADD3 R41, PT, PT, R3, R11, RZ ;  /* 0x0000000b03297210 */ /* 0x000fce0007ffe0ff */
.L_x_3313:
[----:B------:R-:W-:Y:S05]  /*dd80*/  BSYNC.RECONVERGENT B0 ;  /* 0x0000000000007941 */ /* 0x000fea0003800200 */
.L_x_3312:
        /* <DEDUP_REMOVED lines=24> */
.L_x_3443:
        /* <DEDUP_REMOVED lines=33> */
.L_x_3420:
        /* <DEDUP_REMOVED lines=16> */
.L_x_3421:
[----:B------:R-:W-:Y:S05]  /*e220*/  BSYNC.RECONVERGENT B2 ;  /* 0x0000000000027941 */ /* 0x000fea0003800200 */
.L_x_3419:
        /* <DEDUP_REMOVED lines=38> */
.L_x_3423:
        /* <DEDUP_REMOVED lines=16> */
.L_x_3424:
[----:B------:R-:W-:Y:S05]  /*e590*/  BSYNC.RECONVERGENT B2 ;  /* 0x0000000000027941 */ /* 0x000fea0003800200 */
.L_x_3422:
        /* <DEDUP_REMOVED lines=39> */
.L_x_3426:
        /* <DEDUP_REMOVED lines=16> */
.L_x_3427:
[----:B------:R-:W-:Y:S05]  /*e910*/  BSYNC.RECONVERGENT B2 ;  /* 0x0000000000027941 */ /* 0x000fea0003800200 */
.L_x_3425:
        /* <DEDUP_REMOVED lines=39> */
.L_x_3429:
        /* <DEDUP_REMOVED lines=16> */
.L_x_3430:
[----:B------:R-:W-:Y:S05]  /*ec90*/  BSYNC.RECONVERGENT B2 ;  /* 0x0000000000027941 */ /* 0x000fea0003800200 */
.L_x_3428:
        /* <DEDUP_REMOVED lines=39> */
.L_x_3432:
        /* <DEDUP_REMOVED lines=16> */
.L_x_3433:
[----:B------:R-:W-:Y:S05]  /*f010*/  BSYNC.RECONVERGENT B2 ;  /* 0x0000000000027941 */ /* 0x000fea0003800200 */
.L_x_3431:
        /* <DEDUP_REMOVED lines=39> */
.L_x_3435:
        /* <DEDUP_REMOVED lines=16> */
.L_x_3436:
[----:B------:R-:W-:Y:S05]  /*f390*/  BSYNC.RECONVERGENT B2 ;  /* 0x0000000000027941 */ /* 0x000fea0003800200 */
.L_x_3434:
        /* <DEDUP_REMOVED lines=39> */
.L_x_3438:
        /* <DEDUP_REMOVED lines=16> */
.L_x_3439:
[----:B------:R-:W-:Y:S05]  /*f710*/  BSYNC.RECONVERGENT B2 ;  /* 0x0000000000027941 */ /* 0x000fea0003800200 */
.L_x_3437:
        /* <DEDUP_REMOVED lines=39> */
.L_x_3441:
        /* <DEDUP_REMOVED lines=17> */
.L_x_3442:
[----:B------:R-:W-:Y:S05]  /*faa0*/  BSYNC.RECONVERGENT B2 ;  /* 0x0000000000027941 */ /* 0x000fea0003800200 */
.L_x_3440:
        /* <DEDUP_REMOVED lines=12> */
.L_x_3418:
        /* <DEDUP_REMOVED lines=35> */
.L_x_3446:
        /* <DEDUP_REMOVED lines=16> */
.L_x_3447:
[----:B------:R-:W-:Y:S05]  /*fea0*/  BSYNC.RECONVERGENT B1 ;  /* 0x0000000000017941 */ /* 0x000fea0003800200 */
.L_x_3445:
        /* <DEDUP_REMOVED lines=38> */
.L_x_3449:
        /* <DEDUP_REMOVED lines=16> */
.L_x_3450:
[----:B------:R-:W-:Y:S05]  /*10210*/  BSYNC.RECONVERGENT B1 ;  /* 0x0000000000017941 */ /* 0x000fea0003800200 */
.L_x_3448:
        /* <DEDUP_REMOVED lines=39> */
.L_x_3452:
        /* <DEDUP_REMOVED lines=16> */
.L_x_3453:
[----:B------:R-:W-:Y:S05]  /*10590*/  BSYNC.RECONVERGENT B1 ;  /* 0x0000000000017941 */ /* 0x000fea0003800200 */
.L_x_3451:
        /* <DEDUP_REMOVED lines=39> */
.L_x_3455:
        /* <DEDUP_REMOVED lines=17> */
.L_x_3456:
[----:B------:R-:W-:Y:S05]  /*10920*/  BSYNC.RECONVERGENT B1 ;  /* 0x0000000000017941 */ /* 0x000fea0003800200 */
.L_x_3454:
        /* <DEDUP_REMOVED lines=10> */
.L_x_3444:
        /* <DEDUP_REMOVED lines=37> */
.L_x_3459:
        /* <DEDUP_REMOVED lines=16> */
.L_x_3460:
[----:B------:R-:W-:Y:S05]  /*10d20*/  BSYNC.RECONVERGENT B1 ;  /* 0x0000000000017941 */ /* 0x000fea0003800200 */
.L_x_3458:
        /* <DEDUP_REMOVED lines=38> */
.L_x_3462:
        /* <DEDUP_REMOVED lines=17> */
.L_x_3463:
[----:B------:R-:W-:Y:S05]  /*110a0*/  BSYNC.RECONVERGENT B1 ;  /* 0x0000000000017941 */ /* 0x000fea0003800200 */
.L_x_3461:
        /* <DEDUP_REMOVED lines=10> */
.L_x_3457:
        /* <DEDUP_REMOVED lines=33> */
.L_x_3465:
        /* <DEDUP_REMOVED lines=16> */
.L_x_3466:
[----:B------:R-:W-:Y:S05]  /*11460*/  BSYNC.RECONVERGENT B1 ;  /* 0x0000000000017941 */ /* 0x000fea0003800200 */
.L_x_3464:
        /* <DEDUP_REMOVED lines=8> */
.L_x_3417:
        /* <DEDUP_REMOVED lines=17> */
.L_x_3493:
        /* <DEDUP_REMOVED lines=34> */
.L_x_3470:
        /* <DEDUP_REMOVED lines=17> */
.L_x_3471:
[----:B------:R-:W-:Y:S05]  /*11930*/  BSYNC.RECONVERGENT B2 ;  /* 0x0000000000027941 */ /* 0x000fea0003800200 */
.L_x_3469:
        /* <DEDUP_REMOVED lines=39> */
.L_x_3473:
        /* <DEDUP_REMOVED lines=16> */
.L_x_3474:
[----:B------:R-:W-:Y:S05]  /*11cb0*/  BSYNC.RECONVERGENT B2 ;  /* 0x0000000000027941 */ /* 0x000fea0003800200 */
.L_x_3472:
        /* <DEDUP_REMOVED lines=38> */
.L_x_3476:
        /* <DEDUP_REMOVED lines=16> */
.L_x_3477:
[----:B------:R-:W-:Y:S05]  /*12020*/  BSYNC.RECONVERGENT B2 ;  /* 0x0000000000027941 */ /* 0x000fea0003800200 */
.L_x_3475:
        /* <DEDUP_REMOVED lines=38> */
.L_x_3479:
        /* <DEDUP_REMOVED lines=16> */
.L_x_3480:
[----:B------:R-:W-:Y:S05]  /*12390*/  BSYNC.RECONVERGENT B2 ;  /* 0x0000000000027941 */ /* 0x000fea0003800200 */
.L_x_3478:
        /* <DEDUP_REMOVED lines=38> */
.L_x_3482:
        /* <DEDUP_REMOVED lines=16> */
.L_x_3483:
[----:B------:R-:W-:Y:S05]  /*12700*/  BSYNC.RECONVERGENT B2 ;  /* 0x0000000000027941 */ /* 0x000fea0003800200 */
.L_x_3481:
        /* <DEDUP_REMOVED lines=38> */
.L_x_3485:
        /* <DEDUP_REMOVED lines=16> */
.L_x_3486:
[----:B------:R-:W-:Y:S05]  /*12a70*/  BSYNC.RECONVERGENT B2 ;  /* 0x0000000000027941 */ /* 0x000fea0003800200 */
.L_x_3484:
        /* <DEDUP_REMOVED lines=38> */
.L_x_3488:
        /* <DEDUP_REMOVED lines=16> */
.L_x_3489:
[----:B------:R-:W-:Y:S05]  /*12de0*/  BSYNC.RECONVERGENT B2 ;  /* 0x0000000000027941 */ /* 0x000fea0003800200 */
.L_x_3487:
        /* <DEDUP_REMOVED lines=38> */
.L_x_3491:
        /* <DEDUP_REMOVED lines=17> */
.L_x_3492:
[----:B------:R-:W-:Y:S05]  /*13160*/  BSYNC.RECONVERGENT B2 ;  /* 0x0000000000027941 */ /* 0x000fea0003800200 */
.L_x_3490:
        /* <DEDUP_REMOVED lines=10> */
.L_x_3468:
        /* <DEDUP_REMOVED lines=36> */
.L_x_3497:
        /* <DEDUP_REMOVED lines=16> */
.L_x_3498:
[----:B------:R-:W-:Y:S05]  /*13550*/  BSYNC.RECONVERGENT B2 ;  /* 0x0000000000027941 */ /* 0x000fea0003800200 */
.L_x_3496:
        /* <DEDUP_REMOVED lines=39> */
.L_x_3500:
        /* <DEDUP_REMOVED lines=16> */
.L_x_3501:
[----:B------:R-:W-:Y:S05]  /*138d0*/  BSYNC.RECONVERGENT B2 ;  /* 0x0000000000027941 */ /* 0x000fea0003800200 */
.L_x_3499:
        /* <DEDUP_REMOVED lines=39> */
.L_x_3503:
        /* <DEDUP_REMOVED lines=16> */
.L_x_3504:
[----:B------:R-:W-:Y:S05]  /*13c50*/  BSYNC.RECONVERGENT B2 ;  /* 0x0000000000027941 */ /* 0x000fea0003800200 */
.L_x_3502:
        /* <DEDUP_REMOVED lines=37> */
.L_x_3506:
        /* <DEDUP_REMOVED lines=17> */
.L_x_3507:
[----:B------:R-:W-:Y:S05]  /*13fc0*/  BSYNC.RECONVERGENT B2 ;  /* 0x0000000000027941 */ /* 0x000fea0003800200 */
.L_x_3505:
        /* <DEDUP_REMOVED lines=8> */
.L_x_3495:
        /* <DEDUP_REMOVED lines=38> */
.L_x_3510:
        /* <DEDUP_REMOVED lines=17> */
.L_x_3511:
[----:B------:R-:W-:Y:S05]  /*143c0*/  BSYNC.RECONVERGENT B2 ;  /* 0x0000000000027941 */ /* 0x000fea0003800200 */
.L_x_3509:
        /* <DEDUP_REMOVED lines=36> */
.L_x_3513:
        /* <DEDUP_REMOVED lines=17> */
.L_x_3514:
[----:B------:R-:W-:Y:S05]  /*14720*/  BSYNC.RECONVERGENT B2 ;  /* 0x0000000000027941 */ /* 0x000fea0003800200 */
.L_x_3512:
        /* <DEDUP_REMOVED lines=8> */
.L_x_3508:
        /* <DEDUP_REMOVED lines=34> */
.L_x_3516:
        /* <DEDUP_REMOVED lines=17> */
.L_x_3517:
[----:B------:R-:W-:Y:S05]  /*14ae0*/  BSYNC.RECONVERGENT B2 ;  /* 0x0000000000027941 */ /* 0x000fea0003800200 */
.L_x_3515:
[----:B------:R-:W0:Y:S02]  /*14af0*/  LDC.64 R12, c[0x0][R12+0x450] ;  /* 0x000114000c0c7b82 */ /* 0x000e240000000a00 */
[-C--:B0-----:R-:W-:Y:S02]  /*14b00*/  IMAD R0, R13, R9.reuse, RZ ;  /* 0x000000090d007224 */ /* 0x081fe400078e02ff */
[----:B------:R-:W-:-:S04]  /*14b10*/  IMAD.WIDE.U32 R2, R12, R9, R16 ;  /* 0x000000090c027225 */ /* 0x000fc800078e0010 */
[----:B------:R-:W-:Y:S01]  /*14b20*/  IMAD R5, R12, R5, R0 ;  /* 0x000000050c057224 */ /* 0x000fe200078e0200 */
[----:B------:R-:W-:-:S03]  /*14b30*/  MOV R16, R2 ;  /* 0x0000000200107202 */ /* 0x000fc60000000f00 */
[----:B------:R-:W-:-:S07]  /*14b40*/  IMAD.IADD R17, R3, 0x1, R5 ;  /* 0x0000000103117824 */ /* 0x000fce00078e0205 */
.L_x_3494:
[----:B------:R-:W-:Y:S05]  /*14b50*/  BSYNC.RECONVERGENT B1 ;  /* 0x0000000000017941 */ /* 0x000fea0003800200 */
.L_x_3467:
[----:B------:R-:W0:Y:S02]  /*14b60*/  LDCU.64 UR4, c[0x0][0x5f0] ;  /* 0x0000be00ff0477ac */ /* 0x000e240008000a00 */
[----:B0-----:R-:W-:Y:S02]  /*14b70*/  IMAD R10, R10, UR4, RZ ;  /* 0x000000040a0a7c24 */ /* 0x001fe4000f8e02ff */
[----:B------:R-:W-:-:S04]  /*14b80*/  IMAD.WIDE.U32 R2, R11, UR4, R16 ;  /* 0x000000040b027c25 */ /* 0x000fc8000f8e0010 */
[----:B------:R-:W-:Y:S01]  /*14b90*/  IMAD R11, R11, UR5, R10 ;  /* 0x000000050b0b7c24 */ /* 0x000fe2000f8e020a */
[----:B------:R-:W-:-:S03]  /*14ba0*/  MOV R28, R2 ;  /* 0x00000002001c7202 */ /* 0x000fc60000000f00 */
[----:B------:R-:W-:-:S07]  /*14bb0*/  IMAD.IADD R31, R3, 0x1, R11 ;  /* 0x00000001031f7824 */ /* 0x000fce00078e020b */
.L_x_3416:
[----:B------:R-:W-:Y:S05]  /*14bc0*/  BSYNC.RECONVERGENT B0 ;  /* 0x0000000000007941 */ /* 0x000fea0003800200 */
.L_x_3415:
        /* <DEDUP_REMOVED lines=23> */
.L_x_3546:
        /* <DEDUP_REMOVED lines=33> */
.L_x_3523:
        /* <DEDUP_REMOVED lines=16> */
.L_x_3524:
[----:B------:R-:W-:Y:S05]  /*15050*/  BSYNC.RECONVERGENT B2 ;  /* 0x0000000000027941 */ /* 0x000fea0003800200 */
.L_x_3522:
        /* <DEDUP_REMOVED lines=38> */
.L_x_3526:
        /* <DEDUP_REMOVED lines=16> */
.L_x_3527:
[----:B------:R-:W-:Y:S05]  /*153c0*/  BSYNC.RECONVERGENT B2 ;  /* 0x0000000000027941 */ /* 0x000fea0003800200 */
.L_x_3525:
        /* <DEDUP_REMOVED lines=39> */
.L_x_3529:
        /* <DEDUP_REMOVED lines=16> */
.L_x_3530:
[----:B------:R-:W-:Y:S05]  /*15740*/  BSYNC.RECONVERGENT B2 ;  /* 0x0000000000027941 */ /* 0x000fea0003800200 */
.L_x_3528:
        /* <DEDUP_REMOVED lines=39> */
.L_x_3532:
        /* <DEDUP_REMOVED lines=16> */
.L_x_3533:
[----:B------:R-:W-:Y:S05]  /*15ac0*/  BSYNC.RECONVERGENT B2 ;  /* 0x0000000000027941 */ /* 0x000fea0003800200 */
.L_x_3531:
        /* <DEDUP_REMOVED lines=39> */
.L_x_3535:
        /* <DEDUP_REMOVED lines=16> */
.L_x_3536:
[----:B------:R-:W-:Y:S05]  /*15e40*/  BSYNC.RECONVERGENT B2 ;  /* 0x0000000000027941 */ /* 0x000fea0003800200 */
.L_x_3534:
        /* <DEDUP_REMOVED lines=39> */
.L_x_3538:
        /* <DEDUP_REMOVED lines=16> */
.L_x_3539:
[----:B------:R-:W-:Y:S05]  /*161c0*/  BSYNC.RECONVERGENT B2 ;  /* 0x0000000000027941 */ /* 0x000fea0003800200 */
.L_x_3537:
        /* <DEDUP_REMOVED lines=39> */
.L_x_3541:
        /* <DEDUP_REMOVED lines=16> */
.L_x_3542:
[----:B------:R-:W-:Y:S05]  /*16540*/  BSYNC.RECONVERGENT B2 ;  /* 0x0000000000027941 */ /* 0x000fea0003800200 */
.L_x_3540:
        /* <DEDUP_REMOVED lines=39> */
.L_x_3544:
        /* <DEDUP_REMOVED lines=17> */
.L_x_3545:
[----:B------:R-:W-:Y:S05]  /*168d0*/  BSYNC.RECONVERGENT B2 ;  /* 0x0000000000027941 */ /* 0x000fea0003800200 */
.L_x_3543:
        /* <DEDUP_REMOVED lines=12> */
.L_x_3521:
        /* <DEDUP_REMOVED lines=35> */
.L_x_3549:
        /* <DEDUP_REMOVED lines=16> */
.L_x_3550:
[----:B------:R-:W-:Y:S05]  /*16cd0*/  BSYNC.RECONVERGENT B1 ;  /* 0x0000000000017941 */ /* 0x000fea0003800200 */
.L_x_3548:
        /* <DEDUP_REMOVED lines=38> */
.L_x_3552:
        /* <DEDUP_REMOVED lines=16> */
.L_x_3553:
[----:B------:R-:W-:Y:S05]  /*17040*/  BSYNC.RECONVERGENT B1 ;  /* 0x0000000000017941 */ /* 0x000fea0003800200 */
.L_x_3551:
        /* <DEDUP_REMOVED lines=39> */
.L_x_3555:
        /* <DEDUP_REMOVED lines=16> */
.L_x_3556:
[----:B------:R-:W-:Y:S05]  /*173c0*/  BSYNC.RECONVERGENT B1 ;  /* 0x0000000000017941 */ /* 0x000fea0003800200 */
.L_x_3554:
        /* <DEDUP_REMOVED lines=39> */
.L_x_3558:
        /* <DEDUP_REMOVED lines=17> */
.L_x_3559:
[----:B------:R-:W-:Y:S05]  /*17750*/  BSYNC.RECONVERGENT B1 ;  /* 0x0000000000017941 */ /* 0x000fea0003800200 */
.L_x_3557:
        /* <DEDUP_REMOVED lines=10> */
.L_x_3547:
        /* <DEDUP_REMOVED lines=35> */
.L_x_3562:
        /* <DEDUP_REMOVED lines=16> */
.L_x_3563:
[----:B------:R-:W-:Y:S05]  /*17b30*/  BSYNC.RECONVERGENT B1 ;  /* 0x0000000000017941 */ /* 0x000fea0003800200 */
.L_x_3561:
        /* <DEDUP_REMOVED lines=38> */
.L_x_3565:
        /* <DEDUP_REMOVED lines=17> */
.L_x_3566:
[----:B------:R-:W-:Y:S05]  /*17eb0*/  BSYNC.RECONVERGENT B1 ;  /* 0x0000000000017941 */ /* 0x000fea0003800200 */
.L_x_3564:
        /* <DEDUP_REMOVED lines=10> */
.L_x_3560:
        /* <DEDUP_REMOVED lines=35> */
.L_x_3568:
        /* <DEDUP_REMOVED lines=16> */
.L_x_3569:
[----:B------:R-:W-:Y:S05]  /*18290*/  BSYNC.RECONVERGENT B1 ;  /* 0x0000000000017941 */ /* 0x000fea0003800200 */
.L_x_3567:
[----:B------:R-:W-:Y:S02]  /*182a0*/  UMOV UR4, 0xd0 ;  /* 0x000000d000047882 */ /* 0x000fe40000000000 */
[----:B------:R-:W-:-:S06]  /*182b0*/  LEA R2, R12, UR4, 0x3 ;  /* 0x000000040c027c11 */ /* 0x000fcc000f8e18ff */
[----:B------:R-:W0:Y:S02]  /*182c0*/  LDC.64 R2, c[0x0][R2+0x380] ;  /* 0x0000e00002027b82 */ /* 0x000e240000000a00 */
[-C--:B0-----:R-:W-:Y:S02]  /*182d0*/  IMAD R0, R3, R4.reuse, RZ ;  /* 0x0000000403007224 */ /* 0x081fe400078e02ff */
[----:B------:R-:W-:-:S04]  /*182e0*/  IMAD.WIDE.U32 R16, R2, R4, R16 ;  /* 0x0000000402107225 */ /* 0x000fc800078e0010 */
[----:B------:R-:W-:-:S04]  /*182f0*/  IMAD R5, R2, R5, R0 ;  /* 0x0000000502057224 */ /* 0x000fc800078e0200 */
[----:B------:R-:W-:-:S07]  /*18300*/  IMAD.IADD R17, R17, 0x1, R5 ;  /* 0x0000000111117824 */ /* 0x000fce00078e0205 */
.L_x_3520:
        /* <DEDUP_REMOVED lines=16> */
.L_x_3596:
        /* <DEDUP_REMOVED lines=34> */
.L_x_3573:
        /* <DEDUP_REMOVED lines=17> */
.L_x_3574:
[----:B------:R-:W-:Y:S05]  /*18740*/  BSYNC.RECONVERGENT B2 ;  /* 0x0000000000027941 */ /* 0x000fea0003800200 */
.L_x_3572:
        /* <DEDUP_REMOVED lines=39> */
.L_x_3576:
        /* <DEDUP_REMOVED lines=16> */
.L_x_3577:
[----:B------:R-:W-:Y:S05]  /*18ac0*/  BSYNC.RECONVERGENT B2 ;  /* 0x0000000000027941 */ /* 0x000fea0003800200 */
.L_x_3575:
        /* <DEDUP_REMOVED lines=38> */
.L_x_3579:
        /* <DEDUP_REMOVED lines=16> */
.L_x_3580:
[----:B------:R-:W-:Y:S05]  /*18e30*/  BSYNC.RECONVERGENT B2 ;  /* 0x0000000000027941 */ /* 0x000fea0003800200 */
.L_x_3578:
        /* <DEDUP_REMOVED lines=38> */
.L_x_3582:
        /* <DEDUP_REMOVED lines=16> */
.L_x_3583:
[----:B------:R-:W-:Y:S05]  /*191a0*/  BSYNC.RECONVERGENT B2 ;  /* 0x0000000000027941 */ /* 0x000fea0003800200 */
.L_x_3581:
        /* <DEDUP_REMOVED lines=38> */
.L_x_3585:
        /* <DEDUP_REMOVED lines=16> */
.L_x_3586:
[----:B------:R-:W-:Y:S05]  /*19510*/  BSYNC.RECONVERGENT B2 ;  /* 0x0000000000027941 */ /* 0x000fea0003800200 */
.L_x_3584:
        /* <DEDUP_REMOVED lines=38> */
.L_x_3588:
[----:B------:R-:W-:Y:S01]  /*19780*/  MOV R4, R12 ;  /* 0x0000000c00047202 */ /* 0x000fe20000000f00 */
[----:B------:R-:W-:Y:S01]  /*19790*/  IMAD.MOV.U32 R5, RZ, RZ, R13 ;  /* 0x000000ffff057224 */ /* 0x000fe200078e000d */
[----:B------:R-:W-:Y:S02]  /*197a0*/  MOV R2, R14 ;  /* 0x0000000e00027202 */ /* 0x000fe40000000f00 */
[----:B------:R-:W-:Y:S02]  /*197b0*/  MOV R3, R15 ;  /* 0x0000000f00037202 */ /* 0x000fe40000000f00 */
[----:B------:R-:W-:-:S07]  /*197c0*/  MOV R0, 0x197e0 ;  /* 0x000197e000007802 */ /* 0x000fce0000000f00 */
[----:B------:R-:W-:Y:S05]  /*197d0*/  CALL.REL.NOINC `($__internal_43_$__cuda_sm20_div_u64) ;  /* 0x00000034002c7944 */ /* 0x000fea0003c00000 */
        /* <DEDUP_REMOVED lines=10> */
.L_x_3589:
[----:B------:R-:W-:Y:S05]  /*19880*/  BSYNC.RECONVERGENT B2 ;  /* 0x0000000000027941 */ /* 0x000fea0003800200 */
.L_x_3587:
        /* <DEDUP_REMOVED lines=38> */
.L_x_3591:
        /* <DEDUP_REMOVED lines=16> */
.L_x_3592:
[----:B------:R-:W-:Y:S05]  /*19bf0*/  BSYNC.RECONVERGENT B2 ;  /* 0x0000000000027941 */ /* 0x000fea0003800200 */
.L_x_3590:
        /* <DEDUP_REMOVED lines=38> */
.L_x_3594:
[----:B------:R-:W-:Y:S01]  /*19e60*/  MOV R4, R14 ;  /* 0x0000000e00047202 */ /* 0x000fe20000000f00 */
[----:B------:R-:W-:Y:S01]  /*19e70*/  IMAD.MOV.U32 R5, RZ, RZ, R15 ;  /* 0x000000ffff057224 */ /* 0x000fe200078e000f */
[----:B------:R-:W-:Y:S02]  /*19e80*/  MOV R2, R16 ;  /* 0x0000001000027202 */ /* 0x000fe40000000f00 */
[----:B------:R-:W-:Y:S02]  /*19e90*/  MOV R3, R17 ;  /* 0x0000001100037202 */ /* 0x000fe40000000f00 */
[----:B------:R-:W-:-:S07]  /*19ea0*/  MOV R0, 0x19ec0 ;  /* 0x00019ec000007802 */ /* 0x000fce0000000f00 */
[----:B------:R-:W-:Y:S05]  /*19eb0*/  CALL.REL.NOINC `($__internal_43_$__cuda_sm20_div_u64) ;  /* 0x0000002c00747944 */ /* 0x000fea0003c00000 */
        /* <DEDUP_REMOVED lines=11> */
.L_x_3595:
[----:B------:R-:W-:Y:S05]  /*19f70*/  BSYNC.RECONVERGENT B2 ;  /* 0x0000000000027941 */ /* 0x000fea0003800200 */
.L_x_3593:
        /* <DEDUP_REMOVED lines=10> */
.L_x_3571:
        /* <DEDUP_REMOVED lines=36> */
.L_x_3600:
[----:B------:R-:W-:Y:S01]  /*1a260*/  MOV R4, R11 ;  /* 0x0000000b00047202 */ /* 0x000fe20000000f00 */
[----:B------:R-:W-:Y:S01]  /*1a270*/  IMAD.MOV.U32 R2, RZ, RZ, R12 ;  /* 0x000000ffff027224 */ /* 0x000fe200078e000c */
[----:B------:R-:W-:Y:S02]  /*1a280*/  MOV R5, R10 ;  /* 0x0000000a00057202 */ /* 0x000fe40000000f00 */
[----:B------:R-:W-:Y:S02]  /*1a290*/  MOV R3, R13 ;  /* 0x0000000d00037202 */ /* 0x000fe40000000f00 */
        /* <DEDUP_REMOVED lines=12> */
.L_x_3601:
[----:B------:R-:W-:Y:S05]  /*1a360*/  BSYNC.RECONVERGENT B2 ;  /* 0x0000000000027941 */ /* 0x000fea0003800200 */
.L_x_3599:
        /* <DEDUP_REMOVED lines=37> */
.L_x_3603:
        /* <DEDUP_REMOVED lines=16> */
.L_x_3604:
[----:B------:R-:W-:Y:S05]  /*1a6c0*/  BSYNC.RECONVERGENT B2 ;  /* 0x0000000000027941 */ /* 0x000fea0003800200 */
.L_x_3602:
        /* <DEDUP_REMOVED lines=39> */
.L_x_3606:
        /* <DEDUP_REMOVED lines=16> */
.L_x_3607:
[----:B------:R-:W-:Y:S05]  /*1aa40*/  BSYNC.RECONVERGENT B2 ;  /* 0x0000000000027941 */ /* 0x000fea0003800200 */
.L_x_3605:
        /* <DEDUP_REMOVED lines=37> */
.L_x_3609:
        /* <DEDUP_REMOVED lines=16> */
.L_x_3610:
[----:B------:R-:W-:Y:S05]  /*1ada0*/  BSYNC.RECONVERGENT B2 ;  /* 0x0000000000027941 */ /* 0x000fea0003800200 */
.L_x_3608:
[----:B------:R-:W0:Y:S01]  /*1adb0*/  LDC.64 R2, c[0x0][R8+0x450] ;  /* 0x0001140008027b82 */ /* 0x000e220000000a00 */
[----:B------:R-:W-:Y:S01]  /*1adc0*/  MOV R17, R23 ;  /* 0x0000001700117202 */ /* 0x000fe20000000f00 */
[-C--:B0-----:R-:W-:Y:S02]  /*1add0*/  IMAD R0, R3, R4.reuse, RZ ;  /* 0x0000000403007224 */ /* 0x081fe400078e02ff */
[----:B------:R-:W-:-:S04]  /*1ade0*/  IMAD.WIDE.U32 R16, R2, R4, R16 ;  /* 0x0000000402107225 */ /* 0x000fc800078e0010 */
[----:B------:R-:W-:-:S05]  /*1adf0*/  IMAD R5, R2, R5, R0 ;  /* 0x0000000502057224 */ /* 0x000fca00078e0200 */
[----:B------:R-:W-:-:S07]  /*1ae00*/  IADD3 R17, PT, PT, R17, R5, RZ ;  /* 0x0000000511117210 */ /* 0x000fce0007ffe0ff */
.L_x_3598:
        /* <DEDUP_REMOVED lines=39> */
.L_x_3613:
        /* <DEDUP_REMOVED lines=17> */
.L_x_3614:
[----:B------:R-:W-:Y:S05]  /*1b190*/  BSYNC.RECONVERGENT B2 ;  /* 0x0000000000027941 */ /* 0x000fea0003800200 */
.L_x_3612:
        /* <DEDUP_REMOVED lines=36> */
.L_x_3616:
        /* <DEDUP_REMOVED lines=16> */
.L_x_3617:
[----:B------:R-:W-:Y:S05]  /*1b4e0*/  BSYNC.RECONVERGENT B2 ;  /* 0x0000000000027941 */ /* 0x000fea0003800200 */
.L_x_3615:
[----:B------:R-:W0:Y:S01]  /*1b4f0*/  LDC.64 R2, c[0x0][R8+0x450] ;  /* 0x0001140008027b82 */ /* 0x000e220000000a00 */
[----:B------:R-:W-:Y:S01]  /*1b500*/  MOV R17, R23 ;  /* 0x0000001700117202 */ /* 0x000fe20000000f00 */
[-C--:B0-----:R-:W-:Y:S02]  /*1b510*/  IMAD R0, R3, R4.reuse, RZ ;  /* 0x0000000403007224 */ /* 0x081fe400078e02ff */
[----:B------:R-:W-:-:S04]  /*1b520*/  IMAD.WIDE.U32 R16, R2, R4, R16 ;  /* 0x0000000402107225 */ /* 0x000fc800078e0010 */
[----:B------:R-:W-:-:S05]  /*1b530*/  IMAD R5, R2, R5, R0 ;  /* 0x0000000502057224 */ /* 0x000fca00078e0200 */
[----:B------:R-:W-:-:S07]  /*1b540*/  IADD3 R17, PT, PT, R17, R5, RZ ;  /* 0x0000000511117210 */ /* 0x000fce0007ffe0ff */
.L_x_3611:
        /* <DEDUP_REMOVED lines=34> */
.L_x_3619:
        /* <DEDUP_REMOVED lines=17> */
.L_x_3620:
[----:B------:R-:W-:Y:S05]  /*1b880*/  BSYNC.RECONVERGENT B2 ;  /* 0x0000000000027941 */ /* 0x000fea0003800200 */
.L_x_3618:
[----:B------:R-:W0:Y:S02]  /*1b890*/  LDC.64 R12, c[0x0][R12+0x450] ;  /* 0x000114000c0c7b82 */ /* 0x000e240000000a00 */
[-C--:B0-----:R-:W-:Y:S02]  /*1b8a0*/  IMAD R0, R13, R9.reuse, RZ ;  /* 0x000000090d007224 */ /* 0x081fe400078e02ff */
[----:B------:R-:W-:-:S04]  /*1b8b0*/  IMAD.WIDE.U32 R16, R12, R9, R16 ;  /* 0x000000090c107225 */ /* 0x000fc800078e0010 */
[----:B------:R-:W-:-:S05]  /*1b8c0*/  IMAD R5, R12, R5, R0 ;  /* 0x000000050c057224 */ /* 0x000fca00078e0200 */
[----:B------:R-:W-:-:S07]  /*1b8d0*/  IADD3 R17, PT, PT, R17, R5, RZ ;  /* 0x0000000511117210 */ /* 0x000fce0007ffe0ff */
.L_x_3597:
[----:B------:R-:W-:Y:S05]  /*1b8e0*/  BSYNC.RECONVERGENT B1 ;  /* 0x0000000000017941 */ /* 0x000fea0003800200 */
.L_x_3570:
[----:B------:R-:W0:Y:S02]  /*1b8f0*/  LDCU.64 UR4, c[0x0][0x5f0] ;  /* 0x0000be00ff0477ac */ /* 0x000e240008000a00 */
[----:B0-----:R-:W-:Y:S02]  /*1b900*/  IMAD R10, R10, UR4, RZ ;  /* 0x000000040a0a7c24 */ /* 0x001fe4000f8e02ff */
[----:B------:R-:W-:-:S04]  /*1b910*/  IMAD.WIDE.U32 R2, R11, UR4, R16 ;  /* 0x000000040b027c25 */ /* 0x000fc8000f8e0010 */
[----:B------:R-:W-:Y:S02]  /*1b920*/  IMAD R11, R11, UR5, R10 ;  /* 0x000000050b0b7c24 */ /* 0x000fe4000f8e020a */
[----:B------:R-:W-:-:S03]  /*1b930*/  IMAD.MOV.U32 R0, RZ, RZ, R2 ;  /* 0x000000ffff007224 */ /* 0x000fc600078e0002 */
[----:B------:R-:W-:-:S07]  /*1b940*/  IADD3 R2, PT, PT, R3, R11, RZ ;  /* 0x0000000b03027210 */ /* 0x000fce0007ffe0ff */
.L_x_3519:
[----:B------:R-:W-:Y:S05]  /*1b950*/  BSYNC.RECONVERGENT B0 ;  /* 0x0000000000007941 */ /* 0x000fea0003800200 */
.L_x_3518:
        /* <DEDUP_REMOVED lines=134> */
.L_x_3621:
        /* <DEDUP_REMOVED lines=8> */
.L_x_3622:
        /* <DEDUP_REMOVED lines=19> */
.L_x_10124:
[----:B------:R-:W-:Y:S05]  /*1c370*/  BRX R2 -0x1c380                                                                                                                                                                                                                                                                                                                                                                                                                                                                             (*"BRANCH_TARGETS .L_x_10125,.L_x_10126,.L_x_10127"*) ;  /* 0xfffffe3c02207949 */ /* 0x000fea000383ffff */
.L_x_3625:
        /* <DEDUP_REMOVED lines=31> */
.L_x_3631:
[----:B------:R0:W5:Y:S02]  /*1c570*/  LDG.E R0, desc[UR36][R16.64] ;  /* 0x0000002410007981 */ /* 0x000164000c1e1900 */
.L_x_3630:
[----:B------:R-:W-:Y:S05]  /*1c580*/  BSYNC.RECONVERGENT B9 ;  /* 0x0000000000097941 */ /* 0x000fea0003800200 */
.L_x_3629:
[----:B------:R-:W1:Y:S01]  /*1c590*/  LDCU.64 UR4, c[0x0][0x380] ;  /* 0x00007000ff0477ac */ /* 0x000e620008000a00 */
[----:B-----5:R-:W-:Y:S02]  /*1c5a0*/  FSET.BF.LE.FTZ.AND R5, R25, R0, PT ;  /* 0x000000001905720a */ /* 0x020fe40003813000 */
[----:B-1----:R-:W-:-:S04]  /*1c5b0*/  LEA R2, P0, R26, UR4, 0x2 ;  /* 0x000000041a027c11 */ /* 0x002fc8000f8010ff */
[----:B------:R-:W-:-:S05]  /*1c5c0*/  LEA.HI.X R3, R26, UR5, R27, 0x2, P0 ;  /* 0x000000051a037c11 */ /* 0x000fca00080f141b */
[----:B------:R1:W-:Y:S04]  /*1c5d0*/  STG.E desc[UR36][R2.64], R5 ;  /* 0x0000000502007986 */ /* 0x0003e8000c101924 */
.L_x_3627:
[----:B------:R-:W-:Y:S05]  /*1c5e0*/  BSYNC.RELIABLE B8 ;  /* 0x0000000000087941 */ /* 0x000fea0003800100 */
.L_x_3626:
        /* <DEDUP_REMOVED lines=24> */
.L_x_3634:
[----:B------:R0:W5:Y:S02]  /*1c770*/  LDG.E R5, desc[UR36][R16.64] ;  /* 0x0000002410057981 */ /* 0x000164000c1e1900 */
.L_x_3633:
[----:B------:R-:W-:Y:S05]  /*1c780*/  BSYNC.RECONVERGENT B8 ;  /* 0x0000000000087941 */ /* 0x000fea0003800200 */
.L_x_3632:
[----:B------:R-:W1:Y:S01]  /*1c790*/  LDCU.64 UR4, c[0x0][0x380] ;  /* 0x00007000ff0477ac */ /* 0x000e620008000a00 */
[----:B-----5:R-:W-:Y:S02]  /*1c7a0*/  FSET.BF.LE.FTZ.AND R5, R24, R5, PT ;  /* 0x000000051805720a */ /* 0x020fe40003813000 */
[----:B-1----:R-:W-:-:S04]  /*1c7b0*/  LEA R2, P0, R32, UR4, 0x2 ;  /* 0x0000000420027c11 */ /* 0x002fc8000f8010ff */
[----:B------:R-:W-:-:S05]  /*1c7c0*/  LEA.HI.X R3, R32, UR5, R36, 0x2, P0 ;  /* 0x0000000520037c11 */ /* 0x000fca00080f1424 */
[----:B------:R1:W-:Y:S04]  /*1c7d0*/  STG.E desc[UR36][R2.64], R5 ;  /* 0x0000000502007986 */ /* 0x0003e8000c101924 */
.L_x_10126:
        /* <DEDUP_REMOVED lines=24> */
.L_x_3637:
[----:B------:R0:W5:Y:S02]  /*1c960*/  LDG.E R0, desc[UR36][R16.64] ;  /* 0x0000002410007981 */ /* 0x000164000c1e1900 */
.L_x_3636:
[----:B------:R-:W-:Y:S05]  /*1c970*/  BSYNC.RECONVERGENT B8 ;  /* 0x0000000000087941 */ /* 0x000fea0003800200 */
.L_x_3635:
[----:B------:R-:W1:Y:S01]  /*1c980*/  LDCU.64 UR4, c[0x0][0x380] ;  /* 0x00007000ff0477ac */ /* 0x000e620008000a00 */
[----:B-----5:R-:W-:Y:S02]  /*1c990*/  FSET.BF.LE.FTZ.AND R23, R23, R0, PT ;  /* 0x000000001717720a */ /* 0x020fe40003813000 */
[----:B-1----:R-:W-:-:S04]  /*1c9a0*/  LEA R2, P0, R39, UR4, 0x2 ;  /* 0x0000000427027c11 */ /* 0x002fc8000f8010ff */
[----:B------:R-:W-:-:S05]  /*1c9b0*/  LEA.HI.X R3, R39, UR5, R44, 0x2, P0 ;  /* 0x0000000527037c11 */ /* 0x000fca00080f142c */
[----:B------:R1:W-:Y:S04]  /*1c9c0*/  STG.E desc[UR36][R2.64], R23 ;  /* 0x0000001702007986 */ /* 0x0003e8000c101924 */
.L_x_10125:
[----:B------:R-:W-:Y:S05]  /*1c9d0*/  BSYNC.RELIABLE B6 ;  /* 0x0000000000067941 */ /* 0x000fea0003800100 */
.L_x_3624:
        /* <DEDUP_REMOVED lines=24> */
.L_x_3640:
[----:B------:R0:W5:Y:S02]  /*1cb60*/  LDG.E R0, desc[UR36][R16.64] ;  /* 0x0000002410007981 */ /* 0x000164000c1e1900 */
.L_x_3639:
[----:B------:R-:W-:Y:S05]  /*1cb70*/  BSYNC.RECONVERGENT B8 ;  /* 0x0000000000087941 */ /* 0x000fea0003800200 */
.L_x_3638:
[----:B------:R-:W1:Y:S01]  /*1cb80*/  LDCU.64 UR4, c[0x0][0x380] ;  /* 0x00007000ff0477ac */ /* 0x000e620008000a00 */
[----:B-----5:R-:W-:Y:S02]  /*1cb90*/  FSET.BF.LE.FTZ.AND R19, R19, R0, PT ;  /* 0x000000001313720a */ /* 0x020fe40003813000 */
[----:B-1----:R-:W-:-:S04]  /*1cba0*/  LEA R2, P0, R43, UR4, 0x2 ;  /* 0x000000042b027c11 */ /* 0x002fc8000f8010ff */
[----:B------:R-:W-:-:S05]  /*1cbb0*/  LEA.HI.X R3, R43, UR5, R46, 0x2, P0 ;  /* 0x000000052b037c11 */ /* 0x000fca00080f142e */
[----:B------:R1:W-:Y:S01]  /*1cbc0*/  STG.E desc[UR36][R2.64], R19 ;  /* 0x0000001302007986 */ /* 0x0003e2000c101924 */
[----:B------:R-:W-:Y:S05]  /*1cbd0*/  BRA `(.L_x_3628) ;  /* 0x0000000000047947 */ /* 0x000fea0003800000 */
.L_x_10127:
[----:B------:R-:W-:Y:S05]  /*1cbe0*/  BREAK.RELIABLE B6 ;  /* 0x0000000000067942 */ /* 0x000fea0003800100 */
.L_x_3628:
[----:B------:R-:W-:Y:S05]  /*1cbf0*/  BSYNC.RECONVERGENT B7 ;  /* 0x0000000000077941 */ /* 0x000fea0003800200 */
.L_x_3623:
        /* <DEDUP_REMOVED lines=9> */
        .weak           $__internal_43_$__cuda_sm20_div_u64
        .type           $__internal_43_$__cuda_sm20_div_u64,@function
        .size           $__internal_43_$__cuda_sm20_div_u64,(.L_x_10592 - $__internal_43_$__cuda_sm20_div_u64)
$__internal_43_$__cuda_sm20_div_u64:
        /* <DEDUP_REMOVED lines=70> */
[----:B------:R-:W-:Y:S06]  /*1d0f0*/  RET.REL.NODEC R4 `(_ZN2at4cuda57_GLOBAL__N__cd6b329d_24_DistributionBernoulli_cu_7537a20d21kernelPointwiseApply2IZNS_6native9templates4cuda28bernoulli_tensor_cuda_kernelIffEEvRKNS_10TensorBaseES9_NS_15PhiloxCudaStateEEUliRfSB_SB_SB_RKfSD_SD_SD_E_fSC_mLin1ELin1ELi4ELi512ELi2EEEvNS0_6detail10TensorInfoIT0_T2_EENSG_IT1_SI_EESI_T_) ;  /* 0xfffffe2c04c07950 */ /* 0x000fec0003c3ffff */
.L_x_3642:
        /* <DEDUP_REMOVED lines=16> */
.L_x_10592:


//--------------------- .text._ZN2at4cuda57_GLOBAL__N__cd6b329d_24_DistributionBernoulli_cu_7537a20d21kernelPointwiseApply2IZNS_6native9templates4cuda28bernoulli_tensor_cuda_kernelIffEEvRKNS_10TensorBaseES9_NS_15PhiloxCudaStateEEUliRfSB_SB_SB_RKfSD_SD_SD_E_fSC_mLi1ELi1ELi4ELi512ELi2EEEvNS0_6detail10TensorInfoIT0_T2_EENSG_IT1_SI_EESI_T_ --------------------------
	.section	.text._ZN2at4cuda57_GLOBAL__N__cd6b329d_24_DistributionBernoulli_cu_7537a20d21kernelPointwiseApply2IZNS_6native9templates4cuda28bernoulli_tensor_cuda_kernelIffEEvRKNS_10TensorBaseES9_NS_15PhiloxCudaStateEEUliRfSB_SB_SB_RKfSD_SD_SD_E_fSC_mLi1ELi1ELi4ELi512ELi2EEEvNS0_6detail10TensorInfoIT0_T2_EENSG_IT1_SI_EESI_T_,"ax",@progbits
	.align	128
.text._ZN2at4cuda57_GLOBAL__N__cd6b329d_24_DistributionBernoulli_cu_7537a20d21kernelPointwiseApply2IZNS_6native9templates4cuda28bernoulli_tensor_cuda_kernelIffEEvRKNS_10TensorBaseES9_NS_15PhiloxCudaStateEEUliRfSB_SB_SB_RKfSD_SD_SD_E_fSC_mLi1ELi1ELi4ELi512ELi2EEEvNS0_6detail10TensorInfoIT0_T2_EENSG_IT1_SI_EESI_T_:
        .type           _ZN2at4cuda57_GLOBAL__N__cd6b329d_24_DistributionBernoulli_cu_7537a20d21kernelPointwiseApply2IZNS_6native9templates4cuda28bernoulli_tensor_cuda_kernelIffEEvRKNS_10TensorBaseES9_NS_15PhiloxCudaStateEEUliRfSB_SB_SB_RKfSD_SD_SD_E_fSC_mLi1ELi1ELi4ELi512ELi2EEEvNS0_6detail10TensorInfoIT0_T2_EENSG_IT1_SI_EESI_T_,@function
        .size           _ZN2at4cuda57_GLOBAL__N__cd6b329d_24_DistributionBernoulli_cu_7537a20d21kernelPointwiseApply2IZNS_6native9templates4cuda28bernoulli_tensor_cuda_kernelIffEEvRKNS_10TensorBaseES9_NS_15PhiloxCudaStateEEUliRfSB_SB_SB_RKfSD_SD_SD_E_fSC_mLi1ELi1ELi4ELi512ELi2EEEvNS0_6detail10TensorInfoIT0_T2_EENSG_IT1_SI_EESI_T_,(.L_x_10594 - _ZN2at4cuda57_GLOBAL__N__cd6b329d_24_DistributionBernoulli_cu_7537a20d21kernelPointwiseApply2IZNS_6native9templates4cuda28bernoulli_tensor_cuda_kernelIffEEvRKNS_10TensorBaseES9_NS_15PhiloxCudaStateEEUliRfSB_SB_SB_RKfSD_SD_SD_E_fSC_mLi1ELi1ELi4ELi512ELi2EEEvNS0_6detail10TensorInfoIT0_T2_EENSG_IT1_SI_EESI_T_)
        .other          _ZN2at4cuda57_GLOBAL__N__cd6b329d_24_DistributionBernoulli_cu_7537a20d21kernelPointwiseApply2IZNS_6native9templates4cuda28bernoulli_tensor_cuda_kernelIffEEvRKNS_10TensorBaseES9_NS_15PhiloxCudaStateEEUliRfSB_SB_SB_RKfSD_SD_SD_E_fSC_mLi1ELi1ELi4ELi512ELi2EEEvNS0_6detail10TensorInfoIT0_T2_EENSG_IT1_SI_EESI_T_,@"STO_CUDA_ENTRY STV_DEFAULT"
_ZN2at4cuda57_GLOBAL__N__cd6b329d_24_DistributionBernoulli_cu_7537a20d21kernelPointwiseApply2IZNS_6native9templates4cuda28bernoulli_tensor_cuda_kernelIffEEvRKNS_10TensorBaseES9_NS_15PhiloxCudaStateEEUliRfSB_SB_SB_RKfSD_SD_SD_E_fSC_mLi1ELi1ELi4ELi512ELi2EEEvNS0_6detail10TensorInfoIT0_T2_EENSG_IT1_SI_EESI_T_:
        /* <DEDUP_REMOVED lines=23> */
.L_x_3664:
        /* <DEDUP_REMOVED lines=171> */
.L_x_3644:
        /* <DEDUP_REMOVED lines=8> */
.L_x_3645:
        /* <DEDUP_REMOVED lines=19> */
.L_x_10128:
[----:B---34-:R-:W-:Y:S05]  /*0dd0*/  BRX R4 -0xde0                                                                                                                                                                                                                                                                                                                                                                                                                                                                                (*"BRANCH_TARGETS .L_x_10129,.L_x_10130,.L_x_10131"*) ;  /* 0xfffffff004887949 */ /* 0x018fea000383ffff */
.L_x_3648:
        /* <DEDUP_REMOVED lines=30> */
.L_x_3654:
[----:B------:R0:W5:Y:S02]  /*0fc0*/  LDG.E R3, desc[UR36][R22.64] ;  /* 0x0000002416037981 */ /* 0x000164000c1e1900 */
.L_x_3653:
[----:B----4-:R-:W-:Y:S05]  /*0fd0*/  BSYNC.RECONVERGENT B6 ;  /* 0x0000000000067941 */ /* 0x010fea0003800200 */
.L_x_3652:
[----:B------:R-:W-:Y:S02]  /*0fe0*/  LEA R4, P0, R42, UR42, 0x2 ;  /* 0x0000002a2a047c11 */ /* 0x000fe4000f8010ff */
[----:B-----5:R-:W-:Y:S02]  /*0ff0*/  FSET.BF.LE.FTZ.AND R3, R40, R3, PT ;  /* 0x000000032803720a */ /* 0x020fe40003813000 */
[----:B------:R-:W-:-:S05]  /*1000*/  LEA.HI.X R5, R42, UR43, R41, 0x2, P0 ;  /* 0x0000002b2a057c11 */ /* 0x000fca00080f1429 */
[----:B------:R1:W-:Y:S04]  /*1010*/  STG.E desc[UR36][R4.64], R3 ;  /* 0x0000000304007986 */ /* 0x0003e8000c101924 */
.L_x_3650:
[----:B---34-:R-:W-:Y:S05]  /*1020*/  BSYNC.RELIABLE B7 ;  /* 0x0000000000077941 */ /* 0x018fea0003800100 */
.L_x_3649:
        /* <DEDUP_REMOVED lines=23> */
.L_x_3657:
[----:B------:R0:W5:Y:S02]  /*11a0*/  LDG.E R3, desc[UR36][R22.64] ;  /* 0x0000002416037981 */ /* 0x000164000c1e1900 */
.L_x_3656:
[----:B------:R-:W-:Y:S05]  /*11b0*/  BSYNC.RECONVERGENT B6 ;  /* 0x0000000000067941 */ /* 0x000fea0003800200 */
.L_x_3655:
[----:B------:R-:W-:Y:S02]  /*11c0*/  LEA R4, P0, R24, UR42, 0x2 ;  /* 0x0000002a18047c11 */ /* 0x000fe4000f8010ff */
[----:B-----5:R-:W-:Y:S02]  /*11d0*/  FSET.BF.LE.FTZ.AND R3, R38, R3, PT ;  /* 0x000000032603720a */ /* 0x020fe40003813000 */
[----:B------:R-:W-:-:S05]  /*11e0*/  LEA.HI.X R5, R24, UR43, R35, 0x2, P0 ;  /* 0x0000002b18057c11 */ /* 0x000fca00080f1423 */
[----:B------:R1:W-:Y:S04]  /*11f0*/  STG.E desc[UR36][R4.64], R3 ;  /* 0x0000000304007986 */ /* 0x0003e8000c101924 */
.L_x_10130:
        /* <DEDUP_REMOVED lines=23> */
.L_x_3660:
[----:B------:R0:W5:Y:S02]  /*1370*/  LDG.E R0, desc[UR36][R22.64] ;  /* 0x0000002416007981 */ /* 0x000164000c1e1900 */
.L_x_3659:
[----:B------:R-:W-:Y:S05]  /*1380*/  BSYNC.RECONVERGENT B6 ;  /* 0x0000000000067941 */ /* 0x000fea0003800200 */
.L_x_3658:
[----:B------:R-:W-:Y:S02]  /*1390*/  LEA R2, P0, R29, UR42, 0x2 ;  /* 0x0000002a1d027c11 */ /* 0x000fe4000f8010ff */
[----:B-----5:R-:W-:Y:S02]  /*13a0*/  FSET.BF.LE.FTZ.AND R37, R37, R0, PT ;  /* 0x000000002525720a */ /* 0x020fe40003813000 */
[----:B-1----:R-:W-:-:S05]  /*13b0*/  LEA.HI.X R3, R29, UR43, R16, 0x2, P0 ;  /* 0x0000002b1d037c11 */ /* 0x002fca00080f1410 */
[----:B------:R1:W-:Y:S04]  /*13c0*/  STG.E desc[UR36][R2.64], R37 ;  /* 0x0000002502007986 */ /* 0x0003e8000c101924 */
.L_x_10129:
[----:B------:R-:W-:Y:S05]  /*13d0*/  BSYNC.RELIABLE B8 ;  /* 0x0000000000087941 */ /* 0x000fea0003800100 */
.L_x_3647:
        /* <DEDUP_REMOVED lines=23> */
.L_x_3663:
[----:B------:R2:W5:Y:S02]  /*1550*/  LDG.E R5, desc[UR36][R16.64] ;  /* 0x0000002410057981 */ /* 0x000564000c1e1900 */
.L_x_3662:
[----:B------:R-:W-:Y:S05]  /*1560*/  BSYNC.RECONVERGENT B6 ;  /* 0x0000000000067941 */ /* 0x000fea0003800200 */
.L_x_3661:
[C---:B-1----:R-:W-:Y:S02]  /*1570*/  LEA R2, P0, R31.reuse, UR42, 0x2 ;  /* 0x0000002a1f027c11 */ /* 0x042fe4000f8010ff */
[----:B-----5:R-:W-:Y:S02]  /*1580*/  FSET.BF.LE.FTZ.AND R5, R36, R5, PT ;  /* 0x000000052405720a */ /* 0x020fe40003813000 */
[----:B------:R-:W-:-:S05]  /*1590*/  LEA.HI.X R3, R31, UR43, R26, 0x2, P0 ;  /* 0x0000002b1f037c11 */ /* 0x000fca00080f141a */
[----:B------:R1:W-:Y:S01]  /*15a0*/  STG.E desc[UR36][R2.64], R5 ;  /* 0x0000000502007986 */ /* 0x0003e2000c101924 */
[----:B------:R-:W-:Y:S05]  /*15b0*/  BRA `(.L_x_3651) ;  /* 0x0000000000047947 */ /* 0x000fea0003800000 */
.L_x_10131:
[----:B------:R-:W-:Y:S05]  /*15c0*/  BREAK.RELIABLE B8 ;  /* 0x0000000000087942 */ /* 0x000fea0003800100 */
.L_x_3651:
[----:B---34-:R-:W-:Y:S05]  /*15d0*/  BSYNC.RECONVERGENT B9 ;  /* 0x0000000000097941 */ /* 0x018fea0003800200 */
.L_x_3646:
[----:B------:R-:W-:-:S13]  /*15e0*/  ISETP.NE.AND P0, PT, R39, RZ, PT ;  /* 0x000000ff2700720c */ /* 0x000fda0003f05270 */
[----:B------:R-:W-:Y:S05]  /*15f0*/  @!P0 BRA `(.L_x_3664) ;  /* 0xffffffe800dc8947 */ /* 0x000fea000383ffff */
[----:B------:R-:W-:Y:S05]  /*1600*/  BSYNC.RECONVERGENT B10 ;  /* 0x00000000000a7941 */ /* 0x000fea0003800200 */
.L_x_3643:
[----:B------:R-:W-:Y:S05]  /*1610*/  EXIT ;  /* 0x000000000000794d */ /* 0x000fea0003800000 */
.L_x_3665:
        /* <DEDUP_REMOVED lines=14> */
.L_x_10594:


//--------------------- .text._ZN2at4cuda57_GLOBAL__N__cd6b329d_24_DistributionBernoulli_cu_7537a20d21kernelPointwiseApply2IZNS_6native9templates4cuda28bernoulli_tensor_cuda_kernelIffEEvRKNS_10TensorBaseES9_NS_15PhiloxCudaStateEEUliRfSB_SB_SB_RKfSD_SD_SD_E_fSC_jLin1ELin1ELi4ELi512ELi2EEEvNS0_6detail10TensorInfoIT0_T2_EENSG_IT1_SI_EESI_T_ --------------------------
	.section	.text._ZN2at4cuda57_GLOBAL__N__cd6b329d_24_DistributionBernoulli_cu_7537a20d21kernelPointwiseApply2IZNS_6native9templates4cuda28bernoulli_tensor_cuda_kernelIffEEvRKNS_10TensorBaseES9_NS_15PhiloxCudaStateEEUliRfSB_SB_SB_RKfSD_SD_SD_E_fSC_jLin1ELin1ELi4ELi512ELi2EEEvNS0_6detail10TensorInfoIT0_T2_EENSG_IT1_SI_EESI_T_,"ax",@progbits
	.align	128
.text._ZN2at4cuda57_GLOBAL__N__cd6b329d_24_DistributionBernoulli_cu_7537a20d21kernelPointwiseApply2IZNS_6native9templates4cuda28bernoulli_tensor_cuda_kernelIffEEvRKNS_10TensorBaseES9_NS_15PhiloxCudaStateEEUliRfSB_SB_SB_RKfSD_SD_SD_E_fSC_jLin1ELin1ELi4ELi512ELi2EEEvNS0_6detail10TensorInfoIT0_T2_EENSG_IT1_SI_EESI_T_:
        .type           _ZN2at4cuda57_GLOBAL__N__cd6b329d_24_DistributionBernoulli_cu_7537a20d21kernelPointwiseApply2IZNS_6native9templates4cuda28bernoulli_tensor_cuda_kernelIffEEvRKNS_10TensorBaseES9_NS_15PhiloxCudaStateEEUliRfSB_SB_SB_RKfSD_SD_SD_E_fSC_jLin1ELin1ELi4ELi512ELi2EEEvNS0_6detail10TensorInfoIT0_T2_EENSG_IT1_SI_EESI_T_,@function
        .size           _ZN2at4cuda57_GLOBAL__N__cd6b329d_24_DistributionBernoulli_cu_7537a20d21kernelPointwiseApply2IZNS_6native9templates4cuda28bernoulli_tensor_cuda_kernelIffEEvRKNS_10TensorBaseES9_NS_15PhiloxCudaStateEEUliRfSB_SB_SB_RKfSD_SD_SD_E_fSC_jLin1ELin1ELi4ELi512ELi2EEEvNS0_6detail10TensorInfoIT0_T2_EENSG_IT1_SI_EESI_T_,(.L_x_10595 - _ZN2at4cuda57_GLOBAL__N__cd6b329d_24_DistributionBernoulli_cu_7537a20d21kernelPointwiseApply2IZNS_6native9templates4cuda28bernoulli_tensor_cuda_kernelIffEEvRKNS_10TensorBaseES9_NS_15PhiloxCudaStateEEUliRfSB_SB_SB_RKfSD_SD_SD_E_fSC_jLin1ELin1ELi4ELi512ELi2EEEvNS0_6detail10TensorInfoIT0_T2_EENSG_IT1_SI_EESI_T_)
        .other          _ZN2at4cuda57_GLOBAL__N__cd6b329d_24_DistributionBernoulli_cu_7537a20d21kernelPointwiseApply2IZNS_6native9templates4cuda28bernoulli_tensor_cuda_kernelIffEEvRKNS_10TensorBaseES9_NS_15PhiloxCudaStateEEUliRfSB_SB_SB_RKfSD_SD_SD_E_fSC_jLin1ELin1ELi4ELi512ELi2EEEvNS0_6detail10TensorInfoIT0_T2_EENSG_IT1_SI_EESI_T_,@"STO_CUDA_ENTRY STV_DEFAULT"
_ZN2at4cuda57_GLOBAL__N__cd6b329d_24_DistributionBernoulli_cu_7537a20d21kernelPointwiseApply2IZNS_6native9templates4cuda28bernoulli_tensor_cuda_kernelIffEEvRKNS_10TensorBaseES9_NS_15PhiloxCudaStateEEUliRfSB_SB_SB_RKfSD_SD_SD_E_fSC_jLin1ELin1ELi4ELi512ELi2EEEvNS0_6detail10TensorInfoIT0_T2_EENSG_IT1_SI_EESI_T_:
        /* <DEDUP_REMOVED lines=13> */
.L_x_3735:
        /* <DEDUP_REMOVED lines=46> */
.L_x_3671:
        /* <DEDUP_REMOVED lines=205> */
.L_x_3670:
[----:B------:R-:W-:-:S07]  /*1080*/  IADD3 R23, PT, PT, R23, 0x4, RZ ;  /* 0x0000000417177810 */ /* 0x000fce0007ffe0ff */
.L_x_3669:
        /* <DEDUP_REMOVED lines=106> */
.L_x_3672:
        /* <DEDUP_REMOVED lines=55> */
.L_x_3673:
        /* <DEDUP_REMOVED lines=27> */
.L_x_3668:
        /* <DEDUP_REMOVED lines=17> */
.L_x_3676:
        /* <DEDUP_REMOVED lines=206> */
.L_x_3675:
        /* <DEDUP_REMOVED lines=106> */
.L_x_3677:
        /* <DEDUP_REMOVED lines=56> */
.L_x_3678:
        /* <DEDUP_REMOVED lines=28> */
.L_x_3674:
[----:B------:R-:W0:Y:S01]  /*3620*/  LDCU UR4, c[0x0][0x4c4] ;  /* 0x00009880ff0477ac */ /* 0x000e220008000800 */
[----:B------:R-:W-:Y:S01]  /*3630*/  IMAD.MOV.U32 R17, RZ, RZ, RZ ;  /* 0x000000ffff117224 */ /* 0x000fe200078e00ff */
[----:B------:R-:W-:Y:S01]  /*3640*/  MOV R25, RZ ;  /* 0x000000ff00197202 */ /* 0x000fe20000000f00 */
[----:B0-----:R-:W-:-:S07]  /*3650*/  IMAD R24, R23, UR4, R24 ;  /* 0x0000000417187c24 */ /* 0x001fce000f8e0218 */
.L_x_3667:
[----:B-1----:R-:W-:Y:S05]  /*3660*/  BSYNC.RECONVERGENT B0 ;  /* 0x0000000000007941 */ /* 0x002fea0003800200 */
.L_x_3666:
        /* <DEDUP_REMOVED lines=23> */
.L_x_3683:
        /* <DEDUP_REMOVED lines=205> */
.L_x_3682:
        /* <DEDUP_REMOVED lines=105> */
.L_x_3684:
        /* <DEDUP_REMOVED lines=55> */
.L_x_3685:
        /* <DEDUP_REMOVED lines=27> */
.L_x_3681:
        /* <DEDUP_REMOVED lines=15> */
.L_x_3688:
        /* <DEDUP_REMOVED lines=206> */
.L_x_3687:
        /* <DEDUP_REMOVED lines=106> */
.L_x_3689:
        /* <DEDUP_REMOVED lines=56> */
.L_x_3690:
        /* <DEDUP_REMOVED lines=28> */
.L_x_3686:
[----:B------:R-:W0:Y:S01]  /*6a10*/  LDCU UR4, c[0x0][0x4c4] ;  /* 0x00009880ff0477ac */ /* 0x000e220008000800 */
[----:B------:R-:W-:Y:S02]  /*6a20*/  HFMA2 R23, -RZ, RZ, 0, 0 ;  /* 0x00000000ff177431 */ /* 0x000fe400000001ff */
[----:B0-----:R-:W-:Y:S02]  /*6a30*/  IMAD R26, R26, UR4, R27 ;  /* 0x000000041a1a7c24 */ /* 0x001fe4000f8e021b */
[----:B------:R-:W-:-:S07]  /*6a40*/  IMAD.MOV.U32 R27, RZ, RZ, RZ ;  /* 0x000000ffff1b7224 */ /* 0x000fce00078e00ff */
.L_x_3680:
[----:B------:R-:W-:Y:S05]  /*6a50*/  BSYNC.RECONVERGENT B0 ;  /* 0x0000000000007941 */ /* 0x000fea0003800200 */
.L_x_3679:
        /* <DEDUP_REMOVED lines=22> */
.L_x_3695:
        /* <DEDUP_REMOVED lines=204> */
.L_x_3694:
        /* <DEDUP_REMOVED lines=106> */
.L_x_3696:
        /* <DEDUP_REMOVED lines=55> */
.L_x_3697:
        /* <DEDUP_REMOVED lines=27> */
.L_x_3693:
        /* <DEDUP_REMOVED lines=15> */
.L_x_3700:
        /* <DEDUP_REMOVED lines=206> */
.L_x_3699:
        /* <DEDUP_REMOVED lines=107> */
.L_x_3701:
        /* <DEDUP_REMOVED lines=56> */
.L_x_3702:
        /* <DEDUP_REMOVED lines=28> */
.L_x_3698:
[----:B------:R-:W0:Y:S01]  /*9e00*/  LDCU UR4, c[0x0][0x4c4] ;  /* 0x00009880ff0477ac */ /* 0x000e220008000800 */
[----:B------:R-:W-:Y:S01]  /*9e10*/  MOV R29, RZ ;  /* 0x000000ff001d7202 */ /* 0x000fe20000000f00 */
[----:B0-----:R-:W-:Y:S02]  /*9e20*/  IMAD R30, R30, UR4, R31 ;  /* 0x000000041e1e7c24 */ /* 0x001fe4000f8e021f */
[----:B------:R-:W-:-:S07]  /*9e30*/  IMAD.MOV.U32 R31, RZ, RZ, RZ ;  /* 0x000000ffff1f7224 */ /* 0x000fce00078e00ff */
.L_x_3692:
[----:B------:R-:W-:Y:S05]  /*9e40*/  BSYNC.RECONVERGENT B0 ;  /* 0x0000000000007941 */ /* 0x000fea0003800200 */
.L_x_3691:
        /* <DEDUP_REMOVED lines=22> */
.L_x_3707:
        /* <DEDUP_REMOVED lines=205> */
.L_x_3706:
        /* <DEDUP_REMOVED lines=105> */
.L_x_3708:
        /* <DEDUP_REMOVED lines=55> */
.L_x_3709:
        /* <DEDUP_REMOVED lines=27> */
.L_x_3705:
        /* <DEDUP_REMOVED lines=15> */
.L_x_3712:
        /* <DEDUP_REMOVED lines=206> */
.L_x_3711:
        /* <DEDUP_REMOVED lines=55> */
[----:B----4-:R-:W-:-:S03]  /*c970*/  HFMA2 R36, -RZ, RZ, 0, 0 ;  /* 0x00000000ff247431 */ /* 0x010fc600000001ff */
        /* <DEDUP_REMOVED lines=17> */
[----:B------:R-:W-:Y:S01]  /*ca90*/  @P1 IADD3 R35, PT, PT, -R6, R35, RZ ;  /* 0x0000002306231210 */ /* 0x000fe20007ffe1ff */
[----:B------:R0:W4:Y:S01]  /*caa0*/  F2I.FTZ.U32.TRUNC.NTZ R37, R36 ;  /* 0x0000002400257305 */ /* 0x000122000021f000 */
[----:B------:R-:W-:Y:S02]  /*cab0*/  @P1 IADD3 R33, PT, PT, R33, 0x1, RZ ;  /* 0x0000000121211810 */ /* 0x000fe40007ffe0ff */
[----:B------:R-:W-:Y:S01]  /*cac0*/  ISETP.GE.U32.AND P2, PT, R35, R6, PT ;  /* 0x000000062300720c */ /* 0x000fe20003f46070 */
[----:B------:R-:W-:Y:S02]  /*cad0*/  IMAD.MOV R35, RZ, RZ, -R12 ;  /* 0x000000ffff237224 */ /* 0x000fe400078e0a0c */
[----:B0-----:R-:W-:Y:S02]  /*cae0*/  IMAD.MOV.U32 R36, RZ, RZ, RZ ;  /* 0x000000ffff247224 */ /* 0x001fe400078e00ff */
[----:B----4-:R-:W-:-:S08]  /*caf0*/  IMAD R35, R35, R37, RZ ;  /* 0x0000002523237224 */ /* 0x010fd000078e02ff */
[----:B------:R-:W-:Y:S02]  /*cb00*/  @P2 IADD3 R33, PT, PT, R33, 0x1, RZ ;  /* 0x0000000121212810 */ /* 0x000fe40007ffe0ff */
[----:B------:R-:W-:Y:S01]  /*cb10*/  @!P3 LOP3.LUT R33, RZ, R6, RZ, 0x33, !PT ;  /* 0x00000006ff21b212 */ /* 0x000fe200078e33ff */
[----:B------:R-:W-:Y:S01]  /*cb20*/  IMAD.HI.U32 R20, R37, R35, R36 ;  /* 0x0000002325147227 */ /* 0x000fe200078e0024 */
[----:B------:R-:W-:-:S05]  /*cb30*/  ISETP.NE.U32.AND P3, PT, R12, RZ, PT ;  /* 0x000000ff0c00720c */ /* 0x000fca0003f65070 */
[----:B------:R-:W-:-:S05]  /*cb40*/  IMAD.HI.U32 R20, R20, R33, RZ ;  /* 0x0000002114147227 */ /* 0x000fca00078e00ff */
[----:B------:R-:W-:-:S05]  /*cb50*/  IADD3 R35, PT, PT, -R20, RZ, RZ ;  /* 0x000000ff14237210 */ /* 0x000fca0007ffe1ff */
        /* <DEDUP_REMOVED lines=20> */
.L_x_3713:
        /* <DEDUP_REMOVED lines=56> */
.L_x_3714:
        /* <DEDUP_REMOVED lines=28> */
.L_x_3710:
[----:B------:R-:W0:Y:S01]  /*d1e0*/  LDCU UR4, c[0x0][0x4c4] ;  /* 0x00009880ff0477ac */ /* 0x000e220008000800 */
[----:B------:R-:W-:Y:S01]  /*d1f0*/  IMAD.MOV.U32 R33, RZ, RZ, RZ ;  /* 0x000000ffff217224 */ /* 0x000fe200078e00ff */
[----:B------:R-:W-:Y:S01]  /*d200*/  MOV R13, RZ ;  /* 0x000000ff000d7202 */ /* 0x000fe20000000f00 */
[----:B0-----:R-:W-:-:S07]  /*d210*/  IMAD R12, R14, UR4, R9 ;  /* 0x000000040e0c7c24 */ /* 0x001fce000f8e0209 */
.L_x_3704:
[----:B------:R-:W-:Y:S05]  /*d220*/  BSYNC.RECONVERGENT B0 ;  /* 0x0000000000007941 */ /* 0x000fea0003800200 */
.L_x_3703:
        /* <DEDUP_REMOVED lines=125> */
.L_x_3715:
        /* <DEDUP_REMOVED lines=8> */
.L_x_3716:
        /* <DEDUP_REMOVED lines=19> */
.L_x_10132:
[----:B------:R-:W-:Y:S05]  /*dbb0*/  BRX R2 -0xdbc0                                                                                                                                                                                                                                                                                                                                                                                                                                                                               (*"BRANCH_TARGETS .L_x_10133,.L_x_10134,.L_x_10135"*) ;  /* 0xffffff2402107949 */ /* 0x000fea000383ffff */
.L_x_3719:
        /* <DEDUP_REMOVED lines=31> */
.L_x_3725:
[----:B------:R0:W5:Y:S02]  /*ddb0*/  LDG.E R0, desc[UR36][R36.64] ;  /* 0x0000002424007981 */ /* 0x000164000c1e1900 */
.L_x_3724:
[----:B------:R-:W-:Y:S05]  /*ddc0*/  BSYNC.RECONVERGENT B6 ;  /* 0x0000000000067941 */ /* 0x000fea0003800200 */
.L_x_3723:
[----:B------:R-:W1:Y:S01]  /*ddd0*/  LDCU.64 UR4, c[0x0][0x380] ;  /* 0x00007000ff0477ac */ /* 0x000e620008000a00 */
[----:B-----5:R-:W-:Y:S02]  /*dde0*/  FSET.BF.LE.FTZ.AND R5, R41, R0, PT ;  /* 0x000000002905720a */ /* 0x020fe40003813000 */
[----:B-1----:R-:W-:-:S04]  /*ddf0*/  LEA R2, P0, R32, UR4, 0x2 ;  /* 0x0000000420027c11 */ /* 0x002fc8000f8010ff */
[----:B------:R-:W-:-:S05]  /*de00*/  LEA.HI.X R3, R32, UR5, R33, 0x2, P0 ;  /* 0x0000000520037c11 */ /* 0x000fca00080f1421 */
[----:B------:R1:W-:Y:S04]  /*de10*/  STG.E desc[UR36][R2.64], R5 ;  /* 0x0000000502007986 */ /* 0x0003e8000c101924 */
.L_x_3721:
[----:B------:R-:W-:Y:S05]  /*de20*/  BSYNC.RELIABLE B7 ;  /* 0x0000000000077941 */ /* 0x000fea0003800100 */
.L_x_3720:
        /* <DEDUP_REMOVED lines=24> */
.L_x_3728:
[----:B------:R2:W5:Y:S02]  /*dfb0*/  LDG.E R0, desc[UR36][R32.64] ;  /* 0x0000002420007981 */ /* 0x000564000c1e1900 */
.L_x_3727:
[----:B------:R-:W-:Y:S05]  /*dfc0*/  BSYNC.RECONVERGENT B6 ;  /* 0x0000000000067941 */ /* 0x000fea0003800200 */
.L_x_3726:
[----:B------:R-:W3:Y:S01]  /*dfd0*/  LDCU.64 UR4, c[0x0][0x380] ;  /* 0x00007000ff0477ac */ /* 0x000ee20008000a00 */
[----:B-1---5:R-:W-:Y:S02]  /*dfe0*/  FSET.BF.LE.FTZ.AND R5, R39, R0, PT ;  /* 0x000000002705720a */ /* 0x022fe40003813000 */
[----:B---3--:R-:W-:-:S04]  /*dff0*/  LEA R2, P0, R28, UR4, 0x2 ;  /* 0x000000041c027c11 */ /* 0x008fc8000f8010ff */
[----:B------:R-:W-:-:S05]  /*e000*/  LEA.HI.X R3, R28, UR5, R29, 0x2, P0 ;  /* 0x000000051c037c11 */ /* 0x000fca00080f141d */
[----:B------:R1:W-:Y:S04]  /*e010*/  STG.E desc[UR36][R2.64], R5 ;  /* 0x0000000502007986 */ /* 0x0003e8000c101924 */
.L_x_10134:
        /* <DEDUP_REMOVED lines=24> */
.L_x_3731:
[----:B------:R1:W5:Y:S02]  /*e1a0*/  LDG.E R5, desc[UR36][R28.64] ;  /* 0x000000241c057981 */ /* 0x000364000c1e1900 */
.L_x_3730:
[----:B------:R-:W-:Y:S05]  /*e1b0*/  BSYNC.RECONVERGENT B6 ;  /* 0x0000000000067941 */ /* 0x000fea0003800200 */
.L_x_3729:
[----:B------:R-:W3:Y:S01]  /*e1c0*/  LDCU.64 UR4, c[0x0][0x380] ;  /* 0x00007000ff0477ac */ /* 0x000ee20008000a00 */
[----:B-----5:R-:W-:Y:S02]  /*e1d0*/  FSET.BF.LE.FTZ.AND R5, R38, R5, PT ;  /* 0x000000052605720a */ /* 0x020fe40003813000 */
[----:B---3--:R-:W-:-:S04]  /*e1e0*/  LEA R2, P0, R22, UR4, 0x2 ;  /* 0x0000000416027c11 */ /* 0x008fc8000f8010ff */
[----:B------:R-:W-:-:S05]  /*e1f0*/  LEA.HI.X R3, R22, UR5, R23, 0x2, P0 ;  /* 0x0000000516037c11 */ /* 0x000fca00080f1417 */
[----:B------:R3:W-:Y:S04]  /*e200*/  STG.E desc[UR36][R2.64], R5 ;  /* 0x0000000502007986 */ /* 0x0007e8000c101924 */
.L_x_10133:
[----:B------:R-:W-:Y:S05]  /*e210*/  BSYNC.RELIABLE B8 ;  /* 0x0000000000087941 */ /* 0x000fea0003800100 */
.L_x_3718:
        /* <DEDUP_REMOVED lines=24> */
.L_x_3734:
[----:B------:R4:W5:Y:S02]  /*e3a0*/  LDG.E R0, desc[UR36][R22.64] ;  /* 0x0000002416007981 */ /* 0x000964000c1e1900 */
.L_x_3733:
[----:B------:R-:W-:Y:S05]  /*e3b0*/  BSYNC.RECONVERGENT B6 ;  /* 0x0000000000067941 */ /* 0x000fea0003800200 */
.L_x_3732:
[----:B------:R-:W3:Y:S01]  /*e3c0*/  LDCU.64 UR4, c[0x0][0x380] ;  /* 0x00007000ff0477ac */ /* 0x000ee20008000a00 */
[----:B-----5:R-:W-:Y:S02]  /*e3d0*/  FSET.BF.LE.FTZ.AND R35, R35, R0, PT ;  /* 0x000000002323720a */ /* 0x020fe40003813000 */
[----:B---3--:R-:W-:-:S04]  /*e3e0*/  LEA R2, P0, R16, UR4, 0x2 ;  /* 0x0000000410027c11 */ /* 0x008fc8000f8010ff */
[----:B------:R-:W-:-:S05]  /*e3f0*/  LEA.HI.X R3, R16, UR5, R17, 0x2, P0 ;  /* 0x0000000510037c11 */ /* 0x000fca00080f1411 */
[----:B------:R3:W-:Y:S01]  /*e400*/  STG.E desc[UR36][R2.64], R35 ;  /* 0x0000002302007986 */ /* 0x0007e2000c101924 */
[----:B------:R-:W-:Y:S05]  /*e410*/  BRA `(.L_x_3722) ;  /* 0x0000000000047947 */ /* 0x000fea0003800000 */
.L_x_10135:
[----:B------:R-:W-:Y:S05]  /*e420*/  BREAK.RELIABLE B8 ;  /* 0x0000000000087942 */ /* 0x000fea0003800100 */
.L_x_3722:
[----:B------:R-:W-:Y:S05]  /*e430*/  BSYNC.RECONVERGENT B9 ;  /* 0x0000000000097941 */ /* 0x000fea0003800200 */
.L_x_3717:
        /* <DEDUP_REMOVED lines=8> */
.L_x_3736:
        /* <DEDUP_REMOVED lines=12> */
.L_x_10595:


//--------------------- .text._ZN2at4cuda57_GLOBAL__N__cd6b329d_24_DistributionBernoulli_cu_7537a20d21kernelPointwiseApply2IZNS_6native9templates4cuda28bernoulli_tensor_cuda_kernelIffEEvRKNS_10TensorBaseES9_NS_15PhiloxCudaStateEEUliRfSB_SB_SB_RKfSD_SD_SD_E_fSC_jLin1ELi2ELi4ELi512ELi2EEEvNS0_6detail10TensorInfoIT0_T2_EENSG_IT1_SI_EESI_T_ --------------------------
	.section	.text._ZN2at4cuda57_GLOBAL__N__cd6b329d_24_DistributionBernoulli_cu_7537a20d21kernelPointwiseApply2IZNS_6native9templates4cuda28bernoulli_tensor_cuda_kernelIffEEvRKNS_10TensorBaseES9_NS_15PhiloxCudaStateEEUliRfSB_SB_SB_RKfSD_SD_SD_E_fSC_jLin1ELi2ELi4ELi512ELi2EEEvNS0_6detail10TensorInfoIT0_T2_EENSG_IT1_SI_EESI_T_,"ax",@progbits
	.align	128
.text._ZN2at4cuda57_GLOBAL__N__cd6b329d_24_DistributionBernoulli_cu_7537a20d21kernelPointwiseApply2IZNS_6native9templates4cuda28bernoulli_tensor_cuda_kernelIffEEvRKNS_10TensorBaseES9_NS_15PhiloxCudaStateEEUliRfSB_SB_SB_RKfSD_SD_SD_E_fSC_jLin1ELi2ELi4ELi512ELi2EEEvNS0_6detail10TensorInfoIT0_T2_EENSG_IT1_SI_EESI_T_:
        .type           _ZN2at4cuda57_GLOBAL__N__cd6b329d_24_DistributionBernoulli_cu_7537a20d21kernelPointwiseApply2IZNS_6native9templates4cuda28bernoulli_tensor_cuda_kernelIffEEvRKNS_10TensorBaseES9_NS_15PhiloxCudaStateEEUliRfSB_SB_SB_RKfSD_SD_SD_E_fSC_jLin1ELi2ELi4ELi512ELi2EEEvNS0_6detail10TensorInfoIT0_T2_EENSG_IT1_SI_EESI_T_,@function
        .size           _ZN2at4cuda57_GLOBAL__N__cd6b329d_24_DistributionBernoulli_cu_7537a20d21kernelPointwiseApply2IZNS_6native9templates4cuda28bernoulli_tensor_cuda_kernelIffEEvRKNS_10TensorBaseES9_NS_15PhiloxCudaStateEEUliRfSB_SB_SB_RKfSD_SD_SD_E_fSC_jLin1ELi2ELi4ELi512ELi2EEEvNS0_6detail10TensorInfoIT0_T2_EENSG_IT1_SI_EESI_T_,(.L_x_10596 - _ZN2at4cuda57_GLOBAL__N__cd6b329d_24_DistributionBernoulli_cu_7537a20d21kernelPointwiseApply2IZNS_6native9templates4cuda28bernoulli_tensor_cuda_kernelIffEEvRKNS_10TensorBaseES9_NS_15PhiloxCudaStateEEUliRfSB_SB_SB_RKfSD_SD_SD_E_fSC_jLin1ELi2ELi4ELi512ELi2EEEvNS0_6detail10TensorInfoIT0_T2_EENSG_IT1_SI_EESI_T_)
        .other          _ZN2at4cuda57_GLOBAL__N__cd6b329d_24_DistributionBernoulli_cu_7537a20d21kernelPointwiseApply2IZNS_6native9templates4cuda28bernoulli_tensor_cuda_kernelIffEEvRKNS_10TensorBaseES9_NS_15PhiloxCudaStateEEUliRfSB_SB_SB_RKfSD_SD_SD_E_fSC_jLin1ELi2ELi4ELi512ELi2EEEvNS0_6detail10TensorInfoIT0_T2_EENSG_IT1_SI_EESI_T_,@"STO_CUDA_ENTRY STV_DEFAULT"
_ZN2at4cuda57_GLOBAL__N__cd6b329d_24_DistributionBernoulli_cu_7537a20d21kernelPointwiseApply2IZNS_6native9templates4cuda28bernoulli_tensor_cuda_kernelIffEEvRKNS_10TensorBaseES9_NS_15PhiloxCudaStateEEUliRfSB_SB_SB_RKfSD_SD_SD_E_fSC_jLin1ELi2ELi4ELi512ELi2EEEvNS0_6detail10TensorInfoIT0_T2_EENSG_IT1_SI_EESI_T_:
        /* <DEDUP_REMOVED lines=13> */
.L_x_3786:
        /* <DEDUP_REMOVED lines=34> */
.L_x_3742:
        /* <DEDUP_REMOVED lines=205> */
.L_x_3741:
[----:B------:R-:W-:-:S07]  /*0fc0*/  VIADD R8, R8, 0x4 ;  /* 0x0000000408087836 */ /* 0x000fce0000000000 */
.L_x_3740:
        /* <DEDUP_REMOVED lines=106> */
.L_x_3743:
        /* <DEDUP_REMOVED lines=55> */
.L_x_3744:
        /* <DEDUP_REMOVED lines=27> */
.L_x_3739:
        /* <DEDUP_REMOVED lines=29> */
.L_x_3738:
[----:B-1----:R-:W-:Y:S05]  /*1d60*/  BSYNC.RECONVERGENT B0 ;  /* 0x0000000000007941 */ /* 0x002fea0003800200 */
.L_x_3737:
        /* <DEDUP_REMOVED lines=23> */
.L_x_3749:
        /* <DEDUP_REMOVED lines=205> */
.L_x_3748:
        /* <DEDUP_REMOVED lines=105> */
.L_x_3750:
        /* <DEDUP_REMOVED lines=55> */
.L_x_3751:
        /* <DEDUP_REMOVED lines=27> */
.L_x_3747:
        /* <DEDUP_REMOVED lines=29> */
.L_x_3746:
[----:B------:R-:W-:Y:S05]  /*3930*/  BSYNC.RECONVERGENT B0 ;  /* 0x0000000000007941 */ /* 0x000fea0003800200 */
.L_x_3745:
        /* <DEDUP_REMOVED lines=22> */
.L_x_3756:
        /* <DEDUP_REMOVED lines=205> */
.L_x_3755:
        /* <DEDUP_REMOVED lines=106> */
.L_x_3757:
        /* <DEDUP_REMOVED lines=55> */
.L_x_3758:
        /* <DEDUP_REMOVED lines=27> */
.L_x_3754:
        /* <DEDUP_REMOVED lines=29> */
.L_x_3753:
[----:B------:R-:W-:Y:S05]  /*5500*/  BSYNC.RECONVERGENT B0 ;  /* 0x0000000000007941 */ /* 0x000fea0003800200 */
.L_x_3752:
        /* <DEDUP_REMOVED lines=22> */
.L_x_3763:
        /* <DEDUP_REMOVED lines=205> */
.L_x_3762:
        /* <DEDUP_REMOVED lines=105> */
.L_x_3764:
        /* <DEDUP_REMOVED lines=55> */
.L_x_3765:
        /* <DEDUP_REMOVED lines=24> */
[----:B------:R-:W-:Y:S02]  /*6ec0*/  IMAD R5, R5, R2, R20 ;  /* 0x0000000205057224 */ /* 0x000fe400078e0214 */
[----:B------:R-:W-:Y:S02]  /*6ed0*/  IMAD.MOV.U32 R20, RZ, RZ, R3 ;  /* 0x000000ffff147224 */ /* 0x000fe400078e0003 */
[----:B0-----:R-:W-:-:S07]  /*6ee0*/  IMAD R18, R5, R0, R18 ;  /* 0x0000000005127224 */ /* 0x001fce00078e0212 */
.L_x_3761:
[----:B------:R-:W0:Y:S01]  /*6ef0*/  LDCU UR5, c[0x0][0x464] ;  /* 0x00008c80ff0577ac */ /* 0x000e220008000800 */
[----:B------:R-:W-:Y:S02]  /*6f00*/  IMAD.MOV.U32 R2, RZ, RZ, RZ ;  /* 0x000000ffff027224 */ /* 0x000fe400078e00ff */
        /* <DEDUP_REMOVED lines=27> */
.L_x_3760:
[----:B------:R-:W-:Y:S05]  /*70c0*/  BSYNC.RECONVERGENT B0 ;  /* 0x0000000000007941 */ /* 0x000fea0003800200 */
.L_x_3759:
        /* <DEDUP_REMOVED lines=125> */
.L_x_3766:
        /* <DEDUP_REMOVED lines=8> */
.L_x_3767:
        /* <DEDUP_REMOVED lines=19> */
.L_x_10136:
[----:B------:R-:W-:Y:S05]  /*7a50*/  BRX R2 -0x7a60                                                                                                                                                                                                                                                                                                                                                                                                                                                                               (*"BRANCH_TARGETS .L_x_10137,.L_x_10138,.L_x_10139"*) ;  /* 0xffffff8402687949 */ /* 0x000fea000383ffff */
.L_x_3770:
        /* <DEDUP_REMOVED lines=31> */
.L_x_3776:
[----:B------:R0:W5:Y:S02]  /*7c50*/  LDG.E R0, desc[UR36][R16.64] ;  /* 0x0000002410007981 */ /* 0x000164000c1e1900 */
.L_x_3775:
[----:B------:R-:W-:Y:S05]  /*7c60*/  BSYNC.RECONVERGENT B6 ;  /* 0x0000000000067941 */ /* 0x000fea0003800200 */
.L_x_3774:
[----:B------:R-:W1:Y:S01]  /*7c70*/  LDCU.64 UR4, c[0x0][0x380] ;  /* 0x00007000ff0477ac */ /* 0x000e620008000a00 */
[----:B-----5:R-:W-:Y:S02]  /*7c80*/  FSET.BF.LE.FTZ.AND R5, R41, R0, PT ;  /* 0x000000002905720a */ /* 0x020fe40003813000 */
[----:B-1----:R-:W-:-:S04]  /*7c90*/  LEA R2, P0, R18, UR4, 0x2 ;  /* 0x0000000412027c11 */ /* 0x002fc8000f8010ff */
[----:B------:R-:W-:-:S05]  /*7ca0*/  LEA.HI.X R3, R18, UR5, R19, 0x2, P0 ;  /* 0x0000000512037c11 */ /* 0x000fca00080f1413 */
[----:B------:R1:W-:Y:S04]  /*7cb0*/  STG.E desc[UR36][R2.64], R5 ;  /* 0x0000000502007986 */ /* 0x0003e8000c101924 */
.L_x_3772:
[----:B------:R-:W-:Y:S05]  /*7cc0*/  BSYNC.RELIABLE B7 ;  /* 0x0000000000077941 */ /* 0x000fea0003800100 */
.L_x_3771:
        /* <DEDUP_REMOVED lines=24> */
.L_x_3779:
[----:B------:R0:W5:Y:S02]  /*7e50*/  LDG.E R0, desc[UR36][R16.64] ;  /* 0x0000002410007981 */ /* 0x000164000c1e1900 */
.L_x_3778:
[----:B------:R-:W-:Y:S05]  /*7e60*/  BSYNC.RECONVERGENT B6 ;  /* 0x0000000000067941 */ /* 0x000fea0003800200 */
.L_x_3777:
[----:B------:R-:W1:Y:S01]  /*7e70*/  LDCU.64 UR4, c[0x0][0x380] ;  /* 0x00007000ff0477ac */ /* 0x000e620008000a00 */
[----:B-----5:R-:W-:Y:S02]  /*7e80*/  FSET.BF.LE.FTZ.AND R39, R39, R0, PT ;  /* 0x000000002727720a */ /* 0x020fe40003813000 */
[----:B-1----:R-:W-:-:S04]  /*7e90*/  LEA R2, P0, R24, UR4, 0x2 ;  /* 0x0000000418027c11 */ /* 0x002fc8000f8010ff */
[----:B------:R-:W-:-:S05]  /*7ea0*/  LEA.HI.X R3, R24, UR5, R25, 0x2, P0 ;  /* 0x0000000518037c11 */ /* 0x000fca00080f1419 */
[----:B------:R1:W-:Y:S04]  /*7eb0*/  STG.E desc[UR36][R2.64], R39 ;  /* 0x0000002702007986 */ /* 0x0003e8000c101924 */
.L_x_10138:
        /* <DEDUP_REMOVED lines=24> */
.L_x_3782:
[----:B------:R0:W5:Y:S02]  /*8040*/  LDG.E R5, desc[UR36][R16.64] ;  /* 0x0000002410057981 */ /* 0x000164000c1e1900 */
.L_x_3781:
[----:B------:R-:W-:Y:S05]  /*8050*/  BSYNC.RECONVERGENT B6 ;  /* 0x0000000000067941 */ /* 0x000fea0003800200 */
.L_x_3780:
[----:B------:R-:W1:Y:S01]  /*8060*/  LDCU.64 UR4, c[0x0][0x380] ;  /* 0x00007000ff0477ac */ /* 0x000e620008000a00 */
[----:B-----5:R-:W-:Y:S02]  /*8070*/  FSET.BF.LE.FTZ.AND R5, R38, R5, PT ;  /* 0x000000052605720a */ /* 0x020fe40003813000 */
[----:B-1----:R-:W-:-:S04]  /*8080*/  LEA R2, P0, R28, UR4, 0x2 ;  /* 0x000000041c027c11 */ /* 0x002fc8000f8010ff */
[----:B------:R-:W-:-:S05]  /*8090*/  LEA.HI.X R3, R28, UR5, R29, 0x2, P0 ;  /* 0x000000051c037c11 */ /* 0x000fca00080f141d */
[----:B------:R1:W-:Y:S04]  /*80a0*/  STG.E desc[UR36][R2.64], R5 ;  /* 0x0000000502007986 */ /* 0x0003e8000c101924 */
.L_x_10137:
[----:B------:R-:W-:Y:S05]  /*80b0*/  BSYNC.RELIABLE B8 ;  /* 0x0000000000087941 */ /* 0x000fea0003800100 */
.L_x_3769:
        /* <DEDUP_REMOVED lines=24> */
.L_x_3785:
[----:B------:R0:W5:Y:S02]  /*8240*/  LDG.E R5, desc[UR36][R16.64] ;  /* 0x0000002410057981 */ /* 0x000164000c1e1900 */
.L_x_3784:
[----:B------:R-:W-:Y:S05]  /*8250*/  BSYNC.RECONVERGENT B6 ;  /* 0x0000000000067941 */ /* 0x000fea0003800200 */
.L_x_3783:
[----:B------:R-:W1:Y:S01]  /*8260*/  LDCU.64 UR4, c[0x0][0x380] ;  /* 0x00007000ff0477ac */ /* 0x000e620008000a00 */
[----:B-----5:R-:W-:Y:S02]  /*8270*/  FSET.BF.LE.FTZ.AND R5, R36, R5, PT ;  /* 0x000000052405720a */ /* 0x020fe40003813000 */
[----:B-1----:R-:W-:-:S04]  /*8280*/  LEA R2, P0, R32, UR4, 0x2 ;  /* 0x0000000420027c11 */ /* 0x002fc8000f8010ff */
[----:B------:R-:W-:-:S05]  /*8290*/  LEA.HI.X R3, R32, UR5, R33, 0x2, P0 ;  /* 0x0000000520037c11 */ /* 0x000fca00080f1421 */
[----:B------:R1:W-:Y:S01]  /*82a0*/  STG.E desc[UR36][R2.64], R5 ;  /* 0x0000000502007986 */ /* 0x0003e2000c101924 */
[----:B------:R-:W-:Y:S05]  /*82b0*/  BRA `(.L_x_3773) ;  /* 0x0000000000047947 */ /* 0x000fea0003800000 */
.L_x_10139:
[----:B------:R-:W-:Y:S05]  /*82c0*/  BREAK.RELIABLE B8 ;  /* 0x0000000000087942 */ /* 0x000fea0003800100 */
.L_x_3773:
[----:B------:R-:W-:Y:S05]  /*82d0*/  BSYNC.RECONVERGENT B9 ;  /* 0x0000000000097941 */ /* 0x000fea0003800200 */
.L_x_3768:
        /* <DEDUP_REMOVED lines=8> */
.L_x_3787:
        /* <DEDUP_REMOVED lines=10> */
.L_x_10596:


//--------------------- .text._ZN2at4cuda57_GLOBAL__N__cd6b329d_24_DistributionBernoulli_cu_7537a20d21kernelPointwiseApply2IZNS_6native9templates4cuda28bernoulli_tensor_cuda_kernelIffEEvRKNS_10TensorBaseES9_NS_15PhiloxCudaStateEEUliRfSB_SB_SB_RKfSD_SD_SD_E_fSC_jLin1ELi1ELi4ELi512ELi2EEEvNS0_6detail10TensorInfoIT0_T2_EENSG_IT1_SI_EESI_T_ --------------------------
	.section	.text._ZN2at4cuda57_GLOBAL__N__cd6b329d_24_DistributionBernoulli_cu_7537a20d21kernelPointwiseApply2IZNS_6native9templates4cuda28bernoulli_tensor_cuda_kernelIffEEvRKNS_10TensorBaseES9_NS_15PhiloxCudaStateEEUliRfSB_SB_SB_RKfSD_SD_SD_E_fSC_jLin1ELi1ELi4ELi512ELi2EEEvNS0_6detail10TensorInfoIT0_T2_EENSG_IT1_SI_EESI_T_,"ax",@progbits
	.align	128
.text._ZN2at4cuda57_GLOBAL__N__cd6b329d_24_DistributionBernoulli_cu_7537a20d21kernelPointwiseApply2IZNS_6native9templates4cuda28bernoulli_tensor_cuda_kernelIffEEvRKNS_10TensorBaseES9_NS_15PhiloxCudaStateEEUliRfSB_SB_SB_RKfSD_SD_SD_E_fSC_jLin1ELi1ELi4ELi512ELi2EEEvNS0_6detail10TensorInfoIT0_T2_EENSG_IT1_SI_EESI_T_:
        .type           _ZN2at4cuda57_GLOBAL__N__cd6b329d_24_DistributionBernoulli_cu_7537a20d21kernelPointwiseApply2IZNS_6native9templates4cuda28bernoulli_tensor_cuda_kernelIffEEvRKNS_10TensorBaseES9_NS_15PhiloxCudaStateEEUliRfSB_SB_SB_RKfSD_SD_SD_E_fSC_jLin1ELi1ELi4ELi512ELi2EEEvNS0_6detail10TensorInfoIT0_T2_EENSG_IT1_SI_EESI_T_,@function
        .size           _ZN2at4cuda57_GLOBAL__N__cd6b329d_24_DistributionBernoulli_cu_7537a20d21kernelPointwiseApply2IZNS_6native9templates4cuda28bernoulli_tensor_cuda_kernelIffEEvRKNS_10TensorBaseES9_NS_15PhiloxCudaStateEEUliRfSB_SB_SB_RKfSD_SD_SD_E_fSC_jLin1ELi1ELi4ELi512ELi2EEEvNS0_6detail10TensorInfoIT0_T2_EENSG_IT1_SI_EESI_T_,(.L_x_10597 - _ZN2at4cuda57_GLOBAL__N__cd6b329d_24_DistributionBernoulli_cu_7537a20d21kernelPointwiseApply2IZNS_6native9templates4cuda28bernoulli_tensor_cuda_kernelIffEEvRKNS_10TensorBaseES9_NS_15PhiloxCudaStateEEUliRfSB_SB_SB_RKfSD_SD_SD_E_fSC_jLin1ELi1ELi4ELi512ELi2EEEvNS0_6detail10TensorInfoIT0_T2_EENSG_IT1_SI_EESI_T_)
        .other          _ZN2at4cuda57_GLOBAL__N__cd6b329d_24_DistributionBernoulli_cu_7537a20d21kernelPointwiseApply2IZNS_6native9templates4cuda28bernoulli_tensor_cuda_kernelIffEEvRKNS_10TensorBaseES9_NS_15PhiloxCudaStateEEUliRfSB_SB_SB_RKfSD_SD_SD_E_fSC_jLin1ELi1ELi4ELi512ELi2EEEvNS0_6detail10TensorInfoIT0_T2_EENSG_IT1_SI_EESI_T_,@"STO_CUDA_ENTRY STV_DEFAULT"
_ZN2at4cuda57_GLOBAL__N__cd6b329d_24_DistributionBernoulli_cu_7537a20d21kernelPointwiseApply2IZNS_6native9templates4cuda28bernoulli_tensor_cuda_kernelIffEEvRKNS_10TensorBaseES9_NS_15PhiloxCudaStateEEUliRfSB_SB_SB_RKfSD_SD_SD_E_fSC_jLin1ELi1ELi4ELi512ELi2EEEvNS0_6detail10TensorInfoIT0_T2_EENSG_IT1_SI_EESI_T_:
        /* <DEDUP_REMOVED lines=24> */
.L_x_3837:
        /* <DEDUP_REMOVED lines=26> */
.L_x_3793:
        /* <DEDUP_REMOVED lines=205> */
.L_x_3792:
[----:B------:R-:W-:-:S07]  /*0ff0*/  VIADD R4, R4, 0x4 ;  /* 0x0000000404047836 */ /* 0x000fce0000000000 */
.L_x_3791:
        /* <DEDUP_REMOVED lines=106> */
.L_x_3794:
        /* <DEDUP_REMOVED lines=55> */
.L_x_3795:
        /* <DEDUP_REMOVED lines=27> */
.L_x_3790:
[----:B------:R-:W0:Y:S02]  /*1bc0*/  LDCU UR4, c[0x0][0x3ec] ;  /* 0x00007d80ff0477ac */ /* 0x000e240008000800 */
[----:B0-----:R-:W-:Y:S02]  /*1bd0*/  IMAD R28, R10, UR4, R29 ;  /* 0x000000040a1c7c24 */ /* 0x001fe4000f8e021d */
[----:B------:R-:W-:-:S07]  /*1be0*/  IMAD.MOV.U32 R29, RZ, RZ, RZ ;  /* 0x000000ffff1d7224 */ /* 0x000fce00078e00ff */
.L_x_3789:
[----:B------:R-:W-:Y:S05]  /*1bf0*/  BSYNC.RECONVERGENT B0 ;  /* 0x0000000000007941 */ /* 0x000fea0003800200 */
.L_x_3788:
        /* <DEDUP_REMOVED lines=17> */
.L_x_3800:
        /* <DEDUP_REMOVED lines=205> */
.L_x_3799:
        /* <DEDUP_REMOVED lines=106> */
.L_x_3801:
        /* <DEDUP_REMOVED lines=55> */
.L_x_3802:
        /* <DEDUP_REMOVED lines=27> */
.L_x_3798:
[----:B------:R-:W0:Y:S02]  /*35a0*/  LDCU UR4, c[0x0][0x3ec] ;  /* 0x00007d80ff0477ac */ /* 0x000e240008000800 */
[----:B0-----:R-:W-:Y:S02]  /*35b0*/  IMAD R18, R19, UR4, R18 ;  /* 0x0000000413127c24 */ /* 0x001fe4000f8e0212 */
[----:B------:R-:W-:-:S07]  /*35c0*/  HFMA2 R19, -RZ, RZ, 0, 0 ;  /* 0x00000000ff137431 */ /* 0x000fce00000001ff */
.L_x_3797:
[----:B------:R-:W-:Y:S05]  /*35d0*/  BSYNC.RECONVERGENT B0 ;  /* 0x0000000000007941 */ /* 0x000fea0003800200 */
.L_x_3796:
        /* <DEDUP_REMOVED lines=18> */
.L_x_3807:
        /* <DEDUP_REMOVED lines=205> */
.L_x_3806:
        /* <DEDUP_REMOVED lines=106> */
.L_x_3808:
        /* <DEDUP_REMOVED lines=55> */
.L_x_3809:
        /* <DEDUP_REMOVED lines=27> */
.L_x_3805:
[----:B------:R-:W0:Y:S02]  /*4f90*/  LDCU UR4, c[0x0][0x3ec] ;  /* 0x00007d80ff0477ac */ /* 0x000e240008000800 */
[----:B0-----:R-:W-:Y:S02]  /*4fa0*/  IMAD R22, R23, UR4, R22 ;  /* 0x0000000417167c24 */ /* 0x001fe4000f8e0216 */
[----:B------:R-:W-:-:S07]  /*4fb0*/  IMAD.MOV.U32 R23, RZ, RZ, RZ ;  /* 0x000000ffff177224 */ /* 0x000fce00078e00ff */
.L_x_3804:
[----:B------:R-:W-:Y:S05]  /*4fc0*/  BSYNC.RECONVERGENT B0 ;  /* 0x0000000000007941 */ /* 0x000fea0003800200 */
.L_x_3803:
        /* <DEDUP_REMOVED lines=17> */
.L_x_3814:
        /* <DEDUP_REMOVED lines=205> */
.L_x_3813:
        /* <DEDUP_REMOVED lines=34> */
[----:B----4-:R-:W-:-:S03]  /*5fd0*/  HFMA2 R2, -RZ, RZ, 0, 0 ;  /* 0x00000000ff027431 */ /* 0x010fc600000001ff */
        /* <DEDUP_REMOVED lines=9> */
[----:B------:R-:W-:Y:S01]  /*6070*/  IMAD.SHL.U32 R13, R8, 0x4, RZ ;  /* 0x00000004080d7824 */ /* 0x000fe200078e00ff */
[----:B------:R-:W-:Y:S02]  /*6080*/  @P2 IADD3 R11, PT, PT, R11, 0x1, RZ ;  /* 0x000000010b0b2810 */ /* 0x000fe40007ffe0ff */
[----:B------:R-:W-:Y:S01]  /*6090*/  @!P3 LOP3.LUT R11, RZ, R6, RZ, 0x33, !PT ;  /* 0x00000006ff0bb212 */ /* 0x000fe200078e33ff */
[----:B------:R4:W5:Y:S01]  /*60a0*/  LDC R12, c[0x0][R13+0x388] ;  /* 0x0000e2000d0c7b82 */ /* 0x0009620000000800 */
[----:B------:R-:W-:-:S03]  /*60b0*/  ISETP.NE.U32.AND P3, PT, R4, RZ, PT ;  /* 0x000000ff0400720c */ /* 0x000fc60003f65070 */
[----:B------:R-:W-:Y:S01]  /*60c0*/  IMAD.HI.U32 R14, R2, R11, RZ ;  /* 0x0000000b020e7227 */ /* 0x000fe200078e00ff */
[----:B---3--:R-:W-:-:S03]  /*60d0*/  IADD3 R2, PT, PT, R20, 0xffffffe, RZ ;  /* 0x0ffffffe14027810 */ /* 0x008fc60007ffe0ff */
[----:B----4-:R-:W3:Y:S01]  /*60e0*/  LDC R13, c[0x0][R13+0x3ec] ;  /* 0x0000fb000d0d7b82 */ /* 0x010ee20000000800 */
[----:B------:R-:W-:Y:S01]  /*60f0*/  IADD3 R15, PT, PT, -R14, RZ, RZ ;  /* 0x000000ff0e0f7210 */ /* 0x000fe20007ffe1ff */
[----:B------:R4:W0:Y:S04]  /*6100*/  F2I.FTZ.U32.TRUNC.NTZ R3, R2 ;  /* 0x0000000200037305 */ /* 0x000828000021f000 */
[----:B------:R-:W-:-:S05]  /*6110*/  IMAD R15, R4, R15, R11 ;  /* 0x0000000f040f7224 */ /* 0x000fca00078e020b */
[----:B------:R-:W-:Y:S01]  /*6120*/  ISETP.GE.U32.AND P1, PT, R15, R4, PT ;  /* 0x000000040f00720c */ /* 0x000fe20003f26070 */
[----:B----4-:R-:W-:-:S12]  /*6130*/  HFMA2 R2, -RZ, RZ, 0, 0 ;  /* 0x00000000ff027431 */ /* 0x010fd800000001ff */
[----:B------:R-:W-:Y:S01]  /*6140*/  @P1 IMAD.IADD R15, R15, 0x1, -R4 ;  /* 0x000000010f0f1824 */ /* 0x000fe200078e0a04 */
[----:B------:R-:W-:-:S04]  /*6150*/  @P1 IADD3 R14, PT, PT, R14, 0x1, RZ ;  /* 0x000000010e0e1810 */ /* 0x000fc80007ffe0ff */
[----:B------:R-:W-:Y:S02]  /*6160*/  ISETP.GE.U32.AND P2, PT, R15, R4, PT ;  /* 0x000000040f00720c */ /* 0x000fe40003f46070 */
[----:B------:R-:W-:-:S05]  /*6170*/  IADD3 R15, PT, PT, RZ, -R9, RZ ;  /* 0x80000009ff0f7210 */ /* 0x000fca0007ffe0ff */
[----:B0-----:R-:W-:Y:S01]  /*6180*/  IMAD R15, R15, R3, RZ ;  /* 0x000000030f0f7224 */ /* 0x001fe200078e02ff */
[----:B-----5:R-:W0:Y:S03]  /*6190*/  I2F.U32.RP R20, R12 ;  /* 0x0000000c00147306 */ /* 0x020e260000209000 */
[----:B------:R-:W-:Y:S01]  /*61a0*/  IMAD.HI.U32 R3, R3, R15, R2 ;  /* 0x0000000f03037227 */ /* 0x000fe200078e0002 */
[----:B------:R-:W-:-:S03]  /*61b0*/  IADD3 R21, PT, PT, RZ, -R12, RZ ;  /* 0x8000000cff157210 */ /* 0x000fc60007ffe0ff */
[----:B------:R-:W-:Y:S01]  /*61c0*/  @P2 VIADD R14, R14, 0x1 ;  /* 0x000000010e0e2836 */ /* 0x000fe20000000000 */
        /* <DEDUP_REMOVED lines=9> */
[----:B------:R-:W-:Y:S01]  /*6260*/  @P1 IADD3 R2, PT, PT, -R9, R2, RZ ;  /* 0x0000000209021210 */ /* 0x000fe20007ffe1ff */
[----:B------:R-:W-:-:S03]  /*6270*/  @P1 VIADD R15, R15, 0x1 ;  /* 0x000000010f0f1836 */ /* 0x000fc60000000000 */
[----:B------:R-:W-:Y:S02]  /*6280*/  ISETP.GE.U32.AND P2, PT, R2, R9, PT ;  /* 0x000000090200720c */ /* 0x000fe40003f46070 */
[----:B------:R-:W-:Y:S01]  /*6290*/  MOV R2, RZ ;  /* 0x000000ff00027202 */ /* 0x000fe20000000f00 */
[----:B0-----:R-:W-:-:S10]  /*62a0*/  IMAD R21, R21, R3, RZ ;  /* 0x0000000315157224 */ /* 0x001fd400078e02ff */
[----:B------:R-:W-:Y:S01]  /*62b0*/  @P2 IADD3 R15, PT, PT, R15, 0x1, RZ ;  /* 0x000000010f0f2810 */ /* 0x000fe20007ffe0ff */
[----:B------:R-:W-:Y:S01]  /*62c0*/  IMAD.HI.U32 R2, R3, R21, R2 ;  /* 0x0000001503027227 */ /* 0x000fe200078e0002 */
        /* <DEDUP_REMOVED lines=24> */
.L_x_3815:
        /* <DEDUP_REMOVED lines=55> */
.L_x_3816:
        /* <DEDUP_REMOVED lines=27> */
.L_x_3812:
[----:B------:R-:W0:Y:S02]  /*6970*/  LDCU UR4, c[0x0][0x3ec] ;  /* 0x00007d80ff0477ac */ /* 0x000e240008000800 */
[----:B0-----:R-:W-:Y:S01]  /*6980*/  IMAD R24, R25, UR4, R24 ;  /* 0x0000000419187c24 */ /* 0x001fe2000f8e0218 */
[----:B------:R-:W-:-:S07]  /*6990*/  MOV R25, RZ ;  /* 0x000000ff00197202 */ /* 0x000fce0000000f00 */
.L_x_3811:
[----:B------:R-:W-:Y:S05]  /*69a0*/  BSYNC.RECONVERGENT B0 ;  /* 0x0000000000007941 */ /* 0x000fea0003800200 */
.L_x_3810:
        /* <DEDUP_REMOVED lines=130> */
.L_x_3817:
        /* <DEDUP_REMOVED lines=8> */
.L_x_3818:
        /* <DEDUP_REMOVED lines=19> */
.L_x_10140:
[----:B------:R-:W-:Y:S05]  /*7380*/  BRX R2 -0x7390                                                                                                                                                                                                                                                                                                                                                                                                                                                                               (*"BRANCH_TARGETS .L_x_10141,.L_x_10142,.L_x_10143"*) ;  /* 0xffffff8c021c7949 */ /* 0x000fea000383ffff */
.L_x_3821:
        /* <DEDUP_REMOVED lines=31> */
.L_x_3827:
[----:B------:R0:W5:Y:S02]  /*7580*/  LDG.E R0, desc[UR36][R26.64] ;  /* 0x000000241a007981 */ /* 0x000164000c1e1900 */
.L_x_3826:
[----:B------:R-:W-:Y:S05]  /*7590*/  BSYNC.RECONVERGENT B6 ;  /* 0x0000000000067941 */ /* 0x000fea0003800200 */
.L_x_3825:
[----:B------:R-:W1:Y:S01]  /*75a0*/  LDCU.64 UR4, c[0x0][0x380] ;  /* 0x00007000ff0477ac */ /* 0x000e620008000a00 */
[----:B-----5:R-:W-:Y:S02]  /*75b0*/  FSET.BF.LE.FTZ.AND R5, R37, R0, PT ;  /* 0x000000002505720a */ /* 0x020fe40003813000 */
[----:B-1----:R-:W-:-:S04]  /*75c0*/  LEA R2, P0, R24, UR4, 0x2 ;  /* 0x0000000418027c11 */ /* 0x002fc8000f8010ff */
[----:B------:R-:W-:-:S05]  /*75d0*/  LEA.HI.X R3, R24, UR5, R25, 0x2, P0 ;  /* 0x0000000518037c11 */ /* 0x000fca00080f1419 */
[----:B------:R1:W-:Y:S04]  /*75e0*/  STG.E desc[UR36][R2.64], R5 ;  /* 0x0000000502007986 */ /* 0x0003e8000c101924 */
.L_x_3823:
[----:B------:R-:W-:Y:S05]  /*75f0*/  BSYNC.RELIABLE B7 ;  /* 0x0000000000077941 */ /* 0x000fea0003800100 */
.L_x_3822:
        /* <DEDUP_REMOVED lines=30> */
.L_x_3830:
[----:B------:R1:W5:Y:S02]  /*77e0*/  LDG.E R0, desc[UR36][R24.64] ;  /* 0x0000002418007981 */ /* 0x000364000c1e1900 */
.L_x_3829:
[----:B------:R-:W-:Y:S05]  /*77f0*/  BSYNC.RECONVERGENT B6 ;  /* 0x0000000000067941 */ /* 0x000fea0003800200 */
.L_x_3828:
[----:B------:R-:W2:Y:S01]  /*7800*/  LDCU.64 UR4, c[0x0][0x380] ;  /* 0x00007000ff0477ac */ /* 0x000ea20008000a00 */
[----:B-----5:R-:W-:Y:S02]  /*7810*/  FSET.BF.LE.FTZ.AND R35, R35, R0, PT ;  /* 0x000000002323720a */ /* 0x020fe40003813000 */
[----:B--2---:R-:W-:-:S04]  /*7820*/  LEA R2, P0, R22, UR4, 0x2 ;  /* 0x0000000416027c11 */ /* 0x004fc8000f8010ff */
[----:B------:R-:W-:-:S05]  /*7830*/  LEA.HI.X R3, R22, UR5, R23, 0x2, P0 ;  /* 0x0000000516037c11 */ /* 0x000fca00080f1417 */
[----:B------:R2:W-:Y:S04]  /*7840*/  STG.E desc[UR36][R2.64], R35 ;  /* 0x0000002302007986 */ /* 0x0005e8000c101924 */
.L_x_10142:
        /* <DEDUP_REMOVED lines=29> */
.L_x_3833:
[----:B------:R2:W5:Y:S02]  /*7a20*/  LDG.E R5, desc[UR36][R22.64] ;  /* 0x0000002416057981 */ /* 0x000564000c1e1900 */
.L_x_3832:
[----:B------:R-:W-:Y:S05]  /*7a30*/  BSYNC.RECONVERGENT B6 ;  /* 0x0000000000067941 */ /* 0x000fea0003800200 */
.L_x_3831:
[----:B------:R-:W3:Y:S01]  /*7a40*/  LDCU.64 UR4, c[0x0][0x380] ;  /* 0x00007000ff0477ac */ /* 0x000ee20008000a00 */
[----:B-----5:R-:W-:Y:S02]  /*7a50*/  FSET.BF.LE.FTZ.AND R5, R34, R5, PT ;  /* 0x000000052205720a */ /* 0x020fe40003813000 */
[----:B---3--:R-:W-:-:S04]  /*7a60*/  LEA R2, P0, R18, UR4, 0x2 ;  /* 0x0000000412027c11 */ /* 0x008fc8000f8010ff */
[----:B------:R-:W-:-:S05]  /*7a70*/  LEA.HI.X R3, R18, UR5, R19, 0x2, P0 ;  /* 0x0000000512037c11 */ /* 0x000fca00080f1413 */
[----:B------:R3:W-:Y:S04]  /*7a80*/  STG.E desc[UR36][R2.64], R5 ;  /* 0x0000000502007986 */ /* 0x0007e8000c101924 */
.L_x_10141:
[----:B------:R-:W-:Y:S05]  /*7a90*/  BSYNC.RELIABLE B8 ;  /* 0x0000000000087941 */ /* 0x000fea0003800100 */
.L_x_3820:
        /* <DEDUP_REMOVED lines=29> */
.L_x_3836:
[----:B------:R3:W5:Y:S02]  /*7c70*/  LDG.E R0, desc[UR36][R18.64] ;  /* 0x0000002412007981 */ /* 0x000764000c1e1900 */
.L_x_3835:
[----:B------:R-:W-:Y:S05]  /*7c80*/  BSYNC.RECONVERGENT B6 ;  /* 0x0000000000067941 */ /* 0x000fea0003800200 */
.L_x_3834:
[----:B------:R-:W4:Y:S01]  /*7c90*/  LDCU.64 UR4, c[0x0][0x380] ;  /* 0x00007000ff0477ac */ /* 0x000f220008000a00 */
[----:B-----5:R-:W-:Y:S02]  /*7ca0*/  FSET.BF.LE.FTZ.AND R33, R33, R0, PT ;  /* 0x000000002121720a */ /* 0x020fe40003813000 */
[----:B----4-:R-:W-:-:S04]  /*7cb0*/  LEA R2, P0, R28, UR4, 0x2 ;  /* 0x000000041c027c11 */ /* 0x010fc8000f8010ff */
[----:B------:R-:W-:-:S05]  /*7cc0*/  LEA.HI.X R3, R28, UR5, R29, 0x2, P0 ;  /* 0x000000051c037c11 */ /* 0x000fca00080f141d */
[----:B------:R4:W-:Y:S01]  /*7cd0*/  STG.E desc[UR36][R2.64], R33 ;  /* 0x0000002102007986 */ /* 0x0009e2000c101924 */
[----:B------:R-:W-:Y:S05]  /*7ce0*/  BRA `(.L_x_3824) ;  /* 0x0000000000047947 */ /* 0x000fea0003800000 */
.L_x_10143:
[----:B------:R-:W-:Y:S05]  /*7cf0*/  BREAK.RELIABLE B8 ;  /* 0x0000000000087942 */ /* 0x000fea0003800100 */
.L_x_3824:
[----:B------:R-:W-:Y:S05]  /*7d00*/  BSYNC.RECONVERGENT B9 ;  /* 0x0000000000097941 */ /* 0x000fea0003800200 */
.L_x_3819:
[----:B------:R-:W5:Y:S01]  /*7d10*/  LDCU UR4, c[0x0][0x530] ;  /* 0x0000a600ff0477ac */ /* 0x000f620008000800 */
[----:B------:R-:W-:-:S04]  /*7d20*/  LEA R30, R31, R30, 0x2 ;  /* 0x0000001e1f1e7211 */ /* 0x000fc800078e10ff */
[----:B-----5:R-:W-:-:S13]  /*7d30*/  ISETP.GE.U32.AND P0, PT, R30, UR4, PT ;  /* 0x000000041e007c0c */ /* 0x020fda000bf06070 */
[----:B------:R-:W-:Y:S05]  /*7d40*/  @!P0 BRA `(.L_x_3837) ;  /* 0xffffff84000c8947 */ /* 0x000fea000383ffff */
[----:B------:R-:W-:Y:S05]  /*7d50*/  EXIT ;  /* 0x000000000000794d */ /* 0x000fea0003800000 */
.L_x_3838:
        /* <DEDUP_REMOVED lines=10> */
.L_x_10597:


//--------------------- .text._ZN2at4cuda57_GLOBAL__N__cd6b329d_24_DistributionBernoulli_cu_7537a20d21kernelPointwiseApply2IZNS_6native9templates4cuda28bernoulli_tensor_cuda_kernelIffEEvRKNS_10TensorBaseES9_NS_15PhiloxCudaStateEEUliRfSB_SB_SB_RKfSD_SD_SD_E_fSC_jLi2ELin1ELi4ELi512ELi2EEEvNS0_6detail10TensorInfoIT0_T2_EENSG_IT1_SI_EESI_T_ --------------------------
	.section	.text._ZN2at4cuda57_GLOBAL__N__cd6b329d_24_DistributionBernoulli_cu_7537a20d21kernelPointwiseApply2IZNS_6native9templates4cuda28bernoulli_tensor_cuda_kernelIffEEvRKNS_10TensorBaseES9_NS_15PhiloxCudaStateEEUliRfSB_SB_SB_RKfSD_SD_SD_E_fSC_jLi2ELin1ELi4ELi512ELi2EEEvNS0_6detail10TensorInfoIT0_T2_EENSG_IT1_SI_EESI_T_,"ax",@progbits
	.align	128
.text._ZN2at4cuda57_GLOBAL__N__cd6b329d_24_DistributionBernoulli_cu_7537a20d21kernelPointwiseApply2IZNS_6native9templates4cuda28bernoulli_tensor_cuda_kernelIffEEvRKNS_10TensorBaseES9_NS_15PhiloxCudaStateEEUliRfSB_SB_SB_RKfSD_SD_SD_E_fSC_jLi2ELin1ELi4ELi512ELi2EEEvNS0_6detail10TensorInfoIT0_T2_EENSG_IT1_SI_EESI_T_:
        .type           _ZN2at4cuda57_GLOBAL__N__cd6b329d_24_DistributionBernoulli_cu_7537a20d21kernelPointwiseApply2IZNS_6native9templates4cuda28bernoulli_tensor_cuda_kernelIffEEvRKNS_10TensorBaseES9_NS_15PhiloxCudaStateEEUliRfSB_SB_SB_RKfSD_SD_SD_E_fSC_jLi2ELin1ELi4ELi512ELi2EEEvNS0_6detail10TensorInfoIT0_T2_EENSG_IT1_SI_EESI_T_,@function
        .size           _ZN2at4cuda57_GLOBAL__N__cd6b329d_24_DistributionBernoulli_cu_7537a20d21kernelPointwiseApply2IZNS_6native9templates4cuda28bernoulli_tensor_cuda_kernelIffEEvRKNS_10TensorBaseES9_NS_15PhiloxCudaStateEEUliRfSB_SB_SB_RKfSD_SD_SD_E_fSC_jLi2ELin1ELi4ELi512ELi2EEEvNS0_6detail10TensorInfoIT0_T2_EENSG_IT1_SI_EESI_T_,(.L_x_10598 - _ZN2at4cuda57_GLOBAL__N__cd6b329d_24_DistributionBernoulli_cu_7537a20d21kernelPointwiseApply2IZNS_6native9templates4cuda28bernoulli_tensor_cuda_kernelIffEEvRKNS_10TensorBaseES9_NS_15PhiloxCudaStateEEUliRfSB_SB_SB_RKfSD_SD_SD_E_fSC_jLi2ELin1ELi4ELi512ELi2EEEvNS0_6detail10TensorInfoIT0_T2_EENSG_IT1_SI_EESI_T_)
        .other          _ZN2at4cuda57_GLOBAL__N__cd6b329d_24_DistributionBernoulli_cu_7537a20d21kernelPointwiseApply2IZNS_6native9templates4cuda28bernoulli_tensor_cuda_kernelIffEEvRKNS_10TensorBaseES9_NS_15PhiloxCudaStateEEUliRfSB_SB_SB_RKfSD_SD_SD_E_fSC_jLi2ELin1ELi4ELi512ELi2EEEvNS0_6detail10TensorInfoIT0_T2_EENSG_IT1_SI_EESI_T_,@"STO_CUDA_ENTRY STV_DEFAULT"
_ZN2at4cuda57_GLOBAL__N__cd6b329d_24_DistributionBernoulli_cu_7537a20d21kernelPointwiseApply2IZNS_6native9templates4cuda28bernoulli_tensor_cuda_kernelIffEEvRKNS_10TensorBaseES9_NS_15PhiloxCudaStateEEUliRfSB_SB_SB_RKfSD_SD_SD_E_fSC_jLi2ELin1ELi4ELi512ELi2EEEvNS0_6detail10TensorInfoIT0_T2_EENSG_IT1_SI_EESI_T_:
        /* <DEDUP_REMOVED lines=13> */
.L_x_3888:
        /* <DEDUP_REMOVED lines=34> */
.L_x_3844:
[C---:B------:R-:W-:Y:S01]  /*02f0*/  VIADD R33, R8.reuse, 0x3 ;  /* 0x0000000308217836 */ /* 0x040fe20000000000 */
[----:B------:R-:W-:Y:S01]  /*0300*/  UMOV UR4, 0xd8 ;  /* 0x000000d800047882 */ /* 0x000fe20000000000 */
[C---:B------:R-:W-:Y:S01]  /*0310*/  VIADD R29, R8.reuse, 0x2 ;  /* 0x00000002081d7836 */ /* 0x040fe20000000000 */
[C---:B------:R-:W-:Y:S01]  /*0320*/  LEA R27, R8.reuse, UR4, 0x2 ;  /* 0x00000004081b7c11 */ /* 0x040fe2000f8e10ff */
[C---:B------:R-:W-:Y:S01]  /*0330*/  VIADD R31, R8.reuse, 0x1 ;  /* 0x00000001081f7836 */ /* 0x040fe20000000000 */
[----:B------:R-:W-:Y:S01]  /*0340*/  LEA R33, R33, UR4, 0x2 ;  /* 0x0000000421217c11 */ /* 0x000fe2000f8e10ff */
[----:B------:R-:W-:Y:S01]  /*0350*/  VIADD R24, R8, 0xffffffff ;  /* 0xffffffff08187836 */ /* 0x000fe20000000000 */
[----:B------:R-:W-:Y:S02]  /*0360*/  LEA R29, R29, UR4, 0x2 ;  /* 0x000000041d1d7c11 */ /* 0x000fe4000f8e10ff */
[----:B------:R0:W2:Y:S01]  /*0370*/  LDC R10, c[0x0][R33+0x388] ;  /* 0x0000e200210a7b82 */ /* 0x0000a20000000800 */
[----:B------:R-:W-:-:S02]  /*0380*/  LEA R31, R31, UR4, 0x2 ;  /* 0x000000041f1f7c11 */ /* 0x000fc4000f8e10ff */
[----:B------:R-:W-:Y:S02]  /*0390*/  LEA R24, R24, UR4, 0x2 ;  /* 0x0000000418187c11 */ /* 0x000fe4000f8e10ff */
[----:B------:R-:W-:Y:S02]  /*03a0*/  IADD3 R36, PT, PT, R8, -0x4, RZ ;  /* 0xfffffffc08247810 */ /* 0x000fe40007ffe0ff */
[----:B------:R-:W-:Y:S01]  /*03b0*/  IADD3 R9, PT, PT, R9, 0x8, RZ ;  /* 0x0000000809097810 */ /* 0x000fe20007ffe0ff */
        /* <DEDUP_REMOVED lines=82> */
[C---:B------:R-:W-:Y:S01]  /*08e0*/  VIADD R26, R8.reuse, 0xfffffffd ;  /* 0xfffffffd081a7836 */ /* 0x040fe20000000000 */
[----:B------:R-:W-:Y:S01]  /*08f0*/  IADD3 R8, PT, PT, R8, -0x8, RZ ;  /* 0xfffffff808087810 */ /* 0x000fe20007ffe0ff */
[----:B------:R1:W5:Y:S02]  /*0900*/  F2I.FTZ.U32.TRUNC.NTZ R3, R2 ;  /* 0x0000000200037305 */ /* 0x000364000021f000 */
[----:B------:R-:W-:Y:S01]  /*0910*/  IMAD R39, R12, R39, R19 ;  /* 0x000000270c277224 */ /* 0x000fe200078e0213 */
[----:B------:R-:W-:-:S04]  /*0920*/  LEA R26, R26, UR4, 0x2 ;  /* 0x000000041a1a7c11 */ /* 0x000fc8000f8e10ff */
[----:B------:R-:W-:Y:S01]  /*0930*/  ISETP.GE.U32.AND P0, PT, R39, R12, PT ;  /* 0x0000000c2700720c */ /* 0x000fe20003f06070 */
[----:B------:R2:W0:Y:S01]  /*0940*/  LDC R28, c[0x0][R26+0x388] ;  /* 0x0000e2001a1c7b82 */ /* 0x0004220000000800 */
[----:B-1----:R-:W-:-:S07]  /*0950*/  IMAD.MOV.U32 R2, RZ, RZ, RZ ;  /* 0x000000ffff027224 */ /* 0x002fce00078e00ff */
[----:B--2---:R-:W1:Y:S04]  /*0960*/  LDC R26, c[0x0][R26+0x3ec] ;  /* 0x0000fb001a1a7b82 */ /* 0x004e680000000800 */
[----:B------:R-:W-:Y:S02]  /*0970*/  @P0 IMAD.IADD R39, R39, 0x1, -R12 ;  /* 0x0000000127270824 */ /* 0x000fe400078e0a0c */
[----:B------:R-:W-:-:S03]  /*0980*/  @P0 VIADD R25, R25, 0x1 ;  /* 0x0000000119190836 */ /* 0x000fc60000000000 */
[----:B------:R-:W-:Y:S02]  /*0990*/  ISETP.GE.U32.AND P1, PT, R39, R12, PT ;  /* 0x0000000c2700720c */ /* 0x000fe40003f26070 */
[----:B------:R-:W-:Y:S01]  /*09a0*/  IADD3 R39, PT, PT, RZ, -R18, RZ ;  /* 0x80000012ff277210 */ /* 0x000fe20007ffe0ff */
[----:B----4-:R-:W2:Y:S04]  /*09b0*/  I2F.U32.RP R40, R23 ;  /* 0x0000001700287306 */ /* 0x010ea80000209000 */
[----:B-----5:R-:W-:-:S04]  /*09c0*/  IMAD R39, R39, R3, RZ ;  /* 0x0000000327277224 */ /* 0x020fc800078e02ff */
[----:B------:R-:W-:Y:S02]  /*09d0*/  IMAD.HI.U32 R2, R3, R39, R2 ;  /* 0x0000002703027227 */ /* 0x000fe400078e0002 */
[----:B------:R-:W-:Y:S02]  /*09e0*/  @P1 IADD3 R25, PT, PT, R25, 0x1, RZ ;  /* 0x0000000119191810 */ /* 0x000fe40007ffe0ff */
[----:B------:R-:W-:Y:S02]  /*09f0*/  @!P2 LOP3.LUT R25, RZ, R12, RZ, 0x33, !PT ;  /* 0x0000000cff19a212 */ /* 0x000fe400078e33ff */
[----:B------:R-:W-:-:S03]  /*0a00*/  ISETP.NE.U32.AND P2, PT, R18, RZ, PT ;  /* 0x000000ff1200720c */ /* 0x000fc60003f45070 */
[----:B------:R-:W-:Y:S01]  /*0a10*/  IMAD.HI.U32 R32, R2, R25, RZ ;  /* 0x0000001902207227 */ /* 0x000fe200078e00ff */
[----:B--2---:R-:W2:Y:S03]  /*0a20*/  MUFU.RCP R40, R40 ;  /* 0x0000002800287308 */ /* 0x004ea60000001000 */
[----:B------:R-:W-:-:S04]  /*0a30*/  IMAD.MOV R39, RZ, RZ, -R32 ;  /* 0x000000ffff277224 */ /* 0x000fc800078e0a20 */
[----:B------:R-:W-:Y:S02]  /*0a40*/  IMAD R39, R18, R39, R25 ;  /* 0x0000002712277224 */ /* 0x000fe400078e0219 */
[----:B0-----:R-:W-:-:S03]  /*0a50*/  IMAD.MOV R43, RZ, RZ, -R28 ;  /* 0x000000ffff2b7224 */ /* 0x001fc600078e0a1c */
[C---:B------:R-:W-:Y:S02]  /*0a60*/  ISETP.GE.U32.AND P0, PT, R39.reuse, R18, PT ;  /* 0x000000122700720c */ /* 0x040fe40003f06070 */
[----:B--2---:R-:W-:Y:S02]  /*0a70*/  IADD3 R2, PT, PT, R40, 0xffffffe, RZ ;  /* 0x0ffffffe28027810 */ /* 0x004fe40007ffe0ff */
[----:B------:R-:W0:Y:S09]  /*0a80*/  I2F.U32.RP R40, R28 ;  /* 0x0000001c00287306 */ /* 0x000e320000209000 */
[----:B------:R-:W-:-:S02]  /*0a90*/  @P0 IMAD.IADD R39, R39, 0x1, -R18 ;  /* 0x0000000127270824 */ /* 0x000fc400078e0a12 */
[----:B------:R-:W-:Y:S01]  /*0aa0*/  @P0 VIADD R32, R32, 0x1 ;  /* 0x0000000120200836 */ /* 0x000fe20000000000 */
[----:B------:R2:W4:Y:S02]  /*0ab0*/  F2I.FTZ.U32.TRUNC.NTZ R3, R2 ;  /* 0x0000000200037305 */ /* 0x000524000021f000 */
[----:B------:R-:W-:Y:S01]  /*0ac0*/  ISETP.GE.U32.AND P1, PT, R39, R18, PT ;  /* 0x000000122700720c */ /* 0x000fe20003f26070 */
[----:B------:R-:W-:-:S05]  /*0ad0*/  IMAD.MOV R39, RZ, RZ, -R23 ;  /* 0x000000ffff277224 */ /* 0x000fca00078e0a17 */
[----:B0-----:R-:W0:Y:S01]  /*0ae0*/  MUFU.RCP R40, R40 ;  /* 0x0000002800287308 */ /* 0x001e220000001000 */
[----:B--2---:R-:W-:-:S06]  /*0af0*/  HFMA2 R2, -RZ, RZ, 0, 0 ;  /* 0x00000000ff027431 */ /* 0x004fcc00000001ff */
[----:B------:R-:W-:Y:S01]  /*0b00*/  @P1 VIADD R32, R32, 0x1 ;  /* 0x0000000120201836 */ /* 0x000fe20000000000 */
[----:B------:R-:W-:Y:S01]  /*0b10*/  @!P2 LOP3.LUT R32, RZ, R18, RZ, 0x33, !PT ;  /* 0x00000012ff20a212 */ /* 0x000fe200078e33ff */
[----:B----4-:R-:W-:Y:S01]  /*0b20*/  IMAD R39, R39, R3, RZ ;  /* 0x0000000327277224 */ /* 0x010fe200078e02ff */
[----:B------:R-:W-:-:S03]  /*0b30*/  ISETP.NE.U32.AND P2, PT, R23, RZ, PT ;  /* 0x000000ff1700720c */ /* 0x000fc60003f45070 */
[----:B------:R-:W-:Y:S02]  /*0b40*/  IMAD.HI.U32 R3, R3, R39, R2 ;  /* 0x0000002703037227 */ /* 0x000fe400078e0002 */
[----:B------:R2:W4:Y:S04]  /*0b50*/  LDC R39, c[0x0][R36+0x388] ;  /* 0x0000e20024277b82 */ /* 0x0005280000000800 */
[----:B------:R-:W-:-:S04]  /*0b60*/  IMAD.HI.U32 R41, R3, R32, RZ ;  /* 0x0000002003297227 */ /* 0x000fc800078e00ff */
[----:B------:R-:W-:Y:S01]  /*0b70*/  IMAD.MOV R2, RZ, RZ, -R41 ;  /* 0x000000ffff027224 */ /* 0x000fe200078e0a29 */
[----:B--2---:R-:W2:Y:S01]  /*0b80*/  LDC R36, c[0x0][R36+0x3ec] ;  /* 0x0000fb0024247b82 */ /* 0x004ea20000000800 */
[----:B0-----:R-:W-:Y:S02]  /*0b90*/  VIADD R3, R40, 0xffffffe ;  /* 0x0ffffffe28037836 */ /* 0x001fe40000000000 */
[----:B------:R-:W-:-:S04]  /*0ba0*/  IMAD R2, R23, R2, R32 ;  /* 0x0000000217027224 */ /* 0x000fc800078e0220 */
[----:B------:R-:W0:Y:S01]  /*0bb0*/  F2I.FTZ.U32.TRUNC.NTZ R3, R3 ;  /* 0x0000000300037305 */ /* 0x000e22000021f000 */
[----:B------:R-:W-:-:S13]  /*0bc0*/  ISETP.GE.U32.AND P0, PT, R2, R23, PT ;  /* 0x000000170200720c */ /* 0x000fda0003f06070 */
[----:B------:R-:W-:Y:S01]  /*0bd0*/  @P0 IADD3 R2, PT, PT, -R23, R2, RZ ;  /* 0x0000000217020210 */ /* 0x000fe20007ffe1ff */
[----:B------:R-:W-:Y:S02]  /*0be0*/  @P0 VIADD R41, R41, 0x1 ;  /* 0x0000000129290836 */ /* 0x000fe40000000000 */
[----:B0-----:R-:W-:Y:S01]  /*0bf0*/  IMAD R43, R43, R3, RZ ;  /* 0x000000032b2b7224 */ /* 0x001fe200078e02ff */
[----:B------:R-:W-:Y:S01]  /*0c00*/  ISETP.GE.U32.AND P1, PT, R2, R23, PT ;  /* 0x000000170200720c */ /* 0x000fe20003f26070 */
[----:B------:R-:W-:-:S04]  /*0c10*/  IMAD.MOV.U32 R2, RZ, RZ, RZ ;  /* 0x000000ffff027224 */ /* 0x000fc800078e00ff */
[----:B------:R-:W-:-:S08]  /*0c20*/  IMAD.HI.U32 R2, R3, R43, R2 ;  /* 0x0000002b03027227 */ /* 0x000fd000078e0002 */
[----:B------:R-:W-:Y:S01]  /*0c30*/  @P1 IADD3 R41, PT, PT, R41, 0x1, RZ ;  /* 0x0000000129291810 */ /* 0x000fe20007ffe0ff */
[----:B----4-:R-:W0:Y:S01]  /*0c40*/  I2F.U32.RP R42, R39 ;  /* 0x00000027002a7306 */ /* 0x010e220000209000 */
[----:B------:R-:W-:Y:S02]  /*0c50*/  @!P2 LOP3.LUT R41, RZ, R23, RZ, 0x33, !PT ;  /* 0x00000017ff29a212 */ /* 0x000fe400078e33ff */
[----:B------:R-:W-:-:S03]  /*0c60*/  ISETP.NE.U32.AND P2, PT, R28, RZ, PT ;  /* 0x000000ff1c00720c */ /* 0x000fc60003f45070 */
[----:B------:R-:W-:-:S04]  /*0c70*/  IMAD.HI.U32 R40, R2, R41, RZ ;  /* 0x0000002902287227 */ /* 0x000fc800078e00ff */
[----:B------:R-:W-:-:S04]  /*0c80*/  IMAD.MOV R43, RZ, RZ, -R40 ;  /* 0x000000ffff2b7224 */ /* 0x000fc800078e0a28 */
[----:B------:R-:W-:Y:S01]  /*0c90*/  IMAD R43, R28, R43, R41 ;  /* 0x0000002b1c2b7224 */ /* 0x000fe200078e0229 */
[----:B0-----:R-:W0:Y:S04]  /*0ca0*/  MUFU.RCP R42, R42 ;  /* 0x0000002a002a7308 */ /* 0x001e280000001000 */
[----:B------:R-:W-:-:S13]  /*0cb0*/  ISETP.GE.U32.AND P0, PT, R43, R28, PT ;  /* 0x0000001c2b00720c */ /* 0x000fda0003f06070 */
[----:B------:R-:W-:Y:S01]  /*0cc0*/  @P0 IMAD.IADD R43, R43, 0x1, -R28 ;  /* 0x000000012b2b0824 */ /* 0x000fe200078e0a1c */
[----:B0-----:R-:W-:Y:S02]  /*0cd0*/  IADD3 R2, PT, PT, R42, 0xffffffe, RZ ;  /* 0x0ffffffe2a027810 */ /* 0x001fe40007ffe0ff */
[----:B------:R-:W-:Y:S02]  /*0ce0*/  @P0 IADD3 R40, PT, PT, R40, 0x1, RZ ;  /* 0x0000000128280810 */ /* 0x000fe40007ffe0ff */
[----:B------:R0:W4:Y:S01]  /*0cf0*/  F2I.FTZ.U32.TRUNC.NTZ R3, R2 ;  /* 0x0000000200037305 */ /* 0x000122000021f000 */
[----:B------:R-:W-:Y:S01]  /*0d00*/  ISETP.GE.U32.AND P1, PT, R43, R28, PT ;  /* 0x0000001c2b00720c */ /* 0x000fe20003f26070 */
[----:B------:R-:W-:Y:S02]  /*0d10*/  IMAD.MOV R43, RZ, RZ, -R39 ;  /* 0x000000ffff2b7224 */ /* 0x000fe400078e0a27 */
[----:B0-----:R-:W-:-:S10]  /*0d20*/  IMAD.MOV.U32 R2, RZ, RZ, RZ ;  /* 0x000000ffff027224 */ /* 0x001fd400078e00ff */
[----:B------:R-:W-:Y:S01]  /*0d30*/  @P1 VIADD R40, R40, 0x1 ;  /* 0x0000000128281836 */ /* 0x000fe20000000000 */
[----:B------:R-:W-:Y:S01]  /*0d40*/  @!P2 LOP3.LUT R40, RZ, R28, RZ, 0x33, !PT ;  /* 0x0000001cff28a212 */ /* 0x000fe200078e33ff */
[----:B----4-:R-:W-:Y:S01]  /*0d50*/  IMAD R43, R43, R3, RZ ;  /* 0x000000032b2b7224 */ /* 0x010fe200078e02ff */
        /* <DEDUP_REMOVED lines=26> */
[----:B------:R-:W-:Y:S02]  /*0f00*/  IMAD R27, R18, R24, R27 ;  /* 0x00000018121b7224 */ /* 0x000fe400078e021b */
[----:B------:R-:W-:Y:S01]  /*0f10*/  @P1 IADD3 R2, PT, PT, R2, 0x1, RZ ;  /* 0x0000000102021810 */ /* 0x000fe20007ffe0ff */
[----:B------:R-:W-:Y:S01]  /*0f20*/  IMAD.MOV R3, RZ, RZ, -R40 ;  /* 0x000000ffff037224 */ /* 0x000fe200078e0a28 */
[----:B------:R-:W-:Y:S01]  /*0f30*/  @!P2 LOP3.LUT R2, RZ, R39, RZ, 0x33, !PT ;  /* 0x00000027ff02a212 */ /* 0x000fe200078e33ff */
[----:B---3--:R-:W-:Y:S02]  /*0f40*/  IMAD R23, R23, R22, R27 ;  /* 0x0000001617177224 */ /* 0x008fe400078e021b */
[----:B------:R-:W-:Y:S02]  /*0f50*/  IMAD R28, R28, R3, R41 ;  /* 0x000000031c1c7224 */ /* 0x000fe400078e0229 */
[----:B------:R-:W-:-:S02]  /*0f60*/  IMAD.MOV R30, RZ, RZ, -R2 ;  /* 0x000000ffff1e7224 */ /* 0x000fc400078e0a02 */
[----:B-1----:R-:W-:Y:S02]  /*0f70*/  IMAD R23, R28, R26, R23 ;  /* 0x0000001a1c177224 */ /* 0x002fe400078e0217 */
[----:B------:R-:W-:Y:S02]  /*0f80*/  IMAD R30, R39, R30, R40 ;  /* 0x0000001e271e7224 */ /* 0x000fe400078e0228 */
[----:B------:R-:W-:Y:S02]  /*0f90*/  IMAD.MOV.U32 R11, RZ, RZ, R2 ;  /* 0x000000ffff0b7224 */ /* 0x000fe400078e0002 */
[----:B--2---:R-:W-:Y:S01]  /*0fa0*/  IMAD R30, R30, R36, R23 ;  /* 0x000000241e1e7224 */ /* 0x004fe200078e0217 */
[----:B------:R-:W-:Y:S06]  /*0fb0*/  @P0 BRA `(.L_x_3844) ;  /* 0xfffffff000cc0947 */ /* 0x000fec000383ffff */
[----:B------:R-:W-:Y:S05]  /*0fc0*/  BSYNC.RECONVERGENT B1 ;  /* 0x0000000000017941 */ /* 0x000fea0003800200 */
.L_x_3843:
[----:B------:R-:W-:-:S07]  /*0fd0*/  IADD3 R8, PT, PT, R8, 0x4, RZ ;  /* 0x0000000408087810 */ /* 0x000fce0007ffe0ff */
.L_x_3842:
        /* <DEDUP_REMOVED lines=107> */
.L_x_3845:
        /* <DEDUP_REMOVED lines=56> */
.L_x_3846:
        /* <DEDUP_REMOVED lines=28> */
.L_x_3841:
        /* <DEDUP_REMOVED lines=29> */
.L_x_3840:
[----:B-1----:R-:W-:Y:S05]  /*1da0*/  BSYNC.RECONVERGENT B0 ;  /* 0x0000000000007941 */ /* 0x002fea0003800200 */
.L_x_3839:
        /* <DEDUP_REMOVED lines=23> */
.L_x_3851:
        /* <DEDUP_REMOVED lines=206> */
.L_x_3850:
        /* <DEDUP_REMOVED lines=106> */
.L_x_3852:
        /* <DEDUP_REMOVED lines=56> */
.L_x_3853:
        /* <DEDUP_REMOVED lines=28> */
.L_x_3849:
        /* <DEDUP_REMOVED lines=29> */
.L_x_3848:
[----:B------:R-:W-:Y:S05]  /*39b0*/  BSYNC.RECONVERGENT B0 ;  /* 0x0000000000007941 */ /* 0x000fea0003800200 */
.L_x_3847:
        /* <DEDUP_REMOVED lines=22> */
.L_x_3858:
        /* <DEDUP_REMOVED lines=206> */
.L_x_3857:
        /* <DEDUP_REMOVED lines=107> */
.L_x_3859:
        /* <DEDUP_REMOVED lines=56> */
.L_x_3860:
        /* <DEDUP_REMOVED lines=28> */
.L_x_3856:
        /* <DEDUP_REMOVED lines=29> */
.L_x_3855:
[----:B------:R-:W-:Y:S05]  /*55c0*/  BSYNC.RECONVERGENT B0 ;  /* 0x0000000000007941 */ /* 0x000fea0003800200 */
.L_x_3854:
        /* <DEDUP_REMOVED lines=22> */
.L_x_3865:
        /* <DEDUP_REMOVED lines=206> */
.L_x_3864:
        /* <DEDUP_REMOVED lines=106> */
.L_x_3866:
        /* <DEDUP_REMOVED lines=56> */
.L_x_3867:
        /* <DEDUP_REMOVED lines=28> */
.L_x_3863:
        /* <DEDUP_REMOVED lines=29> */
.L_x_3862:
[----:B------:R-:W-:Y:S05]  /*71c0*/  BSYNC.RECONVERGENT B0 ;  /* 0x0000000000007941 */ /* 0x000fea0003800200 */
.L_x_3861:
        /* <DEDUP_REMOVED lines=125> */
.L_x_3868:
        /* <DEDUP_REMOVED lines=8> */
.L_x_3869:
        /* <DEDUP_REMOVED lines=19> */
.L_x_10144:
[----:B------:R-:W-:Y:S05]  /*7b50*/  BRX R2 -0x7b60                                                                                                                                                                                                                                                                                                                                                                                                                                                                               (*"BRANCH_TARGETS .L_x_10145,.L_x_10146,.L_x_10147"*) ;  /* 0xffffff8402287949 */ /* 0x000fea000383ffff */
.L_x_3872:
        /* <DEDUP_REMOVED lines=31> */
.L_x_3878:
[----:B------:R0:W5:Y:S02]  /*7d50*/  LDG.E R0, desc[UR36][R16.64] ;  /* 0x0000002410007981 */ /* 0x000164000c1e1900 */
.L_x_3877:
[----:B------:R-:W-:Y:S05]  /*7d60*/  BSYNC.RECONVERGENT B6 ;  /* 0x0000000000067941 */ /* 0x000fea0003800200 */
.L_x_3876:
[----:B------:R-:W1:Y:S01]  /*7d70*/  LDCU.64 UR4, c[0x0][0x380] ;  /* 0x00007000ff0477ac */ /* 0x000e620008000a00 */
[----:B-----5:R-:W-:Y:S02]  /*7d80*/  FSET.BF.LE.FTZ.AND R5, R41, R0, PT ;  /* 0x000000002905720a */ /* 0x020fe40003813000 */
[----:B-1----:R-:W-:-:S04]  /*7d90*/  LEA R2, P0, R18, UR4, 0x2 ;  /* 0x0000000412027c11 */ /* 0x002fc8000f8010ff */
[----:B------:R-:W-:-:S05]  /*7da0*/  LEA.HI.X R3, R18, UR5, R19, 0x2, P0 ;  /* 0x0000000512037c11 */ /* 0x000fca00080f1413 */
[----:B------:R1:W-:Y:S04]  /*7db0*/  STG.E desc[UR36][R2.64], R5 ;  /* 0x0000000502007986 */ /* 0x0003e8000c101924 */
.L_x_3874:
[----:B------:R-:W-:Y:S05]  /*7dc0*/  BSYNC.RELIABLE B7 ;  /* 0x0000000000077941 */ /* 0x000fea0003800100 */
.L_x_3873:
        /* <DEDUP_REMOVED lines=24> */
.L_x_3881:
[----:B------:R0:W5:Y:S02]  /*7f50*/  LDG.E R0, desc[UR36][R16.64] ;  /* 0x0000002410007981 */ /* 0x000164000c1e1900 */
.L_x_3880:
[----:B------:R-:W-:Y:S05]  /*7f60*/  BSYNC.RECONVERGENT B6 ;  /* 0x0000000000067941 */ /* 0x000fea0003800200 */
.L_x_3879:
[----:B------:R-:W1:Y:S01]  /*7f70*/  LDCU.64 UR4, c[0x0][0x380] ;  /* 0x00007000ff0477ac */ /* 0x000e620008000a00 */
[----:B-----5:R-:W-:Y:S02]  /*7f80*/  FSET.BF.LE.FTZ.AND R39, R39, R0, PT ;  /* 0x000000002727720a */ /* 0x020fe40003813000 */
[----:B-1----:R-:W-:-:S04]  /*7f90*/  LEA R2, P0, R24, UR4, 0x2 ;  /* 0x0000000418027c11 */ /* 0x002fc8000f8010ff */
[----:B------:R-:W-:-:S05]  /*7fa0*/  LEA.HI.X R3, R24, UR5, R25, 0x2, P0 ;  /* 0x0000000518037c11 */ /* 0x000fca00080f1419 */
[----:B------:R1:W-:Y:S04]  /*7fb0*/  STG.E desc[UR36][R2.64], R39 ;  /* 0x0000002702007986 */ /* 0x0003e8000c101924 */
.L_x_10146:
        /* <DEDUP_REMOVED lines=24> */
.L_x_3884:
[----:B------:R0:W5:Y:S02]  /*8140*/  LDG.E R5, desc[UR36][R16.64] ;  /* 0x0000002410057981 */ /* 0x000164000c1e1900 */
.L_x_3883:
[----:B------:R-:W-:Y:S05]  /*8150*/  BSYNC.RECONVERGENT B6 ;  /* 0x0000000000067941 */ /* 0x000fea0003800200 */
.L_x_3882:
[----:B------:R-:W1:Y:S01]  /*8160*/  LDCU.64 UR4, c[0x0][0x380] ;  /* 0x00007000ff0477ac */ /* 0x000e620008000a00 */
[----:B-----5:R-:W-:Y:S02]  /*8170*/  FSET.BF.LE.FTZ.AND R5, R38, R5, PT ;  /* 0x000000052605720a */ /* 0x020fe40003813000 */
[----:B-1----:R-:W-:-:S04]  /*8180*/  LEA R2, P0, R28, UR4, 0x2 ;  /* 0x000000041c027c11 */ /* 0x002fc8000f8010ff */
[----:B------:R-:W-:-:S05]  /*8190*/  LEA.HI.X R3, R28, UR5, R29, 0x2, P0 ;  /* 0x000000051c037c11 */ /* 0x000fca00080f141d */
[----:B------:R1:W-:Y:S04]  /*81a0*/  STG.E desc[UR36][R2.64], R5 ;  /* 0x0000000502007986 */ /* 0x0003e8000c101924 */
.L_x_10145:
[----:B------:R-:W-:Y:S05]  /*81b0*/  BSYNC.RELIABLE B8 ;  /* 0x0000000000087941 */ /* 0x000fea0003800100 */
.L_x_3871:
        /* <DEDUP_REMOVED lines=24> */
.L_x_3887:
[----:B------:R0:W5:Y:S02]  /*8340*/  LDG.E R5, desc[UR36][R16.64] ;  /* 0x0000002410057981 */ /* 0x000164000c1e1900 */
.L_x_3886:
[----:B------:R-:W-:Y:S05]  /*8350*/  BSYNC.RECONVERGENT B6 ;  /* 0x0000000000067941 */ /* 0x000fea0003800200 */
.L_x_3885:
[----:B------:R-:W1:Y:S01]  /*8360*/  LDCU.64 UR4, c[0x0][0x380] ;  /* 0x00007000ff0477ac */ /* 0x000e620008000a00 */
[----:B-----5:R-:W-:Y:S02]  /*8370*/  FSET.BF.LE.FTZ.AND R5, R36, R5, PT ;  /* 0x000000052405720a */ /* 0x020fe40003813000 */
[----:B-1----:R-:W-:-:S04]  /*8380*/  LEA R2, P0, R32, UR4, 0x2 ;  /* 0x0000000420027c11 */ /* 0x002fc8000f8010ff */
[----:B------:R-:W-:-:S05]  /*8390*/  LEA.HI.X R3, R32, UR5, R33, 0x2, P0 ;  /* 0x0000000520037c11 */ /* 0x000fca00080f1421 */
[----:B------:R1:W-:Y:S01]  /*83a0*/  STG.E desc[UR36][R2.64], R5 ;  /* 0x0000000502007986 */ /* 0x0003e2000c101924 */
[----:B------:R-:W-:Y:S05]  /*83b0*/  BRA `(.L_x_3875) ;  /* 0x0000000000047947 */ /* 0x000fea0003800000 */
.L_x_10147:
[----:B------:R-:W-:Y:S05]  /*83c0*/  BREAK.RELIABLE B8 ;  /* 0x0000000000087942 */ /* 0x000fea0003800100 */
.L_x_3875:
[----:B------:R-:W-:Y:S05]  /*83d0*/  BSYNC.RECONVERGENT B9 ;  /* 0x0000000000097941 */ /* 0x000fea0003800200 */
.L_x_3870:
        /* <DEDUP_REMOVED lines=8> */
.L_x_3889:
        /* <DEDUP_REMOVED lines=10> */
.L_x_10598:


//--------------------- .text._ZN2at4cuda57_GLOBAL__N__cd6b329d_24_DistributionBernoulli_cu_7537a20d21kernelPointwiseApply2IZNS_6native9templates4cuda28bernoulli_tensor_cuda_kernelIffEEvRKNS_10TensorBaseES9_NS_15PhiloxCudaStateEEUliRfSB_SB_SB_RKfSD_SD_SD_E_fSC_jLi2ELi2ELi4ELi512ELi2EEEvNS0_6detail10TensorInfoIT0_T2_EENSG_IT1_SI_EESI_T_ --------------------------
	.section	.text._ZN2at4cuda57_GLOBAL__N__cd6b329d_24_DistributionBernoulli_cu_7537a20d21kernelPointwiseApply2IZNS_6native9templates4cuda28bernoulli_tensor_cuda_kernelIffEEvRKNS_10TensorBaseES9_NS_15PhiloxCudaStateEEUliRfSB_SB_SB_RKfSD_SD_SD_E_fSC_jLi2ELi2ELi4ELi512ELi2EEEvNS0_6detail10TensorInfoIT0_T2_EENSG_IT1_SI_EESI_T_,"ax",@progbits
	.align	128
.text._ZN2at4cuda57_GLOBAL__N__cd6b329d_24_DistributionBernoulli_cu_7537a20d21kernelPointwiseApply2IZNS_6native9templates4cuda28bernoulli_tensor_cuda_kernelIffEEvRKNS_10TensorBaseES9_NS_15PhiloxCudaStateEEUliRfSB_SB_SB_RKfSD_SD_SD_E_fSC_jLi2ELi2ELi4ELi512ELi2EEEvNS0_6detail10TensorInfoIT0_T2_EENSG_IT1_SI_EESI_T_:
        .type           _ZN2at4cuda57_GLOBAL__N__cd6b329d_24_DistributionBernoulli_cu_7537a20d21kernelPointwiseApply2IZNS_6native9templates4cuda28bernoulli_tensor_cuda_kernelIffEEvRKNS_10TensorBaseES9_NS_15PhiloxCudaStateEEUliRfSB_SB_SB_RKfSD_SD_SD_E_fSC_jLi2ELi2ELi4ELi512ELi2EEEvNS0_6detail10TensorInfoIT0_T2_EENSG_IT1_SI_EESI_T_,@function
        .size           _ZN2at4cuda57_GLOBAL__N__cd6b329d_24_DistributionBernoulli_cu_7537a20d21kernelPointwiseApply2IZNS_6native9templates4cuda28bernoulli_tensor_cuda_kernelIffEEvRKNS_10TensorBaseES9_NS_15PhiloxCudaStateEEUliRfSB_SB_SB_RKfSD_SD_SD_E_fSC_jLi2ELi2ELi4ELi512ELi2EEEvNS0_6detail10TensorInfoIT0_T2_EENSG_IT1_SI_EESI_T_,(.L_x_10599 - _ZN2at4cuda57_GLOBAL__N__cd6b329d_24_DistributionBernoulli_cu_7537a20d21kernelPointwiseApply2IZNS_6native9templates4cuda28bernoulli_tensor_cuda_kernelIffEEvRKNS_10TensorBaseES9_NS_15PhiloxCudaStateEEUliRfSB_SB_SB_RKfSD_SD_SD_E_fSC_jLi2ELi2ELi4ELi512ELi2EEEvNS0_6detail10TensorInfoIT0_T2_EENSG_IT1_SI_EESI_T_)
        .other          _ZN2at4cuda57_GLOBAL__N__cd6b329d_24_DistributionBernoulli_cu_7537a20d21kernelPointwiseApply2IZNS_6native9templates4cuda28bernoulli_tensor_cuda_kernelIffEEvRKNS_10TensorBaseES9_NS_15PhiloxCudaStateEEUliRfSB_SB_SB_RKfSD_SD_SD_E_fSC_jLi2ELi2ELi4ELi512ELi2EEEvNS0_6detail10TensorInfoIT0_T2_EENSG_IT1_SI_EESI_T_,@"STO_CUDA_ENTRY STV_DEFAULT"
_ZN2at4cuda57_GLOBAL__N__cd6b329d_24_DistributionBernoulli_cu_7537a20d21kernelPointwiseApply2IZNS_6native9templates4cuda28bernoulli_tensor_cuda_kernelIffEEvRKNS_10TensorBaseES9_NS_15PhiloxCudaStateEEUliRfSB_SB_SB_RKfSD_SD_SD_E_fSC_jLi2ELi2ELi4ELi512ELi2EEEvNS0_6detail10TensorInfoIT0_T2_EENSG_IT1_SI_EESI_T_:
        /* <DEDUP_REMOVED lines=23> */
.L_x_3919:
[----:B------:R-:W-:Y:S01]  /*0170*/  ISETP.NE.AND P0, PT, RZ, UR38, PT ;  /* 0x00000026ff007c0c */ /* 0x000fe2000bf05270 */
[----:B------:R-:W1:-:S12]  /*0180*/  LDC.64 R2, c[0x0][0x538] ;  /* 0x00014e00ff027b82 */ /* 0x000e580000000a00 */
[----:B0-----:R-:W0:Y:S08]  /*0190*/  @P0 LDC.64 R4, c[0x0][0x540] ;  /* 0x00015000ff040b82 */ /* 0x001e300000000a00 */
[----:B------:R-:W5:Y:S01]  /*01a0*/  LDC R26, c[0x0][0x540] ;  /* 0x00015000ff1a7b82 */ /* 0x000f620000000800 */
[----:B-12---:R-:W2:Y:S07]  /*01b0*/  @P0 LDG.E.64 R2, desc[UR36][R2.64] ;  /* 0x0000002402020981 */ /* 0x006eae000c1e1b00 */
        /* <DEDUP_REMOVED lines=161> */
.L_x_3892:
[----:B---34-:R-:W-:Y:S05]  /*0bd0*/  BSYNC.RECONVERGENT B0 ;  /* 0x0000000000007941 */ /* 0x018fea0003800200 */
.L_x_3891:
        /* <DEDUP_REMOVED lines=57> */
.L_x_3894:
[----:B------:R-:W-:Y:S05]  /*0f70*/  BSYNC.RECONVERGENT B0 ;  /* 0x0000000000007941 */ /* 0x000fea0003800200 */
.L_x_3893:
        /* <DEDUP_REMOVED lines=49> */
.L_x_3896:
[----:B------:R-:W-:Y:S05]  /*1290*/  BSYNC.RECONVERGENT B0 ;  /* 0x0000000000007941 */ /* 0x000fea0003800200 */
.L_x_3895:
        /* <DEDUP_REMOVED lines=49> */
.L_x_3898:
[----:B------:R-:W-:Y:S05]  /*15b0*/  BSYNC.RECONVERGENT B0 ;  /* 0x0000000000007941 */ /* 0x000fea0003800200 */
.L_x_3897:
        /* <DEDUP_REMOVED lines=12> */
.L_x_3899:
        /* <DEDUP_REMOVED lines=8> */
.L_x_3900:
        /* <DEDUP_REMOVED lines=19> */
.L_x_10148:
[----:B------:R-:W-:Y:S05]  /*1830*/  BRX R2 -0x1840                                                                                                                                                                                                                                                                                                                                                                                                                                                                               (*"BRANCH_TARGETS .L_x_10149,.L_x_10150,.L_x_10151"*) ;  /* 0xffffffe402f07949 */ /* 0x000fea000383ffff */
.L_x_3903:
        /* <DEDUP_REMOVED lines=30> */
.L_x_3909:
[----:B------:R0:W5:Y:S02]  /*1a20*/  LDG.E R5, desc[UR36][R26.64] ;  /* 0x000000241a057981 */ /* 0x000164000c1e1900 */
.L_x_3908:
[----:B------:R-:W-:Y:S05]  /*1a30*/  BSYNC.RECONVERGENT B6 ;  /* 0x0000000000067941 */ /* 0x000fea0003800200 */
.L_x_3907:
[----:B------:R-:W-:Y:S02]  /*1a40*/  LEA R2, P0, R16, UR42, 0x2 ;  /* 0x0000002a10027c11 */ /* 0x000fe4000f8010ff */
[----:B-----5:R-:W-:Y:S02]  /*1a50*/  FSET.BF.LE.FTZ.AND R5, R40, R5, PT ;  /* 0x000000052805720a */ /* 0x020fe40003813000 */
[----:B------:R-:W-:-:S05]  /*1a60*/  LEA.HI.X R3, R16, UR43, R17, 0x2, P0 ;  /* 0x0000002b10037c11 */ /* 0x000fca00080f1411 */
[----:B------:R1:W-:Y:S04]  /*1a70*/  STG.E desc[UR36][R2.64], R5 ;  /* 0x0000000502007986 */ /* 0x0003e8000c101924 */
.L_x_3905:
[----:B------:R-:W-:Y:S05]  /*1a80*/  BSYNC.RELIABLE B7 ;  /* 0x0000000000077941 */ /* 0x000fea0003800100 */
.L_x_3904:
        /* <DEDUP_REMOVED lines=23> */
.L_x_3912:
[----:B------:R2:W5:Y:S02]  /*1c00*/  LDG.E R0, desc[UR36][R16.64] ;  /* 0x0000002410007981 */ /* 0x000564000c1e1900 */
.L_x_3911:
[----:B------:R-:W-:Y:S05]  /*1c10*/  BSYNC.RECONVERGENT B6 ;  /* 0x0000000000067941 */ /* 0x000fea0003800200 */
.L_x_3910:
[C---:B-1----:R-:W-:Y:S02]  /*1c20*/  LEA R2, P0, R22.reuse, UR42, 0x2 ;  /* 0x0000002a16027c11 */ /* 0x042fe4000f8010ff */
[----:B-----5:R-:W-:Y:S02]  /*1c30*/  FSET.BF.LE.FTZ.AND R39, R39, R0, PT ;  /* 0x000000002727720a */ /* 0x020fe40003813000 */
[----:B------:R-:W-:-:S05]  /*1c40*/  LEA.HI.X R3, R22, UR43, R23, 0x2, P0 ;  /* 0x0000002b16037c11 */ /* 0x000fca00080f1417 */
[----:B------:R1:W-:Y:S04]  /*1c50*/  STG.E desc[UR36][R2.64], R39 ;  /* 0x0000002702007986 */ /* 0x0003e8000c101924 */
.L_x_10150:
        /* <DEDUP_REMOVED lines=23> */
.L_x_3915:
[----:B------:R2:W5:Y:S02]  /*1dd0*/  LDG.E R5, desc[UR36][R16.64] ;  /* 0x0000002410057981 */ /* 0x000564000c1e1900 */
.L_x_3914:
[----:B------:R-:W-:Y:S05]  /*1de0*/  BSYNC.RECONVERGENT B6 ;  /* 0x0000000000067941 */ /* 0x000fea0003800200 */
.L_x_3913:
[----:B-1----:R-:W-:Y:S02]  /*1df0*/  LEA R2, P0, R30, UR42, 0x2 ;  /* 0x0000002a1e027c11 */ /* 0x002fe4000f8010ff */
[----:B-----5:R-:W-:Y:S02]  /*1e00*/  FSET.BF.LE.FTZ.AND R5, R36, R5, PT ;  /* 0x000000052405720a */ /* 0x020fe40003813000 */
[----:B------:R-:W-:-:S05]  /*1e10*/  LEA.HI.X R3, R30, UR43, R31, 0x2, P0 ;  /* 0x0000002b1e037c11 */ /* 0x000fca00080f141f */
[----:B------:R1:W-:Y:S04]  /*1e20*/  STG.E desc[UR36][R2.64], R5 ;  /* 0x0000000502007986 */ /* 0x0003e8000c101924 */
.L_x_10149:
[----:B------:R-:W-:Y:S05]  /*1e30*/  BSYNC.RELIABLE B8 ;  /* 0x0000000000087941 */ /* 0x000fea0003800100 */
.L_x_3902:
        /* <DEDUP_REMOVED lines=9> */
[----:B------:R-:W-:Y:S02]  /*1ed0*/  HFMA2 R12, -RZ, RZ, 0, 5.9604644775390625e-08 ;  /* 0x00000001ff0c7431 */ /* 0x000fe400000001ff */
[----:B------:R-:W-:Y:S01]  /*1ee0*/  IMAD.MOV.U32 R8, RZ, RZ, 0x27f ;  /* 0x0000027fff087424 */ /* 0x000fe200078e00ff */
[----:B-1----:R1:W3:Y:S01]  /*1ef0*/  LDC.64 R2, c[0x4][R0] ;  /* 0x0100000000027b82 */ /* 0x0022e20000000a00 */
[----:B------:R-:W4:Y:S01]  /*1f00*/  LDCU.64 UR6, c[0x4][0x178] ;  /* 0x01002f00ff0677ac */ /* 0x000f220008000a00 */
[----:B------:R-:W-:Y:S01]  /*1f10*/  IMAD.MOV.U32 R13, RZ, RZ, RZ ;  /* 0x000000ffff0d7224 */ /* 0x000fe200078e00ff */
[----:B------:R-:W5:Y:S01]  /*1f20*/  LDCU.64 UR8, c[0x4][0x78] ;  /* 0x01000f00ff0877ac */ /* 0x000f620008000a00 */
[----:B--2---:R-:W-:Y:S01]  /*1f30*/  IMAD.U32 R4, RZ, RZ, UR4 ;  /* 0x00000004ff047e24 */ /* 0x004fe2000f8e00ff */
[----:B------:R-:W-:Y:S01]  /*1f40*/  MOV R5, UR5 ;  /* 0x0000000500057c02 */ /* 0x000fe20008000f00 */
[----:B----4-:R-:W-:Y:S01]  /*1f50*/  IMAD.U32 R6, RZ, RZ, UR6 ;  /* 0x00000006ff067e24 */ /* 0x010fe2000f8e00ff */
[----:B------:R-:W-:Y:S01]  /*1f60*/  MOV R7, UR7 ;  /* 0x0000000700077c02 */ /* 0x000fe20008000f00 */
[----:B-----5:R-:W-:Y:S01]  /*1f70*/  IMAD.U32 R10, RZ, RZ, UR8 ;  /* 0x00000008ff0a7e24 */ /* 0x020fe2000f8e00ff */
[----:B-1----:R-:W-:-:S07]  /*1f80*/  MOV R11, UR9 ;  /* 0x00000009000b7c02 */ /* 0x002fce0008000f00 */
[----:B------:R-:W-:-:S07]  /*1f90*/  LEPC R20, `(.L_x_3918) ;  /* 0x000000001014794e */ /* 0x000fce0000000000 */
[----:B0--3--:R-:W-:Y:S05]  /*1fa0*/  CALL.ABS.NOINC R2 ;  /* 0x0000000002007343 */ /* 0x009fea0003c00000 */
.L_x_3918:
[----:B------:R2:W5:Y:S02]  /*1fb0*/  LDG.E R0, desc[UR36][R16.64] ;  /* 0x0000002410007981 */ /* 0x000564000c1e1900 */
.L_x_3917:
[----:B------:R-:W-:Y:S05]  /*1fc0*/  BSYNC.RECONVERGENT B6 ;  /* 0x0000000000067941 */ /* 0x000fea0003800200 */
.L_x_3916:
[C---:B-1----:R-:W-:Y:S02]  /*1fd0*/  LEA R2, P0, R34.reuse, UR42, 0x2 ;  /* 0x0000002a22027c11 */ /* 0x042fe4000f8010ff */
[----:B-----5:R-:W-:Y:S02]  /*1fe0*/  FSET.BF.LE.FTZ.AND R37, R37, R0, PT ;  /* 0x000000002525720a */ /* 0x020fe40003813000 */
[----:B------:R-:W-:-:S05]  /*1ff0*/  LEA.HI.X R3, R34, UR43, R35, 0x2, P0 ;  /* 0x0000002b22037c11 */ /* 0x000fca00080f1423 */
[----:B------:R1:W-:Y:S01]  /*2000*/  STG.E desc[UR36][R2.64], R37 ;  /* 0x0000002502007986 */ /* 0x0003e2000c101924 */
[----:B------:R-:W-:Y:S05]  /*2010*/  BRA `(.L_x_3906) ;  /* 0x0000000000047947 */ /* 0x000fea0003800000 */
.L_x_10151:
[----:B------:R-:W-:Y:S05]  /*2020*/  BREAK.RELIABLE B8 ;  /* 0x0000000000087942 */ /* 0x000fea0003800100 */
.L_x_3906:
[----:B------:R-:W-:Y:S05]  /*2030*/  BSYNC.RECONVERGENT B9 ;  /* 0x0000000000097941 */ /* 0x000fea0003800200 */
.L_x_3901:
[----:B------:R-:W3:Y:S01]  /*2040*/  LDCU UR4, c[0x0][0x360] ;  /* 0x00006c00ff0477ac */ /* 0x000ee20008000800 */
[----:B-1----:R-:W3:Y:S02]  /*2050*/  LDC R3, c[0x0][0x370] ;  /* 0x0000dc00ff037b82 */ /* 0x002ee40000000800 */
[----:B---3--:R-:W-:-:S05]  /*2060*/  IMAD R3, R3, UR4, RZ ;  /* 0x0000000403037c24 */ /* 0x008fca000f8e02ff */
[----:B------:R-:W-:-:S04]  /*2070*/  LEA R38, R3, R38, 0x2 ;  /* 0x0000002603267211 */ /* 0x000fc800078e10ff */
[----:B------:R-:W-:-:S13]  /*2080*/  ISETP.GE.U32.AND P0, PT, R38, UR49, PT ;  /* 0x0000003126007c0c */ /* 0x000fda000bf06070 */
[----:B------:R-:W-:Y:S05]  /*2090*/  @!P0 BRA `(.L_x_3919) ;  /* 0xffffffe000348947 */ /* 0x000fea000383ffff */
[----:B------:R-:W-:Y:S05]  /*20a0*/  BSYNC.RECONVERGENT B10 ;  /* 0x00000000000a7941 */ /* 0x000fea0003800200 */
.L_x_3890:
[----:B------:R-:W-:Y:S05]  /*20b0*/  EXIT ;  /* 0x000000000000794d */ /* 0x000fea0003800000 */
.L_x_3920:
        /* <DEDUP_REMOVED lines=12> */
.L_x_10599:


//--------------------- .text._ZN2at4cuda57_GLOBAL__N__cd6b329d_24_DistributionBernoulli_cu_7537a20d21kernelPointwiseApply2IZNS_6native9templates4cuda28bernoulli_tensor_cuda_kernelIffEEvRKNS_10TensorBaseES9_NS_15PhiloxCudaStateEEUliRfSB_SB_SB_RKfSD_SD_SD_E_fSC_jLi2ELi1ELi4ELi512ELi2EEEvNS0_6detail10TensorInfoIT0_T2_EENSG_IT1_SI_EESI_T_ --------------------------
	.section	.text._ZN2at4cuda57_GLOBAL__N__cd6b329d_24_DistributionBernoulli_cu_7537a20d21kernelPointwiseApply2IZNS_6native9templates4cuda28bernoulli_tensor_cuda_kernelIffEEvRKNS_10TensorBaseES9_NS_15PhiloxCudaStateEEUliRfSB_SB_SB_RKfSD_SD_SD_E_fSC_jLi2ELi1ELi4ELi512ELi2EEEvNS0_6detail10TensorInfoIT0_T2_EENSG_IT1_SI_EESI_T_,"ax",@progbits
	.align	128
.text._ZN2at4cuda57_GLOBAL__N__cd6b329d_24_DistributionBernoulli_cu_7537a20d21kernelPointwiseApply2IZNS_6native9templates4cuda28bernoulli_tensor_cuda_kernelIffEEvRKNS_10TensorBaseES9_NS_15PhiloxCudaStateEEUliRfSB_SB_SB_RKfSD_SD_SD_E_fSC_jLi2ELi1ELi4ELi512ELi2EEEvNS0_6detail10TensorInfoIT0_T2_EENSG_IT1_SI_EESI_T_:
        .type           _ZN2at4cuda57_GLOBAL__N__cd6b329d_24_DistributionBernoulli_cu_7537a20d21kernelPointwiseApply2IZNS_6native9templates4cuda28bernoulli_tensor_cuda_kernelIffEEvRKNS_10TensorBaseES9_NS_15PhiloxCudaStateEEUliRfSB_SB_SB_RKfSD_SD_SD_E_fSC_jLi2ELi1ELi4ELi512ELi2EEEvNS0_6detail10TensorInfoIT0_T2_EENSG_IT1_SI_EESI_T_,@function
        .size           _ZN2at4cuda57_GLOBAL__N__cd6b329d_24_DistributionBernoulli_cu_7537a20d21kernelPointwiseApply2IZNS_6native9templates4cuda28bernoulli_tensor_cuda_kernelIffEEvRKNS_10TensorBaseES9_NS_15PhiloxCudaStateEEUliRfSB_SB_SB_RKfSD_SD_SD_E_fSC_jLi2ELi1ELi4ELi512ELi2EEEvNS0_6detail10TensorInfoIT0_T2_EENSG_IT1_SI_EESI_T_,(.L_x_10600 - _ZN2at4cuda57_GLOBAL__N__cd6b329d_24_DistributionBernoulli_cu_7537a20d21kernelPointwiseApply2IZNS_6native9templates4cuda28bernoulli_tensor_cuda_kernelIffEEvRKNS_10TensorBaseES9_NS_15PhiloxCudaStateEEUliRfSB_SB_SB_RKfSD_SD_SD_E_fSC_jLi2ELi1ELi4ELi512ELi2EEEvNS0_6detail10TensorInfoIT0_T2_EENSG_IT1_SI_EESI_T_)
        .other          _ZN2at4cuda57_GLOBAL__N__cd6b329d_24_DistributionBernoulli_cu_7537a20d21kernelPointwiseApply2IZNS_6native9templates4cuda28bernoulli_tensor_cuda_kernelIffEEvRKNS_10TensorBaseES9_NS_15PhiloxCudaStateEEUliRfSB_SB_SB_RKfSD_SD_SD_E_fSC_jLi2ELi1ELi4ELi512ELi2EEEvNS0_6detail10TensorInfoIT0_T2_EENSG_IT1_SI_EESI_T_,@"STO_CUDA_ENTRY STV_DEFAULT"
_ZN2at4cuda57_GLOBAL__N__cd6b329d_24_DistributionBernoulli_cu_7537a20d21kernelPointwiseApply2IZNS_6native9templates4cuda28bernoulli_tensor_cuda_kernelIffEEvRKNS_10TensorBaseES9_NS_15PhiloxCudaStateEEUliRfSB_SB_SB_RKfSD_SD_SD_E_fSC_jLi2ELi1ELi4ELi512ELi2EEEvNS0_6detail10TensorInfoIT0_T2_EENSG_IT1_SI_EESI_T_:
        /* <DEDUP_REMOVED lines=23> */
.L_x_3950:
        /* <DEDUP_REMOVED lines=138> */
.L_x_3923:
[----:B------:R-:W-:Y:S05]  /*0a10*/  BSYNC.RECONVERGENT B0 ;  /* 0x0000000000007941 */ /* 0x000fea0003800200 */
.L_x_3922:
        /* <DEDUP_REMOVED lines=38> */
.L_x_3925:
[----:B------:R-:W-:Y:S05]  /*0c80*/  BSYNC.RECONVERGENT B0 ;  /* 0x0000000000007941 */ /* 0x000fea0003800200 */
.L_x_3924:
        /* <DEDUP_REMOVED lines=35> */
.L_x_3927:
[----:B------:R-:W-:Y:S05]  /*0ec0*/  BSYNC.RECONVERGENT B0 ;  /* 0x0000000000007941 */ /* 0x000fea0003800200 */
.L_x_3926:
        /* <DEDUP_REMOVED lines=26> */
.L_x_3929:
[----:B------:R-:W-:Y:S05]  /*1070*/  BSYNC.RECONVERGENT B0 ;  /* 0x0000000000007941 */ /* 0x000fea0003800200 */
.L_x_3928:
        /* <DEDUP_REMOVED lines=12> */
.L_x_3930:
[----:B------:R-:W-:Y:S01]  /*1140*/  ISETP.NE.AND P0, PT, R20, 0x3, PT ;  /* 0x000000031400780c */ /* 0x000fe20003f05270 */
[----:B------:R-:W-:Y:S02]  /*1150*/  IMAD.MOV.U32 R6, RZ, RZ, R21 ;  /* 0x000000ffff067224 */ /* 0x000fe400078e0015 */
[----:B------:R-:W-:Y:S02]  /*1160*/  IMAD.MOV.U32 R14, RZ, RZ, R4 ;  /* 0x000000ffff0e7224 */ /* 0x000fe400078e0004 */
[----:B------:R-:W-:-:S08]  /*1170*/  IMAD.MOV.U32 R7, RZ, RZ, R8 ;  /* 0x000000ffff077224 */ /* 0x000fd000078e0008 */
[----:B------:R-:W-:Y:S01]  /*1180*/  @P0 MOV R6, R4 ;  /* 0x0000000400060202 */ /* 0x000fe20000000f00 */
[----:B------:R-:W-:Y:S01]  /*1190*/  @P0 IMAD.MOV.U32 R12, RZ, RZ, R8 ;  /* 0x000000ffff0c0224 */ /* 0x000fe200078e0008 */
[----:B------:R-:W-:Y:S01]  /*11a0*/  @P0 MOV R7, R21 ;  /* 0x0000001500070202 */ /* 0x000fe20000000f00 */
[----:B------:R-:W-:-:S07]  /*11b0*/  @P0 IMAD.MOV.U32 R14, RZ, RZ, R3 ;  /* 0x000000ffff0e0224 */ /* 0x000fce00078e0003 */
.L_x_3931:
        /* <DEDUP_REMOVED lines=19> */
.L_x_10152:
[----:B------:R-:W-:Y:S05]  /*12f0*/  BRX R4 -0x1300                                                                                                                                                                                                                                                                                                                                                                                                                                                                               (*"BRANCH_TARGETS .L_x_10153,.L_x_10154,.L_x_10155"*) ;  /* 0xffffffec04407949 */ /* 0x000fea000383ffff */
.L_x_3934:
        /* <DEDUP_REMOVED lines=30> */
.L_x_3940:
[----:B------:R0:W5:Y:S02]  /*14e0*/  LDG.E R0, desc[UR36][R16.64] ;  /* 0x0000002410007981 */ /* 0x000164000c1e1900 */
.L_x_3939:
[----:B------:R-:W-:Y:S05]  /*14f0*/  BSYNC.RECONVERGENT B6 ;  /* 0x0000000000067941 */ /* 0x000fea0003800200 */
.L_x_3938:
[C---:B------:R-:W-:Y:S02]  /*1500*/  LEA R4, P0, R22.reuse, UR42, 0x2 ;  /* 0x0000002a16047c11 */ /* 0x040fe4000f8010ff */
[----:B-----5:R-:W-:Y:S02]  /*1510*/  FSET.BF.LE.FTZ.AND R35, R35, R0, PT ;  /* 0x000000002323720a */ /* 0x020fe40003813000 */
[----:B------:R-:W-:-:S05]  /*1520*/  LEA.HI.X R5, R22, UR43, R23, 0x2, P0 ;  /* 0x0000002b16057c11 */ /* 0x000fca00080f1417 */
[----:B------:R1:W-:Y:S04]  /*1530*/  STG.E desc[UR36][R4.64], R35 ;  /* 0x0000002304007986 */ /* 0x0003e8000c101924 */
.L_x_3936:
[----:B------:R-:W-:Y:S05]  /*1540*/  BSYNC.RELIABLE B7 ;  /* 0x0000000000077941 */ /* 0x000fea0003800100 */
.L_x_3935:
        /* <DEDUP_REMOVED lines=23> */
.L_x_3943:
[----:B------:R0:W5:Y:S02]  /*16c0*/  LDG.E R3, desc[UR36][R16.64] ;  /* 0x0000002410037981 */ /* 0x000164000c1e1900 */
.L_x_3942:
[----:B------:R-:W-:Y:S05]  /*16d0*/  BSYNC.RECONVERGENT B6 ;  /* 0x0000000000067941 */ /* 0x000fea0003800200 */
.L_x_3941:
[----:B-1----:R-:W-:Y:S02]  /*16e0*/  LEA R4, P0, R24, UR42, 0x2 ;  /* 0x0000002a18047c11 */ /* 0x002fe4000f8010ff */
[----:B-----5:R-:W-:Y:S02]  /*16f0*/  FSET.BF.LE.FTZ.AND R3, R34, R3, PT ;  /* 0x000000032203720a */ /* 0x020fe40003813000 */
[----:B------:R-:W-:-:S05]  /*1700*/  LEA.HI.X R5, R24, UR43, R25, 0x2, P0 ;  /* 0x0000002b18057c11 */ /* 0x000fca00080f1419 */
[----:B------:R1:W-:Y:S04]  /*1710*/  STG.E desc[UR36][R4.64], R3 ;  /* 0x0000000304007986 */ /* 0x0003e8000c101924 */
.L_x_10154:
        /* <DEDUP_REMOVED lines=23> */
.L_x_3946:
[----:B------:R0:W5:Y:S02]  /*1890*/  LDG.E R0, desc[UR36][R16.64] ;  /* 0x0000002410007981 */ /* 0x000164000c1e1900 */
.L_x_3945:
[----:B------:R-:W-:Y:S05]  /*18a0*/  BSYNC.RECONVERGENT B6 ;  /* 0x0000000000067941 */ /* 0x000fea0003800200 */
.L_x_3944:
[C---:B-1----:R-:W-:Y:S02]  /*18b0*/  LEA R4, P0, R26.reuse, UR42, 0x2 ;  /* 0x0000002a1a047c11 */ /* 0x042fe4000f8010ff */
[----:B-----5:R-:W-:Y:S02]  /*18c0*/  FSET.BF.LE.FTZ.AND R33, R33, R0, PT ;  /* 0x000000002121720a */ /* 0x020fe40003813000 */
[----:B------:R-:W-:-:S05]  /*18d0*/  LEA.HI.X R5, R26, UR43, R27, 0x2, P0 ;  /* 0x0000002b1a057c11 */ /* 0x000fca00080f141b */
[----:B------:R1:W-:Y:S04]  /*18e0*/  STG.E desc[UR36][R4.64], R33 ;  /* 0x0000002104007986 */ /* 0x0003e8000c101924 */
.L_x_10153:
[----:B------:R-:W-:Y:S05]  /*18f0*/  BSYNC.RELIABLE B8 ;  /* 0x0000000000087941 */ /* 0x000fea0003800100 */
.L_x_3933:
        /* <DEDUP_REMOVED lines=23> */
.L_x_3949:
[----:B------:R0:W5:Y:S02]  /*1a70*/  LDG.E R3, desc[UR36][R16.64] ;  /* 0x0000002410037981 */ /* 0x000164000c1e1900 */
.L_x_3948:
[----:B------:R-:W-:Y:S05]  /*1a80*/  BSYNC.RECONVERGENT B6 ;  /* 0x0000000000067941 */ /* 0x000fea0003800200 */
.L_x_3947:
[----:B-1----:R-:W-:Y:S02]  /*1a90*/  LEA R4, P0, R36, UR42, 0x2 ;  /* 0x0000002a24047c11 */ /* 0x002fe4000f8010ff */
[----:B-----5:R-:W-:Y:S02]  /*1aa0*/  FSET.BF.LE.FTZ.AND R3, R32, R3, PT ;  /* 0x000000032003720a */ /* 0x020fe40003813000 */
[----:B------:R-:W-:-:S05]  /*1ab0*/  LEA.HI.X R5, R36, UR43, R37, 0x2, P0 ;  /* 0x0000002b24057c11 */ /* 0x000fca00080f1425 */
[----:B------:R1:W-:Y:S01]  /*1ac0*/  STG.E desc[UR36][R4.64], R3 ;  /* 0x0000000304007986 */ /* 0x0003e2000c101924 */
[----:B------:R-:W-:Y:S05]  /*1ad0*/  BRA `(.L_x_3937) ;  /* 0x0000000000047947 */ /* 0x000fea0003800000 */
.L_x_10155:
[----:B------:R-:W-:Y:S05]  /*1ae0*/  BREAK.RELIABLE B8 ;  /* 0x0000000000087942 */ /* 0x000fea0003800100 */
.L_x_3937:
[----:B------:R-:W-:Y:S05]  /*1af0*/  BSYNC.RECONVERGENT B9 ;  /* 0x0000000000097941 */ /* 0x000fea0003800200 */
.L_x_3932:
[----:B------:R-:W-:-:S05]  /*1b00*/  IMAD R29, R2, 0x4, R29 ;  /* 0x00000004021d7824 */ /* 0x000fca00078e021d */
[----:B------:R-:W-:-:S13]  /*1b10*/  ISETP.GE.U32.AND P0, PT, R29, UR46, PT ;  /* 0x0000002e1d007c0c */ /* 0x000fda000bf06070 */
[----:B------:R-:W-:Y:S05]  /*1b20*/  @!P0 BRA `(.L_x_3950) ;  /* 0xffffffe400908947 */ /* 0x000fea000383ffff */
[----:B------:R-:W-:Y:S05]  /*1b30*/  BSYNC.RECONVERGENT B10 ;  /* 0x00000000000a7941 */ /* 0x000fea0003800200 */
.L_x_3921:
[----:B------:R-:W-:Y:S05]  /*1b40*/  EXIT ;  /* 0x000000000000794d */ /* 0x000fea0003800000 */
.L_x_3951:
        /* <DEDUP_REMOVED lines=11> */
.L_x_10600:


//--------------------- .text._ZN2at4cuda57_GLOBAL__N__cd6b329d_24_DistributionBernoulli_cu_7537a20d21kernelPointwiseApply2IZNS_6native9templates4cuda28bernoulli_tensor_cuda_kernelIffEEvRKNS_10TensorBaseES9_NS_15PhiloxCudaStateEEUliRfSB_SB_SB_RKfSD_SD_SD_E_fSC_jLi1ELin1ELi4ELi512ELi2EEEvNS0_6detail10TensorInfoIT0_T2_EENSG_IT1_SI_EESI_T_ --------------------------
	.section	.text._ZN2at4cuda57_GLOBAL__N__cd6b329d_24_DistributionBernoulli_cu_7537a20d21kernelPointwiseApply2IZNS_6native9templates4cuda28bernoulli_tensor_cuda_kernelIffEEvRKNS_10TensorBaseES9_NS_15PhiloxCudaStateEEUliRfSB_SB_SB_RKfSD_SD_SD_E_fSC_jLi1ELin1ELi4ELi512ELi2EEEvNS0_6detail10TensorInfoIT0_T2_EENSG_IT1_SI_EESI_T_,"ax",@progbits
	.align	128
.text._ZN2at4cuda57_GLOBAL__N__cd6b329d_24_DistributionBernoulli_cu_7537a20d21kernelPointwiseApply2IZNS_6native9templates4cuda28bernoulli_tensor_cuda_kernelIffEEvRKNS_10TensorBaseES9_NS_15PhiloxCudaStateEEUliRfSB_SB_SB_RKfSD_SD_SD_E_fSC_jLi1ELin1ELi4ELi512ELi2EEEvNS0_6detail10TensorInfoIT0_T2_EENSG_IT1_SI_EESI_T_:
        .type           _ZN2at4cuda57_GLOBAL__N__cd6b329d_24_DistributionBernoulli_cu_7537a20d21kernelPointwiseApply2IZNS_6native9templates4cuda28bernoulli_tensor_cuda_kernelIffEEvRKNS_10TensorBaseES9_NS_15PhiloxCudaStateEEUliRfSB_SB_SB_RKfSD_SD_SD_E_fSC_jLi1ELin1ELi4ELi512ELi2EEEvNS0_6detail10TensorInfoIT0_T2_EENSG_IT1_SI_EESI_T_,@function
        .size           _ZN2at4cuda57_GLOBAL__N__cd6b329d_24_DistributionBernoulli_cu_7537a20d21kernelPointwiseApply2IZNS_6native9templates4cuda28bernoulli_tensor_cuda_kernelIffEEvRKNS_10TensorBaseES9_NS_15PhiloxCudaStateEEUliRfSB_SB_SB_RKfSD_SD_SD_E_fSC_jLi1ELin1ELi4ELi512ELi2EEEvNS0_6detail10TensorInfoIT0_T2_EENSG_IT1_SI_EESI_T_,(.L_x_10601 - _ZN2at4cuda57_GLOBAL__N__cd6b329d_24_DistributionBernoulli_cu_7537a20d21kernelPointwiseApply2IZNS_6native9templates4cuda28bernoulli_tensor_cuda_kernelIffEEvRKNS_10TensorBaseES9_NS_15PhiloxCudaStateEEUliRfSB_SB_SB_RKfSD_SD_SD_E_fSC_jLi1ELin1ELi4ELi512ELi2EEEvNS0_6detail10TensorInfoIT0_T2_EENSG_IT1_SI_EESI_T_)
        .other          _ZN2at4cuda57_GLOBAL__N__cd6b329d_24_DistributionBernoulli_cu_7537a20d21kernelPointwiseApply2IZNS_6native9templates4cuda28bernoulli_tensor_cuda_kernelIffEEvRKNS_10TensorBaseES9_NS_15PhiloxCudaStateEEUliRfSB_SB_SB_RKfSD_SD_SD_E_fSC_jLi1ELin1ELi4ELi512ELi2EEEvNS0_6detail10TensorInfoIT0_T2_EENSG_IT1_SI_EESI_T_,@"STO_CUDA_ENTRY STV_DEFAULT"
_ZN2at4cuda57_GLOBAL__N__cd6b329d_24_DistributionBernoulli_cu_7537a20d21kernelPointwiseApply2IZNS_6native9templates4cuda28bernoulli_tensor_cuda_kernelIffEEvRKNS_10TensorBaseES9_NS_15PhiloxCudaStateEEUliRfSB_SB_SB_RKfSD_SD_SD_E_fSC_jLi1ELin1ELi4ELi512ELi2EEEvNS0_6detail10TensorInfoIT0_T2_EENSG_IT1_SI_EESI_T_:
        /* <DEDUP_REMOVED lines=24> */
.L_x_4001:
        /* <DEDUP_REMOVED lines=28> */
.L_x_3957:
        /* <DEDUP_REMOVED lines=34> */
[----:B------:R-:W-:Y:S01]  /*0560*/  IMAD.HI.U32 R22, R5, R9, R4 ;  /* 0x0000000905167227 */ /* 0x000fe200078e0004 */
[----:B------:R-:W-:-:S04]  /*0570*/  IADD3 R4, PT, PT, R13, 0xffffffe, RZ ;  /* 0x0ffffffe0d047810 */ /* 0x000fc80007ffe0ff */
[----:B------:R1:W-:Y:S01]  /*0580*/  F2I.FTZ.U32.TRUNC.NTZ R5, R4 ;  /* 0x0000000400057305 */ /* 0x0003e2000021f000 */
[----:B------:R-:W-:-:S04]  /*0590*/  IMAD.HI.U32 R11, R22, R7, RZ ;  /* 0x00000007160b7227 */ /* 0x000fc800078e00ff */
[----:B------:R-:W-:-:S04]  /*05a0*/  IMAD.MOV R9, RZ, RZ, -R11 ;  /* 0x000000ffff097224 */ /* 0x000fc800078e0a0b */
[----:B------:R-:W-:Y:S02]  /*05b0*/  IMAD R9, R6, R9, R7 ;  /* 0x0000000906097224 */ /* 0x000fe400078e0207 */
[----:B-1----:R-:W-:-:S03]  /*05c0*/  IMAD.MOV.U32 R4, RZ, RZ, RZ ;  /* 0x000000ffff047224 */ /* 0x002fc600078e00ff */
[----:B------:R-:W-:Y:S01]  /*05d0*/  ISETP.GE.U32.AND P0, PT, R9, R6, PT ;  /* 0x000000060900720c */ /* 0x000fe20003f06070 */
[----:B----4-:R-:W1:Y:S01]  /*05e0*/  I2F.U32.RP R22, R8 ;  /* 0x0000000800167306 */ /* 0x010e620000209000 */
[----:B------:R-:W-:-:S11]  /*05f0*/  IMAD.MOV R33, RZ, RZ, -R8 ;  /* 0x000000ffff217224 */ /* 0x000fd600078e0a08 */
[----:B------:R-:W-:Y:S02]  /*0600*/  @P0 IMAD.IADD R9, R9, 0x1, -R6 ;  /* 0x0000000109090824 */ /* 0x000fe400078e0a06 */
[----:B------:R-:W-:-:S03]  /*0610*/  @P0 VIADD R11, R11, 0x1 ;  /* 0x000000010b0b0836 */ /* 0x000fc60000000000 */
[----:B------:R-:W-:Y:S02]  /*0620*/  ISETP.GE.U32.AND P1, PT, R9, R6, PT ;  /* 0x000000060900720c */ /* 0x000fe40003f26070 */
[----:B------:R-:W-:Y:S01]  /*0630*/  IADD3 R9, PT, PT, RZ, -R12, RZ ;  /* 0x8000000cff097210 */ /* 0x000fe20007ffe0ff */
[----:B-1----:R-:W-:Y:S04]  /*0640*/  MUFU.RCP R22, R22 ;  /* 0x0000001600167308 */ /* 0x002fe80000001000 */
[----:B------:R-:W-:-:S04]  /*0650*/  IMAD R9, R9, R5, RZ ;  /* 0x0000000509097224 */ /* 0x000fc800078e02ff */
[----:B------:R-:W-:Y:S02]  /*0660*/  IMAD.HI.U32 R4, R5, R9, R4 ;  /* 0x0000000905047227 */ /* 0x000fe400078e0004 */
[----:B------:R-:W-:Y:S02]  /*0670*/  @P1 IADD3 R11, PT, PT, R11, 0x1, RZ ;  /* 0x000000010b0b1810 */ /* 0x000fe40007ffe0ff */
[----:B------:R-:W-:Y:S02]  /*0680*/  @!P2 LOP3.LUT R11, RZ, R6, RZ, 0x33, !PT ;  /* 0x00000006ff0ba212 */ /* 0x000fe400078e33ff */
[----:B------:R-:W-:-:S03]  /*0690*/  ISETP.NE.U32.AND P2, PT, R12, RZ, PT ;  /* 0x000000ff0c00720c */ /* 0x000fc60003f45070 */
[----:B------:R-:W-:-:S04]  /*06a0*/  IMAD.HI.U32 R9, R4, R11, RZ ;  /* 0x0000000b04097227 */ /* 0x000fc800078e00ff */
[----:B------:R-:W-:Y:S01]  /*06b0*/  VIADD R4, R19, 0xffffffe ;  /* 0x0ffffffe13047836 */ /* 0x000fe20000000000 */
[----:B------:R-:W-:-:S03]  /*06c0*/  IADD3 R13, PT, PT, -R9, RZ, RZ ;  /* 0x000000ff090d7210 */ /* 0x000fc60007ffe1ff */
[----:B------:R1:W2:Y:S02]  /*06d0*/  F2I.FTZ.U32.TRUNC.NTZ R5, R4 ;  /* 0x0000000400057305 */ /* 0x0002a4000021f000 */
[----:B------:R-:W-:-:S05]  /*06e0*/  IMAD R13, R12, R13, R11 ;  /* 0x0000000d0c0d7224 */ /* 0x000fca00078e020b */
[----:B------:R-:W-:Y:S01]  /*06f0*/  ISETP.GE.U32.AND P0, PT, R13, R12, PT ;  /* 0x0000000c0d00720c */ /* 0x000fe20003f06070 */
[----:B-1----:R-:W-:-:S12]  /*0700*/  IMAD.MOV.U32 R4, RZ, RZ, RZ ;  /* 0x000000ffff047224 */ /* 0x002fd800078e00ff */
[----:B------:R-:W-:Y:S02]  /*0710*/  @P0 IADD3 R13, PT, PT, -R12, R13, RZ ;  /* 0x0000000d0c0d0210 */ /* 0x000fe40007ffe1ff */
[----:B------:R-:W-:Y:S02]  /*0720*/  @P0 IADD3 R9, PT, PT, R9, 0x1, RZ ;  /* 0x0000000109090810 */ /* 0x000fe40007ffe0ff */
        /* <DEDUP_REMOVED lines=143> */
.L_x_3956:
[----:B------:R-:W-:-:S07]  /*1020*/  VIADD R2, R2, 0x4 ;  /* 0x0000000402027836 */ /* 0x000fce0000000000 */
.L_x_3955:
        /* <DEDUP_REMOVED lines=107> */
.L_x_3958:
        /* <DEDUP_REMOVED lines=56> */
.L_x_3959:
        /* <DEDUP_REMOVED lines=28> */
.L_x_3954:
[----:B------:R-:W0:Y:S01]  /*1c20*/  LDCU UR4, c[0x0][0x4c4] ;  /* 0x00009880ff0477ac */ /* 0x000e220008000800 */
[----:B------:R-:W-:Y:S02]  /*1c30*/  HFMA2 R19, -RZ, RZ, 0, 0 ;  /* 0x00000000ff137431 */ /* 0x000fe400000001ff */
[----:B0-----:R-:W-:-:S07]  /*1c40*/  IMAD R18, R7, UR4, R18 ;  /* 0x0000000407127c24 */ /* 0x001fce000f8e0212 */
.L_x_3953:
[----:B------:R-:W-:Y:S05]  /*1c50*/  BSYNC.RECONVERGENT B0 ;  /* 0x0000000000007941 */ /* 0x000fea0003800200 */
.L_x_3952:
        /* <DEDUP_REMOVED lines=18> */
.L_x_3964:
        /* <DEDUP_REMOVED lines=206> */
.L_x_3963:
        /* <DEDUP_REMOVED lines=107> */
.L_x_3965:
        /* <DEDUP_REMOVED lines=56> */
.L_x_3966:
        /* <DEDUP_REMOVED lines=28> */
.L_x_3962:
[----:B------:R-:W0:Y:S02]  /*3650*/  LDCU UR4, c[0x0][0x4c4] ;  /* 0x00009880ff0477ac */ /* 0x000e240008000800 */
[----:B0-----:R-:W-:Y:S02]  /*3660*/  IMAD R22, R22, UR4, R23 ;  /* 0x0000000416167c24 */ /* 0x001fe4000f8e0217 */
[----:B------:R-:W-:-:S07]  /*3670*/  HFMA2 R23, -RZ, RZ, 0, 0 ;  /* 0x00000000ff177431 */ /* 0x000fce00000001ff */
.L_x_3961:
[----:B------:R-:W-:Y:S05]  /*3680*/  BSYNC.RECONVERGENT B0 ;  /* 0x0000000000007941 */ /* 0x000fea0003800200 */
.L_x_3960:
        /* <DEDUP_REMOVED lines=17> */
.L_x_3971:
        /* <DEDUP_REMOVED lines=206> */
.L_x_3970:
        /* <DEDUP_REMOVED lines=107> */
.L_x_3972:
        /* <DEDUP_REMOVED lines=56> */
.L_x_3973:
        /* <DEDUP_REMOVED lines=28> */
.L_x_3969:
[----:B------:R-:W0:Y:S02]  /*5070*/  LDCU UR4, c[0x0][0x4c4] ;  /* 0x00009880ff0477ac */ /* 0x000e240008000800 */
[----:B0-----:R-:W-:Y:S02]  /*5080*/  IMAD R24, R25, UR4, R24 ;  /* 0x0000000419187c24 */ /* 0x001fe4000f8e0218 */
[----:B------:R-:W-:-:S07]  /*5090*/  HFMA2 R25, -RZ, RZ, 0, 0 ;  /* 0x00000000ff197431 */ /* 0x000fce00000001ff */
.L_x_3968:
[----:B------:R-:W-:Y:S05]  /*50a0*/  BSYNC.RECONVERGENT B0 ;  /* 0x0000000000007941 */ /* 0x000fea0003800200 */
.L_x_3967:
        /* <DEDUP_REMOVED lines=17> */
.L_x_3978:
        /* <DEDUP_REMOVED lines=206> */
.L_x_3977:
        /* <DEDUP_REMOVED lines=107> */
.L_x_3979:
        /* <DEDUP_REMOVED lines=56> */
.L_x_3980:
        /* <DEDUP_REMOVED lines=28> */
.L_x_3976:
[----:B------:R-:W0:Y:S01]  /*6a90*/  LDCU UR4, c[0x0][0x4c4] ;  /* 0x00009880ff0477ac */ /* 0x000e220008000800 */
[----:B------:R-:W-:Y:S02]  /*6aa0*/  HFMA2 R5, -RZ, RZ, 0, 0 ;  /* 0x00000000ff057431 */ /* 0x000fe400000001ff */
[----:B0-----:R-:W-:-:S07]  /*6ab0*/  IMAD R4, R7, UR4, R2 ;  /* 0x0000000407047c24 */ /* 0x001fce000f8e0202 */
.L_x_3975:
[----:B------:R-:W-:Y:S05]  /*6ac0*/  BSYNC.RECONVERGENT B0 ;  /* 0x0000000000007941 */ /* 0x000fea0003800200 */
.L_x_3974:
        /* <DEDUP_REMOVED lines=125> */
.L_x_3981:
        /* <DEDUP_REMOVED lines=8> */
.L_x_3982:
        /* <DEDUP_REMOVED lines=18> */
.L_x_10156:
[----:B------:R-:W-:Y:S05]  /*7440*/  BRX R4 -0x7450                                                                                                                                                                                                                                                                                                                                                                                                                                                                               (*"BRANCH_TARGETS .L_x_10157,.L_x_10158,.L_x_10159"*) ;  /* 0xffffff8804ec7949 */ /* 0x000fea000383ffff */
.L_x_3985:
        /* <DEDUP_REMOVED lines=31> */
.L_x_3991:
[----:B------:R0:W5:Y:S02]  /*7640*/  LDG.E R0, desc[UR36][R26.64] ;  /* 0x000000241a007981 */ /* 0x000164000c1e1900 */
.L_x_3990:
[----:B------:R-:W-:Y:S05]  /*7650*/  BSYNC.RECONVERGENT B6 ;  /* 0x0000000000067941 */ /* 0x000fea0003800200 */
.L_x_3989:
[----:B------:R-:W1:Y:S01]  /*7660*/  LDC R5, c[0x0][0x3ec] ;  /* 0x0000fb00ff057b82 */ /* 0x000e620000000800 */
[----:B------:R-:W2:Y:S07]  /*7670*/  LDCU UR4, c[0x0][0x530] ;  /* 0x0000a600ff0477ac */ /* 0x000eae0008000800 */
[----:B------:R-:W3:Y:S01]  /*7680*/  LDC.64 R2, c[0x0][0x380] ;  /* 0x0000e000ff027b82 */ /* 0x000ee20000000a00 */
[----:B--2---:R-:W-:-:S04]  /*7690*/  IADD3 R6, PT, PT, -R28, UR4, RZ ;  /* 0x000000041c067c10 */ /* 0x004fc8000fffe1ff */
[----:B------:R-:W-:Y:S01]  /*76a0*/  ISETP.GT.AND P0, PT, R6, 0x3, PT ;  /* 0x000000030600780c */ /* 0x000fe20003f04270 */
[----:B-1----:R-:W-:-:S04]  /*76b0*/  IMAD R4, R28, R5, R5 ;  /* 0x000000051c047224 */ /* 0x002fc800078e0205 */
[----:B------:R-:W-:Y:S01]  /*76c0*/  IMAD R4, R5, 0x2, R4 ;  /* 0x0000000205047824 */ /* 0x000fe200078e0204 */
[----:B-----5:R-:W-:-:S04]  /*76d0*/  FSET.BF.LE.FTZ.AND R5, R35, R0, PT ;  /* 0x000000002305720a */ /* 0x020fc80003813000 */
[----:B------:R-:W-:-:S05]  /*76e0*/  SEL R7, R4, RZ, P0 ;  /* 0x000000ff04077207 */ /* 0x000fca0000000000 */
[----:B---3--:R-:W-:-:S05]  /*76f0*/  IMAD.WIDE.U32 R2, R7, 0x4, R2 ;  /* 0x0000000407027825 */ /* 0x008fca00078e0002 */
[----:B------:R1:W-:Y:S02]  /*7700*/  STG.E desc[UR36][R2.64], R5 ;  /* 0x0000000502007986 */ /* 0x0003e4000c101924 */
.L_x_3987:
[----:B------:R-:W-:Y:S05]  /*7710*/  BSYNC.RELIABLE B7 ;  /* 0x0000000000077941 */ /* 0x000fea0003800100 */
.L_x_3986:
        /* <DEDUP_REMOVED lines=24> */
.L_x_3994:
[----:B------:R0:W5:Y:S02]  /*78a0*/  LDG.E R0, desc[UR36][R26.64] ;  /* 0x000000241a007981 */ /* 0x000164000c1e1900 */
.L_x_3993:
[----:B------:R-:W-:Y:S05]  /*78b0*/  BSYNC.RECONVERGENT B6 ;  /* 0x0000000000067941 */ /* 0x000fea0003800200 */
.L_x_3992:
[----:B-1----:R-:W1:Y:S01]  /*78c0*/  LDC R5, c[0x0][0x3ec] ;  /* 0x0000fb00ff057b82 */ /* 0x002e620000000800 */
[----:B------:R-:W2:Y:S01]  /*78d0*/  LDCU UR4, c[0x0][0x530] ;  /* 0x0000a600ff0477ac */ /* 0x000ea20008000800 */
[----:B-----5:R-:W-:-:S06]  /*78e0*/  FSET.BF.LE.FTZ.AND R33, R33, R0, PT ;  /* 0x000000002121720a */ /* 0x020fcc0003813000 */
[----:B------:R-:W3:Y:S01]  /*78f0*/  LDC.64 R2, c[0x0][0x380] ;  /* 0x0000e000ff027b82 */ /* 0x000ee20000000a00 */
[----:B--2---:R-:W-:-:S04]  /*7900*/  IADD3 R6, PT, PT, -R28, UR4, RZ ;  /* 0x000000041c067c10 */ /* 0x004fc8000fffe1ff */
[----:B------:R-:W-:Y:S01]  /*7910*/  ISETP.GT.AND P0, PT, R6, 0x2, PT ;  /* 0x000000020600780c */ /* 0x000fe20003f04270 */
[----:B-1----:R-:W-:-:S04]  /*7920*/  IMAD R4, R28, R5, R5 ;  /* 0x000000051c047224 */ /* 0x002fc800078e0205 */
[----:B------:R-:W-:-:S05]  /*7930*/  IMAD.IADD R5, R4, 0x1, R5 ;  /* 0x0000000104057824 */ /* 0x000fca00078e0205 */
[----:B------:R-:W-:-:S05]  /*7940*/  SEL R5, R5, RZ, P0 ;  /* 0x000000ff05057207 */ /* 0x000fca0000000000 */
[----:B---3--:R-:W-:-:S05]  /*7950*/  IMAD.WIDE.U32 R2, R5, 0x4, R2 ;  /* 0x0000000405027825 */ /* 0x008fca00078e0002 */
[----:B------:R1:W-:Y:S02]  /*7960*/  STG.E desc[UR36][R2.64], R33 ;  /* 0x0000002102007986 */ /* 0x0003e4000c101924 */
.L_x_10158:
        /* <DEDUP_REMOVED lines=24> */
.L_x_3997:
[----:B------:R2:W5:Y:S02]  /*7af0*/  LDG.E R5, desc[UR36][R24.64] ;  /* 0x0000002418057981 */ /* 0x000564000c1e1900 */
.L_x_3996:
[----:B------:R-:W-:Y:S05]  /*7b00*/  BSYNC.RECONVERGENT B6 ;  /* 0x0000000000067941 */ /* 0x000fea0003800200 */
.L_x_3995:
[----:B------:R-:W3:Y:S01]  /*7b10*/  LDC R7, c[0x0][0x3ec] ;  /* 0x0000fb00ff077b82 */ /* 0x000ee20000000800 */
[----:B------:R-:W4:Y:S01]  /*7b20*/  LDCU UR4, c[0x0][0x530] ;  /* 0x0000a600ff0477ac */ /* 0x000f220008000800 */
[----:B-----5:R-:W-:-:S06]  /*7b30*/  FSET.BF.LE.FTZ.AND R5, R32, R5, PT ;  /* 0x000000052005720a */ /* 0x020fcc0003813000 */
[----:B-1----:R-:W1:Y:S01]  /*7b40*/  LDC.64 R2, c[0x0][0x380] ;  /* 0x0000e000ff027b82 */ /* 0x002e620000000a00 */
[----:B----4-:R-:W-:-:S04]  /*7b50*/  IADD3 R0, PT, PT, -R28, UR4, RZ ;  /* 0x000000041c007c10 */ /* 0x010fc8000fffe1ff */
[----:B------:R-:W-:Y:S01]  /*7b60*/  ISETP.GT.AND P0, PT, R0, 0x1, PT ;  /* 0x000000010000780c */ /* 0x000fe20003f04270 */
[----:B---3--:R-:W-:-:S05]  /*7b70*/  IMAD R7, R28, R7, R7 ;  /* 0x000000071c077224 */ /* 0x008fca00078e0207 */
[----:B------:R-:W-:-:S05]  /*7b80*/  SEL R7, R7, RZ, P0 ;  /* 0x000000ff07077207 */ /* 0x000fca0000000000 */
[----:B-1----:R-:W-:-:S05]  /*7b90*/  IMAD.WIDE.U32 R2, R7, 0x4, R2 ;  /* 0x0000000407027825 */ /* 0x002fca00078e0002 */
[----:B------:R1:W-:Y:S02]  /*7ba0*/  STG.E desc[UR36][R2.64], R5 ;  /* 0x0000000502007986 */ /* 0x0003e4000c101924 */
.L_x_10157:
[----:B------:R-:W-:Y:S05]  /*7bb0*/  BSYNC.RELIABLE B8 ;  /* 0x0000000000087941 */ /* 0x000fea0003800100 */
.L_x_3984:
        /* <DEDUP_REMOVED lines=24> */
.L_x_4000:
[----:B------:R3:W5:Y:S02]  /*7d40*/  LDG.E R0, desc[UR36][R22.64] ;  /* 0x0000002416007981 */ /* 0x000764000c1e1900 */
.L_x_3999:
[----:B------:R-:W-:Y:S05]  /*7d50*/  BSYNC.RECONVERGENT B6 ;  /* 0x0000000000067941 */ /* 0x000fea0003800200 */
.L_x_3998:
[----:B------:R-:W4:Y:S01]  /*7d60*/  LDCU UR5, c[0x0][0x530] ;  /* 0x0000a600ff0577ac */ /* 0x000f220008000800 */
[----:B-1----:R-:W1:Y:S01]  /*7d70*/  LDC.64 R4, c[0x0][0x380] ;  /* 0x0000e000ff047b82 */ /* 0x002e620000000a00 */
[----:B-----5:R-:W-:Y:S01]  /*7d80*/  FSET.BF.LE.FTZ.AND R31, R31, R0, PT ;  /* 0x000000001f1f720a */ /* 0x020fe20003813000 */
[----:B------:R-:W0:Y:S01]  /*7d90*/  LDCU UR4, c[0x0][0x3ec] ;  /* 0x00007d80ff0477ac */ /* 0x000e220008000800 */
[----:B----4-:R-:W-:Y:S01]  /*7da0*/  MOV R3, UR5 ;  /* 0x0000000500037c02 */ /* 0x010fe20008000f00 */
[----:B0-----:R-:W-:-:S04]  /*7db0*/  IMAD R2, R28, UR4, RZ ;  /* 0x000000041c027c24 */ /* 0x001fc8000f8e02ff */
[----:B------:R-:W-:-:S05]  /*7dc0*/  IMAD.IADD R6, R3, 0x1, -R28 ;  /* 0x0000000103067824 */ /* 0x000fca00078e0a1c */
[----:B------:R-:W-:-:S04]  /*7dd0*/  ISETP.GT.AND P0, PT, R6, RZ, PT ;  /* 0x000000ff0600720c */ /* 0x000fc80003f04270 */
[----:B------:R-:W-:-:S05]  /*7de0*/  SEL R7, R2, RZ, P0 ;  /* 0x000000ff02077207 */ /* 0x000fca0000000000 */
[----:B-1----:R-:W-:-:S05]  /*7df0*/  IMAD.WIDE.U32 R4, R7, 0x4, R4 ;  /* 0x0000000407047825 */ /* 0x002fca00078e0004 */
[----:B------:R0:W-:Y:S01]  /*7e00*/  STG.E desc[UR36][R4.64], R31 ;  /* 0x0000001f04007986 */ /* 0x0001e2000c101924 */
[----:B------:R-:W-:Y:S05]  /*7e10*/  BRA `(.L_x_3988) ;  /* 0x0000000000047947 */ /* 0x000fea0003800000 */
.L_x_10159:
[----:B------:R-:W-:Y:S05]  /*7e20*/  BREAK.RELIABLE B8 ;  /* 0x0000000000087942 */ /* 0x000fea0003800100 */
.L_x_3988:
[----:B------:R-:W-:Y:S05]  /*7e30*/  BSYNC.RECONVERGENT B9 ;  /* 0x0000000000097941 */ /* 0x000fea0003800200 */
.L_x_3983:
[----:B------:R-:W-:-:S04]  /*7e40*/  LEA R28, R29, R28, 0x2 ;  /* 0x0000001c1d1c7211 */ /* 0x000fc800078e10ff */
[----:B------:R-:W-:-:S13]  /*7e50*/  ISETP.GE.U32.AND P0, PT, R28, R3, PT ;  /* 0x000000031c00720c */ /* 0x000fda0003f06070 */
[----:B------:R-:W-:Y:S05]  /*7e60*/  @!P0 BRA `(.L_x_4001) ;  /* 0xffffff8000c48947 */ /* 0x000fea000383ffff */
[----:B------:R-:W-:Y:S05]  /*7e70*/  EXIT ;  /* 0x000000000000794d */ /* 0x000fea0003800000 */
.L_x_4002:
        /* <DEDUP_REMOVED lines=16> */
.L_x_10601:


//--------------------- .text._ZN2at4cuda57_GLOBAL__N__cd6b329d_24_DistributionBernoulli_cu_7537a20d21kernelPointwiseApply2IZNS_6native9templates4cuda28bernoulli_tensor_cuda_kernelIffEEvRKNS_10TensorBaseES9_NS_15PhiloxCudaStateEEUliRfSB_SB_SB_RKfSD_SD_SD_E_fSC_jLi1ELi2ELi4ELi512ELi2EEEvNS0_6detail10TensorInfoIT0_T2_EENSG_IT1_SI_EESI_T_ --------------------------
	.section	.text._ZN2at4cuda57_GLOBAL__N__cd6b329d_24_DistributionBernoulli_cu_7537a20d21kernelPointwiseApply2IZNS_6native9templates4cuda28bernoulli_tensor_cuda_kernelIffEEvRKNS_10TensorBaseES9_NS_15PhiloxCudaStateEEUliRfSB_SB_SB_RKfSD_SD_SD_E_fSC_jLi1ELi2ELi4ELi512ELi2EEEvNS0_6detail10TensorInfoIT0_T2_EENSG_IT1_SI_EESI_T_,"ax",@progbits
	.align	128
.text._ZN2at4cuda57_GLOBAL__N__cd6b329d_24_DistributionBernoulli_cu_7537a20d21kernelPointwiseApply2IZNS_6native9templates4cuda28bernoulli_tensor_cuda_kernelIffEEvRKNS_10TensorBaseES9_NS_15PhiloxCudaStateEEUliRfSB_SB_SB_RKfSD_SD_SD_E_fSC_jLi1ELi2ELi4ELi512ELi2EEEvNS0_6detail10TensorInfoIT0_T2_EENSG_IT1_SI_EESI_T_:
        .type           _ZN2at4cuda57_GLOBAL__N__cd6b329d_24_DistributionBernoulli_cu_7537a20d21kernelPointwiseApply2IZNS_6native9templates4cuda28bernoulli_tensor_cuda_kernelIffEEvRKNS_10TensorBaseES9_NS_15PhiloxCudaStateEEUliRfSB_SB_SB_RKfSD_SD_SD_E_fSC_jLi1ELi2ELi4ELi512ELi2EEEvNS0_6detail10TensorInfoIT0_T2_EENSG_IT1_SI_EESI_T_,@function
        .size           _ZN2at4cuda57_GLOBAL__N__cd6b329d_24_DistributionBernoulli_cu_7537a20d21kernelPointwiseApply2IZNS_6native9templates4cuda28bernoulli_tensor_cuda_kernelIffEEvRKNS_10TensorBaseES9_NS_15PhiloxCudaStateEEUliRfSB_SB_SB_RKfSD_SD_SD_E_fSC_jLi1ELi2ELi4ELi512ELi2EEEvNS0_6detail10TensorInfoIT0_T2_EENSG_IT1_SI_EESI_T_,(.L_x_10602 - _ZN2at4cuda57_GLOBAL__N__cd6b329d_24_DistributionBernoulli_cu_7537a20d21kernelPointwiseApply2IZNS_6native9templates4cuda28bernoulli_tensor_cuda_kernelIffEEvRKNS_10TensorBaseES9_NS_15PhiloxCudaStateEEUliRfSB_SB_SB_RKfSD_SD_SD_E_fSC_jLi1ELi2ELi4ELi512ELi2EEEvNS0_6detail10TensorInfoIT0_T2_EENSG_IT1_SI_EESI_T_)
        .other          _ZN2at4cuda57_GLOBAL__N__cd6b329d_24_DistributionBernoulli_cu_7537a20d21kernelPointwiseApply2IZNS_6native9templates4cuda28bernoulli_tensor_cuda_kernelIffEEvRKNS_10TensorBaseES9_NS_15PhiloxCudaStateEEUliRfSB_SB_SB_RKfSD_SD_SD_E_fSC_jLi1ELi2ELi4ELi512ELi2EEEvNS0_6detail10TensorInfoIT0_T2_EENSG_IT1_SI_EESI_T_,@"STO_CUDA_ENTRY STV_DEFAULT"
_ZN2at4cuda57_GLOBAL__N__cd6b329d_24_DistributionBernoulli_cu_7537a20d21kernelPointwiseApply2IZNS_6native9templates4cuda28bernoulli_tensor_cuda_kernelIffEEvRKNS_10TensorBaseES9_NS_15PhiloxCudaStateEEUliRfSB_SB_SB_RKfSD_SD_SD_E_fSC_jLi1ELi2ELi4ELi512ELi2EEEvNS0_6detail10TensorInfoIT0_T2_EENSG_IT1_SI_EESI_T_:
        /* <DEDUP_REMOVED lines=23> */
.L_x_4032:
        /* <DEDUP_REMOVED lines=139> */
.L_x_4005:
[----:B------:R-:W-:Y:S05]  /*0a20*/  BSYNC.RECONVERGENT B0 ;  /* 0x0000000000007941 */ /* 0x000fea0003800200 */
.L_x_4004:
        /* <DEDUP_REMOVED lines=38> */
.L_x_4007:
[----:B------:R-:W-:Y:S05]  /*0c90*/  BSYNC.RECONVERGENT B0 ;  /* 0x0000000000007941 */ /* 0x000fea0003800200 */
.L_x_4006:
[----:B------:R-:W-:Y:S01]  /*0ca0*/  IADD3 R15, PT, PT, R31, R16, RZ ;  /* 0x000000101f0f7210 */ /* 0x000fe20007ffe0ff */
[----:B------:R-:W-:Y:S01]  /*0cb0*/  BSSY.RECONVERGENT B0, `(.L_x_4008) ;  /* 0x0000021000007945 */ /* 0x000fe20003800200 */
[----:B------:R-:W-:Y:S02]  /*0cc0*/  ISETP.GT.AND P5, PT, R17, 0x1, PT ;  /* 0x000000011100780c */ /* 0x000fe40003fa4270 */
[----:B------:R-:W-:Y:S02]  /*0cd0*/  CS2R R4, SRZ ;  /* 0x0000000000047805 */ /* 0x000fe4000001ff00 */
[----:B------:R-:W-:Y:S01]  /*0ce0*/  ISETP.GT.AND P3, PT, R20, 0x1, PT ;  /* 0x000000011400780c */ /* 0x000fe20003f64270 */
[----:B------:R-:W-:Y:S01]  /*0cf0*/  IMAD.IADD R35, R15, 0x1, R16 ;  /* 0x000000010f237824 */ /* 0x000fe200078e0210 */
[----:B------:R-:W-:Y:S02]  /*0d00*/  VIMNMX R17, PT, PT, R17, 0x4, PT ;  /* 0x0000000411117848 */ /* 0x000fe40003fe0100 */
[----:B------:R-:W-:-:S02]  /*0d10*/  CS2R R22, SRZ ;  /* 0x0000000000167805 */ /* 0x000fc4000001ff00 */
[----:B------:R-:W-:Y:S01]  /*0d20*/  SEL R31, R31, RZ, P5 ;  /* 0x000000ff1f1f7207 */ /* 0x000fe20002800000 */
        /* <DEDUP_REMOVED lines=25> */
.L_x_4009:
[----:B------:R-:W-:Y:S05]  /*0ec0*/  BSYNC.RECONVERGENT B0 ;  /* 0x0000000000007941 */ /* 0x000fea0003800200 */
.L_x_4008:
[----:B------:R-:W-:Y:S04]  /*0ed0*/  BSSY.RECONVERGENT B0, `(.L_x_4010) ;  /* 0x000001a000007945 */ /* 0x000fe80003800200 */
[----:B------:R-:W-:Y:S05]  /*0ee0*/  @!P2 BRA `(.L_x_4011) ;  /* 0x000000000060a947 */ /* 0x000fea0003800000 */
        /* <DEDUP_REMOVED lines=24> */
.L_x_4011:
[----:B------:R-:W-:Y:S05]  /*1070*/  BSYNC.RECONVERGENT B0 ;  /* 0x0000000000007941 */ /* 0x000fea0003800200 */
.L_x_4010:
        /* <DEDUP_REMOVED lines=12> */
.L_x_4012:
        /* <DEDUP_REMOVED lines=8> */
.L_x_4013:
        /* <DEDUP_REMOVED lines=18> */
.L_x_10160:
[----:B------:R-:W-:Y:S05]  /*12e0*/  BRX R2 -0x12f0                                                                                                                                                                                                                                                                                                                                                                                                                                                                               (*"BRANCH_TARGETS .L_x_10161,.L_x_10162,.L_x_10163"*) ;  /* 0xffffffec02447949 */ /* 0x000fea000383ffff */
.L_x_4016:
        /* <DEDUP_REMOVED lines=30> */
.L_x_4022:
[----:B------:R0:W5:Y:S02]  /*14d0*/  LDG.E R3, desc[UR36][R16.64] ;  /* 0x0000002410037981 */ /* 0x000164000c1e1900 */
.L_x_4021:
[----:B------:R-:W-:Y:S05]  /*14e0*/  BSYNC.RECONVERGENT B6 ;  /* 0x0000000000067941 */ /* 0x000fea0003800200 */
.L_x_4020:
[C---:B------:R-:W-:Y:S02]  /*14f0*/  LEA R4, P0, R35.reuse, UR42, 0x2 ;  /* 0x0000002a23047c11 */ /* 0x040fe4000f8010ff */
[----:B-----5:R-:W-:Y:S02]  /*1500*/  FSET.BF.LE.FTZ.AND R3, R34, R3, PT ;  /* 0x000000032203720a */ /* 0x020fe40003813000 */
[----:B------:R-:W-:-:S05]  /*1510*/  LEA.HI.X R5, R35, UR43, RZ, 0x2, P0 ;  /* 0x0000002b23057c11 */ /* 0x000fca00080f14ff */
[----:B------:R1:W-:Y:S04]  /*1520*/  STG.E desc[UR36][R4.64], R3 ;  /* 0x0000000304007986 */ /* 0x0003e8000c101924 */
.L_x_4018:
[----:B------:R-:W-:Y:S05]  /*1530*/  BSYNC.RELIABLE B7 ;  /* 0x0000000000077941 */ /* 0x000fea0003800100 */
.L_x_4017:
        /* <DEDUP_REMOVED lines=23> */
.L_x_4025:
[----:B------:R0:W5:Y:S02]  /*16b0*/  LDG.E R3, desc[UR36][R16.64] ;  /* 0x0000002410037981 */ /* 0x000164000c1e1900 */
.L_x_4024:
[----:B------:R-:W-:Y:S05]  /*16c0*/  BSYNC.RECONVERGENT B6 ;  /* 0x0000000000067941 */ /* 0x000fea0003800200 */
.L_x_4023:
[----:B------:R-:W-:Y:S02]  /*16d0*/  LEA R4, P0, R30, UR42, 0x2 ;  /* 0x0000002a1e047c11 */ /* 0x000fe4000f8010ff */
[----:B-----5:R-:W-:Y:S02]  /*16e0*/  FSET.BF.LE.FTZ.AND R3, R2, R3, PT ;  /* 0x000000030203720a */ /* 0x020fe40003813000 */
[----:B------:R-:W-:-:S05]  /*16f0*/  LEA.HI.X R5, R30, UR43, RZ, 0x2, P0 ;  /* 0x0000002b1e057c11 */ /* 0x000fca00080f14ff */
[----:B------:R1:W-:Y:S04]  /*1700*/  STG.E desc[UR36][R4.64], R3 ;  /* 0x0000000304007986 */ /* 0x0003e8000c101924 */
.L_x_10162:
        /* <DEDUP_REMOVED lines=23> */
.L_x_4028:
[----:B------:R0:W5:Y:S02]  /*1880*/  LDG.E R5, desc[UR36][R16.64] ;  /* 0x0000002410057981 */ /* 0x000164000c1e1900 */
.L_x_4027:
[----:B------:R-:W-:Y:S05]  /*1890*/  BSYNC.RECONVERGENT B6 ;  /* 0x0000000000067941 */ /* 0x000fea0003800200 */
.L_x_4026:
[C---:B------:R-:W-:Y:S02]  /*18a0*/  LEA R2, P0, R31.reuse, UR42, 0x2 ;  /* 0x0000002a1f027c11 */ /* 0x040fe4000f8010ff */
[----:B-----5:R-:W-:Y:S02]  /*18b0*/  FSET.BF.LE.FTZ.AND R5, R28, R5, PT ;  /* 0x000000051c05720a */ /* 0x020fe40003813000 */
[----:B------:R-:W-:-:S05]  /*18c0*/  LEA.HI.X R3, R31, UR43, RZ, 0x2, P0 ;  /* 0x0000002b1f037c11 */ /* 0x000fca00080f14ff */
[----:B------:R1:W-:Y:S04]  /*18d0*/  STG.E desc[UR36][R2.64], R5 ;  /* 0x0000000502007986 */ /* 0x0003e8000c101924 */
.L_x_10161:
[----:B------:R-:W-:Y:S05]  /*18e0*/  BSYNC.RELIABLE B8 ;  /* 0x0000000000087941 */ /* 0x000fea0003800100 */
.L_x_4015:
        /* <DEDUP_REMOVED lines=23> */
.L_x_4031:
[----:B------:R0:W5:Y:S02]  /*1a60*/  LDG.E R4, desc[UR36][R16.64] ;  /* 0x0000002410047981 */ /* 0x000164000c1e1900 */
.L_x_4030:
[----:B------:R-:W-:Y:S05]  /*1a70*/  BSYNC.RECONVERGENT B6 ;  /* 0x0000000000067941 */ /* 0x000fea0003800200 */
.L_x_4029:
[----:B-1----:R-:W1:Y:S01]  /*1a80*/  LDC.64 R2, c[0x0][0x380] ;  /* 0x0000e000ff027b82 */ /* 0x002e620000000a00 */
[----:B------:R-:W-:Y:S01]  /*1a90*/  IMAD.U32 R0, RZ, RZ, UR46 ;  /* 0x0000002eff007e24 */ /* 0x000fe2000f8e00ff */
[----:B-----5:R-:W-:Y:S01]  /*1aa0*/  FSET.BF.LE.FTZ.AND R29, R29, R4, PT ;  /* 0x000000041d1d720a */ /* 0x020fe20003813000 */
[----:B------:R-:W-:-:S03]  /*1ab0*/  IMAD R5, R33, UR47, RZ ;  /* 0x0000002f21057c24 */ /* 0x000fc6000f8e02ff */
[----:B------:R-:W-:-:S04]  /*1ac0*/  IADD3 R6, PT, PT, -R33, R0, RZ ;  /* 0x0000000021067210 */ /* 0x000fc80007ffe1ff */
[----:B------:R-:W-:-:S04]  /*1ad0*/  ISETP.GT.AND P0, PT, R6, RZ, PT ;  /* 0x000000ff0600720c */ /* 0x000fc80003f04270 */
[----:B------:R-:W-:-:S05]  /*1ae0*/  SEL R5, R5, RZ, P0 ;  /* 0x000000ff05057207 */ /* 0x000fca0000000000 */
[----:B-1----:R-:W-:-:S05]  /*1af0*/  IMAD.WIDE.U32 R2, R5, 0x4, R2 ;  /* 0x0000000405027825 */ /* 0x002fca00078e0002 */
[----:B------:R1:W-:Y:S01]  /*1b00*/  STG.E desc[UR36][R2.64], R29 ;  /* 0x0000001d02007986 */ /* 0x0003e2000c101924 */
[----:B------:R-:W-:Y:S05]  /*1b10*/  BRA `(.L_x_4019) ;  /* 0x0000000000047947 */ /* 0x000fea0003800000 */
.L_x_10163:
[----:B------:R-:W-:Y:S05]  /*1b20*/  BREAK.RELIABLE B8 ;  /* 0x0000000000087942 */ /* 0x000fea0003800100 */
.L_x_4019:
[----:B------:R-:W-:Y:S05]  /*1b30*/  BSYNC.RECONVERGENT B9 ;  /* 0x0000000000097941 */ /* 0x000fea0003800200 */
.L_x_4014:
[----:B------:R-:W-:-:S05]  /*1b40*/  IMAD R33, R32, 0x4, R33 ;  /* 0x0000000420217824 */ /* 0x000fca00078e0221 */
[----:B------:R-:W-:-:S13]  /*1b50*/  ISETP.GE.U32.AND P0, PT, R33, R0, PT ;  /* 0x000000002100720c */ /* 0x000fda0003f06070 */
[----:B------:R-:W-:Y:S05]  /*1b60*/  @!P0 BRA `(.L_x_4032) ;  /* 0xffffffe400808947 */ /* 0x000fea000383ffff */
[----:B------:R-:W-:Y:S05]  /*1b70*/  BSYNC.RECONVERGENT B10 ;  /* 0x00000000000a7941 */ /* 0x000fea0003800200 */
.L_x_4003:
[----:B------:R-:W-:Y:S05]  /*1b80*/  EXIT ;  /* 0x000000000000794d */ /* 0x000fea0003800000 */
.L_x_4033:
        /* <DEDUP_REMOVED lines=15> */
.L_x_10602:


//--------------------- .text._ZN2at4cuda57_GLOBAL__N__cd6b329d_24_DistributionBernoulli_cu_7537a20d21kernelPointwiseApply2IZNS_6native9templates4cuda28bernoulli_tensor_cuda_kernelIffEEvRKNS_10TensorBaseES9_NS_15PhiloxCudaStateEEUliRfSB_SB_SB_RKfSD_SD_SD_E_fSC_jLi1ELi1ELi4ELi512ELi2EEEvNS0_6detail10TensorInfoIT0_T2_EENSG_IT1_SI_EESI_T_ --------------------------
	.section	.text._ZN2at4cuda57_GLOBAL__N__cd6b329d_24_DistributionBernoulli_cu_7537a20d21kernelPointwiseApply2IZNS_6native9templates4cuda28bernoulli_tensor_cuda_kernelIffEEvRKNS_10TensorBaseES9_NS_15PhiloxCudaStateEEUliRfSB_SB_SB_RKfSD_SD_SD_E_fSC_jLi1ELi1ELi4ELi512ELi2EEEvNS0_6detail10TensorInfoIT0_T2_EENSG_IT1_SI_EESI_T_,"ax",@progbits
	.align	128
.text._ZN2at4cuda57_GLOBAL__N__cd6b329d_24_DistributionBernoulli_cu_7537a20d21kernelPointwiseApply2IZNS_6native9templates4cuda28bernoulli_tensor_cuda_kernelIffEEvRKNS_10TensorBaseES9_NS_15PhiloxCudaStateEEUliRfSB_SB_SB_RKfSD_SD_SD_E_fSC_jLi1ELi1ELi4ELi512ELi2EEEvNS0_6detail10TensorInfoIT0_T2_EENSG_IT1_SI_EESI_T_:
        .type           _ZN2at4cuda57_GLOBAL__N__cd6b329d_24_DistributionBernoulli_cu_7537a20d21kernelPointwiseApply2IZNS_6native9templates4cuda28bernoulli_tensor_cuda_kernelIffEEvRKNS_10TensorBaseES9_NS_15PhiloxCudaStateEEUliRfSB_SB_SB_RKfSD_SD_SD_E_fSC_jLi1ELi1ELi4ELi512ELi2EEEvNS0_6detail10TensorInfoIT0_T2_EENSG_IT1_SI_EESI_T_,@function
        .size           _ZN2at4cuda57_GLOBAL__N__cd6b329d_24_DistributionBernoulli_cu_7537a20d21kernelPointwiseApply2IZNS_6native9templates4cuda28bernoulli_tensor_cuda_kernelIffEEvRKNS_10TensorBaseES9_NS_15PhiloxCudaStateEEUliRfSB_SB_SB_RKfSD_SD_SD_E_fSC_jLi1ELi1ELi4ELi512ELi2EEEvNS0_6detail10TensorInfoIT0_T2_EENSG_IT1_SI_EESI_T_,(.L_x_10603 - _ZN2at4cuda57_GLOBAL__N__cd6b329d_24_DistributionBernoulli_cu_7537a20d21kernelPointwiseApply2IZNS_6native9templates4cuda28bernoulli_tensor_cuda_kernelIffEEvRKNS_10TensorBaseES9_NS_15PhiloxCudaStateEEUliRfSB_SB_SB_RKfSD_SD_SD_E_fSC_jLi1ELi1ELi4ELi512ELi2EEEvNS0_6detail10TensorInfoIT0_T2_EENSG_IT1_SI_EESI_T_)
        .other          _ZN2at4cuda57_GLOBAL__N__cd6b329d_24_DistributionBernoulli_cu_7537a20d21kernelPointwiseApply2IZNS_6native9templates4cuda28bernoulli_tensor_cuda_kernelIffEEvRKNS_10TensorBaseES9_NS_15PhiloxCudaStateEEUliRfSB_SB_SB_RKfSD_SD_SD_E_fSC_jLi1ELi1ELi4ELi512ELi2EEEvNS0_6detail10TensorInfoIT0_T2_EENSG_IT1_SI_EESI_T_,@"STO_CUDA_ENTRY STV_DEFAULT"
_ZN2at4cuda57_GLOBAL__N__cd6b329d_24_DistributionBernoulli_cu_7537a20d21kernelPointwiseApply2IZNS_6native9templates4cuda28bernoulli_tensor_cuda_kernelIffEEvRKNS_10TensorBaseES9_NS_15PhiloxCudaStateEEUliRfSB_SB_SB_RKfSD_SD_SD_E_fSC_jLi1ELi1ELi4ELi512ELi2EEEvNS0_6detail10TensorInfoIT0_T2_EENSG_IT1_SI_EESI_T_:
        /* <DEDUP_REMOVED lines=20> */
.L_x_4054:
        /* <DEDUP_REMOVED lines=74> */
[----:B------:R-:W-:Y:S01]  /*05e0*/  IADD3 R9, PT, PT, R3, 0x646e171e, RZ ;  /* 0x646e171e03097810 */ /* 0x000fe20007ffe0ff */
[----:B------:R-:W-:Y:S01]  /*05f0*/  VIADD R7, R2, 0xb54cda56 ;  /* 0xb54cda5602077836 */ /* 0x000fe20000000000 */
[----:B------:R-:W-:Y:S01]  /*0600*/  LOP3.LUT R20, R15, R16, R11, 0x96, !PT ;  /* 0x000000100f147212 */ /* 0x000fe200078e960b */
        /* <DEDUP_REMOVED lines=47> */
[----:B------:R-:W-:Y:S02]  /*0900*/  LEA R28, R27, R28, 0x2 ;  /* 0x0000001c1b1c7211 */ /* 0x000fe400078e10ff */
[C---:B------:R-:W-:Y:S01]  /*0910*/  SEL R24, R2.reuse, RZ, P3 ;  /* 0x000000ff02187207 */ /* 0x040fe20001800000 */
[----:B------:R-:W-:Y:S01]  /*0920*/  VIADD R2, R2, UR44 ;  /* 0x0000002c02027c36 */ /* 0x000fe20008000000 */
[C---:B------:R-:W-:Y:S01]  /*0930*/  SEL R23, R13.reuse, RZ, P3 ;  /* 0x000000ff0d177207 */ /* 0x040fe20001800000 */
[----:B------:R-:W-:Y:S01]  /*0940*/  VIADD R13, R13, UR45 ;  /* 0x0000002d0d0d7c36 */ /* 0x000fe20008000000 */
        /* <DEDUP_REMOVED lines=12> */
[----:B------:R-:W-:Y:S01]  /*0a10*/  IMAD.MOV.U32 R7, RZ, RZ, R3 ;  /* 0x000000ffff077224 */ /* 0x000fe200078e0003 */
[----:B------:R-:W-:-:S11]  /*0a20*/  MOV R10, R8 ;  /* 0x00000008000a7202 */ /* 0x000fd60000000f00 */
[----:B------:R-:W-:Y:S05]  /*0a30*/  @!P0 BRA `(.L_x_4035) ;  /* 0x0000000000348947 */ /* 0x000fea0003800000 */
[----:B------:R-:W-:Y:S02]  /*0a40*/  IMAD.MOV.U32 R12, RZ, RZ, R6 ;  /* 0x000000ffff0c7224 */ /* 0x000fe400078e0006 */
[----:B------:R-:W-:Y:S02]  /*0a50*/  IMAD.MOV.U32 R7, RZ, RZ, R8 ;  /* 0x000000ffff077224 */ /* 0x000fe400078e0008 */
[----:B------:R-:W-:Y:S02]  /*0a60*/  IMAD.MOV.U32 R10, RZ, RZ, R14 ;  /* 0x000000ffff0a7224 */ /* 0x000fe400078e000e */
[----:B------:R-:W-:Y:S01]  /*0a70*/  IMAD.MOV.U32 R6, RZ, RZ, R3 ;  /* 0x000000ffff067224 */ /* 0x000fe200078e0003 */
[----:B------:R-:W-:Y:S06]  /*0a80*/  BRA `(.L_x_4035) ;  /* 0x0000000000207947 */ /* 0x000fec0003800000 */
.L_x_4034:
        /* <DEDUP_REMOVED lines=8> */
.L_x_4035:
        /* <DEDUP_REMOVED lines=19> */
.L_x_10164:
[----:B------:R-:W-:Y:S05]  /*0c40*/  BRX R2 -0xc50                                                                                                                                                                                                                                                                                                                                                                                                                                                                                (*"BRANCH_TARGETS .L_x_10165,.L_x_10166,.L_x_10167"*) ;  /* 0xfffffff002ec7949 */ /* 0x000fea000383ffff */
.L_x_4038:
        /* <DEDUP_REMOVED lines=30> */
.L_x_4044:
[----:B------:R0:W5:Y:S02]  /*0e30*/  LDG.E R0, desc[UR36][R16.64] ;  /* 0x0000002410007981 */ /* 0x000164000c1e1900 */
.L_x_4043:
[----:B------:R-:W-:Y:S05]  /*0e40*/  BSYNC.RECONVERGENT B6 ;  /* 0x0000000000067941 */ /* 0x000fea0003800200 */
.L_x_4042:
[C---:B------:R-:W-:Y:S02]  /*0e50*/  LEA R4, P0, R34.reuse, UR42, 0x2 ;  /* 0x0000002a22047c11 */ /* 0x040fe4000f8010ff */
[----:B-----5:R-:W-:Y:S02]  /*0e60*/  FSET.BF.LE.FTZ.AND R33, R33, R0, PT ;  /* 0x000000002121720a */ /* 0x020fe40003813000 */
[----:B------:R-:W-:-:S05]  /*0e70*/  LEA.HI.X R5, R34, UR43, RZ, 0x2, P0 ;  /* 0x0000002b22057c11 */ /* 0x000fca00080f14ff */
[----:B------:R1:W-:Y:S04]  /*0e80*/  STG.E desc[UR36][R4.64], R33 ;  /* 0x0000002104007986 */ /* 0x0003e8000c101924 */
.L_x_4040:
[----:B------:R-:W-:Y:S05]  /*0e90*/  BSYNC.RELIABLE B7 ;  /* 0x0000000000077941 */ /* 0x000fea0003800100 */
.L_x_4039:
        /* <DEDUP_REMOVED lines=15> */
[----:B-1----:R-:W-:Y:S01]  /*0f90*/  MOV R4, UR4 ;  /* 0x0000000400047c02 */ /* 0x002fe20008000f00 */
[----:B------:R-:W-:-:S02]  /*0fa0*/  IMAD.U32 R5, RZ, RZ, UR5 ;  /* 0x00000005ff057e24 */ /* 0x000fc4000f8e00ff */
[----:B0-----:R-:W-:Y:S02]  /*0fb0*/  IMAD.U32 R6, RZ, RZ, UR6 ;  /* 0x00000006ff067e24 */ /* 0x001fe4000f8e00ff */
[----:B------:R-:W-:Y:S02]  /*0fc0*/  IMAD.U32 R7, RZ, RZ, UR7 ;  /* 0x00000007ff077e24 */ /* 0x000fe4000f8e00ff */
[----:B---3--:R-:W-:Y:S02]  /*0fd0*/  IMAD.U32 R10, RZ, RZ, UR8 ;  /* 0x00000008ff0a7e24 */ /* 0x008fe4000f8e00ff */
[----:B------:R-:W-:-:S07]  /*0fe0*/  IMAD.U32 R11, RZ, RZ, UR9 ;  /* 0x00000009ff0b7e24 */ /* 0x000fce000f8e00ff */
[----:B------:R-:W-:-:S07]  /*0ff0*/  LEPC R20, `(.L_x_4047) ;  /* 0x000000001014794e */ /* 0x000fce0000000000 */
[----:B--2---:R-:W-:Y:S05]  /*1000*/  CALL.ABS.NOINC R2 ;  /* 0x0000000002007343 */ /* 0x004fea0003c00000 */
.L_x_4047:
[----:B------:R0:W5:Y:S02]  /*1010*/  LDG.E R0, desc[UR36][R16.64] ;  /* 0x0000002410007981 */ /* 0x000164000c1e1900 */
.L_x_4046:
[----:B------:R-:W-:Y:S05]  /*1020*/  BSYNC.RECONVERGENT B6 ;  /* 0x0000000000067941 */ /* 0x000fea0003800200 */
.L_x_4045:
[C---:B------:R-:W-:Y:S02]  /*1030*/  LEA R2, P0, R22.reuse, UR42, 0x2 ;  /* 0x0000002a16027c11 */ /* 0x040fe4000f8010ff */
[----:B-----5:R-:W-:Y:S02]  /*1040*/  FSET.BF.LE.FTZ.AND R31, R31, R0, PT ;  /* 0x000000001f1f720a */ /* 0x020fe40003813000 */
[----:B------:R-:W-:-:S05]  /*1050*/  LEA.HI.X R3, R22, UR43, RZ, 0x2, P0 ;  /* 0x0000002b16037c11 */ /* 0x000fca00080f14ff */
[----:B------:R2:W-:Y:S04]  /*1060*/  STG.E desc[UR36][R2.64], R31 ;  /* 0x0000001f02007986 */ /* 0x0005e8000c101924 */
.L_x_10166:
[----:B0-----:R-:W-:-:S04]  /*1070*/  LEA R16, P0, R23, UR40, 0x2 ;  /* 0x0000002817107c11 */ /* 0x001fc8000f8010ff */
[----:B------:R-:W-:-:S05]  /*1080*/  LEA.HI.X R17, R23, UR41, RZ, 0x2, P0 ;  /* 0x0000002917117c11 */ /* 0x000fca00080f14ff */
[----:B-1----:R-:W3:Y:S01]  /*1090*/  LDG.E R5, desc[UR36][R16.64] ;  /* 0x0000002410057981 */ /* 0x002ee2000c1e1900 */
[----:B------:R-:W-:Y:S01]  /*10a0*/  BSSY.RECONVERGENT B6, `(.L_x_4048) ;  /* 0x0000015000067945 */ /* 0x000fe20003800200 */
[C---:B---3--:R-:W-:Y:S02]  /*10b0*/  FSETP.GE.FTZ.AND P1, PT, R5.reuse, RZ, PT ;  /* 0x000000ff0500720b */ /* 0x048fe40003f36000 */
[----:B------:R-:W-:-:S13]  /*10c0*/  FSETP.GTU.FTZ.AND P0, PT, R5, 1, PT ;  /* 0x3f8000000500780b */ /* 0x000fda0003f1c000 */
[----:B------:R-:W-:Y:S05]  /*10d0*/  @!P0 BRA P1, `(.L_x_4049) ;  /* 0x0000000000448947 */ /* 0x000fea0000800000 */
[----:B--2---:R-:W-:Y:S01]  /*10e0*/  MOV R2, 0x1a0 ;  /* 0x000001a000027802 */ /* 0x004fe20000000f00 */
        /* <DEDUP_REMOVED lines=15> */
.L_x_4050:
[----:B------:R0:W5:Y:S02]  /*11e0*/  LDG.E R5, desc[UR36][R16.64] ;  /* 0x0000002410057981 */ /* 0x000164000c1e1900 */
.L_x_4049:
[----:B------:R-:W-:Y:S05]  /*11f0*/  BSYNC.RECONVERGENT B6 ;  /* 0x0000000000067941 */ /* 0x000fea0003800200 */
.L_x_4048:
[----:B--2---:R-:W-:Y:S02]  /*1200*/  LEA R2, P0, R24, UR42, 0x2 ;  /* 0x0000002a18027c11 */ /* 0x004fe4000f8010ff */
[----:B-----5:R-:W-:Y:S02]  /*1210*/  FSET.BF.LE.FTZ.AND R5, R30, R5, PT ;  /* 0x000000051e05720a */ /* 0x020fe40003813000 */
[----:B------:R-:W-:-:S05]  /*1220*/  LEA.HI.X R3, R24, UR43, RZ, 0x2, P0 ;  /* 0x0000002b18037c11 */ /* 0x000fca00080f14ff */
[----:B------:R1:W-:Y:S04]  /*1230*/  STG.E desc[UR36][R2.64], R5 ;  /* 0x0000000502007986 */ /* 0x0003e8000c101924 */
.L_x_10165:
[----:B------:R-:W-:Y:S05]  /*1240*/  BSYNC.RELIABLE B8 ;  /* 0x0000000000087941 */ /* 0x000fea0003800100 */
.L_x_4037:
        /* <DEDUP_REMOVED lines=23> */
.L_x_4053:
[----:B------:R0:W5:Y:S02]  /*13c0*/  LDG.E R0, desc[UR36][R16.64] ;  /* 0x0000002410007981 */ /* 0x000164000c1e1900 */
.L_x_4052:
[----:B------:R-:W-:Y:S05]  /*13d0*/  BSYNC.RECONVERGENT B6 ;  /* 0x0000000000067941 */ /* 0x000fea0003800200 */
.L_x_4051:
[C---:B-1----:R-:W-:Y:S02]  /*13e0*/  LEA R2, P0, R26.reuse, UR42, 0x2 ;  /* 0x0000002a1a027c11 */ /* 0x042fe4000f8010ff */
[----:B-----5:R-:W-:Y:S02]  /*13f0*/  FSET.BF.LE.FTZ.AND R29, R29, R0, PT ;  /* 0x000000001d1d720a */ /* 0x020fe40003813000 */
[----:B------:R-:W-:-:S05]  /*1400*/  LEA.HI.X R3, R26, UR43, RZ, 0x2, P0 ;  /* 0x0000002b1a037c11 */ /* 0x000fca00080f14ff */
[----:B------:R1:W-:Y:S01]  /*1410*/  STG.E desc[UR36][R2.64], R29 ;  /* 0x0000001d02007986 */ /* 0x0003e2000c101924 */
[----:B------:R-:W-:Y:S05]  /*1420*/  BRA `(.L_x_4041) ;  /* 0x0000000000047947 */ /* 0x000fea0003800000 */
.L_x_10167:
[----:B------:R-:W-:Y:S05]  /*1430*/  BREAK.RELIABLE B8 ;  /* 0x0000000000087942 */ /* 0x000fea0003800100 */
.L_x_4041:
[----:B------:R-:W-:Y:S05]  /*1440*/  BSYNC.RECONVERGENT B9 ;  /* 0x0000000000097941 */ /* 0x000fea0003800200 */
.L_x_4036:
[----:B------:R-:W-:-:S13]  /*1450*/  ISETP.NE.AND P0, PT, R32, RZ, PT ;  /* 0x000000ff2000720c */ /* 0x000fda0003f05270 */
[----:B------:R-:W-:Y:S05]  /*1460*/  @!P0 BRA `(.L_x_4054) ;  /* 0xffffffec00348947 */ /* 0x000fea000383ffff */
[----:B------:R-:W-:Y:S05]  /*1470*/  EXIT ;  /* 0x000000000000794d */ /* 0x000fea0003800000 */
.L_x_4055:
        /* <DEDUP_REMOVED lines=16> */
.L_x_10603:


//--------------------- .text._ZN2at4cuda57_GLOBAL__N__cd6b329d_24_DistributionBernoulli_cu_7537a20d21kernelPointwiseApply2IZNS_6native9templates4cuda28bernoulli_tensor_cuda_kernelIdfEEvRKNS_10TensorBaseES9_NS_15PhiloxCudaStateEEUliRdSB_SB_SB_RKfSD_SD_SD_E_dSC_mLin1ELin1ELi4ELi512ELi2EEEvNS0_6detail10TensorInfoIT0_T2_EENSG_IT1_SI_EESI_T_ --------------------------
	.section	.text._ZN2at4cuda57_GLOBAL__N__cd6b329d_24_DistributionBernoulli_cu_7537a20d21kernelPointwiseApply2IZNS_6native9templates4cuda28bernoulli_tensor_cuda_kernelIdfEEvRKNS_10TensorBaseES9_NS_15PhiloxCudaStateEEUliRdSB_SB_SB_RKfSD_SD_SD_E_dSC_mLin1ELin1ELi4ELi512ELi2EEEvNS0_6detail10TensorInfoIT0_T2_EENSG_IT1_SI_EESI_T_,"ax",@progbits
	.align	128
.text._ZN2at4cuda57_GLOBAL__N__cd6b329d_24_DistributionBernoulli_cu_7537a20d21kernelPointwiseApply2IZNS_6native9templates4cuda28bernoulli_tensor_cuda_kernelIdfEEvRKNS_10TensorBaseES9_NS_15PhiloxCudaStateEEUliRdSB_SB_SB_RKfSD_SD_SD_E_dSC_mLin1ELin1ELi4ELi512ELi2EEEvNS0_6detail10TensorInfoIT0_T2_EENSG_IT1_SI_EESI_T_:
        .type           _ZN2at4cuda57_GLOBAL__N__cd6b329d_24_DistributionBernoulli_cu_7537a20d21kernelPointwiseApply2IZNS_6native9templates4cuda28bernoulli_tensor_cuda_kernelIdfEEvRKNS_10TensorBaseES9_NS_15PhiloxCudaStateEEUliRdSB_SB_SB_RKfSD_SD_SD_E_dSC_mLin1ELin1ELi4ELi512ELi2EEEvNS0_6detail10TensorInfoIT0_T2_EENSG_IT1_SI_EESI_T_,@function
        .size           _ZN2at4cuda57_GLOBAL__N__cd6b329d_24_DistributionBernoulli_cu_7537a20d21kernelPointwiseApply2IZNS_6native9templates4cuda28bernoulli_tensor_cuda_kernelIdfEEvRKNS_10TensorBaseES9_NS_15PhiloxCudaStateEEUliRdSB_SB_SB_RKfSD_SD_SD_E_dSC_mLin1ELin1ELi4ELi512ELi2EEEvNS0_6detail10TensorInfoIT0_T2_EENSG_IT1_SI_EESI_T_,(.L_x_10604 - _ZN2at4cuda57_GLOBAL__N__cd6b329d_24_DistributionBernoulli_cu_7537a20d21kernelPointwiseApply2IZNS_6native9templates4cuda28bernoulli_tensor_cuda_kernelIdfEEvRKNS_10TensorBaseES9_NS_15PhiloxCudaStateEEUliRdSB_SB_SB_RKfSD_SD_SD_E_dSC_mLin1ELin1ELi4ELi512ELi2EEEvNS0_6detail10TensorInfoIT0_T2_EENSG_IT1_SI_EESI_T_)
        .other          _ZN2at4cuda57_GLOBAL__N__cd6b329d_24_DistributionBernoulli_cu_7537a20d21kernelPointwiseApply2IZNS_6native9templates4cuda28bernoulli_tensor_cuda_kernelIdfEEvRKNS_10TensorBaseES9_NS_15PhiloxCudaStateEEUliRdSB_SB_SB_RKfSD_SD_SD_E_dSC_mLin1ELin1ELi4ELi512ELi2EEEvNS0_6detail10TensorInfoIT0_T2_EENSG_IT1_SI_EESI_T_,@"STO_CUDA_ENTRY STV_DEFAULT"
_ZN2at4cuda57_GLOBAL__N__cd6b329d_24_DistributionBernoulli_cu_7537a20d21kernelPointwiseApply2IZNS_6native9templates4cuda28bernoulli_tensor_cuda_kernelIdfEEvRKNS_10TensorBaseES9_NS_15PhiloxCudaStateEEUliRdSB_SB_SB_RKfSD_SD_SD_E_dSC_mLin1ELin1ELi4ELi512ELi2EEEvNS0_6detail10TensorInfoIT0_T2_EENSG_IT1_SI_EESI_T_:
        /* <DEDUP_REMOVED lines=18> */
.L_x_4489:
        /* <DEDUP_REMOVED lines=44> */
.L_x_4085:
        /* <DEDUP_REMOVED lines=33> */
.L_x_4062:
[----:B------:R-:W-:Y:S01]  /*05f0*/  IMAD.MOV.U32 R4, RZ, RZ, R16 ;  /* 0x000000ffff047224 */ /* 0x000fe200078e0010 */
[----:B------:R-:W-:Y:S01]  /*0600*/  MOV R5, R13 ;  /* 0x0000000d00057202 */ /* 0x000fe20000000f00 */
[----:B------:R-:W-:Y:S01]  /*0610*/  IMAD.MOV.U32 R2, RZ, RZ, R10 ;  /* 0x000000ffff027224 */ /* 0x000fe200078e000a */
[----:B------:R-:W-:Y:S02]  /*0620*/  MOV R3, R11 ;  /* 0x0000000b00037202 */ /* 0x000fe40000000f00 */
[----:B------:R-:W-:-:S07]  /*0630*/  MOV R0, 0x650 ;  /* 0x0000065000007802 */ /* 0x000fce0000000f00 */
[----:B------:R-:W-:Y:S05]  /*0640*/  CALL.REL.NOINC `($__internal_44_$__cuda_sm20_div_u64) ;  /* 0x000001c400b07944 */ /* 0x000fea0003c00000 */
        /* <DEDUP_REMOVED lines=9> */
.L_x_4063:
[----:B------:R-:W-:Y:S05]  /*06e0*/  BSYNC.RECONVERGENT B2 ;  /* 0x0000000000027941 */ /* 0x000fea0003800200 */
.L_x_4061:
        /* <DEDUP_REMOVED lines=41> */
.L_x_4065:
[----:B------:R-:W-:Y:S01]  /*0980*/  MOV R4, R10 ;  /* 0x0000000a00047202 */ /* 0x000fe20000000f00 */
[----:B------:R-:W-:Y:S01]  /*0990*/  IMAD.MOV.U32 R5, RZ, RZ, R11 ;  /* 0x000000ffff057224 */ /* 0x000fe200078e000b */
[----:B------:R-:W-:Y:S01]  /*09a0*/  MOV R2, R12 ;  /* 0x0000000c00027202 */ /* 0x000fe20000000f00 */
[----:B------:R-:W-:Y:S01]  /*09b0*/  IMAD.MOV.U32 R3, RZ, RZ, R13 ;  /* 0x000000ffff037224 */ /* 0x000fe200078e000d */
[----:B------:R-:W-:-:S07]  /*09c0*/  MOV R0, 0x9e0 ;  /* 0x000009e000007802 */ /* 0x000fce0000000f00 */
[----:B------:R-:W-:Y:S05]  /*09d0*/  CALL.REL.NOINC `($__internal_44_$__cuda_sm20_div_u64) ;  /* 0x000001c000cc7944 */ /* 0x000fea0003c00000 */
        /* <DEDUP_REMOVED lines=10> */
.L_x_4066:
[----:B------:R-:W-:Y:S05]  /*0a80*/  BSYNC.RECONVERGENT B2 ;  /* 0x0000000000027941 */ /* 0x000fea0003800200 */
.L_x_4064:
        /* <DEDUP_REMOVED lines=39> */
.L_x_4068:
[----:B------:R-:W-:Y:S01]  /*0d00*/  IMAD.MOV.U32 R4, RZ, RZ, R10 ;  /* 0x000000ffff047224 */ /* 0x000fe200078e000a */
[----:B------:R-:W-:Y:S01]  /*0d10*/  MOV R5, R11 ;  /* 0x0000000b00057202 */ /* 0x000fe20000000f00 */
[----:B------:R-:W-:Y:S01]  /*0d20*/  IMAD.MOV.U32 R2, RZ, RZ, R12 ;  /* 0x000000ffff027224 */ /* 0x000fe200078e000c */
[----:B------:R-:W-:Y:S02]  /*0d30*/  MOV R3, R13 ;  /* 0x0000000d00037202 */ /* 0x000fe40000000f00 */
[----:B------:R-:W-:-:S07]  /*0d40*/  MOV R0, 0xd60 ;  /* 0x00000d6000007802 */ /* 0x000fce0000000f00 */
[----:B------:R-:W-:Y:S05]  /*0d50*/  CALL.REL.NOINC `($__internal_44_$__cuda_sm20_div_u64) ;  /* 0x000001bc00ec7944 */ /* 0x000fea0003c00000 */
        /* <DEDUP_REMOVED lines=10> */
.L_x_4069:
[----:B------:R-:W-:Y:S05]  /*0e00*/  BSYNC.RECONVERGENT B2 ;  /* 0x0000000000027941 */ /* 0x000fea0003800200 */
.L_x_4067:
        /* <DEDUP_REMOVED lines=38> */
.L_x_4071:
        /* <DEDUP_REMOVED lines=16> */
.L_x_4072:
[----:B------:R-:W-:Y:S05]  /*1170*/  BSYNC.RECONVERGENT B2 ;  /* 0x0000000000027941 */ /* 0x000fea0003800200 */
.L_x_4070:
        /* <DEDUP_REMOVED lines=39> */
.L_x_4074:
[----:B------:R-:W-:Y:S01]  /*13f0*/  MOV R4, R10 ;  /* 0x0000000a00047202 */ /* 0x000fe20000000f00 */
[----:B------:R-:W-:Y:S01]  /*1400*/  IMAD.MOV.U32 R5, RZ, RZ, R11 ;  /* 0x000000ffff057224 */ /* 0x000fe200078e000b */
[----:B------:R-:W-:Y:S01]  /*1410*/  MOV R2, R12 ;  /* 0x0000000c00027202 */ /* 0x000fe20000000f00 */
[----:B------:R-:W-:Y:S01]  /*1420*/  IMAD.MOV.U32 R3, RZ, RZ, R13 ;  /* 0x000000ffff037224 */ /* 0x000fe200078e000d */
[----:B------:R-:W-:-:S07]  /*1430*/  MOV R0, 0x1450 ;  /* 0x0000145000007802 */ /* 0x000fce0000000f00 */
[----:B------:R-:W-:Y:S05]  /*1440*/  CALL.REL.NOINC `($__internal_44_$__cuda_sm20_div_u64) ;  /* 0x000001b800307944 */ /* 0x000fea0003c00000 */
        /* <DEDUP_REMOVED lines=10> */
.L_x_4075:
[----:B------:R-:W-:Y:S05]  /*14f0*/  BSYNC.RECONVERGENT B2 ;  /* 0x0000000000027941 */ /* 0x000fea0003800200 */
.L_x_4073:
        /* <DEDUP_REMOVED lines=39> */
.L_x_4077:
        /* <DEDUP_REMOVED lines=16> */
.L_x_4078:
[----:B------:R-:W-:Y:S05]  /*1870*/  BSYNC.RECONVERGENT B2 ;  /* 0x0000000000027941 */ /* 0x000fea0003800200 */
.L_x_4076:
        /* <DEDUP_REMOVED lines=39> */
.L_x_4080:
        /* <DEDUP_REMOVED lines=16> */
.L_x_4081:
[----:B------:R-:W-:Y:S05]  /*1bf0*/  BSYNC.RECONVERGENT B2 ;  /* 0x0000000000027941 */ /* 0x000fea0003800200 */
.L_x_4079:
        /* <DEDUP_REMOVED lines=38> */
.L_x_4083:
        /* <DEDUP_REMOVED lines=17> */
.L_x_4084:
[----:B------:R-:W-:Y:S05]  /*1f70*/  BSYNC.RECONVERGENT B2 ;  /* 0x0000000000027941 */ /* 0x000fea0003800200 */
.L_x_4082:
        /* <DEDUP_REMOVED lines=13> */
.L_x_4060:
[----:B------:R-:W-:-:S07]  /*2050*/  IADD3 R12, PT, PT, R9, 0x4, RZ ;  /* 0x00000004090c7810 */ /* 0x000fce0007ffe0ff */
.L_x_4059:
        /* <DEDUP_REMOVED lines=35> */
.L_x_4088:
[----:B------:R-:W-:Y:S01]  /*2290*/  MOV R4, R16 ;  /* 0x0000001000047202 */ /* 0x000fe20000000f00 */
[----:B------:R-:W-:Y:S01]  /*22a0*/  IMAD.MOV.U32 R5, RZ, RZ, R13 ;  /* 0x000000ffff057224 */ /* 0x000fe200078e000d */
[----:B------:R-:W-:Y:S01]  /*22b0*/  MOV R2, R8 ;  /* 0x0000000800027202 */ /* 0x000fe20000000f00 */
[----:B------:R-:W-:Y:S01]  /*22c0*/  IMAD.MOV.U32 R3, RZ, RZ, R9 ;  /* 0x000000ffff037224 */ /* 0x000fe200078e0009 */
[----:B------:R-:W-:-:S07]  /*22d0*/  MOV R0, 0x22f0 ;  /* 0x000022f000007802 */ /* 0x000fce0000000f00 */
[----:B------:R-:W-:Y:S05]  /*22e0*/  CALL.REL.NOINC `($__internal_44_$__cuda_sm20_div_u64) ;  /* 0x000001a800887944 */ /* 0x000fea0003c00000 */
        /* <DEDUP_REMOVED lines=9> */
.L_x_4089:
[----:B------:R-:W-:Y:S05]  /*2380*/  BSYNC.RECONVERGENT B1 ;  /* 0x0000000000017941 */ /* 0x000fea0003800200 */
.L_x_4087:
        /* <DEDUP_REMOVED lines=41> */
.L_x_4091:
        /* <DEDUP_REMOVED lines=16> */
.L_x_4092:
[----:B------:R-:W-:Y:S05]  /*2720*/  BSYNC.RECONVERGENT B1 ;  /* 0x0000000000017941 */ /* 0x000fea0003800200 */
.L_x_4090:
        /* <DEDUP_REMOVED lines=39> */
.L_x_4094:
        /* <DEDUP_REMOVED lines=16> */
.L_x_4095:
[----:B------:R-:W-:Y:S05]  /*2aa0*/  BSYNC.RECONVERGENT B1 ;  /* 0x0000000000017941 */ /* 0x000fea0003800200 */
.L_x_4093:
        /* <DEDUP_REMOVED lines=38> */
.L_x_4097:
        /* <DEDUP_REMOVED lines=17> */
.L_x_4098:
[----:B------:R-:W-:Y:S05]  /*2e20*/  BSYNC.RECONVERGENT B1 ;  /* 0x0000000000017941 */ /* 0x000fea0003800200 */
.L_x_4096:
        /* <DEDUP_REMOVED lines=10> */
.L_x_4086:
        /* <DEDUP_REMOVED lines=35> */
.L_x_4101:
        /* <DEDUP_REMOVED lines=15> */
.L_x_4102:
[----:B------:R-:W-:Y:S05]  /*31f0*/  BSYNC.RECONVERGENT B1 ;  /* 0x0000000000017941 */ /* 0x000fea0003800200 */
.L_x_4100:
        /* <DEDUP_REMOVED lines=40> */
.L_x_4104:
        /* <DEDUP_REMOVED lines=17> */
.L_x_4105:
[----:B------:R-:W-:Y:S05]  /*3590*/  BSYNC.RECONVERGENT B1 ;  /* 0x0000000000017941 */ /* 0x000fea0003800200 */
.L_x_4103:
        /* <DEDUP_REMOVED lines=10> */
.L_x_4099:
        /* <DEDUP_REMOVED lines=33> */
.L_x_4107:
[----:B------:R-:W-:Y:S01]  /*3850*/  MOV R4, R16 ;  /* 0x0000001000047202 */ /* 0x000fe20000000f00 */
[----:B------:R-:W-:Y:S01]  /*3860*/  IMAD.MOV.U32 R5, RZ, RZ, R13 ;  /* 0x000000ffff057224 */ /* 0x000fe200078e000d */
[----:B------:R-:W-:Y:S01]  /*3870*/  MOV R2, R8 ;  /* 0x0000000800027202 */ /* 0x000fe20000000f00 */
[----:B------:R-:W-:Y:S01]  /*3880*/  IMAD.MOV.U32 R3, RZ, RZ, R9 ;  /* 0x000000ffff037224 */ /* 0x000fe200078e0009 */
[----:B------:R-:W-:-:S07]  /*3890*/  MOV R0, 0x38b0 ;  /* 0x000038b000007802 */ /* 0x000fce0000000f00 */
[----:B------:R-:W-:Y:S05]  /*38a0*/  CALL.REL.NOINC `($__internal_44_$__cuda_sm20_div_u64) ;  /* 0x0000019400187944 */ /* 0x000fea0003c00000 */
        /* <DEDUP_REMOVED lines=10> */
.L_x_4108:
[----:B------:R-:W-:Y:S05]  /*3950*/  BSYNC.RECONVERGENT B1 ;  /* 0x0000000000017941 */ /* 0x000fea0003800200 */
.L_x_4106:
        /* <DEDUP_REMOVED lines=10> */
.L_x_4058:
        /* <DEDUP_REMOVED lines=23> */
.L_x_4135:
        /* <DEDUP_REMOVED lines=34> */
.L_x_4112:
[----:B------:R-:W-:Y:S01]  /*3d90*/  IMAD.MOV.U32 R4, RZ, RZ, R12 ;  /* 0x000000ffff047224 */ /* 0x000fe200078e000c */
[----:B------:R-:W-:Y:S01]  /*3da0*/  MOV R5, R13 ;  /* 0x0000000d00057202 */ /* 0x000fe20000000f00 */
[----:B------:R-:W-:Y:S01]  /*3db0*/  IMAD.MOV.U32 R2, RZ, RZ, R10 ;  /* 0x000000ffff027224 */ /* 0x000fe200078e000a */
[----:B------:R-:W-:Y:S02]  /*3dc0*/  MOV R3, R11 ;  /* 0x0000000b00037202 */ /* 0x000fe40000000f00 */
[----:B------:R-:W-:-:S07]  /*3dd0*/  MOV R0, 0x3df0 ;  /* 0x00003df000007802 */ /* 0x000fce0000000f00 */
[----:B------:R-:W-:Y:S05]  /*3de0*/  CALL.REL.NOINC `($__internal_44_$__cuda_sm20_div_u64) ;  /* 0x0000018c00c87944 */ /* 0x000fea0003c00000 */
        /* <DEDUP_REMOVED lines=8> */
.L_x_4113:
[----:B------:R-:W-:Y:S05]  /*3e70*/  BSYNC.RECONVERGENT B2 ;  /* 0x0000000000027941 */ /* 0x000fea0003800200 */
.L_x_4111:
        /* <DEDUP_REMOVED lines=37> */
.L_x_4115:
        /* <DEDUP_REMOVED lines=16> */
.L_x_4116:
[----:B------:R-:W-:Y:S05]  /*41d0*/  BSYNC.RECONVERGENT B2 ;  /* 0x0000000000027941 */ /* 0x000fea0003800200 */
.L_x_4114:
        /* <DEDUP_REMOVED lines=38> */
.L_x_4118:
        /* <DEDUP_REMOVED lines=16> */
.L_x_4119:
[----:B------:R-:W-:Y:S05]  /*4540*/  BSYNC.RECONVERGENT B2 ;  /* 0x0000000000027941 */ /* 0x000fea0003800200 */
.L_x_4117:
        /* <DEDUP_REMOVED lines=38> */
.L_x_4121:
        /* <DEDUP_REMOVED lines=16> */
.L_x_4122:
[----:B------:R-:W-:Y:S05]  /*48b0*/  BSYNC.RECONVERGENT B2 ;  /* 0x0000000000027941 */ /* 0x000fea0003800200 */
.L_x_4120:
        /* <DEDUP_REMOVED lines=38> */
.L_x_4124:
        /* <DEDUP_REMOVED lines=16> */
.L_x_4125:
[----:B------:R-:W-:Y:S05]  /*4c20*/  BSYNC.RECONVERGENT B2 ;  /* 0x0000000000027941 */ /* 0x000fea0003800200 */
.L_x_4123:
        /* <DEDUP_REMOVED lines=38> */
.L_x_4127:
        /* <DEDUP_REMOVED lines=16> */
.L_x_4128:
[----:B------:R-:W-:Y:S05]  /*4f90*/  BSYNC.RECONVERGENT B2 ;  /* 0x0000000000027941 */ /* 0x000fea0003800200 */
.L_x_4126:
        /* <DEDUP_REMOVED lines=38> */
.L_x_4130:
        /* <DEDUP_REMOVED lines=16> */
.L_x_4131:
[----:B------:R-:W-:Y:S05]  /*5300*/  BSYNC.RECONVERGENT B2 ;  /* 0x0000000000027941 */ /* 0x000fea0003800200 */
.L_x_4129:
        /* <DEDUP_REMOVED lines=38> */
.L_x_4133:
        /* <DEDUP_REMOVED lines=16> */
.L_x_4134:
[----:B------:R-:W-:Y:S05]  /*5670*/  BSYNC.RECONVERGENT B2 ;  /* 0x0000000000027941 */ /* 0x000fea0003800200 */
.L_x_4132:
        /* <DEDUP_REMOVED lines=8> */
.L_x_4110:
        /* <DEDUP_REMOVED lines=37> */
.L_x_4139:
[----:B------:R-:W-:Y:S01]  /*5950*/  MOV R4, R12 ;  /* 0x0000000c00047202 */ /* 0x000fe20000000f00 */
[----:B------:R-:W-:Y:S01]  /*5960*/  IMAD.MOV.U32 R5, RZ, RZ, R13 ;  /* 0x000000ffff057224 */ /* 0x000fe200078e000d */
[----:B------:R-:W-:Y:S01]  /*5970*/  MOV R2, R10 ;  /* 0x0000000a00027202 */ /* 0x000fe20000000f00 */
[----:B------:R-:W-:Y:S01]  /*5980*/  IMAD.MOV.U32 R3, RZ, RZ, R11 ;  /* 0x000000ffff037224 */ /* 0x000fe200078e000b */
[----:B------:R-:W-:-:S07]  /*5990*/  MOV R0, 0x59b0 ;  /* 0x000059b000007802 */ /* 0x000fce0000000f00 */
[----:B------:R-:W-:Y:S05]  /*59a0*/  CALL.REL.NOINC `($__internal_44_$__cuda_sm20_div_u64) ;  /* 0x0000017000d87944 */ /* 0x000fea0003c00000 */
        /* <DEDUP_REMOVED lines=8> */
.L_x_4140:
[----:B------:R-:W-:Y:S05]  /*5a30*/  BSYNC.RECONVERGENT B2 ;  /* 0x0000000000027941 */ /* 0x000fea0003800200 */
.L_x_4138:
        /* <DEDUP_REMOVED lines=37> */
.L_x_4142:
        /* <DEDUP_REMOVED lines=16> */
.L_x_4143:
[----:B------:R-:W-:Y:S05]  /*5d90*/  BSYNC.RECONVERGENT B2 ;  /* 0x0000000000027941 */ /* 0x000fea0003800200 */
.L_x_4141:
        /* <DEDUP_REMOVED lines=38> */
.L_x_4145:
        /* <DEDUP_REMOVED lines=16> */
.L_x_4146:
[----:B------:R-:W-:Y:S05]  /*6100*/  BSYNC.RECONVERGENT B2 ;  /* 0x0000000000027941 */ /* 0x000fea0003800200 */
.L_x_4144:
        /* <DEDUP_REMOVED lines=38> */
.L_x_4148:
        /* <DEDUP_REMOVED lines=16> */
.L_x_4149:
[----:B------:R-:W-:Y:S05]  /*6470*/  BSYNC.RECONVERGENT B2 ;  /* 0x0000000000027941 */ /* 0x000fea0003800200 */
.L_x_4147:
[----:B------:R-:W0:Y:S01]  /*6480*/  LDC.64 R2, c[0x0][R8+0x450] ;  /* 0x0001140008027b82 */ /* 0x000e220000000a00 */
[----:B------:R-:W-:Y:S02]  /*6490*/  IMAD.MOV.U32 R15, RZ, RZ, R16 ;  /* 0x000000ffff0f7224 */ /* 0x000fe400078e0010 */
[-C--:B0-----:R-:W-:Y:S02]  /*64a0*/  IMAD R0, R3, R4.reuse, RZ ;  /* 0x0000000403007224 */ /* 0x081fe400078e02ff */
[----:B------:R-:W-:-:S04]  /*64b0*/  IMAD.WIDE.U32 R14, R2, R4, R14 ;  /* 0x00000004020e7225 */ /* 0x000fc800078e000e */
[----:B------:R-:W-:-:S05]  /*64c0*/  IMAD R5, R2, R5, R0 ;  /* 0x0000000502057224 */ /* 0x000fca00078e0200 */
[----:B------:R-:W-:-:S07]  /*64d0*/  IADD3 R15, PT, PT, R15, R5, RZ ;  /* 0x000000050f0f7210 */ /* 0x000fce0007ffe0ff */
.L_x_4137:
        /* <DEDUP_REMOVED lines=36> */
.L_x_4152:
        /* <DEDUP_REMOVED lines=14> */
.L_x_4153:
[----:B------:R-:W-:Y:S05]  /*6800*/  BSYNC.RECONVERGENT B2 ;  /* 0x0000000000027941 */ /* 0x000fea0003800200 */
.L_x_4151:
        /* <DEDUP_REMOVED lines=37> */
.L_x_4155:
        /* <DEDUP_REMOVED lines=16> */
.L_x_4156:
[----:B------:R-:W-:Y:S05]  /*6b60*/  BSYNC.RECONVERGENT B2 ;  /* 0x0000000000027941 */ /* 0x000fea0003800200 */
.L_x_4154:
[----:B------:R-:W0:Y:S01]  /*6b70*/  LDC.64 R2, c[0x0][R8+0x450] ;  /* 0x0001140008027b82 */ /* 0x000e220000000a00 */
[----:B------:R-:W-:Y:S01]  /*6b80*/  MOV R15, R16 ;  /* 0x00000010000f7202 */ /* 0x000fe20000000f00 */
[-C--:B0-----:R-:W-:Y:S02]  /*6b90*/  IMAD R0, R3, R4.reuse, RZ ;  /* 0x0000000403007224 */ /* 0x081fe400078e02ff */
[----:B------:R-:W-:-:S04]  /*6ba0*/  IMAD.WIDE.U32 R14, R2, R4, R14 ;  /* 0x00000004020e7225 */ /* 0x000fc800078e000e */
[----:B------:R-:W-:-:S04]  /*6bb0*/  IMAD R5, R2, R5, R0 ;  /* 0x0000000502057224 */ /* 0x000fc800078e0200 */
[----:B------:R-:W-:-:S07]  /*6bc0*/  IMAD.IADD R15, R15, 0x1, R5 ;  /* 0x000000010f0f7824 */ /* 0x000fce00078e0205 */
.L_x_4150:
        /* <DEDUP_REMOVED lines=34> */
.L_x_4158:
        /* <DEDUP_REMOVED lines=14> */
.L_x_4159:
[----:B------:R-:W-:Y:S05]  /*6ed0*/  BSYNC.RECONVERGENT B2 ;  /* 0x0000000000027941 */ /* 0x000fea0003800200 */
.L_x_4157:
[----:B------:R-:W0:Y:S02]  /*6ee0*/  LDC.64 R10, c[0x0][R10+0x450] ;  /* 0x000114000a0a7b82 */ /* 0x000e240000000a00 */
[-C--:B0-----:R-:W-:Y:S02]  /*6ef0*/  IMAD R0, R11, R4.reuse, RZ ;  /* 0x000000040b007224 */ /* 0x081fe400078e02ff */
[----:B------:R-:W-:-:S04]  /*6f00*/  IMAD.WIDE.U32 R14, R10, R4, R14 ;  /* 0x000000040a0e7225 */ /* 0x000fc800078e000e */
[----:B------:R-:W-:-:S05]  /*6f10*/  IMAD R5, R10, R5, R0 ;  /* 0x000000050a057224 */ /* 0x000fca00078e0200 */
[----:B------:R-:W-:-:S07]  /*6f20*/  IADD3 R15, PT, PT, R15, R5, RZ ;  /* 0x000000050f0f7210 */ /* 0x000fce0007ffe0ff */
.L_x_4136:
[----:B------:R-:W-:Y:S05]  /*6f30*/  BSYNC.RECONVERGENT B1 ;  /* 0x0000000000017941 */ /* 0x000fea0003800200 */
.L_x_4109:
[----:B------:R-:W0:Y:S02]  /*6f40*/  LDCU.64 UR4, c[0x0][0x5f0] ;  /* 0x0000be00ff0477ac */ /* 0x000e240008000a00 */
[----:B0-----:R-:W-:Y:S02]  /*6f50*/  IMAD R5, R13, UR4, RZ ;  /* 0x000000040d057c24 */ /* 0x001fe4000f8e02ff */
[----:B------:R-:W-:-:S04]  /*6f60*/  IMAD.WIDE.U32 R2, R12, UR4, R14 ;  /* 0x000000040c027c25 */ /* 0x000fc8000f8e000e */
[----:B------:R-:W-:Y:S02]  /*6f70*/  IMAD R5, R12, UR5, R5 ;  /* 0x000000050c057c24 */ /* 0x000fe4000f8e0205 */
[----:B------:R-:W-:-:S03]  /*6f80*/  IMAD.MOV.U32 R42, RZ, RZ, R2 ;  /* 0x000000ffff2a7224 */ /* 0x000fc600078e0002 */
[----:B------:R-:W-:-:S07]  /*6f90*/  IADD3 R45, PT, PT, R3, R5, RZ ;  /* 0x00000005032d7210 */ /* 0x000fce0007ffe0ff */
.L_x_4057:
[----:B------:R-:W-:Y:S05]  /*6fa0*/  BSYNC.RECONVERGENT B0 ;  /* 0x0000000000007941 */ /* 0x000fea0003800200 */
.L_x_4056:
        /* <DEDUP_REMOVED lines=25> */
.L_x_4188:
        /* <DEDUP_REMOVED lines=33> */
.L_x_4165:
        /* <DEDUP_REMOVED lines=16> */
.L_x_4166:
[----:B------:R-:W-:Y:S05]  /*7450*/  BSYNC.RECONVERGENT B2 ;  /* 0x0000000000027941 */ /* 0x000fea0003800200 */
.L_x_4164:
        /* <DEDUP_REMOVED lines=38> */
.L_x_4168:
        /* <DEDUP_REMOVED lines=16> */
.L_x_4169:
[----:B------:R-:W-:Y:S05]  /*77c0*/  BSYNC.RECONVERGENT B2 ;  /* 0x0000000000027941 */ /* 0x000fea0003800200 */
.L_x_4167:
        /* <DEDUP_REMOVED lines=39> */
.L_x_4171:
        /* <DEDUP_REMOVED lines=16> */
.L_x_4172:
[----:B------:R-:W-:Y:S05]  /*7b40*/  BSYNC.RECONVERGENT B2 ;  /* 0x0000000000027941 */ /* 0x000fea0003800200 */
.L_x_4170:
        /* <DEDUP_REMOVED lines=39> */
.L_x_4174:
        /* <DEDUP_REMOVED lines=16> */
.L_x_4175:
[----:B------:R-:W-:Y:S05]  /*7ec0*/  BSYNC.RECONVERGENT B2 ;  /* 0x0000000000027941 */ /* 0x000fea0003800200 */
.L_x_4173:
        /* <DEDUP_REMOVED lines=39> */
.L_x_4177:
        /* <DEDUP_REMOVED lines=16> */
.L_x_4178:
[----:B------:R-:W-:Y:S05]  /*8240*/  BSYNC.RECONVERGENT B2 ;  /* 0x0000000000027941 */ /* 0x000fea0003800200 */
.L_x_4176:
        /* <DEDUP_REMOVED lines=39> */
.L_x_4180:
        /* <DEDUP_REMOVED lines=16> */
.L_x_4181:
[----:B------:R-:W-:Y:S05]  /*85c0*/  BSYNC.RECONVERGENT B2 ;  /* 0x0000000000027941 */ /* 0x000fea0003800200 */
.L_x_4179:
        /* <DEDUP_REMOVED lines=39> */
.L_x_4183:
        /* <DEDUP_REMOVED lines=16> */
.L_x_4184:
[----:B------:R-:W-:Y:S05]  /*8940*/  BSYNC.RECONVERGENT B2 ;  /* 0x0000000000027941 */ /* 0x000fea0003800200 */
.L_x_4182:
        /* <DEDUP_REMOVED lines=39> */
.L_x_4186:
        /* <DEDUP_REMOVED lines=17> */
.L_x_4187:
[----:B------:R-:W-:Y:S05]  /*8cd0*/  BSYNC.RECONVERGENT B2 ;  /* 0x0000000000027941 */ /* 0x000fea0003800200 */
.L_x_4185:
        /* <DEDUP_REMOVED lines=12> */
.L_x_4163:
        /* <DEDUP_REMOVED lines=35> */
.L_x_4191:
        /* <DEDUP_REMOVED lines=16> */
.L_x_4192:
[----:B------:R-:W-:Y:S05]  /*90d0*/  BSYNC.RECONVERGENT B1 ;  /* 0x0000000000017941 */ /* 0x000fea0003800200 */
.L_x_4190:
        /* <DEDUP_REMOVED lines=39> */
.L_x_4194:
        /* <DEDUP_REMOVED lines=16> */
.L_x_4195:
[----:B------:R-:W-:Y:S05]  /*9450*/  BSYNC.RECONVERGENT B1 ;  /* 0x0000000000017941 */ /* 0x000fea0003800200 */
.L_x_4193:
        /* <DEDUP_REMOVED lines=40> */
.L_x_4197:
        /* <DEDUP_REMOVED lines=16> */
.L_x_4198:
[----:B------:R-:W-:Y:S05]  /*97e0*/  BSYNC.RECONVERGENT B1 ;  /* 0x0000000000017941 */ /* 0x000fea0003800200 */
.L_x_4196:
        /* <DEDUP_REMOVED lines=39> */
.L_x_4200:
        /* <DEDUP_REMOVED lines=17> */
.L_x_4201:
[----:B------:R-:W-:Y:S05]  /*9b70*/  BSYNC.RECONVERGENT B1 ;  /* 0x0000000000017941 */ /* 0x000fea0003800200 */
.L_x_4199:
        /* <DEDUP_REMOVED lines=10> */
.L_x_4189:
        /* <DEDUP_REMOVED lines=35> */
.L_x_4204:
        /* <DEDUP_REMOVED lines=16> */
.L_x_4205:
[----:B------:R-:W-:Y:S05]  /*9f50*/  BSYNC.RECONVERGENT B1 ;  /* 0x0000000000017941 */ /* 0x000fea0003800200 */
.L_x_4203:
        /* <DEDUP_REMOVED lines=38> */
.L_x_4207:
        /* <DEDUP_REMOVED lines=17> */
.L_x_4208:
[----:B------:R-:W-:Y:S05]  /*a2d0*/  BSYNC.RECONVERGENT B1 ;  /* 0x0000000000017941 */ /* 0x000fea0003800200 */
.L_x_4206:
        /* <DEDUP_REMOVED lines=10> */
.L_x_4202:
        /* <DEDUP_REMOVED lines=33> */
.L_x_4210:
        /* <DEDUP_REMOVED lines=16> */
.L_x_4211:
[----:B------:R-:W-:Y:S05]  /*a690*/  BSYNC.RECONVERGENT B1 ;  /* 0x0000000000017941 */ /* 0x000fea0003800200 */
.L_x_4209:
[----:B------:R-:W-:Y:S02]  /*a6a0*/  UMOV UR4, 0xd0 ;  /* 0x000000d000047882 */ /* 0x000fe40000000000 */
[----:B------:R-:W-:-:S06]  /*a6b0*/  LEA R2, R14, UR4, 0x3 ;  /* 0x000000040e027c11 */ /* 0x000fcc000f8e18ff */
[----:B------:R-:W0:Y:S02]  /*a6c0*/  LDC.64 R2, c[0x0][R2+0x380] ;  /* 0x0000e00002027b82 */ /* 0x000e240000000a00 */
[-C--:B0-----:R-:W-:Y:S02]  /*a6d0*/  IMAD R0, R3, R4.reuse, RZ ;  /* 0x0000000403007224 */ /* 0x081fe400078e02ff */
[----:B------:R-:W-:-:S04]  /*a6e0*/  IMAD.WIDE.U32 R12, R2, R4, R12 ;  /* 0x00000004020c7225 */ /* 0x000fc800078e000c */
[----:B------:R-:W-:-:S05]  /*a6f0*/  IMAD R5, R2, R5, R0 ;  /* 0x0000000502057224 */ /* 0x000fca00078e0200 */
[----:B------:R-:W-:-:S07]  /*a700*/  IADD3 R13, PT, PT, R13, R5, RZ ;  /* 0x000000050d0d7210 */ /* 0x000fce0007ffe0ff */
.L_x_4162:
        /* <DEDUP_REMOVED lines=17> */
.L_x_4238:
        /* <DEDUP_REMOVED lines=34> */
.L_x_4215:
        /* <DEDUP_REMOVED lines=17> */
.L_x_4216:
[----:B------:R-:W-:Y:S05]  /*ab50*/  BSYNC.RECONVERGENT B2 ;  /* 0x0000000000027941 */ /* 0x000fea0003800200 */
.L_x_4214:
        /* <DEDUP_REMOVED lines=39> */
.L_x_4218:
        /* <DEDUP_REMOVED lines=16> */
.L_x_4219:
[----:B------:R-:W-:Y:S05]  /*aed0*/  BSYNC.RECONVERGENT B2 ;  /* 0x0000000000027941 */ /* 0x000fea0003800200 */
.L_x_4217:
        /* <DEDUP_REMOVED lines=38> */
.L_x_4221:
        /* <DEDUP_REMOVED lines=16> */
.L_x_4222:
[----:B------:R-:W-:Y:S05]  /*b240*/  BSYNC.RECONVERGENT B2 ;  /* 0x0000000000027941 */ /* 0x000fea0003800200 */
.L_x_4220:
        /* <DEDUP_REMOVED lines=38> */
.L_x_4224:
        /* <DEDUP_REMOVED lines=16> */
.L_x_4225:
[----:B------:R-:W-:Y:S05]  /*b5b0*/  BSYNC.RECONVERGENT B2 ;  /* 0x0000000000027941 */ /* 0x000fea0003800200 */
.L_x_4223:
        /* <DEDUP_REMOVED lines=38> */
.L_x_4227:
        /* <DEDUP_REMOVED lines=16> */
.L_x_4228:
[----:B------:R-:W-:Y:S05]  /*b920*/  BSYNC.RECONVERGENT B2 ;  /* 0x0000000000027941 */ /* 0x000fea0003800200 */
.L_x_4226:
        /* <DEDUP_REMOVED lines=38> */
.L_x_4230:
        /* <DEDUP_REMOVED lines=16> */
.L_x_4231:
[----:B------:R-:W-:Y:S05]  /*bc90*/  BSYNC.RECONVERGENT B2 ;  /* 0x0000000000027941 */ /* 0x000fea0003800200 */
.L_x_4229:
        /* <DEDUP_REMOVED lines=38> */
.L_x_4233:
        /* <DEDUP_REMOVED lines=16> */
.L_x_4234:
[----:B------:R-:W-:Y:S05]  /*c000*/  BSYNC.RECONVERGENT B2 ;  /* 0x0000000000027941 */ /* 0x000fea0003800200 */
.L_x_4232:
        /* <DEDUP_REMOVED lines=38> */
.L_x_4236:
        /* <DEDUP_REMOVED lines=17> */
.L_x_4237:
[----:B------:R-:W-:Y:S05]  /*c380*/  BSYNC.RECONVERGENT B2 ;  /* 0x0000000000027941 */ /* 0x000fea0003800200 */
.L_x_4235:
        /* <DEDUP_REMOVED lines=10> */
.L_x_4213:
        /* <DEDUP_REMOVED lines=36> */
.L_x_4242:
        /* <DEDUP_REMOVED lines=16> */
.L_x_4243:
[----:B------:R-:W-:Y:S05]  /*c770*/  BSYNC.RECONVERGENT B2 ;  /* 0x0000000000027941 */ /* 0x000fea0003800200 */
.L_x_4241:
        /* <DEDUP_REMOVED lines=39> */
.L_x_4245:
        /* <DEDUP_REMOVED lines=16> */
.L_x_4246:
[----:B------:R-:W-:Y:S05]  /*caf0*/  BSYNC.RECONVERGENT B2 ;  /* 0x0000000000027941 */ /* 0x000fea0003800200 */
.L_x_4244:
        /* <DEDUP_REMOVED lines=39> */
.L_x_4248:
        /* <DEDUP_REMOVED lines=16> */
.L_x_4249:
[----:B------:R-:W-:Y:S05]  /*ce70*/  BSYNC.RECONVERGENT B2 ;  /* 0x0000000000027941 */ /* 0x000fea0003800200 */
.L_x_4247:
        /* <DEDUP_REMOVED lines=37> */
.L_x_4251:
        /* <DEDUP_REMOVED lines=17> */
.L_x_4252:
[----:B------:R-:W-:Y:S05]  /*d1e0*/  BSYNC.RECONVERGENT B2 ;  /* 0x0000000000027941 */ /* 0x000fea0003800200 */
.L_x_4250:
        /* <DEDUP_REMOVED lines=8> */
.L_x_4240:
        /* <DEDUP_REMOVED lines=36> */
.L_x_4255:
        /* <DEDUP_REMOVED lines=17> */
.L_x_4256:
[----:B------:R-:W-:Y:S05]  /*d5c0*/  BSYNC.RECONVERGENT B2 ;  /* 0x0000000000027941 */ /* 0x000fea0003800200 */
.L_x_4254:
        /* <DEDUP_REMOVED lines=36> */
.L_x_4258:
        /* <DEDUP_REMOVED lines=16> */
.L_x_4259:
[----:B------:R-:W-:Y:S05]  /*d910*/  BSYNC.RECONVERGENT B2 ;  /* 0x0000000000027941 */ /* 0x000fea0003800200 */
.L_x_4257:
[----:B------:R-:W0:Y:S01]  /*d920*/  LDC.64 R2, c[0x0][R8+0x450] ;  /* 0x0001140008027b82 */ /* 0x000e220000000a00 */
[----:B------:R-:W-:Y:S02]  /*d930*/  IMAD.MOV.U32 R17, RZ, RZ, R23 ;  /* 0x000000ffff117224 */ /* 0x000fe400078e0017 */
[-C--:B0-----:R-:W-:Y:S02]  /*d940*/  IMAD R0, R3, R4.reuse, RZ ;  /* 0x0000000403007224 */ /* 0x081fe400078e02ff */
[----:B------:R-:W-:-:S04]  /*d950*/  IMAD.WIDE.U32 R16, R2, R4, R16 ;  /* 0x0000000402107225 */ /* 0x000fc800078e0010 */
[----:B------:R-:W-:-:S05]  /*d960*/  IMAD R5, R2, R5, R0 ;  /* 0x0000000502057224 */ /* 0x000fca00078e0200 */
[----:B------:R-:W-:-:S07]  /*d970*/  IADD3 R17, PT, PT, R17, R5, RZ ;  /* 0x0000000511117210 */ /* 0x000fce0007ffe0ff */
.L_x_4253:
        /* <DEDUP_REMOVED lines=34> */
.L_x_4261:
[----:B------:R-:W-:Y:S01]  /*dba0*/  IMAD.MOV.U32 R4, RZ, RZ, R11 ;  /* 0x000000ffff047224 */ /* 0x000fe200078e000b */
[----:B------:R-:W-:Y:S01]  /*dbb0*/  MOV R5, R10 ;  /* 0x0000000a00057202 */ /* 0x000fe20000000f00 */
[----:B------:R-:W-:Y:S01]  /*dbc0*/  IMAD.MOV.U32 R2, RZ, RZ, R8 ;  /* 0x000000ffff027224 */ /* 0x000fe200078e0008 */
[----:B------:R-:W-:Y:S02]  /*dbd0*/  MOV R3, R9 ;  /* 0x0000000900037202 */ /* 0x000fe40000000f00 */
[----:B------:R-:W-:-:S07]  /*dbe0*/  MOV R0, 0xdc00 ;  /* 0x0000dc0000007802 */ /* 0x000fce0000000f00 */
[----:B------:R-:W-:Y:S05]  /*dbf0*/  CALL.REL.NOINC `($__internal_44_$__cuda_sm20_div_u64) ;  /* 0x000000f000447944 */ /* 0x000fea0003c00000 */
        /* <DEDUP_REMOVED lines=11> */
.L_x_4262:
[----:B------:R-:W-:Y:S05]  /*dcb0*/  BSYNC.RECONVERGENT B2 ;  /* 0x0000000000027941 */ /* 0x000fea0003800200 */
.L_x_4260:
[----:B------:R-:W0:Y:S02]  /*dcc0*/  LDC.64 R12, c[0x0][R12+0x450] ;  /* 0x000114000c0c7b82 */ /* 0x000e240000000a00 */
[-C--:B0-----:R-:W-:Y:S02]  /*dcd0*/  IMAD R0, R13, R9.reuse, RZ ;  /* 0x000000090d007224 */ /* 0x081fe400078e02ff */
[----:B------:R-:W-:-:S04]  /*dce0*/  IMAD.WIDE.U32 R16, R12, R9, R16 ;  /* 0x000000090c107225 */ /* 0x000fc800078e0010 */
[----:B------:R-:W-:-:S05]  /*dcf0*/  IMAD R5, R12, R5, R0 ;  /* 0x000000050c057224 */ /* 0x000fca00078e0200 */
[----:B------:R-:W-:-:S07]  /*dd00*/  IADD3 R17, PT, PT, R17, R5, RZ ;  /* 0x0000000511117210 */ /* 0x000fce0007ffe0ff */
.L_x_4239:
[----:B------:R-:W-:Y:S05]  /*dd10*/  BSYNC.RECONVERGENT B1 ;  /* 0x0000000000017941 */ /* 0x000fea0003800200 */
.L_x_4212:
[----:B------:R-:W0:Y:S02]  /*dd20*/  LDCU.64 UR4, c[0x0][0x5f0] ;  /* 0x0000be00ff0477ac */ /* 0x000e240008000a00 */
[----:B0-----:R-:W-:Y:S02]  /*dd30*/  IMAD R10, R10, UR4, RZ ;  /* 0x000000040a0a7c24 */ /* 0x001fe4000f8e02ff */
[----:B------:R-:W-:-:S04]  /*dd40*/  IMAD.WIDE.U32 R2, R11, UR4, R16 ;  /* 0x000000040b027c25 */ /* 0x000fc8000f8e0010 */
[----:B------:R-:W-:Y:S02]  /*dd50*/  IMAD R11, R11, UR5, R10 ;  /* 0x000000050b0b7c24 */ /* 0x000fe4000f8e020a */
[----:B------:R-:W-:-:S03]  /*dd60*/  IMAD.MOV.U32 R34, RZ, RZ, R2 ;  /* 0x000000ffff227224 */ /* 0x000fc600078e0002 */
[----:B------:R-:W-:-:S07]  /*dd70*/  IADD3 R41, PT, PT, R3, R11, RZ ;  /* 0x0000000b03297210 */ /* 0x000fce0007ffe0ff */
.L_x_4161:
[----:B------:R-:W-:Y:S05]  /*dd80*/  BSYNC.RECONVERGENT B0 ;  /* 0x0000000000007941 */ /* 0x000fea0003800200 */
.L_x_4160:
        /* <DEDUP_REMOVED lines=24> */
.L_x_4291:
        /* <DEDUP_REMOVED lines=33> */
.L_x_4268:
        /* <DEDUP_REMOVED lines=16> */
.L_x_4269:
[----:B------:R-:W-:Y:S05]  /*e220*/  BSYNC.RECONVERGENT B2 ;  /* 0x0000000000027941 */ /* 0x000fea0003800200 */
.L_x_4267:
        /* <DEDUP_REMOVED lines=38> */
.L_x_4271:
        /* <DEDUP_REMOVED lines=16> */
.L_x_4272:
[----:B------:R-:W-:Y:S05]  /*e590*/  BSYNC.RECONVERGENT B2 ;  /* 0x0000000000027941 */ /* 0x000fea0003800200 */
.L_x_4270:
        /* <DEDUP_REMOVED lines=39> */
.L_x_4274:
        /* <DEDUP_REMOVED lines=16> */
.L_x_4275:
[----:B------:R-:W-:Y:S05]  /*e910*/  BSYNC.RECONVERGENT B2 ;  /* 0x0000000000027941 */ /* 0x000fea0003800200 */
.L_x_4273:
        /* <DEDUP_REMOVED lines=39> */
.L_x_4277:
        /* <DEDUP_REMOVED lines=16> */
.L_x_4278:
[----:B------:R-:W-:Y:S05]  /*ec90*/  BSYNC.RECONVERGENT B2 ;  /* 0x0000000000027941 */ /* 0x000fea0003800200 */
.L_x_4276:
        /* <DEDUP_REMOVED lines=39> */
.L_x_4280:
        /* <DEDUP_REMOVED lines=16> */
.L_x_4281:
[----:B------:R-:W-:Y:S05]  /*f010*/  BSYNC.RECONVERGENT B2 ;  /* 0x0000000000027941 */ /* 0x000fea0003800200 */
.L_x_4279:
        /* <DEDUP_REMOVED lines=39> */
.L_x_4283:
        /* <DEDUP_REMOVED lines=16> */
.L_x_4284:
[----:B------:R-:W-:Y:S05]  /*f390*/  BSYNC.RECONVERGENT B2 ;  /* 0x0000000000027941 */ /* 0x000fea0003800200 */
.L_x_4282:
        /* <DEDUP_REMOVED lines=39> */
.L_x_4286:
        /* <DEDUP_REMOVED lines=16> */
.L_x_4287:
[----:B------:R-:W-:Y:S05]  /*f710*/  BSYNC.RECONVERGENT B2 ;  /* 0x0000000000027941 */ /* 0x000fea0003800200 */
.L_x_4285:
        /* <DEDUP_REMOVED lines=39> */
.L_x_4289:
        /* <DEDUP_REMOVED lines=17> */
.L_x_4290:
[----:B------:R-:W-:Y:S05]  /*faa0*/  BSYNC.RECONVERGENT B2 ;  /* 0x0000000000027941 */ /* 0x000fea0003800200 */
.L_x_4288:
        /* <DEDUP_REMOVED lines=12> */
.L_x_4266:
        /* <DEDUP_REMOVED lines=35> */
.L_x_4294:
        /* <DEDUP_REMOVED lines=16> */
.L_x_4295:
[----:B------:R-:W-:Y:S05]  /*fea0*/  BSYNC.RECONVERGENT B1 ;  /* 0x0000000000017941 */ /* 0x000fea0003800200 */
.L_x_4293:
        /* <DEDUP_REMOVED lines=38> */
.L_x_4297:
        /* <DEDUP_REMOVED lines=16> */
.L_x_4298:
[----:B------:R-:W-:Y:S05]  /*10210*/  BSYNC.RECONVERGENT B1 ;  /* 0x0000000000017941 */ /* 0x000fea0003800200 */
.L_x_4296:
        /* <DEDUP_REMOVED lines=39> */
.L_x_4300:
        /* <DEDUP_REMOVED lines=16> */
.L_x_4301:
[----:B------:R-:W-:Y:S05]  /*10590*/  BSYNC.RECONVERGENT B1 ;  /* 0x0000000000017941 */ /* 0x000fea0003800200 */
.L_x_4299:
        /* <DEDUP_REMOVED lines=39> */
.L_x_4303:
        /* <DEDUP_REMOVED lines=17> */
.L_x_4304:
[----:B------:R-:W-:Y:S05]  /*10920*/  BSYNC.RECONVERGENT B1 ;  /* 0x0000000000017941 */ /* 0x000fea0003800200 */
.L_x_4302:
        /* <DEDUP_REMOVED lines=10> */
.L_x_4292:
        /* <DEDUP_REMOVED lines=37> */
.L_x_4307:
        /* <DEDUP_REMOVED lines=16> */
.L_x_4308:
[----:B------:R-:W-:Y:S05]  /*10d20*/  BSYNC.RECONVERGENT B1 ;  /* 0x0000000000017941 */ /* 0x000fea0003800200 */
.L_x_4306:
        /* <DEDUP_REMOVED lines=38> */
.L_x_4310:
        /* <DEDUP_REMOVED lines=17> */
.L_x_4311:
[----:B------:R-:W-:Y:S05]  /*110a0*/  BSYNC.RECONVERGENT B1 ;  /* 0x0000000000017941 */ /* 0x000fea0003800200 */
.L_x_4309:
        /* <DEDUP_REMOVED lines=10> */
.L_x_4305:
        /* <DEDUP_REMOVED lines=33> */
.L_x_4313:
        /* <DEDUP_REMOVED lines=16> */
.L_x_4314:
[----:B------:R-:W-:Y:S05]  /*11460*/  BSYNC.RECONVERGENT B1 ;  /* 0x0000000000017941 */ /* 0x000fea0003800200 */
.L_x_4312:
        /* <DEDUP_REMOVED lines=8> */
.L_x_4265:
        /* <DEDUP_REMOVED lines=17> */
.L_x_4341:
        /* <DEDUP_REMOVED lines=34> */
.L_x_4318:
        /* <DEDUP_REMOVED lines=17> */
.L_x_4319:
[----:B------:R-:W-:Y:S05]  /*11930*/  BSYNC.RECONVERGENT B2 ;  /* 0x0000000000027941 */ /* 0x000fea0003800200 */
.L_x_4317:
        /* <DEDUP_REMOVED lines=39> */
.L_x_4321:
        /* <DEDUP_REMOVED lines=16> */
.L_x_4322:
[----:B------:R-:W-:Y:S05]  /*11cb0*/  BSYNC.RECONVERGENT B2 ;  /* 0x0000000000027941 */ /* 0x000fea0003800200 */
.L_x_4320:
        /* <DEDUP_REMOVED lines=38> */
.L_x_4324:
        /* <DEDUP_REMOVED lines=16> */
.L_x_4325:
[----:B------:R-:W-:Y:S05]  /*12020*/  BSYNC.RECONVERGENT B2 ;  /* 0x0000000000027941 */ /* 0x000fea0003800200 */
.L_x_4323:
        /* <DEDUP_REMOVED lines=38> */
.L_x_4327:
        /* <DEDUP_REMOVED lines=16> */
.L_x_4328:
[----:B------:R-:W-:Y:S05]  /*12390*/  BSYNC.RECONVERGENT B2 ;  /* 0x0000000000027941 */ /* 0x000fea0003800200 */
.L_x_4326:
        /* <DEDUP_REMOVED lines=38> */
.L_x_4330:
        /* <DEDUP_REMOVED lines=16> */
.L_x_4331:
[----:B------:R-:W-:Y:S05]  /*12700*/  BSYNC.RECONVERGENT B2 ;  /* 0x0000000000027941 */ /* 0x000fea0003800200 */
.L_x_4329:
        /* <DEDUP_REMOVED lines=38> */
.L_x_4333:
        /* <DEDUP_REMOVED lines=16> */
.L_x_4334:
[----:B------:R-:W-:Y:S05]  /*12a70*/  BSYNC.RECONVERGENT B2 ;  /* 0x0000000000027941 */ /* 0x000fea0003800200 */
.L_x_4332:
        /* <DEDUP_REMOVED lines=38> */
.L_x_4336:
        /* <DEDUP_REMOVED lines=16> */
.L_x_4337:
[----:B------:R-:W-:Y:S05]  /*12de0*/  BSYNC.RECONVERGENT B2 ;  /* 0x0000000000027941 */ /* 0x000fea0003800200 */
.L_x_4335:
        /* <DEDUP_REMOVED lines=38> */
.L_x_4339:
        /* <DEDUP_REMOVED lines=17> */
.L_x_4340:
[----:B------:R-:W-:Y:S05]  /*13160*/  BSYNC.RECONVERGENT B2 ;  /* 0x0000000000027941 */ /* 0x000fea0003800200 */
.L_x_4338:
        /* <DEDUP_REMOVED lines=10> */
.L_x_4316:
        /* <DEDUP_REMOVED lines=36> */
.L_x_4345:
        /* <DEDUP_REMOVED lines=16> */
.L_x_4346:
[----:B------:R-:W-:Y:S05]  /*13550*/  BSYNC.RECONVERGENT B2 ;  /* 0x0000000000027941 */ /* 0x000fea0003800200 */
.L_x_4344:
        /* <DEDUP_REMOVED lines=39> */
.L_x_4348:
        /* <DEDUP_REMOVED lines=16> */
.L_x_4349:
[----:B------:R-:W-:Y:S05]  /*138d0*/  BSYNC.RECONVERGENT B2 ;  /* 0x0000000000027941 */ /* 0x000fea0003800200 */
.L_x_4347:
        /* <DEDUP_REMOVED lines=39> */
.L_x_4351:
        /* <DEDUP_REMOVED lines=16> */
.L_x_4352:
[----:B------:R-:W-:Y:S05]  /*13c50*/  BSYNC.RECONVERGENT B2 ;  /* 0x0000000000027941 */ /* 0x000fea0003800200 */
.L_x_4350:
        /* <DEDUP_REMOVED lines=37> */
.L_x_4354:
        /* <DEDUP_REMOVED lines=17> */
.L_x_4355:
[----:B------:R-:W-:Y:S05]  /*13fc0*/  BSYNC.RECONVERGENT B2 ;  /* 0x0000000000027941 */ /* 0x000fea0003800200 */
.L_x_4353:
        /* <DEDUP_REMOVED lines=8> */
.L_x_4343:
        /* <DEDUP_REMOVED lines=38> */
.L_x_4358:
        /* <DEDUP_REMOVED lines=17> */
.L_x_4359:
[----:B------:R-:W-:Y:S05]  /*143c0*/  BSYNC.RECONVERGENT B2 ;  /* 0x0000000000027941 */ /* 0x000fea0003800200 */
.L_x_4357:
        /* <DEDUP_REMOVED lines=36> */
.L_x_4361:
        /* <DEDUP_REMOVED lines=17> */
.L_x_4362:
[----:B------:R-:W-:Y:S05]  /*14720*/  BSYNC.RECONVERGENT B2 ;  /* 0x0000000000027941 */ /* 0x000fea0003800200 */
.L_x_4360:
        /* <DEDUP_REMOVED lines=8> */
.L_x_4356:
        /* <DEDUP_REMOVED lines=34> */
.L_x_4364:
        /* <DEDUP_REMOVED lines=17> */
.L_x_4365:
[----:B------:R-:W-:Y:S05]  /*14ae0*/  BSYNC.RECONVERGENT B2 ;  /* 0x0000000000027941 */ /* 0x000fea0003800200 */
.L_x_4363:
[----:B------:R-:W0:Y:S02]  /*14af0*/  LDC.64 R12, c[0x0][R12+0x450] ;  /* 0x000114000c0c7b82 */ /* 0x000e240000000a00 */
[-C--:B0-----:R-:W-:Y:S02]  /*14b00*/  IMAD R0, R13, R9.reuse, RZ ;  /* 0x000000090d007224 */ /* 0x081fe400078e02ff */
[----:B------:R-:W-:-:S04]  /*14b10*/  IMAD.WIDE.U32 R2, R12, R9, R16 ;  /* 0x000000090c027225 */ /* 0x000fc800078e0010 */
[----:B------:R-:W-:Y:S01]  /*14b20*/  IMAD R5, R12, R5, R0 ;  /* 0x000000050c057224 */ /* 0x000fe200078e0200 */
[----:B------:R-:W-:-:S03]  /*14b30*/  MOV R16, R2 ;  /* 0x0000000200107202 */ /* 0x000fc60000000f00 */
[----:B------:R-:W-:-:S07]  /*14b40*/  IMAD.IADD R17, R3, 0x1, R5 ;  /* 0x0000000103117824 */ /* 0x000fce00078e0205 */
.L_x_4342:
[----:B------:R-:W-:Y:S05]  /*14b50*/  BSYNC.RECONVERGENT B1 ;  /* 0x0000000000017941 */ /* 0x000fea0003800200 */
.L_x_4315:
[----:B------:R-:W0:Y:S02]  /*14b60*/  LDCU.64 UR4, c[0x0][0x5f0] ;  /* 0x0000be00ff0477ac */ /* 0x000e240008000a00 */
[----:B0-----:R-:W-:Y:S02]  /*14b70*/  IMAD R10, R10, UR4, RZ ;  /* 0x000000040a0a7c24 */ /* 0x001fe4000f8e02ff */
[----:B------:R-:W-:-:S04]  /*14b80*/  IMAD.WIDE.U32 R2, R11, UR4, R16 ;  /* 0x000000040b027c25 */ /* 0x000fc8000f8e0010 */
[----:B------:R-:W-:Y:S01]  /*14b90*/  IMAD R11, R11, UR5, R10 ;  /* 0x000000050b0b7c24 */ /* 0x000fe2000f8e020a */
[----:B------:R-:W-:-:S03]  /*14ba0*/  MOV R28, R2 ;  /* 0x00000002001c7202 */ /* 0x000fc60000000f00 */
[----:B------:R-:W-:-:S07]  /*14bb0*/  IMAD.IADD R31, R3, 0x1, R11 ;  /* 0x00000001031f7824 */ /* 0x000fce00078e020b */
.L_x_4264:
[----:B------:R-:W-:Y:S05]  /*14bc0*/  BSYNC.RECONVERGENT B0 ;  /* 0x0000000000007941 */ /* 0x000fea0003800200 */
.L_x_4263:
        /* <DEDUP_REMOVED lines=23> */
.L_x_4394:
        /* <DEDUP_REMOVED lines=33> */
.L_x_4371:
        /* <DEDUP_REMOVED lines=16> */
.L_x_4372:
[----:B------:R-:W-:Y:S05]  /*15050*/  BSYNC.RECONVERGENT B2 ;  /* 0x0000000000027941 */ /* 0x000fea0003800200 */
.L_x_4370:
        /* <DEDUP_REMOVED lines=38> */
.L_x_4374:
        /* <DEDUP_REMOVED lines=16> */
.L_x_4375:
[----:B------:R-:W-:Y:S05]  /*153c0*/  BSYNC.RECONVERGENT B2 ;  /* 0x0000000000027941 */ /* 0x000fea0003800200 */
.L_x_4373:
        /* <DEDUP_REMOVED lines=39> */
.L_x_4377:
        /* <DEDUP_REMOVED lines=16> */
.L_x_4378:
[----:B------:R-:W-:Y:S05]  /*15740*/  BSYNC.RECONVERGENT B2 ;  /* 0x0000000000027941 */ /* 0x000fea0003800200 */
.L_x_4376:
        /* <DEDUP_REMOVED lines=39> */
.L_x_4380:
        /* <DEDUP_REMOVED lines=16> */
.L_x_4381:
[----:B------:R-:W-:Y:S05]  /*15ac0*/  BSYNC.RECONVERGENT B2 ;  /* 0x0000000000027941 */ /* 0x000fea0003800200 */
.L_x_4379:
        /* <DEDUP_REMOVED lines=39> */
.L_x_4383:
        /* <DEDUP_REMOVED lines=16> */
.L_x_4384:
[----:B------:R-:W-:Y:S05]  /*15e40*/  BSYNC.RECONVERGENT B2 ;  /* 0x0000000000027941 */ /* 0x000fea0003800200 */
.L_x_4382:
        /* <DEDUP_REMOVED lines=39> */
.L_x_4386:
        /* <DEDUP_REMOVED lines=16> */
.L_x_4387:
[----:B------:R-:W-:Y:S05]  /*161c0*/  BSYNC.RECONVERGENT B2 ;  /* 0x0000000000027941 */ /* 0x000fea0003800200 */
.L_x_4385:
        /* <DEDUP_REMOVED lines=39> */
.L_x_4389:
        /* <DEDUP_REMOVED lines=16> */
.L_x_4390:
[----:B------:R-:W-:Y:S05]  /*16540*/  BSYNC.RECONVERGENT B2 ;  /* 0x0000000000027941 */ /* 0x000fea0003800200 */
.L_x_4388:
        /* <DEDUP_REMOVED lines=39> */
.L_x_4392:
        /* <DEDUP_REMOVED lines=17> */
.L_x_4393:
[----:B------:R-:W-:Y:S05]  /*168d0*/  BSYNC.RECONVERGENT B2 ;  /* 0x0000000000027941 */ /* 0x000fea0003800200 */
.L_x_4391:
        /* <DEDUP_REMOVED lines=12> */
.L_x_4369:
        /* <DEDUP_REMOVED lines=35> */
.L_x_4397:
        /* <DEDUP_REMOVED lines=16> */
.L_x_4398:
[----:B------:R-:W-:Y:S05]  /*16cd0*/  BSYNC.RECONVERGENT B1 ;  /* 0x0000000000017941 */ /* 0x000fea0003800200 */
.L_x_4396:
        /* <DEDUP_REMOVED lines=38> */
.L_x_4400:
        /* <DEDUP_REMOVED lines=16> */
.L_x_4401:
[----:B------:R-:W-:Y:S05]  /*17040*/  BSYNC.RECONVERGENT B1 ;  /* 0x0000000000017941 */ /* 0x000fea0003800200 */
.L_x_4399:
        /* <DEDUP_REMOVED lines=39> */
.L_x_4403:
        /* <DEDUP_REMOVED lines=16> */
.L_x_4404:
[----:B------:R-:W-:Y:S05]  /*173c0*/  BSYNC.RECONVERGENT B1 ;  /* 0x0000000000017941 */ /* 0x000fea0003800200 */
.L_x_4402:
        /* <DEDUP_REMOVED lines=39> */
.L_x_4406:
        /* <DEDUP_REMOVED lines=17> */
.L_x_4407:
[----:B------:R-:W-:Y:S05]  /*17750*/  BSYNC.RECONVERGENT B1 ;  /* 0x0000000000017941 */ /* 0x000fea0003800200 */
.L_x_4405:
        /* <DEDUP_REMOVED lines=10> */
.L_x_4395:
        /* <DEDUP_REMOVED lines=35> */
.L_x_4410:
        /* <DEDUP_REMOVED lines=16> */
.L_x_4411:
[----:B------:R-:W-:Y:S05]  /*17b30*/  BSYNC.RECONVERGENT B1 ;  /* 0x0000000000017941 */ /* 0x000fea0003800200 */
.L_x_4409:
        /* <DEDUP_REMOVED lines=38> */
.L_x_4413:
        /* <DEDUP_REMOVED lines=17> */
.L_x_4414:
[----:B------:R-:W-:Y:S05]  /*17eb0*/  BSYNC.RECONVERGENT B1 ;  /* 0x0000000000017941 */ /* 0x000fea0003800200 */
.L_x_4412:
        /* <DEDUP_REMOVED lines=10> */
.L_x_4408:
        /* <DEDUP_REMOVED lines=35> */
.L_x_4416:
        /* <DEDUP_REMOVED lines=16> */
.L_x_4417:
[----:B------:R-:W-:Y:S05]  /*18290*/  BSYNC.RECONVERGENT B1 ;  /* 0x0000000000017941 */ /* 0x000fea0003800200 */
.L_x_4415:
[----:B------:R-:W-:Y:S02]  /*182a0*/  UMOV UR4, 0xd0 ;  /* 0x000000d000047882 */ /* 0x000fe40000000000 */
[----:B------:R-:W-:-:S06]  /*182b0*/  LEA R2, R12, UR4, 0x3 ;  /* 0x000000040c027c11 */ /* 0x000fcc000f8e18ff */
[----:B------:R-:W0:Y:S02]  /*182c0*/  LDC.64 R2, c[0x0][R2+0x380] ;  /* 0x0000e00002027b82 */ /* 0x000e240000000a00 */
[-C--:B0-----:R-:W-:Y:S02]  /*182d0*/  IMAD R0, R3, R4.reuse, RZ ;  /* 0x0000000403007224 */ /* 0x081fe400078e02ff */
[----:B------:R-:W-:-:S04]  /*182e0*/  IMAD.WIDE.U32 R16, R2, R4, R16 ;  /* 0x0000000402107225 */ /* 0x000fc800078e0010 */
[----:B------:R-:W-:-:S04]  /*182f0*/  IMAD R5, R2, R5, R0 ;  /* 0x0000000502057224 */ /* 0x000fc800078e0200 */
[----:B------:R-:W-:-:S07]  /*18300*/  IMAD.IADD R17, R17, 0x1, R5 ;  /* 0x0000000111117824 */ /* 0x000fce00078e0205 */
.L_x_4368:
        /* <DEDUP_REMOVED lines=16> */
.L_x_4444:
        /* <DEDUP_REMOVED lines=34> */
.L_x_4421:
        /* <DEDUP_REMOVED lines=17> */
.L_x_4422:
[----:B------:R-:W-:Y:S05]  /*18740*/  BSYNC.RECONVERGENT B2 ;  /* 0x0000000000027941 */ /* 0x000fea0003800200 */
.L_x_4420:
        /* <DEDUP_REMOVED lines=39> */
.L_x_4424:
        /* <DEDUP_REMOVED lines=16> */
.L_x_4425:
[----:B------:R-:W-:Y:S05]  /*18ac0*/  BSYNC.RECONVERGENT B2 ;  /* 0x0000000000027941 */ /* 0x000fea0003800200 */
.L_x_4423:
        /* <DEDUP_REMOVED lines=38> */
.L_x_4427:
        /* <DEDUP_REMOVED lines=16> */
.L_x_4428:
[----:B------:R-:W-:Y:S05]  /*18e30*/  BSYNC.RECONVERGENT B2 ;  /* 0x0000000000027941 */ /* 0x000fea0003800200 */
.L_x_4426:
        /* <DEDUP_REMOVED lines=38> */
.L_x_4430:
        /* <DEDUP_REMOVED lines=16> */
.L_x_4431:
[----:B------:R-:W-:Y:S05]  /*191a0*/  BSYNC.RECONVERGENT B2 ;  /* 0x0000000000027941 */ /* 0x000fea0003800200 */
.L_x_4429:
        /* <DEDUP_REMOVED lines=38> */
.L_x_4433:
        /* <DEDUP_REMOVED lines=16> */
.L_x_4434:
[----:B------:R-:W-:Y:S05]  /*19510*/  BSYNC.RECONVERGENT B2 ;  /* 0x0000000000027941 */ /* 0x000fea0003800200 */
.L_x_4432:
        /* <DEDUP_REMOVED lines=38> */
.L_x_4436:
        /* <DEDUP_REMOVED lines=16> */
.L_x_4437:
[----:B------:R-:W-:Y:S05]  /*19880*/  BSYNC.RECONVERGENT B2 ;  /* 0x0000000000027941 */ /* 0x000fea0003800200 */
.L_x_4435:
        /* <DEDUP_REMOVED lines=38> */
.L_x_4439:
[----:B------:R-:W-:Y:S01]  /*19af0*/  MOV R4, R12 ;  /* 0x0000000c00047202 */ /* 0x000fe20000000f00 */
[----:B------:R-:W-:Y:S01]  /*19b00*/  IMAD.MOV.U32 R2, RZ, RZ, R14 ;  /* 0x000000ffff027224 */ /* 0x000fe200078e000e */
[----:B------:R-:W-:Y:S02]  /*19b10*/  MOV R5, R13 ;  /* 0x0000000d00057202 */ /* 0x000fe40000000f00 */
[----:B------:R-:W-:Y:S02]  /*19b20*/  MOV R3, R15 ;  /* 0x0000000f00037202 */ /* 0x000fe40000000f00 */
        /* <DEDUP_REMOVED lines=12> */
.L_x_4440:
[----:B------:R-:W-:Y:S05]  /*19bf0*/  BSYNC.RECONVERGENT B2 ;  /* 0x0000000000027941 */ /* 0x000fea0003800200 */
.L_x_4438:
        /* <DEDUP_REMOVED lines=18> */
[----:B------:R-:W-:Y:S02]  /*19d20*/  ISETP.NE.U32.AND P3, PT, R16, RZ, PT ;  /* 0x000000ff1000720c */ /* 0x000fe40003f65070 */
[----:B------:R-:W-:-:S03]  /*19d30*/  MOV R10, RZ ;  /* 0x000000ff000a7202 */ /* 0x000fc60000000f00 */
        /* <DEDUP_REMOVED lines=17> */
[----:B------:R-:W-:Y:S06]  /*19e50*/  BRA `(.L_x_4443) ;  /* 0x0000000000447947 */ /* 0x000fec0003800000 */
.L_x_4442:
        /* <DEDUP_REMOVED lines=12> */
[----:B------:R-:W-:Y:S02]  /*19f20*/  IMAD R7, R7, R16, RZ ;  /* 0x0000001007077224 */ /* 0x000fe400078e02ff */
[----:B------:R-:W-:Y:S02]  /*19f30*/  IMAD.MOV.U32 R15, RZ, RZ, R4 ;  /* 0x000000ffff0f7224 */ /* 0x000fe400078e0004 */
[----:B------:R-:W-:Y:S01]  /*19f40*/  IMAD R7, R17, R11, R7 ;  /* 0x0000000b11077224 */ /* 0x000fe200078e0207 */
[----:B------:R-:W-:-:S04]  /*19f50*/  MOV R11, R2 ;  /* 0x00000002000b7202 */ /* 0x000fc80000000f00 */
[----:B------:R-:W-:-:S07]  /*19f60*/  IADD3 R7, PT, PT, R5, R7, RZ ;  /* 0x0000000705077210 */ /* 0x000fce0007ffe0ff */
.L_x_4443:
[----:B------:R-:W-:Y:S05]  /*19f70*/  BSYNC.RECONVERGENT B2 ;  /* 0x0000000000027941 */ /* 0x000fea0003800200 */
.L_x_4441:
        /* <DEDUP_REMOVED lines=10> */
.L_x_4419:
        /* <DEDUP_REMOVED lines=33> */
[----:B------:R-:W-:Y:S02]  /*1a230*/  IMAD R4, R12, R4, R11 ;  /* 0x000000040c047224 */ /* 0x000fe400078e020b */
[----:B------:R-:W-:Y:S01]  /*1a240*/  HFMA2 R11, -RZ, RZ, 0, 0 ;  /* 0x00000000ff0b7431 */ /* 0x000fe200000001ff */
[----:B------:R-:W-:Y:S06]  /*1a250*/  BRA `(.L_x_4449) ;  /* 0x0000000000407947 */ /* 0x000fec0003800000 */
.L_x_4448:
        /* <DEDUP_REMOVED lines=16> */
.L_x_4449:
[----:B------:R-:W-:Y:S05]  /*1a360*/  BSYNC.RECONVERGENT B2 ;  /* 0x0000000000027941 */ /* 0x000fea0003800200 */
.L_x_4447:
        /* <DEDUP_REMOVED lines=37> */
.L_x_4451:
[----:B------:R-:W-:Y:S01]  /*1a5c0*/  MOV R4, R10 ;  /* 0x0000000a00047202 */ /* 0x000fe20000000f00 */
[----:B------:R-:W-:Y:S01]  /*1a5d0*/  IMAD.MOV.U32 R5, RZ, RZ, R11 ;  /* 0x000000ffff057224 */ /* 0x000fe200078e000b */
[----:B------:R-:W-:Y:S02]  /*1a5e0*/  MOV R2, R12 ;  /* 0x0000000c00027202 */ /* 0x000fe40000000f00 */
[----:B------:R-:W-:Y:S02]  /*1a5f0*/  MOV R3, R13 ;  /* 0x0000000d00037202 */ /* 0x000fe40000000f00 */
[----:B------:R-:W-:-:S07]  /*1a600*/  MOV R0, 0x1a620 ;  /* 0x0001a62000007802 */ /* 0x000fce0000000f00 */
[----:B------:R-:W-:Y:S05]  /*1a610*/  CALL.REL.NOINC `($__internal_44_$__cuda_sm20_div_u64) ;  /* 0x0000002400bc7944 */ /* 0x000fea0003c00000 */
        /* <DEDUP_REMOVED lines=10> */
.L_x_4452:
[----:B------:R-:W-:Y:S05]  /*1a6c0*/  BSYNC.RECONVERGENT B2 ;  /* 0x0000000000027941 */ /* 0x000fea0003800200 */
.L_x_4450:
        /* <DEDUP_REMOVED lines=39> */
.L_x_4454:
        /* <DEDUP_REMOVED lines=9> */
[----:B------:R-:W-:-:S03]  /*1a9d0*/  IADD3.X R7, PT, PT, RZ, ~R3, RZ, P0, !PT ;  /* 0x80000003ff077210 */ /* 0x000fc600007fe4ff */
[----:B------:R-:W-:-:S04]  /*1a9e0*/  IMAD.WIDE.U32 R4, R12, R15, R4 ;  /* 0x0000000f0c047225 */ /* 0x000fc800078e0004 */
[----:B------:R-:W-:Y:S01]  /*1a9f0*/  IMAD R7, R7, R12, RZ ;  /* 0x0000000c07077224 */ /* 0x000fe200078e02ff */
[----:B------:R-:W-:-:S03]  /*1aa00*/  MOV R12, R2 ;  /* 0x00000002000c7202 */ /* 0x000fc60000000f00 */
[----:B------:R-:W-:Y:S02]  /*1aa10*/  IMAD R7, R13, R15, R7 ;  /* 0x0000000f0d077224 */ /* 0x000fe400078e0207 */
[----:B------:R-:W-:-:S03]  /*1aa20*/  IMAD.MOV.U32 R13, RZ, RZ, R3 ;  /* 0x000000ffff0d7224 */ /* 0x000fc600078e0003 */
[----:B------:R-:W-:-:S07]  /*1aa30*/  IADD3 R5, PT, PT, R5, R7, RZ ;  /* 0x0000000705057210 */ /* 0x000fce0007ffe0ff */
.L_x_4455:
[----:B------:R-:W-:Y:S05]  /*1aa40*/  BSYNC.RECONVERGENT B2 ;  /* 0x0000000000027941 */ /* 0x000fea0003800200 */
.L_x_4453:
[----:B------:R-:W-:Y:S01]  /*1aa50*/  IADD3 R9, PT, PT, R9, -0x4, RZ ;  /* 0xfffffffc09097810 */ /* 0x000fe20007ffe0ff */
        /* <DEDUP_REMOVED lines=36> */
.L_x_4457:
        /* <DEDUP_REMOVED lines=10> */
[----:B------:R-:W-:-:S03]  /*1ad40*/  MOV R10, R3 ;  /* 0x00000003000a7202 */ /* 0x000fc60000000f00 */
[----:B------:R-:W-:Y:S02]  /*1ad50*/  IMAD R7, R7, R14, RZ ;  /* 0x0000000e07077224 */ /* 0x000fe400078e02ff */
[----:B------:R-:W-:-:S04]  /*1ad60*/  IMAD.WIDE.U32 R4, R14, R11, R4 ;  /* 0x0000000b0e047225 */ /* 0x000fc800078e0004 */
[----:B------:R-:W-:Y:S02]  /*1ad70*/  IMAD R7, R15, R11, R7 ;  /* 0x0000000b0f077224 */ /* 0x000fe400078e0207 */
[----:B------:R-:W-:-:S03]  /*1ad80*/  IMAD.MOV.U32 R11, RZ, RZ, R2 ;  /* 0x000000ffff0b7224 */ /* 0x000fc600078e0002 */
[----:B------:R-:W-:-:S07]  /*1ad90*/  IADD3 R5, PT, PT, R5, R7, RZ ;  /* 0x0000000705057210 */ /* 0x000fce0007ffe0ff */
.L_x_4458:
[----:B------:R-:W-:Y:S05]  /*1ada0*/  BSYNC.RECONVERGENT B2 ;  /* 0x0000000000027941 */ /* 0x000fea0003800200 */
.L_x_4456:
[----:B------:R-:W0:Y:S01]  /*1adb0*/  LDC.64 R2, c[0x0][R8+0x450] ;  /* 0x0001140008027b82 */ /* 0x000e220000000a00 */
[----:B------:R-:W-:Y:S02]  /*1adc0*/  IMAD.MOV.U32 R17, RZ, RZ, R23 ;  /* 0x000000ffff117224 */ /* 0x000fe400078e0017 */
[-C--:B0-----:R-:W-:Y:S02]  /*1add0*/  IMAD R0, R3, R4.reuse, RZ ;  /* 0x0000000403007224 */ /* 0x081fe400078e02ff */
[----:B------:R-:W-:-:S04]  /*1ade0*/  IMAD.WIDE.U32 R16, R2, R4, R16 ;  /* 0x0000000402107225 */ /* 0x000fc800078e0010 */
[----:B------:R-:W-:-:S05]  /*1adf0*/  IMAD R5, R2, R5, R0 ;  /* 0x0000000502057224 */ /* 0x000fca00078e0200 */
[----:B------:R-:W-:-:S07]  /*1ae00*/  IADD3 R17, PT, PT, R17, R5, RZ ;  /* 0x0000000511117210 */ /* 0x000fce0007ffe0ff */
.L_x_4446:
[----:B------:R-:W0:Y:S02]  /*1ae10*/  LDCU UR4, c[0x0][0x6b8] ;  /* 0x0000d700ff0477ac */ /* 0x000e240008000800 */
[----:B0-----:R-:W-:-:S06]  /*1ae20*/  UIADD3 UR4, UPT, UPT, UR4, -0x1, URZ ;  /* 0xffffffff04047890 */ /* 0x001fcc000fffe0ff */
[----:B------:R-:W-:-:S04]  /*1ae30*/  MOV R47, UR4 ;  /* 0x00000004002f7c02 */ /* 0x000fc80008000f00 */
[----:B------:R-:W-:-:S13]  /*1ae40*/  LOP3.LUT P0, RZ, R47, 0x3, RZ, 0xc0, !PT ;  /* 0x000000032fff7812 */ /* 0x000fda000780c0ff */
        /* <DEDUP_REMOVED lines=35> */
.L_x_4461:
        /* <DEDUP_REMOVED lines=12> */
[----:B------:R-:W-:Y:S01]  /*1b140*/  MOV R11, R4 ;  /* 0x00000004000b7202 */ /* 0x000fe20000000f00 */
[----:B------:R-:W-:Y:S02]  /*1b150*/  IMAD.MOV.U32 R12, RZ, RZ, R2 ;  /* 0x000000ffff0c7224 */ /* 0x000fe400078e0002 */
[----:B------:R-:W-:Y:S01]  /*1b160*/  IMAD R7, R13, R15, R7 ;  /* 0x0000000f0d077224 */ /* 0x000fe200078e0207 */
[----:B------:R-:W-:-:S04]  /*1b170*/  MOV R13, R3 ;  /* 0x00000003000d7202 */ /* 0x000fc80000000f00 */
[----:B------:R-:W-:-:S07]  /*1b180*/  IADD3 R5, PT, PT, R5, R7, RZ ;  /* 0x0000000705057210 */ /* 0x000fce0007ffe0ff */
.L_x_4462:
[----:B------:R-:W-:Y:S05]  /*1b190*/  BSYNC.RECONVERGENT B2 ;  /* 0x0000000000027941 */ /* 0x000fea0003800200 */
.L_x_4460:
        /* <DEDUP_REMOVED lines=36> */
.L_x_4464:
        /* <DEDUP_REMOVED lines=16> */
.L_x_4465:
[----:B------:R-:W-:Y:S05]  /*1b4e0*/  BSYNC.RECONVERGENT B2 ;  /* 0x0000000000027941 */ /* 0x000fea0003800200 */
.L_x_4463:
[----:B------:R-:W0:Y:S01]  /*1b4f0*/  LDC.64 R2, c[0x0][R8+0x450] ;  /* 0x0001140008027b82 */ /* 0x000e220000000a00 */
[----:B------:R-:W-:Y:S02]  /*1b500*/  IMAD.MOV.U32 R17, RZ, RZ, R23 ;  /* 0x000000ffff117224 */ /* 0x000fe400078e0017 */
[-C--:B0-----:R-:W-:Y:S02]  /*1b510*/  IMAD R0, R3, R4.reuse, RZ ;  /* 0x0000000403007224 */ /* 0x081fe400078e02ff */
[----:B------:R-:W-:-:S04]  /*1b520*/  IMAD.WIDE.U32 R16, R2, R4, R16 ;  /* 0x0000000402107225 */ /* 0x000fc800078e0010 */
[----:B------:R-:W-:-:S05]  /*1b530*/  IMAD R5, R2, R5, R0 ;  /* 0x0000000502057224 */ /* 0x000fca00078e0200 */
[----:B------:R-:W-:-:S07]  /*1b540*/  IADD3 R17, PT, PT, R17, R5, RZ ;  /* 0x0000000511117210 */ /* 0x000fce0007ffe0ff */
.L_x_4459:
        /* <DEDUP_REMOVED lines=12> */
[----:B------:R-:W-:Y:S02]  /*1b610*/  ISETP.NE.U32.AND P2, PT, R8, RZ, PT ;  /* 0x000000ff0800720c */ /* 0x000fe40003f45070 */
[----:B------:R-:W-:-:S03]  /*1b620*/  MOV R10, RZ ;  /* 0x000000ff000a7202 */ /* 0x000fc60000000f00 */
[----:B0-----:R-:W0:Y:S02]  /*1b630*/  MUFU.RCP R0, R0 ;  /* 0x0000000000007308 */ /* 0x001e240000001000 */
[----:B0-----:R-:W-:-:S06]  /*1b640*/  VIADD R2, R0, 0xffffffe ;  /* 0x0ffffffe00027836 */ /* 0x001fcc0000000000 */
        /* <DEDUP_REMOVED lines=16> */
[----:B------:R-:W-:Y:S01]  /*1b750*/  MOV R11, R4 ;  /* 0x00000004000b7202 */ /* 0x000fe20000000f00 */
[----:B------:R-:W-:Y:S06]  /*1b760*/  BRA `(.L_x_4468) ;  /* 0x0000000000447947 */ /* 0x000fec0003800000 */
.L_x_4467:
[----:B------:R-:W-:Y:S01]  /*1b770*/  MOV R4, R11 ;  /* 0x0000000b00047202 */ /* 0x000fe20000000f00 */
[----:B------:R-:W-:Y:S01]  /*1b780*/  IMAD.MOV.U32 R5, RZ, RZ, R10 ;  /* 0x000000ffff057224 */ /* 0x000fe200078e000a */
[----:B------:R-:W-:Y:S02]  /*1b790*/  MOV R2, R8 ;  /* 0x0000000800027202 */ /* 0x000fe40000000f00 */
[----:B------:R-:W-:Y:S02]  /*1b7a0*/  MOV R3, R9 ;  /* 0x0000000900037202 */ /* 0x000fe40000000f00 */
[----:B------:R-:W-:-:S07]  /*1b7b0*/  MOV R0, 0x1b7d0 ;  /* 0x0001b7d000007802 */ /* 0x000fce0000000f00 */
[----:B------:R-:W-:Y:S05]  /*1b7c0*/  CALL.REL.NOINC `($__internal_44_$__cuda_sm20_div_u64) ;  /* 0x0000001400507944 */ /* 0x000fea0003c00000 */
[----:B------:R-:W-:Y:S02]  /*1b7d0*/  IADD3 R13, P0, PT, RZ, -R2, RZ ;  /* 0x80000002ff0d7210 */ /* 0x000fe40007f1e0ff */
[----:B------:R-:W-:Y:S01]  /*1b7e0*/  MOV R4, R11 ;  /* 0x0000000b00047202 */ /* 0x000fe20000000f00 */
[----:B------:R-:W-:Y:S01]  /*1b7f0*/  IMAD.MOV.U32 R11, RZ, RZ, R2 ;  /* 0x000000ffff0b7224 */ /* 0x000fe200078e0002 */
[----:B------:R-:W-:Y:S01]  /*1b800*/  MOV R5, R10 ;  /* 0x0000000a00057202 */ /* 0x000fe20000000f00 */
[--C-:B------:R-:W-:Y:S02]  /*1b810*/  IMAD.X R7, RZ, RZ, ~R3.reuse, P0 ;  /* 0x000000ffff077224 */ /* 0x100fe400000e0e03 */
[----:B------:R-:W-:Y:S02]  /*1b820*/  IMAD.MOV.U32 R10, RZ, RZ, R3 ;  /* 0x000000ffff0a7224 */ /* 0x000fe400078e0003 */
[----:B------:R-:W-:Y:S02]  /*1b830*/  IMAD R7, R7, R8, RZ ;  /* 0x0000000807077224 */ /* 0x000fe400078e02ff */
[----:B------:R-:W-:-:S04]  /*1b840*/  IMAD.WIDE.U32 R4, R8, R13, R4 ;  /* 0x0000000d08047225 */ /* 0x000fc800078e0004 */
[----:B------:R-:W-:Y:S01]  /*1b850*/  IMAD R7, R9, R13, R7 ;  /* 0x0000000d09077224 */ /* 0x000fe200078e0207 */
[----:B------:R-:W-:-:S04]  /*1b860*/  MOV R9, R4 ;  /* 0x0000000400097202 */ /* 0x000fc80000000f00 */
[----:B------:R-:W-:-:S07]  /*1b870*/  IADD3 R5, PT, PT, R5, R7, RZ ;  /* 0x0000000705057210 */ /* 0x000fce0007ffe0ff */
.L_x_4468:
[----:B------:R-:W-:Y:S05]  /*1b880*/  BSYNC.RECONVERGENT B2 ;  /* 0x0000000000027941 */ /* 0x000fea0003800200 */
.L_x_4466:
[----:B------:R-:W0:Y:S02]  /*1b890*/  LDC.64 R12, c[0x0][R12+0x450] ;  /* 0x000114000c0c7b82 */ /* 0x000e240000000a00 */
[-C--:B0-----:R-:W-:Y:S02]  /*1b8a0*/  IMAD R0, R13, R9.reuse, RZ ;  /* 0x000000090d007224 */ /* 0x081fe400078e02ff */
[----:B------:R-:W-:-:S04]  /*1b8b0*/  IMAD.WIDE.U32 R16, R12, R9, R16 ;  /* 0x000000090c107225 */ /* 0x000fc800078e0010 */
[----:B------:R-:W-:-:S05]  /*1b8c0*/  IMAD R5, R12, R5, R0 ;  /* 0x000000050c057224 */ /* 0x000fca00078e0200 */
[----:B------:R-:W-:-:S07]  /*1b8d0*/  IADD3 R17, PT, PT, R17, R5, RZ ;  /* 0x0000000511117210 */ /* 0x000fce0007ffe0ff */
.L_x_4445:
[----:B------:R-:W-:Y:S05]  /*1b8e0*/  BSYNC.RECONVERGENT B1 ;  /* 0x0000000000017941 */ /* 0x000fea0003800200 */
.L_x_4418:
[----:B------:R-:W0:Y:S02]  /*1b8f0*/  LDCU.64 UR4, c[0x0][0x5f0] ;  /* 0x0000be00ff0477ac */ /* 0x000e240008000a00 */
[----:B0-----:R-:W-:Y:S02]  /*1b900*/  IMAD R10, R10, UR4, RZ ;  /* 0x000000040a0a7c24 */ /* 0x001fe4000f8e02ff */
[----:B------:R-:W-:-:S04]  /*1b910*/  IMAD.WIDE.U32 R2, R11, UR4, R16 ;  /* 0x000000040b027c25 */ /* 0x000fc8000f8e0010 */
[----:B------:R-:W-:Y:S01]  /*1b920*/  IMAD R11, R11, UR5, R10 ;  /* 0x000000050b0b7c24 */ /* 0x000fe2000f8e020a */
[----:B------:R-:W-:-:S03]  /*1b930*/  MOV R0, R2 ;  /* 0x0000000200007202 */ /* 0x000fc60000000f00 */
[----:B------:R-:W-:-:S07]  /*1b940*/  IMAD.IADD R2, R3, 0x1, R11 ;  /* 0x0000000103027824 */ /* 0x000fce00078e020b */
.L_x_4367:
[----:B------:R-:W-:Y:S05]  /*1b950*/  BSYNC.RECONVERGENT B0 ;  /* 0x0000000000007941 */ /* 0x000fea0003800200 */
.L_x_4366:
        /* <DEDUP_REMOVED lines=14> */
[----:B------:R-:W-:-:S04]  /*1ba40*/  SHF.R.U64 R9, R3, 0x2, R12 ;  /* 0x0000000203097819 */ /* 0x000fc8000000120c */
[----:B------:R-:W-:Y:S02]  /*1ba50*/  IADD3 R8, PT, PT, R9, 0x1, RZ ;  /* 0x0000000109087810 */ /* 0x000fe40007ffe0ff */
[----:B---3--:R-:W-:Y:S02]  /*1ba60*/  @P0 R2UR UR4, R4 ;  /* 0x00000000040402ca */ /* 0x008fe400000e0000 */
[----:B------:R-:W-:Y:S02]  /*1ba70*/  ISETP.NE.AND P1, PT, R8, RZ, PT ;  /* 0x000000ff0800720c */ /* 0x000fe40003f25270 */
[----:B------:R-:W-:Y:S01]  /*1ba80*/  @P0 R2UR UR5, R5 ;  /* 0x00000000050502ca */ /* 0x000fe200000e0000 */
[----:B-1----:R-:W-:Y:S01]  /*1ba90*/  IMAD R6, R18, UR6, R11 ;  /* 0x0000000612067c24 */ /* 0x002fe2000f8e020b */
[----:B------:R-:W-:Y:S01]  /*1baa0*/  SHF.R.U32.HI R12, RZ, 0x2, R12 ;  /* 0x00000002ff0c7819 */ /* 0x000fe2000001160c */
[----:B------:R-:W-:-:S04]  /*1bab0*/  IMAD.WIDE.U32 R4, R9, -0x2daee0ad, RZ ;  /* 0xd2511f5309047825 */ /* 0x000fc800078e00ff */
[----:B------:R-:W-:-:S04]  /*1bac0*/  IMAD.HI.U32 R7, R6, -0x326172a9, RZ ;  /* 0xcd9e8d5706077827 */ /* 0x000fc800078e00ff */
[----:B------:R-:W-:-:S04]  /*1bad0*/  IMAD.HI.U32 R8, R8, -0x2daee0ad, RZ ;  /* 0xd2511f5308087827 */ /* 0x000fc800078e00ff */
[C---:B------:R-:W-:Y:S01]  /*1bae0*/  VIADD R10, R12.reuse, 0x1 ;  /* 0x000000010c0a7836 */ /* 0x040fe20000000000 */
[C---:B------:R-:W-:Y:S02]  /*1baf0*/  @P1 IADD3 R10, PT, PT, R12.reuse, RZ, RZ ;  /* 0x000000ff0c0a1210 */ /* 0x040fe40007ffe0ff */
[----:B------:R-:W-:Y:S02]  /*1bb00*/  LOP3.LUT R12, R12, UR4, R7, 0x96, !PT ;  /* 0x000000040c0c7c12 */ /* 0x000fe4000f8e9607 */
[----:B------:R-:W-:Y:S02]  /*1bb10*/  LOP3.LUT R14, R5, UR5, RZ, 0x3c, !PT ;  /* 0x00000005050e7c12 */ /* 0x000fe4000f8e3cff */
[----:B------:R-:W-:Y:S01]  /*1bb20*/  LOP3.LUT R8, R8, UR5, RZ, 0x3c, !PT ;  /* 0x0000000508087c12 */ /* 0x000fe2000f8e3cff */
[----:B------:R-:W-:Y:S01]  /*1bb30*/  UIADD3 UR7, UPT, UPT, UR5, -0x4498517b, URZ ;  /* 0xbb67ae8505077890 */ /* 0x000fe2000fffe0ff */
[----:B------:R-:W-:Y:S01]  /*1bb40*/  LOP3.LUT R10, R7, UR4, R10, 0x96, !PT ;  /* 0x00000004070a7c12 */ /* 0x000fe2000f8e960a */
[----:B------:R-:W-:Y:S01]  /*1bb50*/  IMAD.WIDE.U32 R12, R12, -0x2daee0ad, RZ ;  /* 0xd2511f530c0c7825 */ /* 0x000fe200078e00ff */
[----:B------:R-:W-:Y:S01]  /*1bb60*/  UIADD3 UR6, UPT, UPT, UR4, -0x61c88647, URZ ;  /* 0x9e3779b904067890 */ /* 0x000fe2000fffe0ff */
[----:B------:R-:W-:-:S02]  /*1bb70*/  IADD3 R5, PT, PT, R4, -0x2daee0ad, RZ ;  /* 0xd2511f5304057810 */ /* 0x000fc40007ffe0ff */
[----:B------:R-:W-:Y:S02]  /*1bb80*/  IMAD R7, R6, -0x326172a9, RZ ;  /* 0xcd9e8d5706077824 */ /* 0x000fe400078e02ff */
[----:B------:R-:W-:Y:S01]  /*1bb90*/  IMAD.WIDE.U32 R14, R14, -0x326172a9, RZ ;  /* 0xcd9e8d570e0e7825 */ /* 0x000fe200078e00ff */
[----:B------:R-:W-:-:S03]  /*1bba0*/  LOP3.LUT R4, R4, UR7, R13, 0x96, !PT ;  /* 0x0000000704047c12 */ /* 0x000fc6000f8e960d */
[----:B------:R-:W-:-:S04]  /*1bbb0*/  IMAD.WIDE.U32 R16, R8, -0x326172a9, RZ ;  /* 0xcd9e8d5708107825 */ /* 0x000fc800078e00ff */
[----:B------:R-:W-:Y:S01]  /*1bbc0*/  IMAD.WIDE.U32 R20, R10, -0x2daee0ad, RZ ;  /* 0xd2511f530a147825 */ /* 0x000fe200078e00ff */
        /* <DEDUP_REMOVED lines=95> */
.L_x_4469:
        /* <DEDUP_REMOVED lines=8> */
.L_x_4470:
        /* <DEDUP_REMOVED lines=14> */
[----:B------:R-:W-:-:S04]  /*1c320*/  MOV R0, 0xffffffff ;  /* 0xffffffff00007802 */ /* 0x000fc80000000f00 */
[----:B------:R-:W-:-:S05]  /*1c330*/  VIADDMNMX.U32 R0, R37, R0, 0x2, PT ;  /* 0x0000000225007446 */ /* 0x000fca0003800000 */
[----:B------:R-:W-:-:S04]  /*1c340*/  IMAD.SHL.U32 R0, R0, 0x4, RZ ;  /* 0x0000000400007824 */ /* 0x000fc800078e00ff */
[----:B------:R-:W0:Y:S02]  /*1c350*/  LDC R2, c[0x2][R0] ;  /* 0x0080000000027b82 */ /* 0x000e240000000800 */
[----:B0-----:R-:W-:-:S04]  /*1c360*/  SHF.R.S32.HI R3, RZ, 0x1f, R2 ;  /* 0x0000001fff037819 */ /* 0x001fc80000011402 */
.L_x_10168:
[----:B------:R-:W-:Y:S05]  /*1c370*/  BRX R2 -0x1c380                                                                                                                                                                                                                                                                                                                                                                                                                                                                             (*"BRANCH_TARGETS .L_x_10169,.L_x_10170,.L_x_10171"*) ;  /* 0xfffffe3c02207949 */ /* 0x000fea000383ffff */
.L_x_4473:
        /* <DEDUP_REMOVED lines=31> */
.L_x_4479:
[----:B------:R0:W5:Y:S02]  /*1c570*/  LDG.E R0, desc[UR36][R16.64] ;  /* 0x0000002410007981 */ /* 0x000164000c1e1900 */
.L_x_4478:
[----:B------:R-:W-:Y:S05]  /*1c580*/  BSYNC.RECONVERGENT B9 ;  /* 0x0000000000097941 */ /* 0x000fea0003800200 */
.L_x_4477:
[----:B------:R-:W1:Y:S01]  /*1c590*/  LDCU.64 UR4, c[0x0][0x380] ;  /* 0x00007000ff0477ac */ /* 0x000e620008000a00 */
[----:B-----5:R-:W-:Y:S01]  /*1c5a0*/  FSETP.GTU.FTZ.AND P0, PT, R25, R0, PT ;  /* 0x000000001900720b */ /* 0x020fe20003f1c000 */
[----:B------:R-:W-:-:S03]  /*1c5b0*/  HFMA2 R2, -RZ, RZ, 0, 0 ;  /* 0x00000000ff027431 */ /* 0x000fc600000001ff */
[----:B------:R-:W-:Y:S02]  /*1c5c0*/  FSEL R3, RZ, 1.875, P0 ;  /* 0x3ff00000ff037808 */ /* 0x000fe40000000000 */
[----:B-1----:R-:W-:-:S04]  /*1c5d0*/  LEA R4, P1, R26, UR4, 0x3 ;  /* 0x000000041a047c11 */ /* 0x002fc8000f8218ff */
[----:B------:R-:W-:-:S05]  /*1c5e0*/  LEA.HI.X R5, R26, UR5, R27, 0x3, P1 ;  /* 0x000000051a057c11 */ /* 0x000fca00088f1c1b */
[----:B------:R1:W-:Y:S04]  /*1c5f0*/  STG.E.64 desc[UR36][R4.64], R2 ;  /* 0x0000000204007986 */ /* 0x0003e8000c101b24 */
.L_x_4475:
[----:B------:R-:W-:Y:S05]  /*1c600*/  BSYNC.RELIABLE B8 ;  /* 0x0000000000087941 */ /* 0x000fea0003800100 */
.L_x_4474:
        /* <DEDUP_REMOVED lines=24> */
.L_x_4482:
[----:B------:R0:W5:Y:S02]  /*1c790*/  LDG.E R3, desc[UR36][R16.64] ;  /* 0x0000002410037981 */ /* 0x000164000c1e1900 */
.L_x_4481:
[----:B------:R-:W-:Y:S05]  /*1c7a0*/  BSYNC.RECONVERGENT B8 ;  /* 0x0000000000087941 */ /* 0x000fea0003800200 */
.L_x_4480:
[----:B------:R-:W1:Y:S01]  /*1c7b0*/  LDCU.64 UR4, c[0x0][0x380] ;  /* 0x00007000ff0477ac */ /* 0x000e620008000a00 */
[----:B-----5:R-:W-:Y:S01]  /*1c7c0*/  FSETP.GTU.FTZ.AND P0, PT, R24, R3, PT ;  /* 0x000000031800720b */ /* 0x020fe20003f1c000 */
[----:B------:R-:W-:-:S03]  /*1c7d0*/  HFMA2 R2, -RZ, RZ, 0, 0 ;  /* 0x00000000ff027431 */ /* 0x000fc600000001ff */
[----:B------:R-:W-:Y:S02]  /*1c7e0*/  FSEL R3, RZ, 1.875, P0 ;  /* 0x3ff00000ff037808 */ /* 0x000fe40000000000 */
[----:B-1----:R-:W-:-:S04]  /*1c7f0*/  LEA R4, P1, R32, UR4, 0x3 ;  /* 0x0000000420047c11 */ /* 0x002fc8000f8218ff */
[----:B------:R-:W-:-:S05]  /*1c800*/  LEA.HI.X R5, R32, UR5, R36, 0x3, P1 ;  /* 0x0000000520057c11 */ /* 0x000fca00088f1c24 */
[----:B------:R1:W-:Y:S04]  /*1c810*/  STG.E.64 desc[UR36][R4.64], R2 ;  /* 0x0000000204007986 */ /* 0x0003e8000c101b24 */
.L_x_10170:
        /* <DEDUP_REMOVED lines=14> */
[----:B------:R-:W-:Y:S01]  /*1c900*/  MOV R13, RZ ;  /* 0x000000ff000d7202 */ /* 0x000fe20000000f00 */
[----:B------:R-:W4:Y:S01]  /*1c910*/  LDCU.64 UR8, c[0x4][0x70] ;  /* 0x01000e00ff0877ac */ /* 0x000f220008000a00 */
[----:B0-----:R-:W-:Y:S01]  /*1c920*/  IMAD.U32 R4, RZ, RZ, UR4 ;  /* 0x00000004ff047e24 */ /* 0x001fe2000f8e00ff */
[----:B------:R-:W-:-:S02]  /*1c930*/  MOV R5, UR5 ;  /* 0x0000000500057c02 */ /* 0x000fc40008000f00 */
[----:B---3--:R-:W-:Y:S01]  /*1c940*/  MOV R6, UR6 ;  /* 0x0000000600067c02 */ /* 0x008fe20008000f00 */
[----:B------:R-:W-:Y:S01]  /*1c950*/  IMAD.U32 R7, RZ, RZ, UR7 ;  /* 0x00000007ff077e24 */ /* 0x000fe2000f8e00ff */
[----:B----4-:R-:W-:Y:S02]  /*1c960*/  MOV R10, UR8 ;  /* 0x00000008000a7c02 */ /* 0x010fe40008000f00 */
[----:B-1----:R-:W-:-:S07]  /*1c970*/  MOV R11, UR9 ;  /* 0x00000009000b7c02 */ /* 0x002fce0008000f00 */
[----:B------:R-:W-:-:S07]  /*1c980*/  LEPC R20, `(.L_x_4485) ;  /* 0x000000001014794e */ /* 0x000fce0000000000 */
[----:B--2---:R-:W-:Y:S05]  /*1c990*/  CALL.ABS.NOINC R2 ;  /* 0x0000000002007343 */ /* 0x004fea0003c00000 */
.L_x_4485:
[----:B------:R0:W5:Y:S02]  /*1c9a0*/  LDG.E R0, desc[UR36][R16.64] ;  /* 0x0000002410007981 */ /* 0x000164000c1e1900 */
.L_x_4484:
[----:B------:R-:W-:Y:S05]  /*1c9b0*/  BSYNC.RECONVERGENT B8 ;  /* 0x0000000000087941 */ /* 0x000fea0003800200 */
.L_x_4483:
[----:B------:R-:W2:Y:S01]  /*1c9c0*/  LDCU.64 UR4, c[0x0][0x380] ;  /* 0x00007000ff0477ac */ /* 0x000ea20008000a00 */
[----:B-----5:R-:W-:Y:S01]  /*1c9d0*/  FSETP.GTU.FTZ.AND P0, PT, R23, R0, PT ;  /* 0x000000001700720b */ /* 0x020fe20003f1c000 */
[----:B-1----:R-:W-:-:S03]  /*1c9e0*/  IMAD.MOV.U32 R2, RZ, RZ, RZ ;  /* 0x000000ffff027224 */ /* 0x002fc600078e00ff */
[----:B------:R-:W-:Y:S02]  /*1c9f0*/  FSEL R3, RZ, 1.875, P0 ;  /* 0x3ff00000ff037808 */ /* 0x000fe40000000000 */
[----:B--2---:R-:W-:-:S04]  /*1ca00*/  LEA R4, P1, R39, UR4, 0x3 ;  /* 0x0000000427047c11 */ /* 0x004fc8000f8218ff */
[----:B------:R-:W-:-:S05]  /*1ca10*/  LEA.HI.X R5, R39, UR5, R44, 0x3, P1 ;  /* 0x0000000527057c11 */ /* 0x000fca00088f1c2c */
[----:B------:R1:W-:Y:S04]  /*1ca20*/  STG.E.64 desc[UR36][R4.64], R2 ;  /* 0x0000000204007986 */ /* 0x0003e8000c101b24 */
.L_x_10169:
[----:B------:R-:W-:Y:S05]  /*1ca30*/  BSYNC.RELIABLE B6 ;  /* 0x0000000000067941 */ /* 0x000fea0003800100 */
.L_x_4472:
        /* <DEDUP_REMOVED lines=10> */
[----:B------:R-:W-:Y:S01]  /*1cae0*/  HFMA2 R8, -RZ, RZ, 0, 3.8087368011474609375e-05 ;  /* 0x0000027fff087431 */ /* 0x000fe200000001ff */
[----:B------:R-:W-:Y:S01]  /*1caf0*/  MOV R12, 0x1 ;  /* 0x00000001000c7802 */ /* 0x000fe20000000f00 */
[----:B-1----:R1:W2:Y:S01]  /*1cb00*/  LDC.64 R2, c[0x4][R0] ;  /* 0x0100000000027b82 */ /* 0x0022a20000000a00 */
[----:B------:R-:W3:Y:S01]  /*1cb10*/  LDCU.64 UR6, c[0x4][0x178] ;  /* 0x01002f00ff0677ac */ /* 0x000ee20008000a00 */
[----:B------:R-:W-:Y:S01]  /*1cb20*/  IMAD.MOV.U32 R13, RZ, RZ, RZ ;  /* 0x000000ffff0d7224 */ /* 0x000fe200078e00ff */
[----:B------:R-:W4:Y:S01]  /*1cb30*/  LDCU.64 UR8, c[0x4][0x70] ;  /* 0x01000e00ff0877ac */ /* 0x000f220008000a00 */
[----:B0-----:R-:W-:Y:S02]  /*1cb40*/  MOV R4, UR4 ;  /* 0x0000000400047c02 */ /* 0x001fe40008000f00 */
[----:B------:R-:W-:Y:S01]  /*1cb50*/  MOV R5, UR5 ;  /* 0x0000000500057c02 */ /* 0x000fe20008000f00 */
[----:B---3--:R-:W-:Y:S01]  /*1cb60*/  IMAD.U32 R6, RZ, RZ, UR6 ;  /* 0x00000006ff067e24 */ /* 0x008fe2000f8e00ff */
[----:B------:R-:W-:-:S02]  /*1cb70*/  MOV R7, UR7 ;  /* 0x0000000700077c02 */ /* 0x000fc40008000f00 */
[----:B----4-:R-:W-:Y:S01]  /*1cb80*/  MOV R10, UR8 ;  /* 0x00000008000a7c02 */ /* 0x010fe20008000f00 */
[----:B-1----:R-:W-:-:S07]  /*1cb90*/  IMAD.U32 R11, RZ, RZ, UR9 ;  /* 0x00000009ff0b7e24 */ /* 0x002fce000f8e00ff */
[----:B------:R-:W-:-:S07]  /*1cba0*/  LEPC R20, `(.L_x_4488) ;  /* 0x000000001014794e */ /* 0x000fce0000000000 */
[----:B--2---:R-:W-:Y:S05]  /*1cbb0*/  CALL.ABS.NOINC R2 ;  /* 0x0000000002007343 */ /* 0x004fea0003c00000 */
.L_x_4488:
[----:B------:R0:W5:Y:S02]  /*1cbc0*/  LDG.E R0, desc[UR36][R16.64] ;  /* 0x0000002410007981 */ /* 0x000164000c1e1900 */
.L_x_4487:
[----:B------:R-:W-:Y:S05]  /*1cbd0*/  BSYNC.RECONVERGENT B8 ;  /* 0x0000000000087941 */ /* 0x000fea0003800200 */
.L_x_4486:
[----:B------:R-:W2:Y:S01]  /*1cbe0*/  LDCU.64 UR4, c[0x0][0x380] ;  /* 0x00007000ff0477ac */ /* 0x000ea20008000a00 */
[----:B-----5:R-:W-:Y:S01]  /*1cbf0*/  FSETP.GTU.FTZ.AND P0, PT, R19, R0, PT ;  /* 0x000000001300720b */ /* 0x020fe20003f1c000 */
[----:B-1----:R-:W-:-:S03]  /*1cc00*/  HFMA2 R2, -RZ, RZ, 0, 0 ;  /* 0x00000000ff027431 */ /* 0x002fc600000001ff */
[----:B------:R-:W-:Y:S02]  /*1cc10*/  FSEL R3, RZ, 1.875, P0 ;  /* 0x3ff00000ff037808 */ /* 0x000fe40000000000 */
[----:B--2---:R-:W-:-:S04]  /*1cc20*/  LEA R4, P1, R43, UR4, 0x3 ;  /* 0x000000042b047c11 */ /* 0x004fc8000f8218ff */
[----:B------:R-:W-:-:S05]  /*1cc30*/  LEA.HI.X R5, R43, UR5, R46, 0x3, P1 ;  /* 0x000000052b057c11 */ /* 0x000fca00088f1c2e */
[----:B------:R1:W-:Y:S01]  /*1cc40*/  STG.E.64 desc[UR36][R4.64], R2 ;  /* 0x0000000204007986 */ /* 0x0003e2000c101b24 */
[----:B------:R-:W-:Y:S05]  /*1cc50*/  BRA `(.L_x_4476) ;  /* 0x0000000000047947 */ /* 0x000fea0003800000 */
.L_x_10171:
[----:B------:R-:W-:Y:S05]  /*1cc60*/  BREAK.RELIABLE B6 ;  /* 0x0000000000067942 */ /* 0x000fea0003800100 */
.L_x_4476:
[----:B------:R-:W-:Y:S05]  /*1cc70*/  BSYNC.RECONVERGENT B7 ;  /* 0x0000000000077941 */ /* 0x000fea0003800200 */
.L_x_4471:
        /* <DEDUP_REMOVED lines=9> */
        .weak           $__internal_44_$__cuda_sm20_div_u64
        .type           $__internal_44_$__cuda_sm20_div_u64,@function
        .size           $__internal_44_$__cuda_sm20_div_u64,(.L_x_10604 - $__internal_44_$__cuda_sm20_div_u64)
$__internal_44_$__cuda_sm20_div_u64:
        /* <DEDUP_REMOVED lines=70> */
[----:B------:R-:W-:Y:S06]  /*1d170*/  RET.REL.NODEC R4 `(_ZN2at4cuda57_GLOBAL__N__cd6b329d_24_DistributionBernoulli_cu_7537a20d21kernelPointwiseApply2IZNS_6native9templates4cuda28bernoulli_tensor_cuda_kernelIdfEEvRKNS_10TensorBaseES9_NS_15PhiloxCudaStateEEUliRdSB_SB_SB_RKfSD_SD_SD_E_dSC_mLin1ELin1ELi4ELi512ELi2EEEvNS0_6detail10TensorInfoIT0_T2_EENSG_IT1_SI_EESI_T_) ;  /* 0xfffffe2c04a07950 */ /* 0x000fec0003c3ffff */
.L_x_4490:
        /* <DEDUP_REMOVED lines=16> */
.L_x_10604:


//--------------------- .text._ZN2at4cuda57_GLOBAL__N__cd6b329d_24_DistributionBernoulli_cu_7537a20d21kernelPointwiseApply2IZNS_6native9templates4cuda28bernoulli_tensor_cuda_kernelIdfEEvRKNS_10TensorBaseES9_NS_15PhiloxCudaStateEEUliRdSB_SB_SB_RKfSD_SD_SD_E_dSC_mLi1ELi1ELi4ELi512ELi2EEEvNS0_6detail10TensorInfoIT0_T2_EENSG_IT1_SI_EESI_T_ --------------------------
	.section	.text._ZN2at4cuda57_GLOBAL__N__cd6b329d_24_DistributionBernoulli_cu_7537a20d21kernelPointwiseApply2IZNS_6native9templates4cuda28bernoulli_tensor_cuda_kernelIdfEEvRKNS_10TensorBaseES9_NS_15PhiloxCudaStateEEUliRdSB_SB_SB_RKfSD_SD_SD_E_dSC_mLi1ELi1ELi4ELi512ELi2EEEvNS0_6detail10TensorInfoIT0_T2_EENSG_IT1_SI_EESI_T_,"ax",@progbits
	.align	128
.text._ZN2at4cuda57_GLOBAL__N__cd6b329d_24_DistributionBernoulli_cu_7537a20d21kernelPointwiseApply2IZNS_6native9templates4cuda28bernoulli_tensor_cuda_kernelIdfEEvRKNS_10TensorBaseES9_NS_15PhiloxCudaStateEEUliRdSB_SB_SB_RKfSD_SD_SD_E_dSC_mLi1ELi1ELi4ELi512ELi2EEEvNS0_6detail10TensorInfoIT0_T2_EENSG_IT1_SI_EESI_T_:
        .type           _ZN2at4cuda57_GLOBAL__N__cd6b329d_24_DistributionBernoulli_cu_7537a20d21kernelPointwiseApply2IZNS_6native9templates4cuda28bernoulli_tensor_cuda_kernelIdfEEvRKNS_10TensorBaseES9_NS_15PhiloxCudaStateEEUliRdSB_SB_SB_RKfSD_SD_SD_E_dSC_mLi1ELi1ELi4ELi512ELi2EEEvNS0_6detail10TensorInfoIT0_T2_EENSG_IT1_SI_EESI_T_,@function
        .size           _ZN2at4cuda57_GLOBAL__N__cd6b329d_24_DistributionBernoulli_cu_7537a20d21kernelPointwiseApply2IZNS_6native9templates4cuda28bernoulli_tensor_cuda_kernelIdfEEvRKNS_10TensorBaseES9_NS_15PhiloxCudaStateEEUliRdSB_SB_SB_RKfSD_SD_SD_E_dSC_mLi1ELi1ELi4ELi512ELi2EEEvNS0_6detail10TensorInfoIT0_T2_EENSG_IT1_SI_EESI_T_,(.L_x_10606 - _ZN2at4cuda57_GLOBAL__N__cd6b329d_24_DistributionBernoulli_cu_7537a20d21kernelPointwiseApply2IZNS_6native9templates4cuda28bernoulli_tensor_cuda_kernelIdfEEvRKNS_10TensorBaseES9_NS_15PhiloxCudaStateEEUliRdSB_SB_SB_RKfSD_SD_SD_E_dSC_mLi1ELi1ELi4ELi512ELi2EEEvNS0_6detail10TensorInfoIT0_T2_EENSG_IT1_SI_EESI_T_)
        .other          _ZN2at4cuda57_GLOBAL__N__cd6b329d_24_DistributionBernoulli_cu_7537a20d21kernelPointwiseApply2IZNS_6native9templates4cuda28bernoulli_tensor_cuda_kernelIdfEEvRKNS_10TensorBaseES9_NS_15PhiloxCudaStateEEUliRdSB_SB_SB_RKfSD_SD_SD_E_dSC_mLi1ELi1ELi4ELi512ELi2EEEvNS0_6detail10TensorInfoIT0_T2_EENSG_IT1_SI_EESI_T_,@"STO_CUDA_ENTRY STV_DEFAULT"
_ZN2at4cuda57_GLOBAL__N__cd6b329d_24_DistributionBernoulli_cu_7537a20d21kernelPointwiseApply2IZNS_6native9templates4cuda28bernoulli_tensor_cuda_kernelIdfEEvRKNS_10TensorBaseES9_NS_15PhiloxCudaStateEEUliRdSB_SB_SB_RKfSD_SD_SD_E_dSC_mLi1ELi1ELi4ELi512ELi2EEEvNS0_6detail10TensorInfoIT0_T2_EENSG_IT1_SI_EESI_T_:
        /* <DEDUP_REMOVED lines=23> */
.L_x_4512:
        /* <DEDUP_REMOVED lines=171> */
.L_x_4492:
        /* <DEDUP_REMOVED lines=8> */
.L_x_4493:
        /* <DEDUP_REMOVED lines=19> */
.L_x_10172:
[----:B---34-:R-:W-:Y:S05]  /*0dd0*/  BRX R4 -0xde0                                                                                                                                                                                                                                                                                                                                                                                                                                                                                (*"BRANCH_TARGETS .L_x_10173,.L_x_10174,.L_x_10175"*) ;  /* 0xfffffff004887949 */ /* 0x018fea000383ffff */
.L_x_4496:
        /* <DEDUP_REMOVED lines=30> */
.L_x_4502:
[----:B------:R0:W5:Y:S02]  /*0fc0*/  LDG.E R3, desc[UR36][R22.64] ;  /* 0x0000002416037981 */ /* 0x000164000c1e1900 */
.L_x_4501:
[----:B----4-:R-:W-:Y:S05]  /*0fd0*/  BSYNC.RECONVERGENT B6 ;  /* 0x0000000000067941 */ /* 0x010fea0003800200 */
.L_x_4500:
[----:B------:R-:W-:Y:S01]  /*0fe0*/  LEA R4, P1, R42, UR42, 0x3 ;  /* 0x0000002a2a047c11 */ /* 0x000fe2000f8218ff */
[----:B------:R-:W-:Y:S01]  /*0ff0*/  IMAD.MOV.U32 R6, RZ, RZ, RZ ;  /* 0x000000ffff067224 */ /* 0x000fe200078e00ff */
[----:B-----5:R-:W-:Y:S02]  /*1000*/  FSETP.GTU.FTZ.AND P0, PT, R40, R3, PT ;  /* 0x000000032800720b */ /* 0x020fe40003f1c000 */
[----:B------:R-:W-:Y:S02]  /*1010*/  LEA.HI.X R5, R42, UR43, R41, 0x3, P1 ;  /* 0x0000002b2a057c11 */ /* 0x000fe400088f1c29 */
[----:B------:R-:W-:-:S05]  /*1020*/  FSEL R7, RZ, 1.875, P0 ;  /* 0x3ff00000ff077808 */ /* 0x000fca0000000000 */
[----:B------:R1:W-:Y:S04]  /*1030*/  STG.E.64 desc[UR36][R4.64], R6 ;  /* 0x0000000604007986 */ /* 0x0003e8000c101b24 */
.L_x_4498:
[----:B---34-:R-:W-:Y:S05]  /*1040*/  BSYNC.RELIABLE B7 ;  /* 0x0000000000077941 */ /* 0x018fea0003800100 */
.L_x_4497:
        /* <DEDUP_REMOVED lines=23> */
.L_x_4505:
[----:B------:R0:W5:Y:S02]  /*11c0*/  LDG.E R3, desc[UR36][R22.64] ;  /* 0x0000002416037981 */ /* 0x000164000c1e1900 */
.L_x_4504:
[----:B------:R-:W-:Y:S05]  /*11d0*/  BSYNC.RECONVERGENT B6 ;  /* 0x0000000000067941 */ /* 0x000fea0003800200 */
.L_x_4503:
[----:B-1----:R-:W-:Y:S01]  /*11e0*/  LEA R6, P1, R24, UR42, 0x3 ;  /* 0x0000002a18067c11 */ /* 0x002fe2000f8218ff */
[----:B------:R-:W-:Y:S01]  /*11f0*/  IMAD.MOV.U32 R4, RZ, RZ, RZ ;  /* 0x000000ffff047224 */ /* 0x000fe200078e00ff */
[----:B-----5:R-:W-:Y:S02]  /*1200*/  FSETP.GTU.FTZ.AND P0, PT, R38, R3, PT ;  /* 0x000000032600720b */ /* 0x020fe40003f1c000 */
[----:B------:R-:W-:Y:S02]  /*1210*/  LEA.HI.X R7, R24, UR43, R35, 0x3, P1 ;  /* 0x0000002b18077c11 */ /* 0x000fe400088f1c23 */
[----:B------:R-:W-:-:S05]  /*1220*/  FSEL R5, RZ, 1.875, P0 ;  /* 0x3ff00000ff057808 */ /* 0x000fca0000000000 */
[----:B------:R1:W-:Y:S04]  /*1230*/  STG.E.64 desc[UR36][R6.64], R4 ;  /* 0x0000000406007986 */ /* 0x0003e8000c101b24 */
.L_x_10174:
        /* <DEDUP_REMOVED lines=23> */
.L_x_4508:
[----:B------:R0:W5:Y:S02]  /*13b0*/  LDG.E R0, desc[UR36][R22.64] ;  /* 0x0000002416007981 */ /* 0x000164000c1e1900 */
.L_x_4507:
[----:B------:R-:W-:Y:S05]  /*13c0*/  BSYNC.RECONVERGENT B6 ;  /* 0x0000000000067941 */ /* 0x000fea0003800200 */
.L_x_4506:
[----:B-1----:R-:W-:Y:S01]  /*13d0*/  LEA R4, P1, R29, UR42, 0x3 ;  /* 0x0000002a1d047c11 */ /* 0x002fe2000f8218ff */
[----:B------:R-:W-:Y:S01]  /*13e0*/  IMAD.MOV.U32 R2, RZ, RZ, RZ ;  /* 0x000000ffff027224 */ /* 0x000fe200078e00ff */
[----:B-----5:R-:W-:Y:S02]  /*13f0*/  FSETP.GTU.FTZ.AND P0, PT, R37, R0, PT ;  /* 0x000000002500720b */ /* 0x020fe40003f1c000 */
[----:B------:R-:W-:Y:S02]  /*1400*/  LEA.HI.X R5, R29, UR43, R16, 0x3, P1 ;  /* 0x0000002b1d057c11 */ /* 0x000fe400088f1c10 */
[----:B------:R-:W-:-:S05]  /*1410*/  FSEL R3, RZ, 1.875, P0 ;  /* 0x3ff00000ff037808 */ /* 0x000fca0000000000 */
[----:B------:R1:W-:Y:S04]  /*1420*/  STG.E.64 desc[UR36][R4.64], R2 ;  /* 0x0000000204007986 */ /* 0x0003e8000c101b24 */
.L_x_10173:
[----:B------:R-:W-:Y:S05]  /*1430*/  BSYNC.RELIABLE B8 ;  /* 0x0000000000087941 */ /* 0x000fea0003800100 */
.L_x_4495:
[----:B------:R-:W-:-:S04]  /*1440*/  LEA R16, P0, R28, UR40, 0x2 ;  /* 0x000000281c107c11 */ /* 0x000fc8000f8010ff */
        /* <DEDUP_REMOVED lines=22> */
.L_x_4511:
[----:B------:R1:W5:Y:S02]  /*15b0*/  LDG.E R3, desc[UR36][R16.64] ;  /* 0x0000002410037981 */ /* 0x000364000c1e1900 */
.L_x_4510:
[----:B------:R-:W-:Y:S05]  /*15c0*/  BSYNC.RECONVERGENT B6 ;  /* 0x0000000000067941 */ /* 0x000fea0003800200 */
.L_x_4509:
[C---:B------:R-:W-:Y:S01]  /*15d0*/  LEA R4, P1, R31.reuse, UR42, 0x3 ;  /* 0x0000002a1f047c11 */ /* 0x040fe2000f8218ff */
[----:B------:R-:W-:Y:S01]  /*15e0*/  IMAD.MOV.U32 R2, RZ, RZ, RZ ;  /* 0x000000ffff027224 */ /* 0x000fe200078e00ff */
[----:B-----5:R-:W-:Y:S02]  /*15f0*/  FSETP.GTU.FTZ.AND P0, PT, R36, R3, PT ;  /* 0x000000032400720b */ /* 0x020fe40003f1c000 */
[----:B------:R-:W-:Y:S02]  /*1600*/  LEA.HI.X R5, R31, UR43, R26, 0x3, P1 ;  /* 0x0000002b1f057c11 */ /* 0x000fe400088f1c1a */
[----:B------:R-:W-:-:S05]  /*1610*/  FSEL R3, RZ, 1.875, P0 ;  /* 0x3ff00000ff037808 */ /* 0x000fca0000000000 */
[----:B------:R2:W-:Y:S01]  /*1620*/  STG.E.64 desc[UR36][R4.64], R2 ;  /* 0x0000000204007986 */ /* 0x0005e2000c101b24 */
[----:B------:R-:W-:Y:S05]  /*1630*/  BRA `(.L_x_4499) ;  /* 0x0000000000047947 */ /* 0x000fea0003800000 */
.L_x_10175:
[----:B------:R-:W-:Y:S05]  /*1640*/  BREAK.RELIABLE B8 ;  /* 0x0000000000087942 */ /* 0x000fea0003800100 */
.L_x_4499:
[----:B---34-:R-:W-:Y:S05]  /*1650*/  BSYNC.RECONVERGENT B9 ;  /* 0x0000000000097941 */ /* 0x018fea0003800200 */
.L_x_4494:
[----:B------:R-:W-:-:S13]  /*1660*/  ISETP.NE.AND P0, PT, R39, RZ, PT ;  /* 0x000000ff2700720c */ /* 0x000fda0003f05270 */
[----:B------:R-:W-:Y:S05]  /*1670*/  @!P0 BRA `(.L_x_4512) ;  /* 0xffffffe800bc8947 */ /* 0x000fea000383ffff */
[----:B------:R-:W-:Y:S05]  /*1680*/  BSYNC.RECONVERGENT B10 ;  /* 0x00000000000a7941 */ /* 0x000fea0003800200 */
.L_x_4491:
[----:B------:R-:W-:Y:S05]  /*1690*/  EXIT ;  /* 0x000000000000794d */ /* 0x000fea0003800000 */
.L_x_4513:
        /* <DEDUP_REMOVED lines=14> */
.L_x_10606:


//--------------------- .text._ZN2at4cuda57_GLOBAL__N__cd6b329d_24_DistributionBernoulli_cu_7537a20d21kernelPointwiseApply2IZNS_6native9templates4cuda28bernoulli_tensor_cuda_kernelIdfEEvRKNS_10TensorBaseES9_NS_15PhiloxCudaStateEEUliRdSB_SB_SB_RKfSD_SD_SD_E_dSC_jLin1ELin1ELi4ELi512ELi2EEEvNS0_6detail10TensorInfoIT0_T2_EENSG_IT1_SI_EESI_T_ --------------------------
	.section	.text._ZN2at4cuda57_GLOBAL__N__cd6b329d_24_DistributionBernoulli_cu_7537a20d21kernelPointwiseApply2IZNS_6native9templates4cuda28bernoulli_tensor_cuda_kernelIdfEEvRKNS_10TensorBaseES9_NS_15PhiloxCudaStateEEUliRdSB_SB_SB_RKfSD_SD_SD_E_dSC_jLin1ELin1ELi4ELi512ELi2EEEvNS0_6detail10TensorInfoIT0_T2_EENSG_IT1_SI_EESI_T_,"ax",@progbits
	.align	128
.text._ZN2at4cuda57_GLOBAL__N__cd6b329d_24_DistributionBernoulli_cu_7537a20d21kernelPointwiseApply2IZNS_6native9templates4cuda28bernoulli_tensor_cuda_kernelIdfEEvRKNS_10TensorBaseES9_NS_15PhiloxCudaStateEEUliRdSB_SB_SB_RKfSD_SD_SD_E_dSC_jLin1ELin1ELi4ELi512ELi2EEEvNS0_6detail10TensorInfoIT0_T2_EENSG_IT1_SI_EESI_T_:
        .type           _ZN2at4cuda57_GLOBAL__N__cd6b329d_24_DistributionBernoulli_cu_7537a20d21kernelPointwiseApply2IZNS_6native9templates4cuda28bernoulli_tensor_cuda_kernelIdfEEvRKNS_10TensorBaseES9_NS_15PhiloxCudaStateEEUliRdSB_SB_SB_RKfSD_SD_SD_E_dSC_jLin1ELin1ELi4ELi512ELi2EEEvNS0_6detail10TensorInfoIT0_T2_EENSG_IT1_SI_EESI_T_,@function
        .size           _ZN2at4cuda57_GLOBAL__N__cd6b329d_24_DistributionBernoulli_cu_7537a20d21kernelPointwiseApply2IZNS_6native9templates4cuda28bernoulli_tensor_cuda_kernelIdfEEvRKNS_10TensorBaseES9_NS_15PhiloxCudaStateEEUliRdSB_SB_SB_RKfSD_SD_SD_E_dSC_jLin1ELin1ELi4ELi512ELi2EEEvNS0_6detail10TensorInfoIT0_T2_EENSG_IT1_SI_EESI_T_,(.L_x_10607 - _ZN2at4cuda57_GLOBAL__N__cd6b329d_24_DistributionBernoulli_cu_7537a20d21kernelPointwiseApply2IZNS_6native9templates4cuda28bernoulli_tensor_cuda_kernelIdfEEvRKNS_10TensorBaseES9_NS_15PhiloxCudaStateEEUliRdSB_SB_SB_RKfSD_SD_SD_E_dSC_jLin1ELin1ELi4ELi512ELi2EEEvNS0_6detail10TensorInfoIT0_T2_EENSG_IT1_SI_EESI_T_)
        .other          _ZN2at4cuda57_GLOBAL__N__cd6b329d_24_DistributionBernoulli_cu_7537a20d21kernelPointwiseApply2IZNS_6native9templates4cuda28bernoulli_tensor_cuda_kernelIdfEEvRKNS_10TensorBaseES9_NS_15PhiloxCudaStateEEUliRdSB_SB_SB_RKfSD_SD_SD_E_dSC_jLin1ELin1ELi4ELi512ELi2EEEvNS0_6detail10TensorInfoIT0_T2_EENSG_IT1_SI_EESI_T_,@"STO_CUDA_ENTRY STV_DEFAULT"
_ZN2at4cuda57_GLOBAL__N__cd6b329d_24_DistributionBernoulli_cu_7537a20d21kernelPointwiseApply2IZNS_6native9templates4cuda28bernoulli_tensor_cuda_kernelIdfEEvRKNS_10TensorBaseES9_NS_15PhiloxCudaStateEEUliRdSB_SB_SB_RKfSD_SD_SD_E_dSC_jLin1ELin1ELi4ELi512ELi2EEEvNS0_6detail10TensorInfoIT0_T2_EENSG_IT1_SI_EESI_T_:
        /* <DEDUP_REMOVED lines=13> */
.L_x_4583:
        /* <DEDUP_REMOVED lines=46> */
.L_x_4519:
        /* <DEDUP_REMOVED lines=205> */
.L_x_4518:
[----:B------:R-:W-:-:S07]  /*1080*/  IADD3 R23, PT, PT, R23, 0x4, RZ ;  /* 0x0000000417177810 */ /* 0x000fce0007ffe0ff */
.L_x_4517:
        /* <DEDUP_REMOVED lines=106> */
.L_x_4520:
        /* <DEDUP_REMOVED lines=55> */
.L_x_4521:
        /* <DEDUP_REMOVED lines=27> */
.L_x_4516:
        /* <DEDUP_REMOVED lines=17> */
.L_x_4524:
        /* <DEDUP_REMOVED lines=206> */
.L_x_4523:
        /* <DEDUP_REMOVED lines=106> */
.L_x_4525:
        /* <DEDUP_REMOVED lines=56> */
.L_x_4526:
        /* <DEDUP_REMOVED lines=28> */
.L_x_4522:
[----:B------:R-:W0:Y:S01]  /*3620*/  LDCU UR4, c[0x0][0x4c4] ;  /* 0x00009880ff0477ac */ /* 0x000e220008000800 */
[----:B------:R-:W-:Y:S01]  /*3630*/  IMAD.MOV.U32 R17, RZ, RZ, RZ ;  /* 0x000000ffff117224 */ /* 0x000fe200078e00ff */
[----:B------:R-:W-:Y:S01]  /*3640*/  MOV R25, RZ ;  /* 0x000000ff00197202 */ /* 0x000fe20000000f00 */
[----:B0-----:R-:W-:-:S07]  /*3650*/  IMAD R24, R23, UR4, R24 ;  /* 0x0000000417187c24 */ /* 0x001fce000f8e0218 */
.L_x_4515:
[----:B-1----:R-:W-:Y:S05]  /*3660*/  BSYNC.RECONVERGENT B0 ;  /* 0x0000000000007941 */ /* 0x002fea0003800200 */
.L_x_4514:
        /* <DEDUP_REMOVED lines=23> */
.L_x_4531:
        /* <DEDUP_REMOVED lines=205> */
.L_x_4530:
        /* <DEDUP_REMOVED lines=105> */
.L_x_4532:
        /* <DEDUP_REMOVED lines=55> */
.L_x_4533:
        /* <DEDUP_REMOVED lines=27> */
.L_x_4529:
        /* <DEDUP_REMOVED lines=15> */
.L_x_4536:
        /* <DEDUP_REMOVED lines=206> */
.L_x_4535:
        /* <DEDUP_REMOVED lines=106> */
.L_x_4537:
        /* <DEDUP_REMOVED lines=56> */
.L_x_4538:
        /* <DEDUP_REMOVED lines=28> */
.L_x_4534:
[----:B------:R-:W0:Y:S01]  /*6a10*/  LDCU UR4, c[0x0][0x4c4] ;  /* 0x00009880ff0477ac */ /* 0x000e220008000800 */
[----:B------:R-:W-:Y:S02]  /*6a20*/  HFMA2 R23, -RZ, RZ, 0, 0 ;  /* 0x00000000ff177431 */ /* 0x000fe400000001ff */
[----:B0-----:R-:W-:Y:S02]  /*6a30*/  IMAD R26, R26, UR4, R27 ;  /* 0x000000041a1a7c24 */ /* 0x001fe4000f8e021b */
[----:B------:R-:W-:-:S07]  /*6a40*/  IMAD.MOV.U32 R27, RZ, RZ, RZ ;  /* 0x000000ffff1b7224 */ /* 0x000fce00078e00ff */
.L_x_4528:
[----:B------:R-:W-:Y:S05]  /*6a50*/  BSYNC.RECONVERGENT B0 ;  /* 0x0000000000007941 */ /* 0x000fea0003800200 */
.L_x_4527:
        /* <DEDUP_REMOVED lines=22> */
.L_x_4543:
        /* <DEDUP_REMOVED lines=204> */
.L_x_4542:
        /* <DEDUP_REMOVED lines=106> */
.L_x_4544:
        /* <DEDUP_REMOVED lines=55> */
.L_x_4545:
        /* <DEDUP_REMOVED lines=27> */
.L_x_4541:
        /* <DEDUP_REMOVED lines=15> */
.L_x_4548:
        /* <DEDUP_REMOVED lines=206> */
.L_x_4547:
        /* <DEDUP_REMOVED lines=107> */
.L_x_4549:
        /* <DEDUP_REMOVED lines=56> */
.L_x_4550:
        /* <DEDUP_REMOVED lines=28> */
.L_x_4546:
[----:B------:R-:W0:Y:S01]  /*9e00*/  LDCU UR4, c[0x0][0x4c4] ;  /* 0x00009880ff0477ac */ /* 0x000e220008000800 */
[----:B------:R-:W-:Y:S01]  /*9e10*/  MOV R29, RZ ;  /* 0x000000ff001d7202 */ /* 0x000fe20000000f00 */
[----:B0-----:R-:W-:Y:S02]  /*9e20*/  IMAD R30, R30, UR4, R31 ;  /* 0x000000041e1e7c24 */ /* 0x001fe4000f8e021f */
[----:B------:R-:W-:-:S07]  /*9e30*/  IMAD.MOV.U32 R31, RZ, RZ, RZ ;  /* 0x000000ffff1f7224 */ /* 0x000fce00078e00ff */
.L_x_4540:
[----:B------:R-:W-:Y:S05]  /*9e40*/  BSYNC.RECONVERGENT B0 ;  /* 0x0000000000007941 */ /* 0x000fea0003800200 */
.L_x_4539:
        /* <DEDUP_REMOVED lines=22> */
.L_x_4555:
        /* <DEDUP_REMOVED lines=205> */
.L_x_4554:
        /* <DEDUP_REMOVED lines=105> */
.L_x_4556:
        /* <DEDUP_REMOVED lines=55> */
.L_x_4557:
        /* <DEDUP_REMOVED lines=27> */
.L_x_4553:
        /* <DEDUP_REMOVED lines=15> */
.L_x_4560:
        /* <DEDUP_REMOVED lines=206> */
.L_x_4559:
        /* <DEDUP_REMOVED lines=101> */
[----:B------:R-:W-:-:S02]  /*cc50*/  IADD3 R9, PT, PT, -R20, RZ, RZ ;  /* 0x000000ff14097210 */ /* 0x000fc40007ffe1ff */
[----:B------:R-:W-:Y:S01]  /*cc60*/  MOV R14, R20 ;  /* 0x00000014000e7202 */ /* 0x000fe20000000f00 */
[----:B-1----:R-:W-:Y:S02]  /*cc70*/  IMAD R6, R6, R10, R11 ;  /* 0x0000000a06067224 */ /* 0x002fe400078e020b */
[----:B------:R-:W-:-:S04]  /*cc80*/  IMAD R9, R12, R9, R33 ;  /* 0x000000090c097224 */ /* 0x000fc800078e0221 */
[----:B---3--:R-:W-:-:S07]  /*cc90*/  IMAD R9, R9, R15, R6 ;  /* 0x0000000f09097224 */ /* 0x008fce00078e0206 */
.L_x_4561:
        /* <DEDUP_REMOVED lines=24> */
[----:B------:R-:W-:-:S04]  /*ce20*/  IMAD.HI.U32 R11, R5, R11, R4 ;  /* 0x0000000b050b7227 */ /* 0x000fc800078e0004 */
[----:B------:R-:W-:Y:S02]  /*ce30*/  VIADD R4, R12, 0xffffffe ;  /* 0x0ffffffe0c047836 */ /* 0x000fe40000000000 */
[----:B------:R-:W-:-:S05]  /*ce40*/  IMAD.HI.U32 R11, R11, R14, RZ ;  /* 0x0000000e0b0b7227 */ /* 0x000fca00078e00ff */
[----:B------:R-:W-:-:S05]  /*ce50*/  IADD3 R5, PT, PT, -R11, RZ, RZ ;  /* 0x000000ff0b057210 */ /* 0x000fca0007ffe1ff */
[----:B------:R-:W-:Y:S02]  /*ce60*/  IMAD R6, R7, R5, R14 ;  /* 0x0000000507067224 */ /* 0x000fe400078e020e */
[----:B------:R1:W3:Y:S03]  /*ce70*/  F2I.FTZ.U32.TRUNC.NTZ R5, R4 ;  /* 0x0000000400057305 */ /* 0x0002e6000021f000 */
[----:B------:R-:W-:Y:S02]  /*ce80*/  ISETP.GE.U32.AND P1, PT, R6, R7, PT ;  /* 0x000000070600720c */ /* 0x000fe40003f26070 */
[----:B-1----:R-:W-:Y:S01]  /*ce90*/  MOV R4, RZ ;  /* 0x000000ff00047202 */ /* 0x002fe20000000f00 */
[----:B---3--:R-:W-:-:S10]  /*cea0*/  IMAD R13, R13, R5, RZ ;  /* 0x000000050d0d7224 */ /* 0x008fd400078e02ff */
[----:B------:R-:W-:Y:S01]  /*ceb0*/  @P1 IADD3 R6, PT, PT, -R7, R6, RZ ;  /* 0x0000000607061210 */ /* 0x000fe20007ffe1ff */
[----:B------:R-:W-:-:S03]  /*cec0*/  @P1 VIADD R11, R11, 0x1 ;  /* 0x000000010b0b1836 */ /* 0x000fc60000000000 */
[----:B------:R-:W-:Y:S01]  /*ced0*/  ISETP.GE.U32.AND P2, PT, R6, R7, PT ;  /* 0x000000070600720c */ /* 0x000fe20003f46070 */
[----:B------:R-:W-:-:S12]  /*cee0*/  IMAD.HI.U32 R6, R5, R13, R4 ;  /* 0x0000000d05067227 */ /* 0x000fd800078e0004 */
[----:B------:R-:W-:Y:S02]  /*cef0*/  @P2 IADD3 R11, PT, PT, R11, 0x1, RZ ;  /* 0x000000010b0b2810 */ /* 0x000fe40007ffe0ff */
[----:B------:R-:W-:Y:S02]  /*cf00*/  @!P3 LOP3.LUT R11, RZ, R7, RZ, 0x33, !PT ;  /* 0x00000007ff0bb212 */ /* 0x000fe400078e33ff */
[----:B------:R-:W-:-:S03]  /*cf10*/  ISETP.NE.U32.AND P3, PT, R10, RZ, PT ;  /* 0x000000ff0a00720c */ /* 0x000fc60003f65070 */
[----:B------:R-:W-:-:S04]  /*cf20*/  IMAD.HI.U32 R6, R6, R11, RZ ;  /* 0x0000000b06067227 */ /* 0x000fc800078e00ff */
[----:B------:R-:W-:-:S04]  /*cf30*/  IMAD.MOV R4, RZ, RZ, -R6 ;  /* 0x000000ffff047224 */ /* 0x000fc800078e0a06 */
[----:B------:R-:W-:Y:S01]  /*cf40*/  IMAD R5, R10, R4, R11 ;  /* 0x000000040a057224 */ /* 0x000fe200078e020b */
[----:B------:R-:W-:-:S04]  /*cf50*/  IADD3 R4, PT, PT, -R11, RZ, RZ ;  /* 0x000000ff0b047210 */ /* 0x000fc80007ffe1ff */
[----:B------:R-:W-:Y:S01]  /*cf60*/  ISETP.GE.U32.AND P1, PT, R5, R10, PT ;  /* 0x0000000a0500720c */ /* 0x000fe20003f26070 */
[----:B------:R-:W-:-:S04]  /*cf70*/  IMAD R4, R7, R4, R14 ;  /* 0x0000000407047224 */ /* 0x000fc800078e020e */
[----:B0-----:R-:W-:-:S08]  /*cf80*/  IMAD R4, R4, R2, R9 ;  /* 0x0000000204047224 */ /* 0x001fd000078e0209 */
[----:B------:R-:W-:Y:S02]  /*cf90*/  @P1 IADD3 R5, PT, PT, -R10, R5, RZ ;  /* 0x000000050a051210 */ /* 0x000fe40007ffe1ff */
[----:B------:R-:W-:Y:S02]  /*cfa0*/  @P1 IADD3 R6, PT, PT, R6, 0x1, RZ ;  /* 0x0000000106061810 */ /* 0x000fe40007ffe0ff */
[----:B------:R-:W-:-:S13]  /*cfb0*/  ISETP.GE.U32.AND P2, PT, R5, R10, PT ;  /* 0x0000000a0500720c */ /* 0x000fda0003f46070 */
[----:B------:R-:W-:Y:S01]  /*cfc0*/  @P2 VIADD R6, R6, 0x1 ;  /* 0x0000000106062836 */ /* 0x000fe20000000000 */
[----:B------:R-:W-:-:S04]  /*cfd0*/  @!P3 LOP3.LUT R6, RZ, R10, RZ, 0x33, !PT ;  /* 0x0000000aff06b212 */ /* 0x000fc800078e33ff */
[----:B------:R-:W-:Y:S01]  /*cfe0*/  IADD3 R5, PT, PT, -R6, RZ, RZ ;  /* 0x000000ff06057210 */ /* 0x000fe20007ffe1ff */
[----:B------:R-:W-:-:S04]  /*cff0*/  IMAD.MOV.U32 R14, RZ, RZ, R6 ;  /* 0x000000ffff0e7224 */ /* 0x000fc800078e0006 */
[----:B------:R-:W-:-:S04]  /*d000*/  IMAD R5, R10, R5, R11 ;  /* 0x000000050a057224 */ /* 0x000fc800078e020b */
[----:B--2---:R-:W-:-:S07]  /*d010*/  IMAD R9, R5, R8, R4 ;  /* 0x0000000805097224 */ /* 0x004fce00078e0204 */
.L_x_4562:
[----:B------:R-:W-:Y:S05]  /*d020*/  @!P0 BRA `(.L_x_4558) ;  /* 0x00000000006c8947 */ /* 0x000fea0003800000 */
[----:B------:R-:W-:Y:S01]  /*d030*/  IADD3 R3, PT, PT, R3, -0x1, RZ ;  /* 0xffffffff03037810 */ /* 0x000fe20007ffe0ff */
[----:B------:R-:W-:-:S03]  /*d040*/  UMOV UR4, 0xd8 ;  /* 0x000000d800047882 */ /* 0x000fc60000000000 */
        /* <DEDUP_REMOVED lines=25> */
.L_x_4558:
[----:B------:R-:W0:Y:S01]  /*d1e0*/  LDCU UR4, c[0x0][0x4c4] ;  /* 0x00009880ff0477ac */ /* 0x000e220008000800 */
[----:B------:R-:W-:Y:S01]  /*d1f0*/  MOV R33, RZ ;  /* 0x000000ff00217202 */ /* 0x000fe20000000f00 */
[----:B------:R-:W-:Y:S02]  /*d200*/  IMAD.MOV.U32 R13, RZ, RZ, RZ ;  /* 0x000000ffff0d7224 */ /* 0x000fe400078e00ff */
[----:B0-----:R-:W-:-:S07]  /*d210*/  IMAD R12, R14, UR4, R9 ;  /* 0x000000040e0c7c24 */ /* 0x001fce000f8e0209 */
.L_x_4552:
[----:B------:R-:W-:Y:S05]  /*d220*/  BSYNC.RECONVERGENT B0 ;  /* 0x0000000000007941 */ /* 0x000fea0003800200 */
.L_x_4551:
        /* <DEDUP_REMOVED lines=10> */
[----:B------:R-:W-:-:S04]  /*d2d0*/  SHF.R.U64 R8, R4, 0x2, R21 ;  /* 0x0000000204087819 */ /* 0x000fc80000001215 */
[----:B------:R-:W-:-:S04]  /*d2e0*/  IADD3 R5, PT, PT, R8, 0x1, RZ ;  /* 0x0000000108057810 */ /* 0x000fc80007ffe0ff */
[----:B------:R-:W-:Y:S02]  /*d2f0*/  ISETP.NE.AND P0, PT, R5, RZ, PT ;  /* 0x000000ff0500720c */ /* 0x000fe40003f05270 */
[----:B------:R-:W-:Y:S01]  /*d300*/  SHF.R.U32.HI R21, RZ, 0x2, R21 ;  /* 0x00000002ff157819 */ /* 0x000fe20000011615 */
[----:B------:R-:W-:-:S04]  /*d310*/  IMAD.WIDE.U32 R8, R8, -0x2daee0ad, RZ ;  /* 0xd2511f5308087825 */ /* 0x000fc800078e00ff */
[----:B------:R-:W-:Y:S01]  /*d320*/  IMAD.HI.U32 R15, R5, -0x2daee0ad, RZ ;  /* 0xd2511f53050f7827 */ /* 0x000fe200078e00ff */
[----:B---3--:R-:W-:-:S03]  /*d330*/  LOP3.LUT R36, R21, R19, R2, 0x96, !PT ;  /* 0x0000001315247212 */ /* 0x008fc600078e9602 */
[C---:B------:R-:W-:Y:S02]  /*d340*/  VIADD R7, R21.reuse, 0x1 ;  /* 0x0000000115077836 */ /* 0x040fe40000000000 */
[----:B------:R-:W-:Y:S02]  /*d350*/  @P0 IADD3 R7, PT, PT, R21, RZ, RZ ;  /* 0x000000ff15070210 */ /* 0x000fe40007ffe0ff */
[-C--:B------:R-:W-:Y:S02]  /*d360*/  LOP3.LUT R40, R9, R3.reuse, RZ, 0x3c, !PT ;  /* 0x0000000309287212 */ /* 0x080fe400078e3cff */
[----:B------:R-:W-:Y:S01]  /*d370*/  LOP3.LUT R15, R15, R3, RZ, 0x3c, !PT ;  /* 0x000000030f0f7212 */ /* 0x000fe200078e3cff */
[----:B------:R-:W-:Y:S01]  /*d380*/  IMAD.WIDE.U32 R36, R36, -0x2daee0ad, RZ ;  /* 0xd2511f5324247825 */ /* 0x000fe200078e00ff */
[----:B------:R-:W-:Y:S02]  /*d390*/  LOP3.LUT R7, R19, R7, R2, 0x96, !PT ;  /* 0x0000000713077212 */ /* 0x000fe400078e9602 */
[----:B------:R-:W-:Y:S01]  /*d3a0*/  IADD3 R11, PT, PT, R3, -0x4498517b, RZ ;  /* 0xbb67ae85030b7810 */ /* 0x000fe20007ffe0ff */
[----:B------:R-:W-:Y:S01]  /*d3b0*/  VIADD R5, R2, 0x9e3779b9 ;  /* 0x9e3779b902057836 */ /* 0x000fe20000000000 */
[----:B------:R-:W-:Y:S01]  /*d3c0*/  IADD3 R9, PT, PT, R8, -0x2daee0ad, RZ ;  /* 0xd2511f5308097810 */ /* 0x000fe20007ffe0ff */
[----:B------:R-:W-:Y:S01]  /*d3d0*/  IMAD.WIDE.U32 R40, R40, -0x326172a9, RZ ;  /* 0xcd9e8d5728287825 */ /* 0x000fe200078e00ff */
[----:B------:R-:W-:-:S03]  /*d3e0*/  LOP3.LUT R8, R11, R8, R37, 0x96, !PT ;  /* 0x000000080b087212 */ /* 0x000fc600078e9625 */
[----:B------:R-:W-:-:S04]  /*d3f0*/  IMAD.WIDE.U32 R38, R15, -0x326172a9, RZ ;  /* 0xcd9e8d570f267825 */ /* 0x000fc800078e00ff */
[----:B------:R-:W-:Y:S01]  /*d400*/  IMAD.WIDE.U32 R6, R7, -0x2daee0ad, RZ ;  /* 0xd2511f5307067825 */ /* 0x000fe200078e00ff */
[CC--:B------:R-:W-:Y:S02]  /*d410*/  LOP3.LUT R14, R5.reuse, R18.reuse, R41, 0x96, !PT ;  /* 0x00000012050e7212 */ /* 0x0c0fe400078e9629 */
        /* <DEDUP_REMOVED lines=15> */
[----:B------:R-:W-:Y:S02]  /*d510*/  IADD3 R5, PT, PT, R2, -0x255992d5, RZ ;  /* 0xdaa66d2b02057810 */ /* 0x000fe40007ffe0ff */
[----:B------:R-:W-:Y:S01]  /*d520*/  LOP3.LUT R14, R9, R14, R7, 0x96, !PT ;  /* 0x0000000e090e7212 */ /* 0x000fe200078e9607 */
[----:B------:R-:W-:-:S04]  /*d530*/  IMAD.WIDE.U32 R40, R41, -0x326172a9, RZ ;  /* 0xcd9e8d5729287825 */ /* 0x000fc800078e00ff */
[----:B------:R-:W-:Y:S01]  /*d540*/  IMAD.WIDE.U32 R36, R36, -0x2daee0ad, RZ ;  /* 0xd2511f5324247825 */ /* 0x000fe200078e00ff */
[C---:B------:R-:W-:Y:S02]  /*d550*/  LOP3.LUT R15, R5.reuse, R20, R39, 0x96, !PT ;  /* 0x00000014050f7212 */ /* 0x040fe400078e9627 */
        /* <DEDUP_REMOVED lines=23> */
[----:B------:R-:W-:Y:S02]  /*d6d0*/  IADD3 R5, PT, PT, R2, -0x4ab325aa, RZ ;  /* 0xb54cda5602057810 */ /* 0x000fe40007ffe0ff */
[----:B------:R-:W-:Y:S01]  /*d6e0*/  IADD3 R7, PT, PT, R3, 0x646e171e, RZ ;  /* 0x646e171e03077810 */ /* 0x000fe20007ffe0ff */
        /* <DEDUP_REMOVED lines=19> */
[----:B------:R-:W-:-:S04]  /*d820*/  IADD3 R21, PT, PT, R3, -0x24c28bd8, RZ ;  /* 0xdb3d742803157810 */ /* 0x000fc80007ffe0ff */
[----:B------:R-:W-:Y:S02]  /*d830*/  LOP3.LUT R40, R5, R40, R9, 0x96, !PT ;  /* 0x0000002805287212 */ /* 0x000fe400078e9609 */
[----:B------:R-:W-:Y:S02]  /*d840*/  LOP3.LUT R9, R4, 0x3, RZ, 0xc0, !PT ;  /* 0x0000000304097812 */ /* 0x000fe400078ec0ff */
[----:B------:R-:W-:Y:S02]  /*d850*/  IADD3 R35, PT, PT, R2, -0x700cb87f, RZ ;  /* 0x8ff3478102237810 */ /* 0x000fe40007ffe0ff */
        /* <DEDUP_REMOVED lines=26> */
.L_x_4563:
        /* <DEDUP_REMOVED lines=8> */
.L_x_4564:
        /* <DEDUP_REMOVED lines=19> */
.L_x_10176:
[----:B------:R-:W-:Y:S05]  /*dbb0*/  BRX R2 -0xdbc0                                                                                                                                                                                                                                                                                                                                                                                                                                                                               (*"BRANCH_TARGETS .L_x_10177,.L_x_10178,.L_x_10179"*) ;  /* 0xffffff2402107949 */ /* 0x000fea000383ffff */
.L_x_4567:
        /* <DEDUP_REMOVED lines=19> */
[----:B------:R1:W2:Y:S01]  /*dcf0*/  LDC.64 R2, c[0x4][R0] ;  /* 0x0100000000027b82 */ /* 0x0002a20000000a00 */
        /* <DEDUP_REMOVED lines=11> */
.L_x_4573:
[----:B------:R0:W5:Y:S02]  /*ddb0*/  LDG.E R0, desc[UR36][R36.64] ;  /* 0x0000002424007981 */ /* 0x000164000c1e1900 */
.L_x_4572:
[----:B------:R-:W-:Y:S05]  /*ddc0*/  BSYNC.RECONVERGENT B6 ;  /* 0x0000000000067941 */ /* 0x000fea0003800200 */
.L_x_4571:
[----:B------:R-:W1:Y:S01]  /*ddd0*/  LDCU.64 UR4, c[0x0][0x380] ;  /* 0x00007000ff0477ac */ /* 0x000e620008000a00 */
[----:B-----5:R-:W-:Y:S01]  /*dde0*/  FSETP.GTU.FTZ.AND P0, PT, R41, R0, PT ;  /* 0x000000002900720b */ /* 0x020fe20003f1c000 */
[----:B------:R-:W-:-:S03]  /*ddf0*/  HFMA2 R2, -RZ, RZ, 0, 0 ;  /* 0x00000000ff027431 */ /* 0x000fc600000001ff */
[----:B------:R-:W-:Y:S02]  /*de00*/  FSEL R3, RZ, 1.875, P0 ;  /* 0x3ff00000ff037808 */ /* 0x000fe40000000000 */
[----:B-1----:R-:W-:-:S04]  /*de10*/  LEA R4, P1, R32, UR4, 0x3 ;  /* 0x0000000420047c11 */ /* 0x002fc8000f8218ff */
[----:B------:R-:W-:-:S05]  /*de20*/  LEA.HI.X R5, R32, UR5, R33, 0x3, P1 ;  /* 0x0000000520057c11 */ /* 0x000fca00088f1c21 */
[----:B------:R1:W-:Y:S04]  /*de30*/  STG.E.64 desc[UR36][R4.64], R2 ;  /* 0x0000000204007986 */ /* 0x0003e8000c101b24 */
.L_x_4569:
[----:B------:R-:W-:Y:S05]  /*de40*/  BSYNC.RELIABLE B7 ;  /* 0x0000000000077941 */ /* 0x000fea0003800100 */
.L_x_4568:
        /* <DEDUP_REMOVED lines=24> */
.L_x_4576:
[----:B------:R2:W5:Y:S02]  /*dfd0*/  LDG.E R0, desc[UR36][R32.64] ;  /* 0x0000002420007981 */ /* 0x000564000c1e1900 */
.L_x_4575:
[----:B------:R-:W-:Y:S05]  /*dfe0*/  BSYNC.RECONVERGENT B6 ;  /* 0x0000000000067941 */ /* 0x000fea0003800200 */
.L_x_4574:
[----:B------:R-:W3:Y:S01]  /*dff0*/  LDCU.64 UR4, c[0x0][0x380] ;  /* 0x00007000ff0477ac */ /* 0x000ee20008000a00 */
[----:B-----5:R-:W-:Y:S01]  /*e000*/  FSETP.GTU.FTZ.AND P0, PT, R39, R0, PT ;  /* 0x000000002700720b */ /* 0x020fe20003f1c000 */
[----:B-1----:R-:W-:-:S03]  /*e010*/  HFMA2 R2, -RZ, RZ, 0, 0 ;  /* 0x00000000ff027431 */ /* 0x002fc600000001ff */
[----:B------:R-:W-:Y:S02]  /*e020*/  FSEL R3, RZ, 1.875, P0 ;  /* 0x3ff00000ff037808 */ /* 0x000fe40000000000 */
[----:B---3--:R-:W-:-:S04]  /*e030*/  LEA R4, P1, R28, UR4, 0x3 ;  /* 0x000000041c047c11 */ /* 0x008fc8000f8218ff */
[----:B------:R-:W-:-:S05]  /*e040*/  LEA.HI.X R5, R28, UR5, R29, 0x3, P1 ;  /* 0x000000051c057c11 */ /* 0x000fca00088f1c1d */
[----:B------:R1:W-:Y:S04]  /*e050*/  STG.E.64 desc[UR36][R4.64], R2 ;  /* 0x0000000204007986 */ /* 0x0003e8000c101b24 */
.L_x_10178:
        /* <DEDUP_REMOVED lines=12> */
[----:B------:R3:W4:Y:S01]  /*e120*/  LDC.64 R2, c[0x4][R0] ;  /* 0x0100000000027b82 */ /* 0x0007220000000a00 */
[----:B------:R-:W5:Y:S01]  /*e130*/  LDCU.64 UR6, c[0x4][0x178] ;  /* 0x01002f00ff0677ac */ /* 0x000f620008000a00 */
[----:B------:R-:W-:Y:S01]  /*e140*/  MOV R13, RZ ;  /* 0x000000ff000d7202 */ /* 0x000fe20000000f00 */
[----:B------:R-:W0:Y:S01]  /*e150*/  LDCU.64 UR8, c[0x4][0x70] ;  /* 0x01000e00ff0877ac */ /* 0x000e220008000a00 */
[----:B-1----:R-:W-:Y:S01]  /*e160*/  IMAD.U32 R4, RZ, RZ, UR4 ;  /* 0x00000004ff047e24 */ /* 0x002fe2000f8e00ff */
[----:B------:R-:W-:-:S02]  /*e170*/  MOV R5, UR5 ;  /* 0x0000000500057c02 */ /* 0x000fc40008000f00 */
[----:B-----5:R-:W-:Y:S01]  /*e180*/  MOV R6, UR6 ;  /* 0x0000000600067c02 */ /* 0x020fe20008000f00 */
[----:B------:R-:W-:Y:S01]  /*e190*/  IMAD.U32 R7, RZ, RZ, UR7 ;  /* 0x00000007ff077e24 */ /* 0x000fe2000f8e00ff */
[----:B0-----:R-:W-:Y:S02]  /*e1a0*/  MOV R10, UR8 ;  /* 0x00000008000a7c02 */ /* 0x001fe40008000f00 */
[----:B---3--:R-:W-:-:S07]  /*e1b0*/  MOV R11, UR9 ;  /* 0x00000009000b7c02 */ /* 0x008fce0008000f00 */
[----:B------:R-:W-:-:S07]  /*e1c0*/  LEPC R20, `(.L_x_4579) ;  /* 0x000000001014794e */ /* 0x000fce0000000000 */
[----:B--2-4-:R-:W-:Y:S05]  /*e1d0*/  CALL.ABS.NOINC R2 ;  /* 0x0000000002007343 */ /* 0x014fea0003c00000 */
.L_x_4579:
[----:B------:R1:W5:Y:S02]  /*e1e0*/  LDG.E R3, desc[UR36][R28.64] ;  /* 0x000000241c037981 */ /* 0x000364000c1e1900 */
.L_x_4578:
[----:B------:R-:W-:Y:S05]  /*e1f0*/  BSYNC.RECONVERGENT B6 ;  /* 0x0000000000067941 */ /* 0x000fea0003800200 */
.L_x_4577:
[----:B------:R-:W3:Y:S01]  /*e200*/  LDCU.64 UR4, c[0x0][0x380] ;  /* 0x00007000ff0477ac */ /* 0x000ee20008000a00 */
[----:B-----5:R-:W-:Y:S01]  /*e210*/  FSETP.GTU.FTZ.AND P0, PT, R38, R3, PT ;  /* 0x000000032600720b */ /* 0x020fe20003f1c000 */
[----:B------:R-:W-:-:S03]  /*e220*/  IMAD.MOV.U32 R2, RZ, RZ, RZ ;  /* 0x000000ffff027224 */ /* 0x000fc600078e00ff */
[----:B------:R-:W-:Y:S02]  /*e230*/  FSEL R3, RZ, 1.875, P0 ;  /* 0x3ff00000ff037808 */ /* 0x000fe40000000000 */
[----:B---3--:R-:W-:-:S04]  /*e240*/  LEA R4, P1, R22, UR4, 0x3 ;  /* 0x0000000416047c11 */ /* 0x008fc8000f8218ff */
[----:B------:R-:W-:-:S05]  /*e250*/  LEA.HI.X R5, R22, UR5, R23, 0x3, P1 ;  /* 0x0000000516057c11 */ /* 0x000fca00088f1c17 */
[----:B------:R3:W-:Y:S04]  /*e260*/  STG.E.64 desc[UR36][R4.64], R2 ;  /* 0x0000000204007986 */ /* 0x0007e8000c101b24 */
.L_x_10177:
[----:B------:R-:W-:Y:S05]  /*e270*/  BSYNC.RELIABLE B8 ;  /* 0x0000000000087941 */ /* 0x000fea0003800100 */
.L_x_4566:
        /* <DEDUP_REMOVED lines=10> */
[----:B------:R-:W-:Y:S01]  /*e320*/  HFMA2 R8, -RZ, RZ, 0, 3.8087368011474609375e-05 ;  /* 0x0000027fff087431 */ /* 0x000fe200000001ff */
[----:B------:R-:W-:Y:S01]  /*e330*/  MOV R12, 0x1 ;  /* 0x00000001000c7802 */ /* 0x000fe20000000f00 */
[----:B---3--:R3:W0:Y:S01]  /*e340*/  LDC.64 R2, c[0x4][R0] ;  /* 0x0100000000027b82 */ /* 0x0086220000000a00 */
[----:B------:R-:W5:Y:S01]  /*e350*/  LDCU.64 UR6, c[0x4][0x178] ;  /* 0x01002f00ff0677ac */ /* 0x000f620008000a00 */
[----:B------:R-:W-:Y:S01]  /*e360*/  IMAD.MOV.U32 R13, RZ, RZ, RZ ;  /* 0x000000ffff0d7224 */ /* 0x000fe200078e00ff */
[----:B------:R-:W1:Y:S01]  /*e370*/  LDCU.64 UR8, c[0x4][0x70] ;  /* 0x01000e00ff0877ac */ /* 0x000e620008000a00 */
[----:B----4-:R-:W-:Y:S02]  /*e380*/  MOV R4, UR4 ;  /* 0x0000000400047c02 */ /* 0x010fe40008000f00 */
[----:B------:R-:W-:Y:S01]  /*e390*/  MOV R5, UR5 ;  /* 0x0000000500057c02 */ /* 0x000fe20008000f00 */
[----:B-----5:R-:W-:Y:S01]  /*e3a0*/  IMAD.U32 R6, RZ, RZ, UR6 ;  /* 0x00000006ff067e24 */ /* 0x020fe2000f8e00ff */
[----:B------:R-:W-:-:S02]  /*e3b0*/  MOV R7, UR7 ;  /* 0x0000000700077c02 */ /* 0x000fc40008000f00 */
[----:B-1----:R-:W-:Y:S01]  /*e3c0*/  MOV R10, UR8 ;  /* 0x00000008000a7c02 */ /* 0x002fe20008000f00 */
[----:B---3--:R-:W-:-:S07]  /*e3d0*/  IMAD.U32 R11, RZ, RZ, UR9 ;  /* 0x00000009ff0b7e24 */ /* 0x008fce000f8e00ff */
[----:B------:R-:W-:-:S07]  /*e3e0*/  LEPC R20, `(.L_x_4582) ;  /* 0x000000001014794e */ /* 0x000fce0000000000 */
[----:B0-2---:R-:W-:Y:S05]  /*e3f0*/  CALL.ABS.NOINC R2 ;  /* 0x0000000002007343 */ /* 0x005fea0003c00000 */
.L_x_4582:
[----:B------:R4:W5:Y:S02]  /*e400*/  LDG.E R0, desc[UR36][R22.64] ;  /* 0x0000002416007981 */ /* 0x000964000c1e1900 */
.L_x_4581:
[----:B------:R-:W-:Y:S05]  /*e410*/  BSYNC.RECONVERGENT B6 ;  /* 0x0000000000067941 */ /* 0x000fea0003800200 */
.L_x_4580:
[----:B------:R-:W0:Y:S01]  /*e420*/  LDCU.64 UR4, c[0x0][0x380] ;  /* 0x00007000ff0477ac */ /* 0x000e220008000a00 */
[----:B-----5:R-:W-:Y:S01]  /*e430*/  FSETP.GTU.FTZ.AND P0, PT, R35, R0, PT ;  /* 0x000000002300720b */ /* 0x020fe20003f1c000 */
[----:B---3--:R-:W-:-:S03]  /*e440*/  HFMA2 R2, -RZ, RZ, 0, 0 ;  /* 0x00000000ff027431 */ /* 0x008fc600000001ff */
[----:B------:R-:W-:Y:S02]  /*e450*/  FSEL R3, RZ, 1.875, P0 ;  /* 0x3ff00000ff037808 */ /* 0x000fe40000000000 */
[----:B0-----:R-:W-:-:S04]  /*e460*/  LEA R4, P1, R16, UR4, 0x3 ;  /* 0x0000000410047c11 */ /* 0x001fc8000f8218ff */
[----:B------:R-:W-:-:S05]  /*e470*/  LEA.HI.X R5, R16, UR5, R17, 0x3, P1 ;  /* 0x0000000510057c11 */ /* 0x000fca00088f1c11 */
[----:B------:R0:W-:Y:S01]  /*e480*/  STG.E.64 desc[UR36][R4.64], R2 ;  /* 0x0000000204007986 */ /* 0x0001e2000c101b24 */
[----:B------:R-:W-:Y:S05]  /*e490*/  BRA `(.L_x_4570) ;  /* 0x0000000000047947 */ /* 0x000fea0003800000 */
.L_x_10179:
[----:B------:R-:W-:Y:S05]  /*e4a0*/  BREAK.RELIABLE B8 ;  /* 0x0000000000087942 */ /* 0x000fea0003800100 */
.L_x_4570:
[----:B------:R-:W-:Y:S05]  /*e4b0*/  BSYNC.RECONVERGENT B9 ;  /* 0x0000000000097941 */ /* 0x000fea0003800200 */
.L_x_4565:
        /* <DEDUP_REMOVED lines=8> */
.L_x_4584:
        /* <DEDUP_REMOVED lines=12> */
.L_x_10607:


//--------------------- .text._ZN2at4cuda57_GLOBAL__N__cd6b329d_24_DistributionBernoulli_cu_7537a20d21kernelPointwiseApply2IZNS_6native9templates4cuda28bernoulli_tensor_cuda_kernelIdfEEvRKNS_10TensorBaseES9_NS_15PhiloxCudaStateEEUliRdSB_SB_SB_RKfSD_SD_SD_E_dSC_jLin1ELi2ELi4ELi512ELi2EEEvNS0_6detail10TensorInfoIT0_T2_EENSG_IT1_SI_EESI_T_ --------------------------
	.section	.text._ZN2at4cuda57_GLOBAL__N__cd6b329d_24_DistributionBernoulli_cu_7537a20d21kernelPointwiseApply2IZNS_6native9templates4cuda28bernoulli_tensor_cuda_kernelIdfEEvRKNS_10TensorBaseES9_NS_15PhiloxCudaStateEEUliRdSB_SB_SB_RKfSD_SD_SD_E_dSC_jLin1ELi2ELi4ELi512ELi2EEEvNS0_6detail10TensorInfoIT0_T2_EENSG_IT1_SI_EESI_T_,"ax",@progbits
	.align	128
.text._ZN2at4cuda57_GLOBAL__N__cd6b329d_24_DistributionBernoulli_cu_7537a20d21kernelPointwiseApply2IZNS_6native9templates4cuda28bernoulli_tensor_cuda_kernelIdfEEvRKNS_10TensorBaseES9_NS_15PhiloxCudaStateEEUliRdSB_SB_SB_RKfSD_SD_SD_E_dSC_jLin1ELi2ELi4ELi512ELi2EEEvNS0_6detail10TensorInfoIT0_T2_EENSG_IT1_SI_EESI_T_:
        .type           _ZN2at4cuda57_GLOBAL__N__cd6b329d_24_DistributionBernoulli_cu_7537a20d21kernelPointwiseApply2IZNS_6native9templates4cuda28bernoulli_tensor_cuda_kernelIdfEEvRKNS_10TensorBaseES9_NS_15PhiloxCudaStateEEUliRdSB_SB_SB_RKfSD_SD_SD_E_dSC_jLin1ELi2ELi4ELi512ELi2EEEvNS0_6detail10TensorInfoIT0_T2_EENSG_IT1_SI_EESI_T_,@function
        .size           _ZN2at4cuda57_GLOBAL__N__cd6b329d_24_DistributionBernoulli_cu_7537a20d21kernelPointwiseApply2IZNS_6native9templates4cuda28bernoulli_tensor_cuda_kernelIdfEEvRKNS_10TensorBaseES9_NS_15PhiloxCudaStateEEUliRdSB_SB_SB_RKfSD_SD_SD_E_dSC_jLin1ELi2ELi4ELi512ELi2EEEvNS0_6detail10TensorInfoIT0_T2_EENSG_IT1_SI_EESI_T_,(.L_x_10608 - _ZN2at4cuda57_GLOBAL__N__cd6b329d_24_DistributionBernoulli_cu_7537a20d21kernelPointwiseApply2IZNS_6native9templates4cuda28bernoulli_tensor_cuda_kernelIdfEEvRKNS_10TensorBaseES9_NS_15PhiloxCudaStateEEUliRdSB_SB_SB_RKfSD_SD_SD_E_dSC_jLin1ELi2ELi4ELi512ELi2EEEvNS0_6detail10TensorInfoIT0_T2_EENSG_IT1_SI_EESI_T_)
        .other          _ZN2at4cuda57_GLOBAL__N__cd6b329d_24_DistributionBernoulli_cu_7537a20d21kernelPointwiseApply2IZNS_6native9templates4cuda28bernoulli_tensor_cuda_kernelIdfEEvRKNS_10TensorBaseES9_NS_15PhiloxCudaStateEEUliRdSB_SB_SB_RKfSD_SD_SD_E_dSC_jLin1ELi2ELi4ELi512ELi2EEEvNS0_6detail10TensorInfoIT0_T2_EENSG_IT1_SI_EESI_T_,@"STO_CUDA_ENTRY STV_DEFAULT"
_ZN2at4cuda57_GLOBAL__N__cd6b329d_24_DistributionBernoulli_cu_7537a20d21kernelPointwiseApply2IZNS_6native9templates4cuda28bernoulli_tensor_cuda_kernelIdfEEvRKNS_10TensorBaseES9_NS_15PhiloxCudaStateEEUliRdSB_SB_SB_RKfSD_SD_SD_E_dSC_jLin1ELi2ELi4ELi512ELi2EEEvNS0_6detail10TensorInfoIT0_T2_EENSG_IT1_SI_EESI_T_:
        /* <DEDUP_REMOVED lines=13> */
.L_x_4634:
        /* <DEDUP_REMOVED lines=34> */
.L_x_4590:
        /* <DEDUP_REMOVED lines=205> */
.L_x_4589:
[----:B------:R-:W-:-:S07]  /*0fc0*/  VIADD R8, R8, 0x4 ;  /* 0x0000000408087836 */ /* 0x000fce0000000000 */
.L_x_4588:
        /* <DEDUP_REMOVED lines=106> */
.L_x_4591:
        /* <DEDUP_REMOVED lines=55> */
.L_x_4592:
        /* <DEDUP_REMOVED lines=27> */
.L_x_4587:
        /* <DEDUP_REMOVED lines=29> */
.L_x_4586:
[----:B-1----:R-:W-:Y:S05]  /*1d60*/  BSYNC.RECONVERGENT B0 ;  /* 0x0000000000007941 */ /* 0x002fea0003800200 */
.L_x_4585:
        /* <DEDUP_REMOVED lines=23> */
.L_x_4597:
        /* <DEDUP_REMOVED lines=205> */
.L_x_4596:
        /* <DEDUP_REMOVED lines=105> */
.L_x_4598:
        /* <DEDUP_REMOVED lines=55> */
.L_x_4599:
        /* <DEDUP_REMOVED lines=27> */
.L_x_4595:
        /* <DEDUP_REMOVED lines=29> */
.L_x_4594:
[----:B------:R-:W-:Y:S05]  /*3930*/  BSYNC.RECONVERGENT B0 ;  /* 0x0000000000007941 */ /* 0x000fea0003800200 */
.L_x_4593:
        /* <DEDUP_REMOVED lines=22> */
.L_x_4604:
        /* <DEDUP_REMOVED lines=205> */
.L_x_4603:
        /* <DEDUP_REMOVED lines=106> */
.L_x_4605:
        /* <DEDUP_REMOVED lines=55> */
.L_x_4606:
        /* <DEDUP_REMOVED lines=27> */
.L_x_4602:
        /* <DEDUP_REMOVED lines=29> */
.L_x_4601:
[----:B------:R-:W-:Y:S05]  /*5500*/  BSYNC.RECONVERGENT B0 ;  /* 0x0000000000007941 */ /* 0x000fea0003800200 */
.L_x_4600:
        /* <DEDUP_REMOVED lines=22> */
.L_x_4611:
        /* <DEDUP_REMOVED lines=205> */
.L_x_4610:
        /* <DEDUP_REMOVED lines=105> */
.L_x_4612:
        /* <DEDUP_REMOVED lines=55> */
.L_x_4613:
        /* <DEDUP_REMOVED lines=27> */
.L_x_4609:
[----:B------:R-:W0:Y:S01]  /*6ef0*/  LDCU UR5, c[0x0][0x464] ;  /* 0x00008c80ff0577ac */ /* 0x000e220008000800 */
[----:B------:R-:W-:Y:S02]  /*6f00*/  MOV R2, RZ ;  /* 0x000000ff00027202 */ /* 0x000fe40000000f00 */
[----:B------:R-:W-:Y:S01]  /*6f10*/  MOV R19, RZ ;  /* 0x000000ff00137202 */ /* 0x000fe20000000f00 */
        /* <DEDUP_REMOVED lines=24> */
[----:B--2---:R-:W-:Y:S02]  /*70a0*/  IMAD R2, R2, UR7, R3 ;  /* 0x0000000702027c24 */ /* 0x004fe4000f8e0203 */
[----:B------:R-:W-:-:S07]  /*70b0*/  IMAD.MOV.U32 R3, RZ, RZ, RZ ;  /* 0x000000ffff037224 */ /* 0x000fce00078e00ff */
.L_x_4608:
[----:B------:R-:W-:Y:S05]  /*70c0*/  BSYNC.RECONVERGENT B0 ;  /* 0x0000000000007941 */ /* 0x000fea0003800200 */
.L_x_4607:
        /* <DEDUP_REMOVED lines=20> */
[----:B------:R-:W-:Y:S02]  /*7210*/  LOP3.LUT R14, R11, R5, RZ, 0x3c, !PT ;  /* 0x000000050b0e7212 */ /* 0x000fe400078e3cff */
[----:B------:R-:W-:Y:S01]  /*7220*/  LOP3.LUT R9, R35, R9, R4, 0x96, !PT ;  /* 0x0000000923097212 */ /* 0x000fe200078e9604 */
[----:B------:R-:W-:Y:S01]  /*7230*/  IMAD.WIDE.U32 R10, R10, -0x2daee0ad, RZ ;  /* 0xd2511f530a0a7825 */ /* 0x000fe200078e00ff */
[----:B------:R-:W-:-:S03]  /*7240*/  IADD3 R39, PT, PT, R5, -0x4498517b, RZ ;  /* 0xbb67ae8505277810 */ /* 0x000fc60007ffe0ff */
[----:B------:R-:W-:Y:S02]  /*7250*/  VIADD R21, R4, 0x9e3779b9 ;  /* 0x9e3779b904157836 */ /* 0x000fe40000000000 */
        /* <DEDUP_REMOVED lines=69> */
[----:B------:R-:W-:Y:S01]  /*76b0*/  VIADD R13, R4, 0xf1bbcdc8 ;  /* 0xf1bbcdc8040d7836 */ /* 0x000fe20000000000 */
[----:B------:R-:W-:Y:S01]  /*76c0*/  IADD3 R15, PT, PT, R5, -0x24c28bd8, RZ ;  /* 0xdb3d7428050f7810 */ /* 0x000fe20007ffe0ff */
[----:B------:R-:W-:Y:S01]  /*76d0*/  IMAD.WIDE.U32 R16, R20, -0x326172a9, RZ ;  /* 0xcd9e8d5714107825 */ /* 0x000fe200078e00ff */
[----:B------:R-:W-:-:S02]  /*76e0*/  IADD3 R9, PT, PT, R4, -0x700cb87f, RZ ;  /* 0x8ff3478104097810 */ /* 0x000fc40007ffe0ff */
[----:B------:R-:W-:Y:S01]  /*76f0*/  IADD3 R11, PT, PT, R5, -0x695add53, RZ ;  /* 0x96a522ad050b7810 */ /* 0x000fe20007ffe0ff */
[----:B------:R-:W-:Y:S01]  /*7700*/  IMAD.WIDE.U32 R4, R6, -0x2daee0ad, RZ ;  /* 0xd2511f5306047825 */ /* 0x000fe200078e00ff */
[----:B------:R-:W-:-:S03]  /*7710*/  ISETP.GT.AND P0, PT, R0, 0x1, PT ;  /* 0x000000010000780c */ /* 0x000fc60003f04270 */
        /* <DEDUP_REMOVED lines=24> */
.L_x_4614:
        /* <DEDUP_REMOVED lines=8> */
.L_x_4615:
        /* <DEDUP_REMOVED lines=19> */
.L_x_10180:
[----:B------:R-:W-:Y:S05]  /*7a50*/  BRX R2 -0x7a60                                                                                                                                                                                                                                                                                                                                                                                                                                                                               (*"BRANCH_TARGETS .L_x_10181,.L_x_10182,.L_x_10183"*) ;  /* 0xffffff8402687949 */ /* 0x000fea000383ffff */
.L_x_4618:
        /* <DEDUP_REMOVED lines=31> */
.L_x_4624:
[----:B------:R0:W5:Y:S02]  /*7c50*/  LDG.E R0, desc[UR36][R16.64] ;  /* 0x0000002410007981 */ /* 0x000164000c1e1900 */
.L_x_4623:
[----:B------:R-:W-:Y:S05]  /*7c60*/  BSYNC.RECONVERGENT B6 ;  /* 0x0000000000067941 */ /* 0x000fea0003800200 */
.L_x_4622:
[----:B------:R-:W1:Y:S01]  /*7c70*/  LDCU.64 UR4, c[0x0][0x380] ;  /* 0x00007000ff0477ac */ /* 0x000e620008000a00 */
[----:B-----5:R-:W-:Y:S01]  /*7c80*/  FSETP.GTU.FTZ.AND P0, PT, R41, R0, PT ;  /* 0x000000002900720b */ /* 0x020fe20003f1c000 */
[----:B------:R-:W-:-:S03]  /*7c90*/  HFMA2 R2, -RZ, RZ, 0, 0 ;  /* 0x00000000ff027431 */ /* 0x000fc600000001ff */
[----:B------:R-:W-:Y:S02]  /*7ca0*/  FSEL R3, RZ, 1.875, P0 ;  /* 0x3ff00000ff037808 */ /* 0x000fe40000000000 */
[----:B-1----:R-:W-:-:S04]  /*7cb0*/  LEA R4, P1, R18, UR4, 0x3 ;  /* 0x0000000412047c11 */ /* 0x002fc8000f8218ff */
[----:B------:R-:W-:-:S05]  /*7cc0*/  LEA.HI.X R5, R18, UR5, R19, 0x3, P1 ;  /* 0x0000000512057c11 */ /* 0x000fca00088f1c13 */
[----:B------:R1:W-:Y:S04]  /*7cd0*/  STG.E.64 desc[UR36][R4.64], R2 ;  /* 0x0000000204007986 */ /* 0x0003e8000c101b24 */
.L_x_4620:
[----:B------:R-:W-:Y:S05]  /*7ce0*/  BSYNC.RELIABLE B7 ;  /* 0x0000000000077941 */ /* 0x000fea0003800100 */
.L_x_4619:
        /* <DEDUP_REMOVED lines=24> */
.L_x_4627:
[----:B------:R0:W5:Y:S02]  /*7e70*/  LDG.E R0, desc[UR36][R16.64] ;  /* 0x0000002410007981 */ /* 0x000164000c1e1900 */
.L_x_4626:
[----:B------:R-:W-:Y:S05]  /*7e80*/  BSYNC.RECONVERGENT B6 ;  /* 0x0000000000067941 */ /* 0x000fea0003800200 */
.L_x_4625:
[----:B------:R-:W2:Y:S01]  /*7e90*/  LDCU.64 UR4, c[0x0][0x380] ;  /* 0x00007000ff0477ac */ /* 0x000ea20008000a00 */
[----:B-----5:R-:W-:Y:S01]  /*7ea0*/  FSETP.GTU.FTZ.AND P0, PT, R39, R0, PT ;  /* 0x000000002700720b */ /* 0x020fe20003f1c000 */
[----:B-1----:R-:W-:-:S03]  /*7eb0*/  HFMA2 R2, -RZ, RZ, 0, 0 ;  /* 0x00000000ff027431 */ /* 0x002fc600000001ff */
[----:B------:R-:W-:Y:S02]  /*7ec0*/  FSEL R3, RZ, 1.875, P0 ;  /* 0x3ff00000ff037808 */ /* 0x000fe40000000000 */
[----:B--2---:R-:W-:-:S04]  /*7ed0*/  LEA R4, P1, R24, UR4, 0x3 ;  /* 0x0000000418047c11 */ /* 0x004fc8000f8218ff */
[----:B------:R-:W-:-:S05]  /*7ee0*/  LEA.HI.X R5, R24, UR5, R25, 0x3, P1 ;  /* 0x0000000518057c11 */ /* 0x000fca00088f1c19 */
[----:B------:R1:W-:Y:S04]  /*7ef0*/  STG.E.64 desc[UR36][R4.64], R2 ;  /* 0x0000000204007986 */ /* 0x0003e8000c101b24 */
.L_x_10182:
        /* <DEDUP_REMOVED lines=24> */
.L_x_4630:
[----:B------:R0:W5:Y:S02]  /*8080*/  LDG.E R3, desc[UR36][R16.64] ;  /* 0x0000002410037981 */ /* 0x000164000c1e1900 */
.L_x_4629:
[----:B------:R-:W-:Y:S05]  /*8090*/  BSYNC.RECONVERGENT B6 ;  /* 0x0000000000067941 */ /* 0x000fea0003800200 */
.L_x_4628:
[----:B------:R-:W1:Y:S01]  /*80a0*/  LDCU.64 UR4, c[0x0][0x380] ;  /* 0x00007000ff0477ac */ /* 0x000e620008000a00 */
[----:B-----5:R-:W-:Y:S01]  /*80b0*/  FSETP.GTU.FTZ.AND P0, PT, R38, R3, PT ;  /* 0x000000032600720b */ /* 0x020fe20003f1c000 */
[----:B------:R-:W-:-:S03]  /*80c0*/  IMAD.MOV.U32 R2, RZ, RZ, RZ ;  /* 0x000000ffff027224 */ /* 0x000fc600078e00ff */
[----:B------:R-:W-:Y:S02]  /*80d0*/  FSEL R3, RZ, 1.875, P0 ;  /* 0x3ff00000ff037808 */ /* 0x000fe40000000000 */
[----:B-1----:R-:W-:-:S04]  /*80e0*/  LEA R4, P1, R28, UR4, 0x3 ;  /* 0x000000041c047c11 */ /* 0x002fc8000f8218ff */
[----:B------:R-:W-:-:S05]  /*80f0*/  LEA.HI.X R5, R28, UR5, R29, 0x3, P1 ;  /* 0x000000051c057c11 */ /* 0x000fca00088f1c1d */
[----:B------:R1:W-:Y:S04]  /*8100*/  STG.E.64 desc[UR36][R4.64], R2 ;  /* 0x0000000204007986 */ /* 0x0003e8000c101b24 */
.L_x_10181:
[----:B------:R-:W-:Y:S05]  /*8110*/  BSYNC.RELIABLE B8 ;  /* 0x0000000000087941 */ /* 0x000fea0003800100 */
.L_x_4617:
        /* <DEDUP_REMOVED lines=24> */
.L_x_4633:
[----:B------:R0:W5:Y:S02]  /*82a0*/  LDG.E R3, desc[UR36][R16.64] ;  /* 0x0000002410037981 */ /* 0x000164000c1e1900 */
.L_x_4632:
[----:B------:R-:W-:Y:S05]  /*82b0*/  BSYNC.RECONVERGENT B6 ;  /* 0x0000000000067941 */ /* 0x000fea0003800200 */
.L_x_4631:
[----:B------:R-:W1:Y:S01]  /*82c0*/  LDCU.64 UR4, c[0x0][0x380] ;  /* 0x00007000ff0477ac */ /* 0x000e620008000a00 */
[----:B-----5:R-:W-:Y:S01]  /*82d0*/  FSETP.GTU.FTZ.AND P0, PT, R36, R3, PT ;  /* 0x000000032400720b */ /* 0x020fe20003f1c000 */
[----:B------:R-:W-:-:S03]  /*82e0*/  HFMA2 R2, -RZ, RZ, 0, 0 ;  /* 0x00000000ff027431 */ /* 0x000fc600000001ff */
[----:B------:R-:W-:Y:S02]  /*82f0*/  FSEL R3, RZ, 1.875, P0 ;  /* 0x3ff00000ff037808 */ /* 0x000fe40000000000 */
[----:B-1----:R-:W-:-:S04]  /*8300*/  LEA R4, P1, R32, UR4, 0x3 ;  /* 0x0000000420047c11 */ /* 0x002fc8000f8218ff */
[----:B------:R-:W-:-:S05]  /*8310*/  LEA.HI.X R5, R32, UR5, R33, 0x3, P1 ;  /* 0x0000000520057c11 */ /* 0x000fca00088f1c21 */
[----:B------:R1:W-:Y:S01]  /*8320*/  STG.E.64 desc[UR36][R4.64], R2 ;  /* 0x0000000204007986 */ /* 0x0003e2000c101b24 */
[----:B------:R-:W-:Y:S05]  /*8330*/  BRA `(.L_x_4621) ;  /* 0x0000000000047947 */ /* 0x000fea0003800000 */
.L_x_10183:
[----:B------:R-:W-:Y:S05]  /*8340*/  BREAK.RELIABLE B8 ;  /* 0x0000000000087942 */ /* 0x000fea0003800100 */
.L_x_4621:
[----:B------:R-:W-:Y:S05]  /*8350*/  BSYNC.RECONVERGENT B9 ;  /* 0x0000000000097941 */ /* 0x000fea0003800200 */
.L_x_4616:
        /* <DEDUP_REMOVED lines=8> */
.L_x_4635:
        /* <DEDUP_REMOVED lines=10> */
.L_x_10608:


//--------------------- .text._ZN2at4cuda57_GLOBAL__N__cd6b329d_24_DistributionBernoulli_cu_7537a20d21kernelPointwiseApply2IZNS_6native9templates4cuda28bernoulli_tensor_cuda_kernelIdfEEvRKNS_10TensorBaseES9_NS_15PhiloxCudaStateEEUliRdSB_SB_SB_RKfSD_SD_SD_E_dSC_jLin1ELi1ELi4ELi512ELi2EEEvNS0_6detail10TensorInfoIT0_T2_EENSG_IT1_SI_EESI_T_ --------------------------
	.section	.text._ZN2at4cuda57_GLOBAL__N__cd6b329d_24_DistributionBernoulli_cu_7537a20d21kernelPointwiseApply2IZNS_6native9templates4cuda28bernoulli_tensor_cuda_kernelIdfEEvRKNS_10TensorBaseES9_NS_15PhiloxCudaStateEEUliRdSB_SB_SB_RKfSD_SD_SD_E_dSC_jLin1ELi1ELi4ELi512ELi2EEEvNS0_6detail10TensorInfoIT0_T2_EENSG_IT1_SI_EESI_T_,"ax",@progbits
	.align	128
.text._ZN2at4cuda57_GLOBAL__N__cd6b329d_24_DistributionBernoulli_cu_7537a20d21kernelPointwiseApply2IZNS_6native9templates4cuda28bernoulli_tensor_cuda_kernelIdfEEvRKNS_10TensorBaseES9_NS_15PhiloxCudaStateEEUliRdSB_SB_SB_RKfSD_SD_SD_E_dSC_jLin1ELi1ELi4ELi512ELi2EEEvNS0_6detail10TensorInfoIT0_T2_EENSG_IT1_SI_EESI_T_:
        .type           _ZN2at4cuda57_GLOBAL__N__cd6b329d_24_DistributionBernoulli_cu_7537a20d21kernelPointwiseApply2IZNS_6native9templates4cuda28bernoulli_tensor_cuda_kernelIdfEEvRKNS_10TensorBaseES9_NS_15PhiloxCudaStateEEUliRdSB_SB_SB_RKfSD_SD_SD_E_dSC_jLin1ELi1ELi4ELi512ELi2EEEvNS0_6detail10TensorInfoIT0_T2_EENSG_IT1_SI_EESI_T_,@function
        .size           _ZN2at4cuda57_GLOBAL__N__cd6b329d_24_DistributionBernoulli_cu_7537a20d21kernelPointwiseApply2IZNS_6native9templates4cuda28bernoulli_tensor_cuda_kernelIdfEEvRKNS_10TensorBaseES9_NS_15PhiloxCudaStateEEUliRdSB_SB_SB_RKfSD_SD_SD_E_dSC_jLin1ELi1ELi4ELi512ELi2EEEvNS0_6detail10TensorInfoIT0_T2_EENSG_IT1_SI_EESI_T_,(.L_x_10609 - _ZN2at4cuda57_GLOBAL__N__cd6b329d_24_DistributionBernoulli_cu_7537a20d21kernelPointwiseApply2IZNS_6native9templates4cuda28bernoulli_tensor_cuda_kernelIdfEEvRKNS_10TensorBaseES9_NS_15PhiloxCudaStateEEUliRdSB_SB_SB_RKfSD_SD_SD_E_dSC_jLin1ELi1ELi4ELi512ELi2EEEvNS0_6detail10TensorInfoIT0_T2_EENSG_IT1_SI_EESI_T_)
        .other          _ZN2at4cuda57_GLOBAL__N__cd6b329d_24_DistributionBernoulli_cu_7537a20d21kernelPointwiseApply2IZNS_6native9templates4cuda28bernoulli_tensor_cuda_kernelIdfEEvRKNS_10TensorBaseES9_NS_15PhiloxCudaStateEEUliRdSB_SB_SB_RKfSD_SD_SD_E_dSC_jLin1ELi1ELi4ELi512ELi2EEEvNS0_6detail10TensorInfoIT0_T2_EENSG_IT1_SI_EESI_T_,@"STO_CUDA_ENTRY STV_DEFAULT"
_ZN2at4cuda57_GLOBAL__N__cd6b329d_24_DistributionBernoulli_cu_7537a20d21kernelPointwiseApply2IZNS_6native9templates4cuda28bernoulli_tensor_cuda_kernelIdfEEvRKNS_10TensorBaseES9_NS_15PhiloxCudaStateEEUliRdSB_SB_SB_RKfSD_SD_SD_E_dSC_jLin1ELi1ELi4ELi512ELi2EEEvNS0_6detail10TensorInfoIT0_T2_EENSG_IT1_SI_EESI_T_:
        /* <DEDUP_REMOVED lines=24> */
.L_x_4685:
        /* <DEDUP_REMOVED lines=26> */
.L_x_4641:
        /* <DEDUP_REMOVED lines=205> */
.L_x_4640:
[----:B------:R-:W-:-:S07]  /*0ff0*/  VIADD R4, R4, 0x4 ;  /* 0x0000000404047836 */ /* 0x000fce0000000000 */
.L_x_4639:
        /* <DEDUP_REMOVED lines=106> */
.L_x_4642:
        /* <DEDUP_REMOVED lines=55> */
.L_x_4643:
        /* <DEDUP_REMOVED lines=27> */
.L_x_4638:
[----:B------:R-:W0:Y:S02]  /*1bc0*/  LDCU UR4, c[0x0][0x3ec] ;  /* 0x00007d80ff0477ac */ /* 0x000e240008000800 */
[----:B0-----:R-:W-:Y:S02]  /*1bd0*/  IMAD R28, R10, UR4, R29 ;  /* 0x000000040a1c7c24 */ /* 0x001fe4000f8e021d */
[----:B------:R-:W-:-:S07]  /*1be0*/  IMAD.MOV.U32 R29, RZ, RZ, RZ ;  /* 0x000000ffff1d7224 */ /* 0x000fce00078e00ff */
.L_x_4637:
[----:B------:R-:W-:Y:S05]  /*1bf0*/  BSYNC.RECONVERGENT B0 ;  /* 0x0000000000007941 */ /* 0x000fea0003800200 */
.L_x_4636:
        /* <DEDUP_REMOVED lines=17> */
.L_x_4648:
        /* <DEDUP_REMOVED lines=205> */
.L_x_4647:
        /* <DEDUP_REMOVED lines=106> */
.L_x_4649:
        /* <DEDUP_REMOVED lines=55> */
.L_x_4650:
        /* <DEDUP_REMOVED lines=27> */
.L_x_4646:
[----:B------:R-:W0:Y:S02]  /*35a0*/  LDCU UR4, c[0x0][0x3ec] ;  /* 0x00007d80ff0477ac */ /* 0x000e240008000800 */
[----:B0-----:R-:W-:Y:S02]  /*35b0*/  IMAD R18, R19, UR4, R18 ;  /* 0x0000000413127c24 */ /* 0x001fe4000f8e0212 */
[----:B------:R-:W-:-:S07]  /*35c0*/  HFMA2 R19, -RZ, RZ, 0, 0 ;  /* 0x00000000ff137431 */ /* 0x000fce00000001ff */
.L_x_4645:
[----:B------:R-:W-:Y:S05]  /*35d0*/  BSYNC.RECONVERGENT B0 ;  /* 0x0000000000007941 */ /* 0x000fea0003800200 */
.L_x_4644:
        /* <DEDUP_REMOVED lines=18> */
.L_x_4655:
        /* <DEDUP_REMOVED lines=205> */
.L_x_4654:
        /* <DEDUP_REMOVED lines=106> */
.L_x_4656:
        /* <DEDUP_REMOVED lines=55> */
.L_x_4657:
        /* <DEDUP_REMOVED lines=27> */
.L_x_4653:
[----:B------:R-:W0:Y:S02]  /*4f90*/  LDCU UR4, c[0x0][0x3ec] ;  /* 0x00007d80ff0477ac */ /* 0x000e240008000800 */
[----:B0-----:R-:W-:Y:S02]  /*4fa0*/  IMAD R22, R23, UR4, R22 ;  /* 0x0000000417167c24 */ /* 0x001fe4000f8e0216 */
[----:B------:R-:W-:-:S07]  /*4fb0*/  IMAD.MOV.U32 R23, RZ, RZ, RZ ;  /* 0x000000ffff177224 */ /* 0x000fce00078e00ff */
.L_x_4652:
[----:B------:R-:W-:Y:S05]  /*4fc0*/  BSYNC.RECONVERGENT B0 ;  /* 0x0000000000007941 */ /* 0x000fea0003800200 */
.L_x_4651:
        /* <DEDUP_REMOVED lines=17> */
.L_x_4662:
        /* <DEDUP_REMOVED lines=205> */
.L_x_4661:
        /* <DEDUP_REMOVED lines=84> */
[----:B------:R-:W-:-:S05]  /*62f0*/  IMAD.HI.U32 R2, R2, R15, RZ ;  /* 0x0000000f02027227 */ /* 0x000fca00078e00ff */
[----:B------:R-:W-:-:S05]  /*6300*/  IADD3 R3, PT, PT, -R2, RZ, RZ ;  /* 0x000000ff02037210 */ /* 0x000fca0007ffe1ff */
[----:B------:R-:W-:-:S05]  /*6310*/  IMAD R3, R12, R3, R15 ;  /* 0x000000030c037224 */ /* 0x000fca00078e020f */
[----:B------:R-:W-:-:S13]  /*6320*/  ISETP.GE.U32.AND P1, PT, R3, R12, PT ;  /* 0x0000000c0300720c */ /* 0x000fda0003f26070 */
[----:B------:R-:W-:Y:S02]  /*6330*/  @P1 IMAD.IADD R3, R3, 0x1, -R12 ;  /* 0x0000000103031824 */ /* 0x000fe400078e0a0c */
[----:B------:R-:W-:-:S03]  /*6340*/  @P1 VIADD R2, R2, 0x1 ;  /* 0x0000000102021836 */ /* 0x000fc60000000000 */
[----:B------:R-:W-:Y:S02]  /*6350*/  ISETP.GE.U32.AND P2, PT, R3, R12, PT ;  /* 0x0000000c0300720c */ /* 0x000fe40003f46070 */
[----:B------:R-:W-:-:S05]  /*6360*/  IADD3 R3, PT, PT, -R11, RZ, RZ ;  /* 0x000000ff0b037210 */ /* 0x000fca0007ffe1ff */
[----:B------:R-:W-:Y:S01]  /*6370*/  IMAD R3, R6, R3, R25 ;  /* 0x0000000306037224 */ /* 0x000fe200078e0219 */
[----:B------:R-:W-:-:S03]  /*6380*/  IADD3 R6, PT, PT, -R14, RZ, RZ ;  /* 0x000000ff0e067210 */ /* 0x000fc60007ffe1ff */
[----:B------:R-:W-:Y:S02]  /*6390*/  IMAD R3, R3, R7, R24 ;  /* 0x0000000703037224 */ /* 0x000fe400078e0218 */
[----:B------:R-:W-:Y:S01]  /*63a0*/  @P2 IADD3 R2, PT, PT, R2, 0x1, RZ ;  /* 0x0000000102022810 */ /* 0x000fe20007ffe0ff */
[----:B------:R-:W-:Y:S01]  /*63b0*/  IMAD R4, R4, R6, R11 ;  /* 0x0000000604047224 */ /* 0x000fe200078e020b */
[----:B------:R-:W-:Y:S02]  /*63c0*/  IADD3 R6, PT, PT, -R15, RZ, RZ ;  /* 0x000000ff0f067210 */ /* 0x000fe40007ffe1ff */
[----:B------:R-:W-:Y:S01]  /*63d0*/  @!P3 LOP3.LUT R2, RZ, R12, RZ, 0x33, !PT ;  /* 0x0000000cff02b212 */ /* 0x000fe200078e33ff */
[----:B--2---:R-:W-:Y:S02]  /*63e0*/  IMAD R3, R4, R5, R3 ;  /* 0x0000000504037224 */ /* 0x004fe400078e0203 */
[----:B------:R-:W-:Y:S01]  /*63f0*/  IMAD R14, R9, R6, R14 ;  /* 0x00000006090e7224 */ /* 0x000fe200078e020e */
[----:B------:R-:W-:Y:S01]  /*6400*/  MOV R25, R2 ;  /* 0x0000000200197202 */ /* 0x000fe20000000f00 */
[----:B------:R-:W-:-:S02]  /*6410*/  IMAD.MOV R4, RZ, RZ, -R2 ;  /* 0x000000ffff047224 */ /* 0x000fc400078e0a02 */
[----:B-1----:R-:W-:Y:S02]  /*6420*/  IMAD R3, R14, R10, R3 ;  /* 0x0000000a0e037224 */ /* 0x002fe400078e0203 */
[----:B------:R-:W-:-:S04]  /*6430*/  IMAD R12, R12, R4, R15 ;  /* 0x000000040c0c7224 */ /* 0x000fc800078e020f */
[----:B---3--:R-:W-:-:S07]  /*6440*/  IMAD R24, R12, R13, R3 ;  /* 0x0000000d0c187224 */ /* 0x008fce00078e0203 */
.L_x_4663:
[----:B------:R-:W-:Y:S05]  /*6450*/  @!P0 BRA `(.L_x_4660) ;  /* 0x0000000400448947 */ /* 0x000fea0003800000 */
[----:B------:R-:W-:Y:S02]  /*6460*/  UISETP.NE.AND UP0, UPT, UR41, 0x1, UPT ;  /* 0x000000012900788c */ /* 0x000fe4000bf05270 */
[----:B------:R-:W-:-:S07]  /*6470*/  UISETP.NE.AND UP1, UPT, UR39, URZ, UPT ;  /* 0x000000ff2700728c */ /* 0x000fce000bf25270 */
[----:B------:R-:W-:Y:S05]  /*6480*/  BRA.U !UP0, `(.L_x_4664) ;  /* 0x0000000108cc7547 */ /* 0x000fea000b800000 */
[C---:B------:R-:W-:Y:S02]  /*6490*/  IADD3 R2, PT, PT, R8.reuse, -0x1, RZ ;  /* 0xffffffff08027810 */ /* 0x040fe40007ffe0ff */
[----:B------:R-:W-:-:S03]  /*64a0*/  IADD3 R8, PT, PT, R8, -0x2, RZ ;  /* 0xfffffffe08087810 */ /* 0x000fc60007ffe0ff */
[----:B------:R-:W-:Y:S01]  /*64b0*/  IMAD.SHL.U32 R3, R2, 0x4, RZ ;  /* 0x0000000402037824 */ /* 0x000fe200078e00ff */
[----:B------:R-:W-:-:S03]  /*64c0*/  SHF.L.U32 R11, R8, 0x2, RZ ;  /* 0x00000002080b7819 */ /* 0x000fc600000006ff */
        /* <DEDUP_REMOVED lines=31> */
[----:B------:R-:W-:-:S05]  /*66c0*/  IMAD.HI.U32 R10, R10, R9, RZ ;  /* 0x000000090a0a7227 */ /* 0x000fca00078e00ff */
[----:B------:R-:W-:-:S05]  /*66d0*/  IADD3 R5, PT, PT, -R10, RZ, RZ ;  /* 0x000000ff0a057210 */ /* 0x000fca0007ffe1ff */
[----:B------:R-:W-:-:S05]  /*66e0*/  IMAD R5, R2, R5, R9 ;  /* 0x0000000502057224 */ /* 0x000fca00078e0209 */
[----:B------:R-:W-:-:S13]  /*66f0*/  ISETP.GE.U32.AND P0, PT, R5, R2, PT ;  /* 0x000000020500720c */ /* 0x000fda0003f06070 */
[----:B------:R-:W-:Y:S01]  /*6700*/  @P0 IADD3 R5, PT, PT, -R2, R5, RZ ;  /* 0x0000000502050210 */ /* 0x000fe20007ffe1ff */
[----:B------:R-:W-:-:S03]  /*6710*/  @P0 VIADD R10, R10, 0x1 ;  /* 0x000000010a0a0836 */ /* 0x000fc60000000000 */
[----:B------:R-:W-:Y:S02]  /*6720*/  ISETP.GE.U32.AND P1, PT, R5, R2, PT ;  /* 0x000000020500720c */ /* 0x000fe40003f26070 */
[----:B------:R-:W-:-:S05]  /*6730*/  IADD3 R5, PT, PT, -R9, RZ, RZ ;  /* 0x000000ff09057210 */ /* 0x000fca0007ffe1ff */
[----:B------:R-:W-:-:S04]  /*6740*/  IMAD R5, R4, R5, R25 ;  /* 0x0000000504057224 */ /* 0x000fc800078e0219 */
[----:B0-----:R-:W-:Y:S02]  /*6750*/  IMAD R5, R5, R3, R24 ;  /* 0x0000000305057224 */ /* 0x001fe400078e0218 */
[----:B------:R-:W-:Y:S02]  /*6760*/  @P1 IADD3 R10, PT, PT, R10, 0x1, RZ ;  /* 0x000000010a0a1810 */ /* 0x000fe40007ffe0ff */
[----:B------:R-:W-:-:S04]  /*6770*/  @!P2 LOP3.LUT R10, RZ, R2, RZ, 0x33, !PT ;  /* 0x00000002ff0aa212 */ /* 0x000fc800078e33ff */
[----:B------:R-:W-:Y:S01]  /*6780*/  MOV R25, R10 ;  /* 0x0000000a00197202 */ /* 0x000fe20000000f00 */
[----:B------:R-:W-:-:S04]  /*6790*/  IMAD.MOV R4, RZ, RZ, -R10 ;  /* 0x000000ffff047224 */ /* 0x000fc800078e0a0a */
[----:B------:R-:W-:-:S04]  /*67a0*/  IMAD R4, R2, R4, R9 ;  /* 0x0000000402047224 */ /* 0x000fc800078e0209 */
[----:B--2---:R-:W-:-:S07]  /*67b0*/  IMAD R24, R4, R11, R5 ;  /* 0x0000000b04187224 */ /* 0x004fce00078e0205 */
.L_x_4664:
[----:B------:R-:W-:Y:S05]  /*67c0*/  BRA.U !UP1, `(.L_x_4660) ;  /* 0x0000000109687547 */ /* 0x000fea000b800000 */
[----:B------:R-:W-:-:S05]  /*67d0*/  IADD3 R8, PT, PT, R8, -0x1, RZ ;  /* 0xffffffff08087810 */ /* 0x000fca0007ffe0ff */
[----:B------:R-:W-:-:S04]  /*67e0*/  IMAD.SHL.U32 R8, R8, 0x4, RZ ;  /* 0x0000000408087824 */ /* 0x000fc800078e00ff */
[----:B------:R-:W0:Y:S02]  /*67f0*/  LDC R4, c[0x0][R8+0x388] ;  /* 0x0000e20008047b82 */ /* 0x000e240000000800 */
[----:B0-----:R-:W0:Y:S01]  /*6800*/  I2F.U32.RP R5, R4 ;  /* 0x0000000400057306 */ /* 0x001e220000209000 */
[----:B------:R-:W-:Y:S02]  /*6810*/  IADD3 R7, PT, PT, RZ, -R4, RZ ;  /* 0x80000004ff077210 */ /* 0x000fe40007ffe0ff */
[----:B------:R-:W-:-:S05]  /*6820*/  ISETP.NE.U32.AND P2, PT, R4, RZ, PT ;  /* 0x000000ff0400720c */ /* 0x000fca0003f45070 */
[----:B0-----:R-:W0:Y:S02]  /*6830*/  MUFU.RCP R5, R5 ;  /* 0x0000000500057308 */ /* 0x001e240000001000 */
[----:B0-----:R-:W-:Y:S02]  /*6840*/  IADD3 R2, PT, PT, R5, 0xffffffe, RZ ;  /* 0x0ffffffe05027810 */ /* 0x001fe40007ffe0ff */
        /* <DEDUP_REMOVED lines=18> */
.L_x_4660:
[----:B------:R-:W0:Y:S02]  /*6970*/  LDCU UR4, c[0x0][0x3ec] ;  /* 0x00007d80ff0477ac */ /* 0x000e240008000800 */
[----:B0-----:R-:W-:Y:S02]  /*6980*/  IMAD R24, R25, UR4, R24 ;  /* 0x0000000419187c24 */ /* 0x001fe4000f8e0218 */
[----:B------:R-:W-:-:S07]  /*6990*/  HFMA2 R25, -RZ, RZ, 0, 0 ;  /* 0x00000000ff197431 */ /* 0x000fce00000001ff */
.L_x_4659:
[----:B------:R-:W-:Y:S05]  /*69a0*/  BSYNC.RECONVERGENT B0 ;  /* 0x0000000000007941 */ /* 0x000fea0003800200 */
.L_x_4658:
        /* <DEDUP_REMOVED lines=17> */
[----:B---3--:R-:W-:Y:S02]  /*6ac0*/  LOP3.LUT R2, R9, R17, R6, 0x96, !PT ;  /* 0x0000001109027212 */ /* 0x008fe400078e9606 */
[----:B------:R-:W-:-:S03]  /*6ad0*/  LOP3.LUT R10, R15, R7, RZ, 0x3c, !PT ;  /* 0x000000070f0a7212 */ /* 0x000fc600078e3cff */
[----:B------:R-:W-:Y:S01]  /*6ae0*/  @P0 IMAD.MOV R3, RZ, RZ, R9 ;  /* 0x000000ffff030224 */ /* 0x000fe200078e0209 */
[----:B------:R-:W-:Y:S01]  /*6af0*/  LOP3.LUT R8, R5, R7, RZ, 0x3c, !PT ;  /* 0x0000000705087212 */ /* 0x000fe200078e3cff */
[----:B------:R-:W-:-:S03]  /*6b00*/  IMAD.WIDE.U32 R10, R10, -0x326172a9, RZ ;  /* 0xcd9e8d570a0a7825 */ /* 0x000fc600078e00ff */
[----:B------:R-:W-:Y:S01]  /*6b10*/  LOP3.LUT R4, R17, R3, R6, 0x96, !PT ;  /* 0x0000000311047212 */ /* 0x000fe200078e9606 */
[----:B------:R-:W-:Y:S01]  /*6b20*/  IMAD.WIDE.U32 R2, R2, -0x2daee0ad, RZ ;  /* 0xd2511f5302027825 */ /* 0x000fe200078e00ff */
[----:B------:R-:W-:Y:S02]  /*6b30*/  IADD3 R21, PT, PT, R7, -0x4498517b, RZ ;  /* 0xbb67ae8507157810 */ /* 0x000fe40007ffe0ff */
[----:B------:R-:W-:Y:S01]  /*6b40*/  IADD3 R13, PT, PT, R6, -0x61c88647, RZ ;  /* 0x9e3779b9060d7810 */ /* 0x000fe20007ffe0ff */
[----:B------:R-:W-:Y:S01]  /*6b50*/  IMAD.WIDE.U32 R8, R8, -0x326172a9, RZ ;  /* 0xcd9e8d5708087825 */ /* 0x000fe200078e00ff */
[----:B------:R-:W-:-:S03]  /*6b60*/  IADD3 R15, PT, PT, R14, -0x2daee0ad, RZ ;  /* 0xd2511f530e0f7810 */ /* 0x000fc60007ffe0ff */
[----:B------:R-:W-:Y:S01]  /*6b70*/  IMAD.WIDE.U32 R4, R4, -0x2daee0ad, RZ ;  /* 0xd2511f5304047825 */ /* 0x000fe200078e00ff */
[----:B------:R-:W-:Y:S02]  /*6b80*/  LOP3.LUT R14, R21, R14, R3, 0x96, !PT ;  /* 0x0000000e150e7212 */ /* 0x000fe400078e9603 */
[CC--:B------:R-:W-:Y:S02]  /*6b90*/  LOP3.LUT R20, R13.reuse, R16.reuse, R11, 0x96, !PT ;  /* 0x000000100d147212 */ /* 0x0c0fe400078e960b */
        /* <DEDUP_REMOVED lines=14> */
[----:B------:R-:W-:-:S04]  /*6c80*/  IMAD.WIDE.U32 R4, R9, -0x326172a9, RZ ;  /* 0xcd9e8d5709047825 */ /* 0x000fc800078e00ff */
[----:B------:R-:W-:Y:S02]  /*6c90*/  VIADD R13, R6, 0xdaa66d2b ;  /* 0xdaa66d2b060d7836 */ /* 0x000fe40000000000 */
[----:B------:R-:W-:Y:S01]  /*6ca0*/  IMAD.WIDE.U32 R8, R21, -0x326172a9, RZ ;  /* 0xcd9e8d5715087825 */ /* 0x000fe200078e00ff */
[----:B------:R-:W-:-:S03]  /*6cb0*/  LOP3.LUT R21, R15, R20, R3, 0x96, !PT ;  /* 0x000000140f157212 */ /* 0x000fc600078e9603 */
[----:B------:R-:W-:Y:S01]  /*6cc0*/  IMAD.WIDE.U32 R10, R11, -0x2daee0ad, RZ ;  /* 0xd2511f530b0a7825 */ /* 0x000fe200078e00ff */
[C---:B------:R-:W-:Y:S02]  /*6cd0*/  LOP3.LUT R20, R13.reuse, R14, R5, 0x96, !PT ;  /* 0x0000000e0d147212 */ /* 0x040fe400078e9605 */
[----:B------:R-:W-:Y:S02]  /*6ce0*/  LOP3.LUT R27, R13, R34, R9, 0x96, !PT ;  /* 0x000000220d1b7212 */ /* 0x000fe400078e9609 */
[----:B------:R-:W-:Y:S01]  /*6cf0*/  LOP3.LUT R34, R15, R26, R11, 0x96, !PT ;  /* 0x0000001a0f227212 */ /* 0x000fe200078e960b */
[----:B------:R-:W-:Y:S01]  /*6d00*/  IMAD.WIDE.U32 R14, R21, -0x326172a9, RZ ;  /* 0xcd9e8d57150e7825 */ /* 0x000fe200078e00ff */
[----:B------:R-:W-:Y:S02]  /*6d10*/  IADD3 R5, PT, PT, R7, -0x126145ec, RZ ;  /* 0xed9eba1407057810 */ /* 0x000fe40007ffe0ff */
        /* <DEDUP_REMOVED lines=43> */
[----:B------:R-:W-:-:S03]  /*6fd0*/  ISETP.GT.AND P1, PT, R12, 0x1, PT ;  /* 0x000000010c00780c */ /* 0x000fc60003f24270 */
[----:B------:R-:W-:Y:S02]  /*6fe0*/  VIADD R9, R7, 0xdb3d7428 ;  /* 0xdb3d742807097836 */ /* 0x000fe40000000000 */
[----:B------:R-:W-:Y:S01]  /*6ff0*/  IMAD.WIDE.U32 R34, R35, -0x326172a9, RZ ;  /* 0xcd9e8d5723227825 */ /* 0x000fe200078e00ff */
[----:B------:R-:W-:-:S03]  /*7000*/  IADD3 R3, PT, PT, R6, -0x700cb87f, RZ ;  /* 0x8ff3478106037810 */ /* 0x000fc60007ffe0ff */
[----:B------:R-:W-:Y:S01]  /*7010*/  IMAD.WIDE.U32 R26, R26, -0x2daee0ad, RZ ;  /* 0xd2511f531a1a7825 */ /* 0x000fe200078e00ff */
[----:B------:R-:W-:Y:S02]  /*7020*/  LOP3.LUT R10, R5, R10, R15, 0x96, !PT ;  /* 0x0000000a050a7212 */ /* 0x000fe400078e960f */
[----:B------:R-:W-:Y:S02]  /*7030*/  LOP3.LUT R11, R9, R8, R21, 0x96, !PT ;  /* 0x00000008090b7212 */ /* 0x000fe400078e9615 */
[----:B------:R-:W-:Y:S02]  /*7040*/  LOP3.LUT R6, R5, R4, R35, 0x96, !PT ;  /* 0x0000000405067212 */ /* 0x000fe400078e9623 */
[----:B------:R-:W-:Y:S01]  /*7050*/  LOP3.LUT R9, R9, R2, R27, 0x96, !PT ;  /* 0x0000000209097212 */ /* 0x000fe200078e961b */
[----:B0-----:R-:W-:Y:S02]  /*7060*/  IMAD R2, R30, R13, R13 ;  /* 0x0000000d1e027224 */ /* 0x001fe400078e020d */
[----:B------:R-:W-:Y:S01]  /*7070*/  IMAD.WIDE.U32 R4, R10, -0x2daee0ad, RZ ;  /* 0xd2511f530a047825 */ /* 0x000fe200078e00ff */
[----:B------:R-:W-:-:S03]  /*7080*/  ISETP.GT.AND P0, PT, R0, 0x3, PT ;  /* 0x000000030000780c */ /* 0x000fc60003f04270 */
[----:B------:R-:W-:Y:S02]  /*7090*/  VIADD R7, R7, 0x96a522ad ;  /* 0x96a522ad07077836 */ /* 0x000fe40000000000 */
[----:B------:R-:W-:Y:S01]  /*70a0*/  IMAD.WIDE.U32 R10, R11, -0x326172a9, RZ ;  /* 0xcd9e8d570b0a7825 */ /* 0x000fe200078e00ff */
[----:B------:R-:W-:-:S03]  /*70b0*/  LEA R2, R13, R2, 0x1 ;  /* 0x000000020d027211 */ /* 0x000fc600078e08ff */
[----:B------:R-:W-:-:S04]  /*70c0*/  IMAD.HI.U32 R6, R6, -0x2daee0ad, RZ ;  /* 0xd2511f5306067827 */ /* 0x000fc800078e00ff */
        /* <DEDUP_REMOVED lines=16> */
.L_x_4665:
        /* <DEDUP_REMOVED lines=8> */
.L_x_4666:
[----:B------:R-:W-:Y:S01]  /*7250*/  VIMNMX R5, PT, PT, R0, 0x4, PT ;  /* 0x0000000400057848 */ /* 0x000fe20003fe0100 */
[----:B------:R-:W-:Y:S01]  /*7260*/  IMAD.MOV.U32 R3, RZ, RZ, 0x2f800000 ;  /* 0x2f800000ff037424 */ /* 0x000fe200078e00ff */
        /* <DEDUP_REMOVED lines=13> */
[----:B------:R-:W-:-:S04]  /*7340*/  VIADDMNMX.U32 R0, R5, R0, 0x2, PT ;  /* 0x0000000205007446 */ /* 0x000fc80003800000 */
[----:B------:R-:W-:-:S04]  /*7350*/  SHF.L.U32 R0, R0, 0x2, RZ ;  /* 0x0000000200007819 */ /* 0x000fc800000006ff */
[----:B------:R-:W0:Y:S02]  /*7360*/  LDC R2, c[0x2][R0] ;  /* 0x0080000000027b82 */ /* 0x000e240000000800 */
[----:B0-----:R-:W-:-:S04]  /*7370*/  SHF.R.S32.HI R3, RZ, 0x1f, R2 ;  /* 0x0000001fff037819 */ /* 0x001fc80000011402 */
.L_x_10184:
[----:B------:R-:W-:Y:S05]  /*7380*/  BRX R2 -0x7390                                                                                                                                                                                                                                                                                                                                                                                                                                                                               (*"BRANCH_TARGETS .L_x_10185,.L_x_10186,.L_x_10187"*) ;  /* 0xffffff8c021c7949 */ /* 0x000fea000383ffff */
.L_x_4669:
        /* <DEDUP_REMOVED lines=19> */
[----:B------:R-:W-:Y:S01]  /*74c0*/  MOV R13, RZ ;  /* 0x000000ff000d7202 */ /* 0x000fe20000000f00 */
[----:B------:R-:W1:Y:S01]  /*74d0*/  LDCU.64 UR6, c[0x4][0x178] ;  /* 0x01002f00ff0677ac */ /* 0x000e620008000a00 */
[----:B------:R-:W2:Y:S01]  /*74e0*/  LDC.64 R2, c[0x4][R2] ;  /* 0x0100000002027b82 */ /* 0x000ea20000000a00 */
[----:B------:R-:W3:Y:S01]  /*74f0*/  LDCU.64 UR8, c[0x4][0x70] ;  /* 0x01000e00ff0877ac */ /* 0x000ee20008000a00 */
[----:B0-----:R-:W-:Y:S01]  /*7500*/  IMAD.U32 R4, RZ, RZ, UR4 ;  /* 0x00000004ff047e24 */ /* 0x001fe2000f8e00ff */
[----:B------:R-:W-:-:S02]  /*7510*/  MOV R5, UR5 ;  /* 0x0000000500057c02 */ /* 0x000fc40008000f00 */
[----:B-1----:R-:W-:Y:S01]  /*7520*/  MOV R6, UR6 ;  /* 0x0000000600067c02 */ /* 0x002fe20008000f00 */
[----:B------:R-:W-:Y:S01]  /*7530*/  IMAD.U32 R7, RZ, RZ, UR7 ;  /* 0x00000007ff077e24 */ /* 0x000fe2000f8e00ff */
[----:B---3--:R-:W-:Y:S02]  /*7540*/  MOV R10, UR8 ;  /* 0x00000008000a7c02 */ /* 0x008fe40008000f00 */
[----:B------:R-:W-:-:S07]  /*7550*/  MOV R11, UR9 ;  /* 0x00000009000b7c02 */ /* 0x000fce0008000f00 */
[----:B------:R-:W-:-:S07]  /*7560*/  LEPC R20, `(.L_x_4675) ;  /* 0x000000001014794e */ /* 0x000fce0000000000 */
[----:B--2---:R-:W-:Y:S05]  /*7570*/  CALL.ABS.NOINC R2 ;  /* 0x0000000002007343 */ /* 0x004fea0003c00000 */
.L_x_4675:
[----:B------:R0:W5:Y:S02]  /*7580*/  LDG.E R0, desc[UR36][R26.64] ;  /* 0x000000241a007981 */ /* 0x000164000c1e1900 */
.L_x_4674:
[----:B------:R-:W-:Y:S05]  /*7590*/  BSYNC.RECONVERGENT B6 ;  /* 0x0000000000067941 */ /* 0x000fea0003800200 */
.L_x_4673:
[----:B------:R-:W1:Y:S01]  /*75a0*/  LDCU.64 UR4, c[0x0][0x380] ;  /* 0x00007000ff0477ac */ /* 0x000e620008000a00 */
[----:B-----5:R-:W-:Y:S01]  /*75b0*/  FSETP.GTU.FTZ.AND P0, PT, R37, R0, PT ;  /* 0x000000002500720b */ /* 0x020fe20003f1c000 */
[----:B------:R-:W-:-:S03]  /*75c0*/  IMAD.MOV.U32 R2, RZ, RZ, RZ ;  /* 0x000000ffff027224 */ /* 0x000fc600078e00ff */
[----:B------:R-:W-:Y:S02]  /*75d0*/  FSEL R3, RZ, 1.875, P0 ;  /* 0x3ff00000ff037808 */ /* 0x000fe40000000000 */
[----:B-1----:R-:W-:-:S04]  /*75e0*/  LEA R4, P1, R24, UR4, 0x3 ;  /* 0x0000000418047c11 */ /* 0x002fc8000f8218ff */
[----:B------:R-:W-:-:S05]  /*75f0*/  LEA.HI.X R5, R24, UR5, R25, 0x3, P1 ;  /* 0x0000000518057c11 */ /* 0x000fca00088f1c19 */
[----:B------:R1:W-:Y:S04]  /*7600*/  STG.E.64 desc[UR36][R4.64], R2 ;  /* 0x0000000204007986 */ /* 0x0003e8000c101b24 */
.L_x_4671:
[----:B------:R-:W-:Y:S05]  /*7610*/  BSYNC.RELIABLE B7 ;  /* 0x0000000000077941 */ /* 0x000fea0003800100 */
.L_x_4670:
        /* <DEDUP_REMOVED lines=30> */
.L_x_4678:
[----:B------:R1:W5:Y:S02]  /*7800*/  LDG.E R0, desc[UR36][R24.64] ;  /* 0x0000002418007981 */ /* 0x000364000c1e1900 */
.L_x_4677:
[----:B------:R-:W-:Y:S05]  /*7810*/  BSYNC.RECONVERGENT B6 ;  /* 0x0000000000067941 */ /* 0x000fea0003800200 */
.L_x_4676:
[----:B------:R-:W2:Y:S01]  /*7820*/  LDCU.64 UR4, c[0x0][0x380] ;  /* 0x00007000ff0477ac */ /* 0x000ea20008000a00 */
[----:B-----5:R-:W-:Y:S01]  /*7830*/  FSETP.GTU.FTZ.AND P0, PT, R35, R0, PT ;  /* 0x000000002300720b */ /* 0x020fe20003f1c000 */
[----:B------:R-:W-:-:S03]  /*7840*/  HFMA2 R2, -RZ, RZ, 0, 0 ;  /* 0x00000000ff027431 */ /* 0x000fc600000001ff */
[----:B------:R-:W-:Y:S02]  /*7850*/  FSEL R3, RZ, 1.875, P0 ;  /* 0x3ff00000ff037808 */ /* 0x000fe40000000000 */
[----:B--2---:R-:W-:-:S04]  /*7860*/  LEA R4, P1, R22, UR4, 0x3 ;  /* 0x0000000416047c11 */ /* 0x004fc8000f8218ff */
[----:B------:R-:W-:-:S05]  /*7870*/  LEA.HI.X R5, R22, UR5, R23, 0x3, P1 ;  /* 0x0000000516057c11 */ /* 0x000fca00088f1c17 */
[----:B------:R2:W-:Y:S04]  /*7880*/  STG.E.64 desc[UR36][R4.64], R2 ;  /* 0x0000000204007986 */ /* 0x0005e8000c101b24 */
.L_x_10186:
        /* <DEDUP_REMOVED lines=17> */
[----:B------:R3:W4:Y:S01]  /*79a0*/  LDC.64 R2, c[0x4][R0] ;  /* 0x0100000000027b82 */ /* 0x0007220000000a00 */
[----:B------:R-:W5:Y:S01]  /*79b0*/  LDCU.64 UR6, c[0x4][0x178] ;  /* 0x01002f00ff0677ac */ /* 0x000f620008000a00 */
[----:B------:R-:W-:Y:S01]  /*79c0*/  MOV R13, RZ ;  /* 0x000000ff000d7202 */ /* 0x000fe20000000f00 */
[----:B------:R-:W0:Y:S01]  /*79d0*/  LDCU.64 UR8, c[0x4][0x70] ;  /* 0x01000e00ff0877ac */ /* 0x000e220008000a00 */
[----:B--2---:R-:W-:Y:S01]  /*79e0*/  IMAD.U32 R4, RZ, RZ, UR4 ;  /* 0x00000004ff047e24 */ /* 0x004fe2000f8e00ff */
[----:B------:R-:W-:-:S02]  /*79f0*/  MOV R5, UR5 ;  /* 0x0000000500057c02 */ /* 0x000fc40008000f00 */
[----:B-----5:R-:W-:Y:S01]  /*7a00*/  MOV R6, UR6 ;  /* 0x0000000600067c02 */ /* 0x020fe20008000f00 */
[----:B------:R-:W-:Y:S01]  /*7a10*/  IMAD.U32 R7, RZ, RZ, UR7 ;  /* 0x00000007ff077e24 */ /* 0x000fe2000f8e00ff */
[----:B0-----:R-:W-:Y:S02]  /*7a20*/  MOV R10, UR8 ;  /* 0x00000008000a7c02 */ /* 0x001fe40008000f00 */
[----:B---3--:R-:W-:-:S07]  /*7a30*/  MOV R11, UR9 ;  /* 0x00000009000b7c02 */ /* 0x008fce0008000f00 */
[----:B------:R-:W-:-:S07]  /*7a40*/  LEPC R20, `(.L_x_4681) ;  /* 0x000000001014794e */ /* 0x000fce0000000000 */
[----:B-1--4-:R-:W-:Y:S05]  /*7a50*/  CALL.ABS.NOINC R2 ;  /* 0x0000000002007343 */ /* 0x012fea0003c00000 */
.L_x_4681:
[----:B------:R2:W5:Y:S02]  /*7a60*/  LDG.E R3, desc[UR36][R22.64] ;  /* 0x0000002416037981 */ /* 0x000564000c1e1900 */
.L_x_4680:
[----:B------:R-:W-:Y:S05]  /*7a70*/  BSYNC.RECONVERGENT B6 ;  /* 0x0000000000067941 */ /* 0x000fea0003800200 */
.L_x_4679:
[----:B------:R-:W3:Y:S01]  /*7a80*/  LDCU.64 UR4, c[0x0][0x380] ;  /* 0x00007000ff0477ac */ /* 0x000ee20008000a00 */
[----:B-----5:R-:W-:Y:S01]  /*7a90*/  FSETP.GTU.FTZ.AND P0, PT, R34, R3, PT ;  /* 0x000000032200720b */ /* 0x020fe20003f1c000 */
[----:B------:R-:W-:-:S03]  /*7aa0*/  IMAD.MOV.U32 R2, RZ, RZ, RZ ;  /* 0x000000ffff027224 */ /* 0x000fc600078e00ff */
[----:B------:R-:W-:Y:S02]  /*7ab0*/  FSEL R3, RZ, 1.875, P0 ;  /* 0x3ff00000ff037808 */ /* 0x000fe40000000000 */
[----:B---3--:R-:W-:-:S04]  /*7ac0*/  LEA R4, P1, R18, UR4, 0x3 ;  /* 0x0000000412047c11 */ /* 0x008fc8000f8218ff */
[----:B------:R-:W-:-:S05]  /*7ad0*/  LEA.HI.X R5, R18, UR5, R19, 0x3, P1 ;  /* 0x0000000512057c11 */ /* 0x000fca00088f1c13 */
[----:B------:R3:W-:Y:S04]  /*7ae0*/  STG.E.64 desc[UR36][R4.64], R2 ;  /* 0x0000000204007986 */ /* 0x0007e8000c101b24 */
.L_x_10185:
[----:B------:R-:W-:Y:S05]  /*7af0*/  BSYNC.RELIABLE B8 ;  /* 0x0000000000087941 */ /* 0x000fea0003800100 */
.L_x_4668:
        /* <DEDUP_REMOVED lines=15> */
[----:B------:R-:W-:Y:S01]  /*7bf0*/  HFMA2 R8, -RZ, RZ, 0, 3.8087368011474609375e-05 ;  /* 0x0000027fff087431 */ /* 0x000fe200000001ff */
[----:B------:R-:W-:Y:S01]  /*7c00*/  MOV R12, 0x1 ;  /* 0x00000001000c7802 */ /* 0x000fe20000000f00 */
[----:B------:R4:W0:Y:S01]  /*7c10*/  LDC.64 R2, c[0x4][R0] ;  /* 0x0100000000027b82 */ /* 0x0008220000000a00 */
[----:B------:R-:W5:Y:S01]  /*7c20*/  LDCU.64 UR6, c[0x4][0x178] ;  /* 0x01002f00ff0677ac */ /* 0x000f620008000a00 */
[----:B------:R-:W-:Y:S01]  /*7c30*/  IMAD.MOV.U32 R13, RZ, RZ, RZ ;  /* 0x000000ffff0d7224 */ /* 0x000fe200078e00ff */
[----:B------:R-:W1:Y:S01]  /*7c40*/  LDCU.64 UR8, c[0x4][0x70] ;  /* 0x01000e00ff0877ac */ /* 0x000e620008000a00 */
[----:B---3--:R-:W-:Y:S02]  /*7c50*/  MOV R4, UR4 ;  /* 0x0000000400047c02 */ /* 0x008fe40008000f00 */
[----:B------:R-:W-:Y:S01]  /*7c60*/  MOV R5, UR5 ;  /* 0x0000000500057c02 */ /* 0x000fe20008000f00 */
[----:B-----5:R-:W-:Y:S01]  /*7c70*/  IMAD.U32 R6, RZ, RZ, UR6 ;  /* 0x00000006ff067e24 */ /* 0x020fe2000f8e00ff */
[----:B------:R-:W-:-:S02]  /*7c80*/  MOV R7, UR7 ;  /* 0x0000000700077c02 */ /* 0x000fc40008000f00 */
[----:B-1----:R-:W-:Y:S01]  /*7c90*/  MOV R10, UR8 ;  /* 0x00000008000a7c02 */ /* 0x002fe20008000f00 */
[----:B----4-:R-:W-:-:S07]  /*7ca0*/  IMAD.U32 R11, RZ, RZ, UR9 ;  /* 0x00000009ff0b7e24 */ /* 0x010fce000f8e00ff */
[----:B------:R-:W-:-:S07]  /*7cb0*/  LEPC R20, `(.L_x_4684) ;  /* 0x000000001014794e */ /* 0x000fce0000000000 */
[----:B0-2---:R-:W-:Y:S05]  /*7cc0*/  CALL.ABS.NOINC R2 ;  /* 0x0000000002007343 */ /* 0x005fea0003c00000 */
.L_x_4684:
[----:B------:R3:W5:Y:S02]  /*7cd0*/  LDG.E R0, desc[UR36][R18.64] ;  /* 0x0000002412007981 */ /* 0x000764000c1e1900 */
.L_x_4683:
[----:B------:R-:W-:Y:S05]  /*7ce0*/  BSYNC.RECONVERGENT B6 ;  /* 0x0000000000067941 */ /* 0x000fea0003800200 */
.L_x_4682:
[----:B------:R-:W4:Y:S01]  /*7cf0*/  LDCU.64 UR4, c[0x0][0x380] ;  /* 0x00007000ff0477ac */ /* 0x000f220008000a00 */
[----:B-----5:R-:W-:Y:S01]  /*7d00*/  FSETP.GTU.FTZ.AND P0, PT, R33, R0, PT ;  /* 0x000000002100720b */ /* 0x020fe20003f1c000 */
[----:B------:R-:W-:-:S03]  /*7d10*/  HFMA2 R2, -RZ, RZ, 0, 0 ;  /* 0x00000000ff027431 */ /* 0x000fc600000001ff */
[----:B------:R-:W-:Y:S02]  /*7d20*/  FSEL R3, RZ, 1.875, P0 ;  /* 0x3ff00000ff037808 */ /* 0x000fe40000000000 */
[----:B----4-:R-:W-:-:S04]  /*7d30*/  LEA R4, P1, R28, UR4, 0x3 ;  /* 0x000000041c047c11 */ /* 0x010fc8000f8218ff */
[----:B------:R-:W-:-:S05]  /*7d40*/  LEA.HI.X R5, R28, UR5, R29, 0x3, P1 ;  /* 0x000000051c057c11 */ /* 0x000fca00088f1c1d */
[----:B------:R4:W-:Y:S01]  /*7d50*/  STG.E.64 desc[UR36][R4.64], R2 ;  /* 0x0000000204007986 */ /* 0x0009e2000c101b24 */
[----:B------:R-:W-:Y:S05]  /*7d60*/  BRA `(.L_x_4672) ;  /* 0x0000000000047947 */ /* 0x000fea0003800000 */
.L_x_10187:
[----:B------:R-:W-:Y:S05]  /*7d70*/  BREAK.RELIABLE B8 ;  /* 0x0000000000087942 */ /* 0x000fea0003800100 */
.L_x_4672:
[----:B------:R-:W-:Y:S05]  /*7d80*/  BSYNC.RECONVERGENT B9 ;  /* 0x0000000000097941 */ /* 0x000fea0003800200 */
.L_x_4667:
[----:B------:R-:W5:Y:S01]  /*7d90*/  LDCU UR4, c[0x0][0x530] ;  /* 0x0000a600ff0477ac */ /* 0x000f620008000800 */
[----:B------:R-:W-:-:S04]  /*7da0*/  LEA R30, R31, R30, 0x2 ;  /* 0x0000001e1f1e7211 */ /* 0x000fc800078e10ff */
[----:B-----5:R-:W-:-:S13]  /*7db0*/  ISETP.GE.U32.AND P0, PT, R30, UR4, PT ;  /* 0x000000041e007c0c */ /* 0x020fda000bf06070 */
[----:B------:R-:W-:Y:S05]  /*7dc0*/  @!P0 BRA `(.L_x_4685) ;  /* 0xffffff8000ec8947 */ /* 0x000fea000383ffff */
[----:B------:R-:W-:Y:S05]  /*7dd0*/  EXIT ;  /* 0x000000000000794d */ /* 0x000fea0003800000 */
.L_x_4686:
        /* <DEDUP_REMOVED lines=10> */
.L_x_10609:


//--------------------- .text._ZN2at4cuda57_GLOBAL__N__cd6b329d_24_DistributionBernoulli_cu_7537a20d21kernelPointwiseApply2IZNS_6native9templates4cuda28bernoulli_tensor_cuda_kernelIdfEEvRKNS_10TensorBaseES9_NS_15PhiloxCudaStateEEUliRdSB_SB_SB_RKfSD_SD_SD_E_dSC_jLi2ELin1ELi4ELi512ELi2EEEvNS0_6detail10TensorInfoIT0_T2_EENSG_IT1_SI_EESI_T_ --------------------------
	.section	.text._ZN2at4cuda57_GLOBAL__N__cd6b329d_24_DistributionBernoulli_cu_7537a20d21kernelPointwiseApply2IZNS_6native9templates4cuda28bernoulli_tensor_cuda_kernelIdfEEvRKNS_10TensorBaseES9_NS_15PhiloxCudaStateEEUliRdSB_SB_SB_RKfSD_SD_SD_E_dSC_jLi2ELin1ELi4ELi512ELi2EEEvNS0_6detail10TensorInfoIT0_T2_EENSG_IT1_SI_EESI_T_,"ax",@progbits
	.align	128
.text._ZN2at4cuda57_GLOBAL__N__cd6b329d_24_DistributionBernoulli_cu_7537a20d21kernelPointwiseApply2IZNS_6native9templates4cuda28bernoulli_tensor_cuda_kernelIdfEEvRKNS_10TensorBaseES9_NS_15PhiloxCudaStateEEUliRdSB_SB_SB_RKfSD_SD_SD_E_dSC_jLi2ELin1ELi4ELi512ELi2EEEvNS0_6detail10TensorInfoIT0_T2_EENSG_IT1_SI_EESI_T_:
        .type           _ZN2at4cuda57_GLOBAL__N__cd6b329d_24_DistributionBernoulli_cu_7537a20d21kernelPointwiseApply2IZNS_6native9templates4cuda28bernoulli_tensor_cuda_kernelIdfEEvRKNS_10TensorBaseES9_NS_15PhiloxCudaStateEEUliRdSB_SB_SB_RKfSD_SD_SD_E_dSC_jLi2ELin1ELi4ELi512ELi2EEEvNS0_6detail10TensorInfoIT0_T2_EENSG_IT1_SI_EESI_T_,@function
        .size           _ZN2at4cuda57_GLOBAL__N__cd6b329d_24_DistributionBernoulli_cu_7537a20d21kernelPointwiseApply2IZNS_6native9templates4cuda28bernoulli_tensor_cuda_kernelIdfEEvRKNS_10TensorBaseES9_NS_15PhiloxCudaStateEEUliRdSB_SB_SB_RKfSD_SD_SD_E_dSC_jLi2ELin1ELi4ELi512ELi2EEEvNS0_6detail10TensorInfoIT0_T2_EENSG_IT1_SI_EESI_T_,(.L_x_10610 - _ZN2at4cuda57_GLOBAL__N__cd6b329d_24_DistributionBernoulli_cu_7537a20d21kernelPointwiseApply2IZNS_6native9templates4cuda28bernoulli_tensor_cuda_kernelIdfEEvRKNS_10TensorBaseES9_NS_15PhiloxCudaStateEEUliRdSB_SB_SB_RKfSD_SD_SD_E_dSC_jLi2ELin1ELi4ELi512ELi2EEEvNS0_6detail10TensorInfoIT0_T2_EENSG_IT1_SI_EESI_T_)
        .other          _ZN2at4cuda57_GLOBAL__N__cd6b329d_24_DistributionBernoulli_cu_7537a20d21kernelPointwiseApply2IZNS_6native9templates4cuda28bernoulli_tensor_cuda_kernelIdfEEvRKNS_10TensorBaseES9_NS_15PhiloxCudaStateEEUliRdSB_SB_SB_RKfSD_SD_SD_E_dSC_jLi2ELin1ELi4ELi512ELi2EEEvNS0_6detail10TensorInfoIT0_T2_EENSG_IT1_SI_EESI_T_,@"STO_CUDA_ENTRY STV_DEFAULT"
_ZN2at4cuda57_GLOBAL__N__cd6b329d_24_DistributionBernoulli_cu_7537a20d21kernelPointwiseApply2IZNS_6native9templates4cuda28bernoulli_tensor_cuda_kernelIdfEEvRKNS_10TensorBaseES9_NS_15PhiloxCudaStateEEUliRdSB_SB_SB_RKfSD_SD_SD_E_dSC_jLi2ELin1ELi4ELi512ELi2EEEvNS0_6detail10TensorInfoIT0_T2_EENSG_IT1_SI_EESI_T_:
        /* <DEDUP_REMOVED lines=13> */
.L_x_4736:
        /* <DEDUP_REMOVED lines=34> */
.L_x_4692:
        /* <DEDUP_REMOVED lines=206> */
.L_x_4691:
[----:B------:R-:W-:-:S07]  /*0fd0*/  IADD3 R8, PT, PT, R8, 0x4, RZ ;  /* 0x0000000408087810 */ /* 0x000fce0007ffe0ff */
.L_x_4690:
        /* <DEDUP_REMOVED lines=107> */
.L_x_4693:
        /* <DEDUP_REMOVED lines=56> */
.L_x_4694:
        /* <DEDUP_REMOVED lines=28> */
.L_x_4689:
        /* <DEDUP_REMOVED lines=29> */
.L_x_4688:
[----:B-1----:R-:W-:Y:S05]  /*1da0*/  BSYNC.RECONVERGENT B0 ;  /* 0x0000000000007941 */ /* 0x002fea0003800200 */
.L_x_4687:
        /* <DEDUP_REMOVED lines=23> */
.L_x_4699:
        /* <DEDUP_REMOVED lines=206> */
.L_x_4698:
        /* <DEDUP_REMOVED lines=106> */
.L_x_4700:
        /* <DEDUP_REMOVED lines=56> */
.L_x_4701:
        /* <DEDUP_REMOVED lines=28> */
.L_x_4697:
        /* <DEDUP_REMOVED lines=29> */
.L_x_4696:
[----:B------:R-:W-:Y:S05]  /*39b0*/  BSYNC.RECONVERGENT B0 ;  /* 0x0000000000007941 */ /* 0x000fea0003800200 */
.L_x_4695:
        /* <DEDUP_REMOVED lines=22> */
.L_x_4706:
        /* <DEDUP_REMOVED lines=206> */
.L_x_4705:
        /* <DEDUP_REMOVED lines=107> */
.L_x_4707:
        /* <DEDUP_REMOVED lines=56> */
.L_x_4708:
        /* <DEDUP_REMOVED lines=28> */
.L_x_4704:
        /* <DEDUP_REMOVED lines=29> */
.L_x_4703:
[----:B------:R-:W-:Y:S05]  /*55c0*/  BSYNC.RECONVERGENT B0 ;  /* 0x0000000000007941 */ /* 0x000fea0003800200 */
.L_x_4702:
        /* <DEDUP_REMOVED lines=22> */
.L_x_4713:
        /* <DEDUP_REMOVED lines=206> */
.L_x_4712:
        /* <DEDUP_REMOVED lines=106> */
.L_x_4714:
        /* <DEDUP_REMOVED lines=56> */
.L_x_4715:
        /* <DEDUP_REMOVED lines=28> */
.L_x_4711:
        /* <DEDUP_REMOVED lines=29> */
.L_x_4710:
[----:B------:R-:W-:Y:S05]  /*71c0*/  BSYNC.RECONVERGENT B0 ;  /* 0x0000000000007941 */ /* 0x000fea0003800200 */
.L_x_4709:
        /* <DEDUP_REMOVED lines=125> */
.L_x_4716:
        /* <DEDUP_REMOVED lines=8> */
.L_x_4717:
        /* <DEDUP_REMOVED lines=19> */
.L_x_10188:
[----:B------:R-:W-:Y:S05]  /*7b50*/  BRX R2 -0x7b60                                                                                                                                                                                                                                                                                                                                                                                                                                                                               (*"BRANCH_TARGETS .L_x_10189,.L_x_10190,.L_x_10191"*) ;  /* 0xffffff8402287949 */ /* 0x000fea000383ffff */
.L_x_4720:
        /* <DEDUP_REMOVED lines=31> */
.L_x_4726:
[----:B------:R0:W5:Y:S02]  /*7d50*/  LDG.E R0, desc[UR36][R16.64] ;  /* 0x0000002410007981 */ /* 0x000164000c1e1900 */
.L_x_4725:
[----:B------:R-:W-:Y:S05]  /*7d60*/  BSYNC.RECONVERGENT B6 ;  /* 0x0000000000067941 */ /* 0x000fea0003800200 */
.L_x_4724:
[----:B------:R-:W1:Y:S01]  /*7d70*/  LDCU.64 UR4, c[0x0][0x380] ;  /* 0x00007000ff0477ac */ /* 0x000e620008000a00 */
[----:B-----5:R-:W-:Y:S01]  /*7d80*/  FSETP.GTU.FTZ.AND P0, PT, R41, R0, PT ;  /* 0x000000002900720b */ /* 0x020fe20003f1c000 */
[----:B------:R-:W-:-:S03]  /*7d90*/  IMAD.MOV.U32 R2, RZ, RZ, RZ ;  /* 0x000000ffff027224 */ /* 0x000fc600078e00ff */
[----:B------:R-:W-:Y:S02]  /*7da0*/  FSEL R3, RZ, 1.875, P0 ;  /* 0x3ff00000ff037808 */ /* 0x000fe40000000000 */
[----:B-1----:R-:W-:-:S04]  /*7db0*/  LEA R4, P1, R18, UR4, 0x3 ;  /* 0x0000000412047c11 */ /* 0x002fc8000f8218ff */
[----:B------:R-:W-:-:S05]  /*7dc0*/  LEA.HI.X R5, R18, UR5, R19, 0x3, P1 ;  /* 0x0000000512057c11 */ /* 0x000fca00088f1c13 */
[----:B------:R1:W-:Y:S04]  /*7dd0*/  STG.E.64 desc[UR36][R4.64], R2 ;  /* 0x0000000204007986 */ /* 0x0003e8000c101b24 */
.L_x_4722:
[----:B------:R-:W-:Y:S05]  /*7de0*/  BSYNC.RELIABLE B7 ;  /* 0x0000000000077941 */ /* 0x000fea0003800100 */
.L_x_4721:
        /* <DEDUP_REMOVED lines=24> */
.L_x_4729:
[----:B------:R0:W5:Y:S02]  /*7f70*/  LDG.E R0, desc[UR36][R16.64] ;  /* 0x0000002410007981 */ /* 0x000164000c1e1900 */
.L_x_4728:
[----:B------:R-:W-:Y:S05]  /*7f80*/  BSYNC.RECONVERGENT B6 ;  /* 0x0000000000067941 */ /* 0x000fea0003800200 */
.L_x_4727:
[----:B------:R-:W2:Y:S01]  /*7f90*/  LDCU.64 UR4, c[0x0][0x380] ;  /* 0x00007000ff0477ac */ /* 0x000ea20008000a00 */
[----:B-----5:R-:W-:Y:S01]  /*7fa0*/  FSETP.GTU.FTZ.AND P0, PT, R39, R0, PT ;  /* 0x000000002700720b */ /* 0x020fe20003f1c000 */
[----:B-1----:R-:W-:-:S03]  /*7fb0*/  IMAD.MOV.U32 R2, RZ, RZ, RZ ;  /* 0x000000ffff027224 */ /* 0x002fc600078e00ff */
[----:B------:R-:W-:Y:S02]  /*7fc0*/  FSEL R3, RZ, 1.875, P0 ;  /* 0x3ff00000ff037808 */ /* 0x000fe40000000000 */
[----:B--2---:R-:W-:-:S04]  /*7fd0*/  LEA R4, P1, R24, UR4, 0x3 ;  /* 0x0000000418047c11 */ /* 0x004fc8000f8218ff */
[----:B------:R-:W-:-:S05]  /*7fe0*/  LEA.HI.X R5, R24, UR5, R25, 0x3, P1 ;  /* 0x0000000518057c11 */ /* 0x000fca00088f1c19 */
[----:B------:R1:W-:Y:S04]  /*7ff0*/  STG.E.64 desc[UR36][R4.64], R2 ;  /* 0x0000000204007986 */ /* 0x0003e8000c101b24 */
.L_x_10190:
        /* <DEDUP_REMOVED lines=24> */
.L_x_4732:
[----:B------:R0:W5:Y:S02]  /*8180*/  LDG.E R3, desc[UR36][R16.64] ;  /* 0x0000002410037981 */ /* 0x000164000c1e1900 */
.L_x_4731:
[----:B------:R-:W-:Y:S05]  /*8190*/  BSYNC.RECONVERGENT B6 ;  /* 0x0000000000067941 */ /* 0x000fea0003800200 */
.L_x_4730:
[----:B------:R-:W1:Y:S01]  /*81a0*/  LDCU.64 UR4, c[0x0][0x380] ;  /* 0x00007000ff0477ac */ /* 0x000e620008000a00 */
[----:B-----5:R-:W-:Y:S01]  /*81b0*/  FSETP.GTU.FTZ.AND P0, PT, R38, R3, PT ;  /* 0x000000032600720b */ /* 0x020fe20003f1c000 */
[----:B------:R-:W-:-:S03]  /*81c0*/  IMAD.MOV.U32 R2, RZ, RZ, RZ ;  /* 0x000000ffff027224 */ /* 0x000fc600078e00ff */
[----:B------:R-:W-:Y:S02]  /*81d0*/  FSEL R3, RZ, 1.875, P0 ;  /* 0x3ff00000ff037808 */ /* 0x000fe40000000000 */
[----:B-1----:R-:W-:-:S04]  /*81e0*/  LEA R4, P1, R28, UR4, 0x3 ;  /* 0x000000041c047c11 */ /* 0x002fc8000f8218ff */
[----:B------:R-:W-:-:S05]  /*81f0*/  LEA.HI.X R5, R28, UR5, R29, 0x3, P1 ;  /* 0x000000051c057c11 */ /* 0x000fca00088f1c1d */
[----:B------:R1:W-:Y:S04]  /*8200*/  STG.E.64 desc[UR36][R4.64], R2 ;  /* 0x0000000204007986 */ /* 0x0003e8000c101b24 */
.L_x_10189:
[----:B------:R-:W-:Y:S05]  /*8210*/  BSYNC.RELIABLE B8 ;  /* 0x0000000000087941 */ /* 0x000fea0003800100 */
.L_x_4719:
        /* <DEDUP_REMOVED lines=24> */
.L_x_4735:
[----:B------:R0:W5:Y:S02]  /*83a0*/  LDG.E R3, desc[UR36][R16.64] ;  /* 0x0000002410037981 */ /* 0x000164000c1e1900 */
.L_x_4734:
[----:B------:R-:W-:Y:S05]  /*83b0*/  BSYNC.RECONVERGENT B6 ;  /* 0x0000000000067941 */ /* 0x000fea0003800200 */
.L_x_4733:
[----:B------:R-:W1:Y:S01]  /*83c0*/  LDCU.64 UR4, c[0x0][0x380] ;  /* 0x00007000ff0477ac */ /* 0x000e620008000a00 */
[----:B-----5:R-:W-:Y:S01]  /*83d0*/  FSETP.GTU.FTZ.AND P0, PT, R36, R3, PT ;  /* 0x000000032400720b */ /* 0x020fe20003f1c000 */
[----:B------:R-:W-:-:S03]  /*83e0*/  IMAD.MOV.U32 R2, RZ, RZ, RZ ;  /* 0x000000ffff027224 */ /* 0x000fc600078e00ff */
[----:B------:R-:W-:Y:S02]  /*83f0*/  FSEL R3, RZ, 1.875, P0 ;  /* 0x3ff00000ff037808 */ /* 0x000fe40000000000 */
[----:B-1----:R-:W-:-:S04]  /*8400*/  LEA R4, P1, R32, UR4, 0x3 ;  /* 0x0000000420047c11 */ /* 0x002fc8000f8218ff */
[----:B------:R-:W-:-:S05]  /*8410*/  LEA.HI.X R5, R32, UR5, R33, 0x3, P1 ;  /* 0x0000000520057c11 */ /* 0x000fca00088f1c21 */
[----:B------:R1:W-:Y:S01]  /*8420*/  STG.E.64 desc[UR36][R4.64], R2 ;  /* 0x0000000204007986 */ /* 0x0003e2000c101b24 */
[----:B------:R-:W-:Y:S05]  /*8430*/  BRA `(.L_x_4723) ;  /* 0x0000000000047947 */ /* 0x000fea0003800000 */
.L_x_10191:
[----:B------:R-:W-:Y:S05]  /*8440*/  BREAK.RELIABLE B8 ;  /* 0x0000000000087942 */ /* 0x000fea0003800100 */
.L_x_4723:
[----:B------:R-:W-:Y:S05]  /*8450*/  BSYNC.RECONVERGENT B9 ;  /* 0x0000000000097941 */ /* 0x000fea0003800200 */
.L_x_4718:
        /* <DEDUP_REMOVED lines=8> */
.L_x_4737:
        /* <DEDUP_REMOVED lines=10> */
.L_x_10610:


//--------------------- .text._ZN2at4cuda57_GLOBAL__N__cd6b329d_24_DistributionBernoulli_cu_7537a20d21kernelPointwiseApply2IZNS_6native9templates4cuda28bernoulli_tensor_cuda_kernelIdfEEvRKNS_10TensorBaseES9_NS_15PhiloxCudaStateEEUliRdSB_SB_SB_RKfSD_SD_SD_E_dSC_jLi2ELi2ELi4ELi512ELi2EEEvNS0_6detail10TensorInfoIT0_T2_EENSG_IT1_SI_EESI_T_ --------------------------
	.section	.text._ZN2at4cuda57_GLOBAL__N__cd6b329d_24_DistributionBernoulli_cu_7537a20d21kernelPointwiseApply2IZNS_6native9templates4cuda28bernoulli_tensor_cuda_kernelIdfEEvRKNS_10TensorBaseES9_NS_15PhiloxCudaStateEEUliRdSB_SB_SB_RKfSD_SD_SD_E_dSC_jLi2ELi2ELi4ELi512ELi2EEEvNS0_6detail10TensorInfoIT0_T2_EENSG_IT1_SI_EESI_T_,"ax",@progbits
	.align	128
.text._ZN2at4cuda57_GLOBAL__N__cd6b329d_24_DistributionBernoulli_cu_7537a20d21kernelPointwiseApply2IZNS_6native9templates4cuda28bernoulli_tensor_cuda_kernelIdfEEvRKNS_10TensorBaseES9_NS_15PhiloxCudaStateEEUliRdSB_SB_SB_RKfSD_SD_SD_E_dSC_jLi2ELi2ELi4ELi512ELi2EEEvNS0_6detail10TensorInfoIT0_T2_EENSG_IT1_SI_EESI_T_:
        .type           _ZN2at4cuda57_GLOBAL__N__cd6b329d_24_DistributionBernoulli_cu_7537a20d21kernelPointwiseApply2IZNS_6native9templates4cuda28bernoulli_tensor_cuda_kernelIdfEEvRKNS_10TensorBaseES9_NS_15PhiloxCudaStateEEUliRdSB_SB_SB_RKfSD_SD_SD_E_dSC_jLi2ELi2ELi4ELi512ELi2EEEvNS0_6detail10TensorInfoIT0_T2_EENSG_IT1_SI_EESI_T_,@function
        .size           _ZN2at4cuda57_GLOBAL__N__cd6b329d_24_DistributionBernoulli_cu_7537a20d21kernelPointwiseApply2IZNS_6native9templates4cuda28bernoulli_tensor_cuda_kernelIdfEEvRKNS_10TensorBaseES9_NS_15PhiloxCudaStateEEUliRdSB_SB_SB_RKfSD_SD_SD_E_dSC_jLi2ELi2ELi4ELi512ELi2EEEvNS0_6detail10TensorInfoIT0_T2_EENSG_IT1_SI_EESI_T_,(.L_x_10611 - _ZN2at4cuda57_GLOBAL__N__cd6b329d_24_DistributionBernoulli_cu_7537a20d21kernelPointwiseApply2IZNS_6native9templates4cuda28bernoulli_tensor_cuda_kernelIdfEEvRKNS_10TensorBaseES9_NS_15PhiloxCudaStateEEUliRdSB_SB_SB_RKfSD_SD_SD_E_dSC_jLi2ELi2ELi4ELi512ELi2EEEvNS0_6detail10TensorInfoIT0_T2_EENSG_IT1_SI_EESI_T_)
        .other          _ZN2at4cuda57_GLOBAL__N__cd6b329d_24_DistributionBernoulli_cu_7537a20d21kernelPointwiseApply2IZNS_6native9templates4cuda28bernoulli_tensor_cuda_kernelIdfEEvRKNS_10TensorBaseES9_NS_15PhiloxCudaStateEEUliRdSB_SB_SB_RKfSD_SD_SD_E_dSC_jLi2ELi2ELi4ELi512ELi2EEEvNS0_6detail10TensorInfoIT0_T2_EENSG_IT1_SI_EESI_T_,@"STO_CUDA_ENTRY STV_DEFAULT"
_ZN2at4cuda57_GLOBAL__N__cd6b329d_24_DistributionBernoulli_cu_7537a20d21kernelPointwiseApply2IZNS_6native9templates4cuda28bernoulli_tensor_cuda_kernelIdfEEvRKNS_10TensorBaseES9_NS_15PhiloxCudaStateEEUliRdSB_SB_SB_RKfSD_SD_SD_E_dSC_jLi2ELi2ELi4ELi512ELi2EEEvNS0_6detail10TensorInfoIT0_T2_EENSG_IT1_SI_EESI_T_:
        /* <DEDUP_REMOVED lines=23> */
.L_x_4767:
        /* <DEDUP_REMOVED lines=166> */
.L_x_4740:
[----:B---34-:R-:W-:Y:S05]  /*0bd0*/  BSYNC.RECONVERGENT B0 ;  /* 0x0000000000007941 */ /* 0x018fea0003800200 */
.L_x_4739:
        /* <DEDUP_REMOVED lines=57> */
.L_x_4742:
[----:B------:R-:W-:Y:S05]  /*0f70*/  BSYNC.RECONVERGENT B0 ;  /* 0x0000000000007941 */ /* 0x000fea0003800200 */
.L_x_4741:
        /* <DEDUP_REMOVED lines=49> */
.L_x_4744:
[----:B------:R-:W-:Y:S05]  /*1290*/  BSYNC.RECONVERGENT B0 ;  /* 0x0000000000007941 */ /* 0x000fea0003800200 */
.L_x_4743:
        /* <DEDUP_REMOVED lines=49> */
.L_x_4746:
[----:B------:R-:W-:Y:S05]  /*15b0*/  BSYNC.RECONVERGENT B0 ;  /* 0x0000000000007941 */ /* 0x000fea0003800200 */
.L_x_4745:
        /* <DEDUP_REMOVED lines=12> */
.L_x_4747:
        /* <DEDUP_REMOVED lines=8> */
.L_x_4748:
        /* <DEDUP_REMOVED lines=19> */
.L_x_10192:
[----:B------:R-:W-:Y:S05]  /*1830*/  BRX R2 -0x1840                                                                                                                                                                                                                                                                                                                                                                                                                                                                               (*"BRANCH_TARGETS .L_x_10193,.L_x_10194,.L_x_10195"*) ;  /* 0xffffffe402f07949 */ /* 0x000fea000383ffff */
.L_x_4751:
        /* <DEDUP_REMOVED lines=30> */
.L_x_4757:
[----:B------:R0:W5:Y:S02]  /*1a20*/  LDG.E R3, desc[UR36][R26.64] ;  /* 0x000000241a037981 */ /* 0x000164000c1e1900 */
.L_x_4756:
[----:B------:R-:W-:Y:S05]  /*1a30*/  BSYNC.RECONVERGENT B6 ;  /* 0x0000000000067941 */ /* 0x000fea0003800200 */
.L_x_4755:
[----:B------:R-:W-:Y:S01]  /*1a40*/  LEA R4, P1, R16, UR42, 0x3 ;  /* 0x0000002a10047c11 */ /* 0x000fe2000f8218ff */
[----:B------:R-:W-:Y:S01]  /*1a50*/  IMAD.MOV.U32 R2, RZ, RZ, RZ ;  /* 0x000000ffff027224 */ /* 0x000fe200078e00ff */
[----:B-----5:R-:W-:Y:S02]  /*1a60*/  FSETP.GTU.FTZ.AND P0, PT, R40, R3, PT ;  /* 0x000000032800720b */ /* 0x020fe40003f1c000 */
[----:B------:R-:W-:Y:S02]  /*1a70*/  LEA.HI.X R5, R16, UR43, R17, 0x3, P1 ;  /* 0x0000002b10057c11 */ /* 0x000fe400088f1c11 */
[----:B------:R-:W-:-:S05]  /*1a80*/  FSEL R3, RZ, 1.875, P0 ;  /* 0x3ff00000ff037808 */ /* 0x000fca0000000000 */
[----:B------:R1:W-:Y:S04]  /*1a90*/  STG.E.64 desc[UR36][R4.64], R2 ;  /* 0x0000000204007986 */ /* 0x0003e8000c101b24 */
.L_x_4753:
[----:B------:R-:W-:Y:S05]  /*1aa0*/  BSYNC.RELIABLE B7 ;  /* 0x0000000000077941 */ /* 0x000fea0003800100 */
.L_x_4752:
        /* <DEDUP_REMOVED lines=17> */
[----:B--2---:R-:W-:Y:S01]  /*1bc0*/  MOV R6, UR6 ;  /* 0x0000000600067c02 */ /* 0x004fe20008000f00 */
[----:B------:R-:W-:Y:S01]  /*1bd0*/  IMAD.U32 R7, RZ, RZ, UR7 ;  /* 0x00000007ff077e24 */ /* 0x000fe2000f8e00ff */
[----:B----4-:R-:W-:Y:S01]  /*1be0*/  MOV R10, UR8 ;  /* 0x00000008000a7c02 */ /* 0x010fe20008000f00 */
[----:B------:R-:W-:-:S07]  /*1bf0*/  IMAD.U32 R11, RZ, RZ, UR9 ;  /* 0x00000009ff0b7e24 */ /* 0x000fce000f8e00ff */
[----:B------:R-:W-:-:S07]  /*1c00*/  LEPC R20, `(.L_x_4760) ;  /* 0x000000001014794e */ /* 0x000fce0000000000 */
[----:B0--3--:R-:W-:Y:S05]  /*1c10*/  CALL.ABS.NOINC R2 ;  /* 0x0000000002007343 */ /* 0x009fea0003c00000 */
.L_x_4760:
[----:B------:R2:W5:Y:S02]  /*1c20*/  LDG.E R0, desc[UR36][R16.64] ;  /* 0x0000002410007981 */ /* 0x000564000c1e1900 */
.L_x_4759:
[----:B------:R-:W-:Y:S05]  /*1c30*/  BSYNC.RECONVERGENT B6 ;  /* 0x0000000000067941 */ /* 0x000fea0003800200 */
.L_x_4758:
[C---:B-1----:R-:W-:Y:S01]  /*1c40*/  LEA R4, P1, R22.reuse, UR42, 0x3 ;  /* 0x0000002a16047c11 */ /* 0x042fe2000f8218ff */
[----:B------:R-:W-:Y:S01]  /*1c50*/  IMAD.MOV.U32 R2, RZ, RZ, RZ ;  /* 0x000000ffff027224 */ /* 0x000fe200078e00ff */
[----:B-----5:R-:W-:Y:S02]  /*1c60*/  FSETP.GTU.FTZ.AND P0, PT, R39, R0, PT ;  /* 0x000000002700720b */ /* 0x020fe40003f1c000 */
[----:B------:R-:W-:Y:S02]  /*1c70*/  LEA.HI.X R5, R22, UR43, R23, 0x3, P1 ;  /* 0x0000002b16057c11 */ /* 0x000fe400088f1c17 */
[----:B------:R-:W-:-:S05]  /*1c80*/  FSEL R3, RZ, 1.875, P0 ;  /* 0x3ff00000ff037808 */ /* 0x000fca0000000000 */
[----:B------:R1:W-:Y:S04]  /*1c90*/  STG.E.64 desc[UR36][R4.64], R2 ;  /* 0x0000000204007986 */ /* 0x0003e8000c101b24 */
.L_x_10194:
        /* <DEDUP_REMOVED lines=23> */
.L_x_4763:
[----:B------:R1:W5:Y:S02]  /*1e10*/  LDG.E R3, desc[UR36][R16.64] ;  /* 0x0000002410037981 */ /* 0x000364000c1e1900 */
.L_x_4762:
[----:B------:R-:W-:Y:S05]  /*1e20*/  BSYNC.RECONVERGENT B6 ;  /* 0x0000000000067941 */ /* 0x000fea0003800200 */
.L_x_4761:
[----:B------:R-:W-:Y:S01]  /*1e30*/  LEA R4, P1, R30, UR42, 0x3 ;  /* 0x0000002a1e047c11 */ /* 0x000fe2000f8218ff */
[----:B------:R-:W-:Y:S01]  /*1e40*/  IMAD.MOV.U32 R2, RZ, RZ, RZ ;  /* 0x000000ffff027224 */ /* 0x000fe200078e00ff */
[----:B-----5:R-:W-:Y:S02]  /*1e50*/  FSETP.GTU.FTZ.AND P0, PT, R36, R3, PT ;  /* 0x000000032400720b */ /* 0x020fe40003f1c000 */
[----:B------:R-:W-:Y:S02]  /*1e60*/  LEA.HI.X R5, R30, UR43, R31, 0x3, P1 ;  /* 0x0000002b1e057c11 */ /* 0x000fe400088f1c1f */
[----:B------:R-:W-:-:S05]  /*1e70*/  FSEL R3, RZ, 1.875, P0 ;  /* 0x3ff00000ff037808 */ /* 0x000fca0000000000 */
[----:B------:R2:W-:Y:S04]  /*1e80*/  STG.E.64 desc[UR36][R4.64], R2 ;  /* 0x0000000204007986 */ /* 0x0005e8000c101b24 */
.L_x_10193:
[----:B------:R-:W-:Y:S05]  /*1e90*/  BSYNC.RELIABLE B8 ;  /* 0x0000000000087941 */ /* 0x000fea0003800100 */
.L_x_4750:
        /* <DEDUP_REMOVED lines=9> */
[----:B------:R-:W-:Y:S02]  /*1f30*/  HFMA2 R8, -RZ, RZ, 0, 3.8087368011474609375e-05 ;  /* 0x0000027fff087431 */ /* 0x000fe400000001ff */
[----:B------:R-:W-:Y:S01]  /*1f40*/  IMAD.MOV.U32 R12, RZ, RZ, 0x1 ;  /* 0x00000001ff0c7424 */ /* 0x000fe200078e00ff */
[----:B--2---:R2:W3:Y:S01]  /*1f50*/  LDC.64 R2, c[0x4][R0] ;  /* 0x0100000000027b82 */ /* 0x0044e20000000a00 */
        /* <DEDUP_REMOVED lines=11> */
.L_x_4766:
[----:B------:R1:W5:Y:S02]  /*2010*/  LDG.E R0, desc[UR36][R16.64] ;  /* 0x0000002410007981 */ /* 0x000364000c1e1900 */
.L_x_4765:
[----:B------:R-:W-:Y:S05]  /*2020*/  BSYNC.RECONVERGENT B6 ;  /* 0x0000000000067941 */ /* 0x000fea0003800200 */
.L_x_4764:
[C---:B--2---:R-:W-:Y:S01]  /*2030*/  LEA R4, P1, R34.reuse, UR42, 0x3 ;  /* 0x0000002a22047c11 */ /* 0x044fe2000f8218ff */
[----:B------:R-:W-:Y:S01]  /*2040*/  IMAD.MOV.U32 R2, RZ, RZ, RZ ;  /* 0x000000ffff027224 */ /* 0x000fe200078e00ff */
[----:B-----5:R-:W-:Y:S02]  /*2050*/  FSETP.GTU.FTZ.AND P0, PT, R37, R0, PT ;  /* 0x000000002500720b */ /* 0x020fe40003f1c000 */
[----:B------:R-:W-:Y:S02]  /*2060*/  LEA.HI.X R5, R34, UR43, R35, 0x3, P1 ;  /* 0x0000002b22057c11 */ /* 0x000fe400088f1c23 */
[----:B------:R-:W-:-:S05]  /*2070*/  FSEL R3, RZ, 1.875, P0 ;  /* 0x3ff00000ff037808 */ /* 0x000fca0000000000 */
[----:B------:R2:W-:Y:S01]  /*2080*/  STG.E.64 desc[UR36][R4.64], R2 ;  /* 0x0000000204007986 */ /* 0x0005e2000c101b24 */
[----:B------:R-:W-:Y:S05]  /*2090*/  BRA `(.L_x_4754) ;  /* 0x0000000000047947 */ /* 0x000fea0003800000 */
.L_x_10195:
[----:B------:R-:W-:Y:S05]  /*20a0*/  BREAK.RELIABLE B8 ;  /* 0x0000000000087942 */ /* 0x000fea0003800100 */
.L_x_4754:
[----:B------:R-:W-:Y:S05]  /*20b0*/  BSYNC.RECONVERGENT B9 ;  /* 0x0000000000097941 */ /* 0x000fea0003800200 */
.L_x_4749:
[----:B------:R-:W3:Y:S01]  /*20c0*/  LDCU UR4, c[0x0][0x360] ;  /* 0x00006c00ff0477ac */ /* 0x000ee20008000800 */
[----:B--2---:R-:W3:Y:S02]  /*20d0*/  LDC R3, c[0x0][0x370] ;  /* 0x0000dc00ff037b82 */ /* 0x004ee40000000800 */
[----:B---3--:R-:W-:-:S05]  /*20e0*/  IMAD R3, R3, UR4, RZ ;  /* 0x0000000403037c24 */ /* 0x008fca000f8e02ff */
[----:B------:R-:W-:-:S04]  /*20f0*/  LEA R38, R3, R38, 0x2 ;  /* 0x0000002603267211 */ /* 0x000fc800078e10ff */
[----:B------:R-:W-:-:S13]  /*2100*/  ISETP.GE.U32.AND P0, PT, R38, UR49, PT ;  /* 0x0000003126007c0c */ /* 0x000fda000bf06070 */
[----:B------:R-:W-:Y:S05]  /*2110*/  @!P0 BRA `(.L_x_4767) ;  /* 0xffffffe000148947 */ /* 0x000fea000383ffff */
[----:B------:R-:W-:Y:S05]  /*2120*/  BSYNC.RECONVERGENT B10 ;  /* 0x00000000000a7941 */ /* 0x000fea0003800200 */
.L_x_4738:
[----:B------:R-:W-:Y:S05]  /*2130*/  EXIT ;  /* 0x000000000000794d */ /* 0x000fea0003800000 */
.L_x_4768:
        /* <DEDUP_REMOVED lines=12> */
.L_x_10611:


//--------------------- .text._ZN2at4cuda57_GLOBAL__N__cd6b329d_24_DistributionBernoulli_cu_7537a20d21kernelPointwiseApply2IZNS_6native9templates4cuda28bernoulli_tensor_cuda_kernelIdfEEvRKNS_10TensorBaseES9_NS_15PhiloxCudaStateEEUliRdSB_SB_SB_RKfSD_SD_SD_E_dSC_jLi2ELi1ELi4ELi512ELi2EEEvNS0_6detail10TensorInfoIT0_T2_EENSG_IT1_SI_EESI_T_ --------------------------
	.section	.text._ZN2at4cuda57_GLOBAL__N__cd6b329d_24_DistributionBernoulli_cu_7537a20d21kernelPointwiseApply2IZNS_6native9templates4cuda28bernoulli_tensor_cuda_kernelIdfEEvRKNS_10TensorBaseES9_NS_15PhiloxCudaStateEEUliRdSB_SB_SB_RKfSD_SD_SD_E_dSC_jLi2ELi1ELi4ELi512ELi2EEEvNS0_6detail10TensorInfoIT0_T2_EENSG_IT1_SI_EESI_T_,"ax",@progbits
	.align	128
.text._ZN2at4cuda57_GLOBAL__N__cd6b329d_24_DistributionBernoulli_cu_7537a20d21kernelPointwiseApply2IZNS_6native9templates4cuda28bernoulli_tensor_cuda_kernelIdfEEvRKNS_10TensorBaseES9_NS_15PhiloxCudaStateEEUliRdSB_SB_SB_RKfSD_SD_SD_E_dSC_jLi2ELi1ELi4ELi512ELi2EEEvNS0_6detail10TensorInfoIT0_T2_EENSG_IT1_SI_EESI_T_:
        .type           _ZN2at4cuda57_GLOBAL__N__cd6b329d_24_DistributionBernoulli_cu_7537a20d21kernelPointwiseApply2IZNS_6native9templates4cuda28bernoulli_tensor_cuda_kernelIdfEEvRKNS_10TensorBaseES9_NS_15PhiloxCudaStateEEUliRdSB_SB_SB_RKfSD_SD_SD_E_dSC_jLi2ELi1ELi4ELi512ELi2EEEvNS0_6detail10TensorInfoIT0_T2_EENSG_IT1_SI_EESI_T_,@function
        .size           _ZN2at4cuda57_GLOBAL__N__cd6b329d_24_DistributionBernoulli_cu_7537a20d21kernelPointwiseApply2IZNS_6native9templates4cuda28bernoulli_tensor_cuda_kernelIdfEEvRKNS_10TensorBaseES9_NS_15PhiloxCudaStateEEUliRdSB_SB_SB_RKfSD_SD_SD_E_dSC_jLi2ELi1ELi4ELi512ELi2EEEvNS0_6detail10TensorInfoIT0_T2_EENSG_IT1_SI_EESI_T_,(.L_x_10612 - _ZN2at4cuda57_GLOBAL__N__cd6b329d_24_DistributionBernoulli_cu_7537a20d21kernelPointwiseApply2IZNS_6native9templates4cuda28bernoulli_tensor_cuda_kernelIdfEEvRKNS_10TensorBaseES9_NS_15PhiloxCudaStateEEUliRdSB_SB_SB_RKfSD_SD_SD_E_dSC_jLi2ELi1ELi4ELi512ELi2EEEvNS0_6detail10TensorInfoIT0_T2_EENSG_IT1_SI_EESI_T_)
        .other          _ZN2at4cuda57_GLOBAL__N__cd6b329d_24_DistributionBernoulli_cu_7537a20d21kernelPointwiseApply2IZNS_6native9templates4cuda28bernoulli_tensor_cuda_kernelIdfEEvRKNS_10TensorBaseES9_NS_15PhiloxCudaStateEEUliRdSB_SB_SB_RKfSD_SD_SD_E_dSC_jLi2ELi1ELi4ELi512ELi2EEEvNS0_6detail10TensorInfoIT0_T2_EENSG_IT1_SI_EESI_T_,@"STO_CUDA_ENTRY STV_DEFAULT"
_ZN2at4cuda57_GLOBAL__N__cd6b329d_24_DistributionBernoulli_cu_7537a20d21kernelPointwiseApply2IZNS_6native9templates4cuda28bernoulli_tensor_cuda_kernelIdfEEvRKNS_10TensorBaseES9_NS_15PhiloxCudaStateEEUliRdSB_SB_SB_RKfSD_SD_SD_E_dSC_jLi2ELi1ELi4ELi512ELi2EEEvNS0_6detail10TensorInfoIT0_T2_EENSG_IT1_SI_EESI_T_:
        /* <DEDUP_REMOVED lines=23> */
.L_x_4798:
        /* <DEDUP_REMOVED lines=138> */
.L_x_4771:
[----:B------:R-:W-:Y:S05]  /*0a10*/  BSYNC.RECONVERGENT B0 ;  /* 0x0000000000007941 */ /* 0x000fea0003800200 */
.L_x_4770:
        /* <DEDUP_REMOVED lines=38> */
.L_x_4773:
[----:B------:R-:W-:Y:S05]  /*0c80*/  BSYNC.RECONVERGENT B0 ;  /* 0x0000000000007941 */ /* 0x000fea0003800200 */
.L_x_4772:
        /* <DEDUP_REMOVED lines=35> */
.L_x_4775:
[----:B------:R-:W-:Y:S05]  /*0ec0*/  BSYNC.RECONVERGENT B0 ;  /* 0x0000000000007941 */ /* 0x000fea0003800200 */
.L_x_4774:
        /* <DEDUP_REMOVED lines=26> */
.L_x_4777:
[----:B------:R-:W-:Y:S05]  /*1070*/  BSYNC.RECONVERGENT B0 ;  /* 0x0000000000007941 */ /* 0x000fea0003800200 */
.L_x_4776:
        /* <DEDUP_REMOVED lines=12> */
.L_x_4778:
        /* <DEDUP_REMOVED lines=8> */
.L_x_4779:
        /* <DEDUP_REMOVED lines=19> */
.L_x_10196:
[----:B------:R-:W-:Y:S05]  /*12f0*/  BRX R4 -0x1300                                                                                                                                                                                                                                                                                                                                                                                                                                                                               (*"BRANCH_TARGETS .L_x_10197,.L_x_10198,.L_x_10199"*) ;  /* 0xffffffec04407949 */ /* 0x000fea000383ffff */
.L_x_4782:
        /* <DEDUP_REMOVED lines=30> */
.L_x_4788:
[----:B------:R0:W5:Y:S02]  /*14e0*/  LDG.E R0, desc[UR36][R16.64] ;  /* 0x0000002410007981 */ /* 0x000164000c1e1900 */
.L_x_4787:
[----:B------:R-:W-:Y:S05]  /*14f0*/  BSYNC.RECONVERGENT B6 ;  /* 0x0000000000067941 */ /* 0x000fea0003800200 */
.L_x_4786:
[C---:B------:R-:W-:Y:S01]  /*1500*/  LEA R6, P1, R22.reuse, UR42, 0x3 ;  /* 0x0000002a16067c11 */ /* 0x040fe2000f8218ff */
[----:B------:R-:W-:Y:S01]  /*1510*/  HFMA2 R4, -RZ, RZ, 0, 0 ;  /* 0x00000000ff047431 */ /* 0x000fe200000001ff */
[----:B-----5:R-:W-:Y:S02]  /*1520*/  FSETP.GTU.FTZ.AND P0, PT, R35, R0, PT ;  /* 0x000000002300720b */ /* 0x020fe40003f1c000 */
[----:B------:R-:W-:Y:S02]  /*1530*/  LEA.HI.X R7, R22, UR43, R23, 0x3, P1 ;  /* 0x0000002b16077c11 */ /* 0x000fe400088f1c17 */
[----:B------:R-:W-:-:S05]  /*1540*/  FSEL R5, RZ, 1.875, P0 ;  /* 0x3ff00000ff057808 */ /* 0x000fca0000000000 */
[----:B------:R1:W-:Y:S04]  /*1550*/  STG.E.64 desc[UR36][R6.64], R4 ;  /* 0x0000000406007986 */ /* 0x0003e8000c101b24 */
.L_x_4784:
[----:B------:R-:W-:Y:S05]  /*1560*/  BSYNC.RELIABLE B7 ;  /* 0x0000000000077941 */ /* 0x000fea0003800100 */
.L_x_4783:
        /* <DEDUP_REMOVED lines=23> */
.L_x_4791:
[----:B------:R0:W5:Y:S02]  /*16e0*/  LDG.E R3, desc[UR36][R16.64] ;  /* 0x0000002410037981 */ /* 0x000164000c1e1900 */
.L_x_4790:
[----:B------:R-:W-:Y:S05]  /*16f0*/  BSYNC.RECONVERGENT B6 ;  /* 0x0000000000067941 */ /* 0x000fea0003800200 */
.L_x_4789:
[----:B-1----:R-:W-:Y:S01]  /*1700*/  LEA R6, P1, R24, UR42, 0x3 ;  /* 0x0000002a18067c11 */ /* 0x002fe2000f8218ff */
[----:B------:R-:W-:Y:S01]  /*1710*/  IMAD.MOV.U32 R4, RZ, RZ, RZ ;  /* 0x000000ffff047224 */ /* 0x000fe200078e00ff */
[----:B-----5:R-:W-:Y:S02]  /*1720*/  FSETP.GTU.FTZ.AND P0, PT, R34, R3, PT ;  /* 0x000000032200720b */ /* 0x020fe40003f1c000 */
[----:B------:R-:W-:Y:S02]  /*1730*/  LEA.HI.X R7, R24, UR43, R25, 0x3, P1 ;  /* 0x0000002b18077c11 */ /* 0x000fe400088f1c19 */
[----:B------:R-:W-:-:S05]  /*1740*/  FSEL R5, RZ, 1.875, P0 ;  /* 0x3ff00000ff057808 */ /* 0x000fca0000000000 */
[----:B------:R1:W-:Y:S04]  /*1750*/  STG.E.64 desc[UR36][R6.64], R4 ;  /* 0x0000000406007986 */ /* 0x0003e8000c101b24 */
.L_x_10198:
        /* <DEDUP_REMOVED lines=23> */
.L_x_4794:
[----:B------:R0:W5:Y:S02]  /*18d0*/  LDG.E R0, desc[UR36][R16.64] ;  /* 0x0000002410007981 */ /* 0x000164000c1e1900 */
.L_x_4793:
[----:B------:R-:W-:Y:S05]  /*18e0*/  BSYNC.RECONVERGENT B6 ;  /* 0x0000000000067941 */ /* 0x000fea0003800200 */
.L_x_4792:
[C---:B-1----:R-:W-:Y:S01]  /*18f0*/  LEA R6, P1, R26.reuse, UR42, 0x3 ;  /* 0x0000002a1a067c11 */ /* 0x042fe2000f8218ff */
[----:B------:R-:W-:Y:S01]  /*1900*/  IMAD.MOV.U32 R4, RZ, RZ, RZ ;  /* 0x000000ffff047224 */ /* 0x000fe200078e00ff */
[----:B-----5:R-:W-:Y:S02]  /*1910*/  FSETP.GTU.FTZ.AND P0, PT, R33, R0, PT ;  /* 0x000000002100720b */ /* 0x020fe40003f1c000 */
[----:B------:R-:W-:Y:S02]  /*1920*/  LEA.HI.X R7, R26, UR43, R27, 0x3, P1 ;  /* 0x0000002b1a077c11 */ /* 0x000fe400088f1c1b */
[----:B------:R-:W-:-:S05]  /*1930*/  FSEL R5, RZ, 1.875, P0 ;  /* 0x3ff00000ff057808 */ /* 0x000fca0000000000 */
[----:B------:R1:W-:Y:S04]  /*1940*/  STG.E.64 desc[UR36][R6.64], R4 ;  /* 0x0000000406007986 */ /* 0x0003e8000c101b24 */
.L_x_10197:
[----:B------:R-:W-:Y:S05]  /*1950*/  BSYNC.RELIABLE B8 ;  /* 0x0000000000087941 */ /* 0x000fea0003800100 */
.L_x_4781:
        /* <DEDUP_REMOVED lines=9> */
[----:B------:R-:W-:Y:S02]  /*19f0*/  HFMA2 R8, -RZ, RZ, 0, 3.8087368011474609375e-05 ;  /* 0x0000027fff087431 */ /* 0x000fe400000001ff */
[----:B------:R-:W-:Y:S01]  /*1a00*/  IMAD.MOV.U32 R12, RZ, RZ, 0x1 ;  /* 0x00000001ff0c7424 */ /* 0x000fe200078e00ff */
[----:B------:R-:W0:Y:S01]  /*1a10*/  LDCU.64 UR6, c[0x4][0x178] ;  /* 0x01002f00ff0677ac */ /* 0x000e220008000a00 */
[----:B------:R-:W2:Y:S01]  /*1a20*/  LDC.64 R14, c[0x4][R14] ;  /* 0x010000000e0e7b82 */ /* 0x000ea20000000a00 */
[----:B------:R-:W-:Y:S01]  /*1a30*/  IMAD.MOV.U32 R13, RZ, RZ, RZ ;  /* 0x000000ffff0d7224 */ /* 0x000fe200078e00ff */
[----:B------:R-:W3:Y:S01]  /*1a40*/  LDCU.64 UR8, c[0x4][0x70] ;  /* 0x01000e00ff0877ac */ /* 0x000ee20008000a00 */
[----:B-1----:R-:W-:Y:S01]  /*1a50*/  MOV R4, UR4 ;  /* 0x0000000400047c02 */ /* 0x002fe20008000f00 */
[----:B------:R-:W-:-:S02]  /*1a60*/  IMAD.U32 R5, RZ, RZ, UR5 ;  /* 0x00000005ff057e24 */ /* 0x000fc4000f8e00ff */
[----:B0-----:R-:W-:Y:S01]  /*1a70*/  IMAD.U32 R6, RZ, RZ, UR6 ;  /* 0x00000006ff067e24 */ /* 0x001fe2000f8e00ff */
[----:B------:R-:W-:Y:S01]  /*1a80*/  MOV R7, UR7 ;  /* 0x0000000700077c02 */ /* 0x000fe20008000f00 */
[----:B---3--:R-:W-:Y:S02]  /*1a90*/  IMAD.U32 R10, RZ, RZ, UR8 ;  /* 0x00000008ff0a7e24 */ /* 0x008fe4000f8e00ff */
[----:B------:R-:W-:-:S07]  /*1aa0*/  IMAD.U32 R11, RZ, RZ, UR9 ;  /* 0x00000009ff0b7e24 */ /* 0x000fce000f8e00ff */
[----:B------:R-:W-:-:S07]  /*1ab0*/  LEPC R20, `(.L_x_4797) ;  /* 0x000000001014794e */ /* 0x000fce0000000000 */
[----:B--2---:R-:W-:Y:S05]  /*1ac0*/  CALL.ABS.NOINC R14 ;  /* 0x000000000e007343 */ /* 0x004fea0003c00000 */
.L_x_4797:
[----:B------:R0:W5:Y:S02]  /*1ad0*/  LDG.E R3, desc[UR36][R16.64] ;  /* 0x0000002410037981 */ /* 0x000164000c1e1900 */
.L_x_4796:
[----:B------:R-:W-:Y:S05]  /*1ae0*/  BSYNC.RECONVERGENT B6 ;  /* 0x0000000000067941 */ /* 0x000fea0003800200 */
.L_x_4795:
[----:B-1----:R-:W-:Y:S02]  /*1af0*/  LEA R6, P1, R36, UR42, 0x3 ;  /* 0x0000002a24067c11 */ /* 0x002fe4000f8218ff */
[----:B-----5:R-:W-:Y:S02]  /*1b00*/  FSETP.GTU.FTZ.AND P0, PT, R32, R3, PT ;  /* 0x000000032000720b */ /* 0x020fe40003f1c000 */
[----:B------:R-:W-:Y:S02]  /*1b10*/  LEA.HI.X R7, R36, UR43, R37, 0x3, P1 ;  /* 0x0000002b24077c11 */ /* 0x000fe400088f1c25 */
[----:B------:R-:W-:Y:S02]  /*1b20*/  FSEL R5, RZ, 1.875, P0 ;  /* 0x3ff00000ff057808 */ /* 0x000fe40000000000 */
[----:B------:R-:W-:-:S05]  /*1b30*/  MOV R4, RZ ;  /* 0x000000ff00047202 */ /* 0x000fca0000000f00 */
[----:B------:R1:W-:Y:S01]  /*1b40*/  STG.E.64 desc[UR36][R6.64], R4 ;  /* 0x0000000406007986 */ /* 0x0003e2000c101b24 */
[----:B------:R-:W-:Y:S05]  /*1b50*/  BRA `(.L_x_4785) ;  /* 0x0000000000047947 */ /* 0x000fea0003800000 */
.L_x_10199:
[----:B------:R-:W-:Y:S05]  /*1b60*/  BREAK.RELIABLE B8 ;  /* 0x0000000000087942 */ /* 0x000fea0003800100 */
.L_x_4785:
[----:B------:R-:W-:Y:S05]  /*1b70*/  BSYNC.RECONVERGENT B9 ;  /* 0x0000000000097941 */ /* 0x000fea0003800200 */
.L_x_4780:
[----:B------:R-:W-:-:S05]  /*1b80*/  IMAD R29, R2, 0x4, R29 ;  /* 0x00000004021d7824 */ /* 0x000fca00078e021d */
[----:B------:R-:W-:-:S13]  /*1b90*/  ISETP.GE.U32.AND P0, PT, R29, UR46, PT ;  /* 0x0000002e1d007c0c */ /* 0x000fda000bf06070 */
[----:B------:R-:W-:Y:S05]  /*1ba0*/  @!P0 BRA `(.L_x_4798) ;  /* 0xffffffe400708947 */ /* 0x000fea000383ffff */
[----:B------:R-:W-:Y:S05]  /*1bb0*/  BSYNC.RECONVERGENT B10 ;  /* 0x00000000000a7941 */ /* 0x000fea0003800200 */
.L_x_4769:
[----:B------:R-:W-:Y:S05]  /*1bc0*/  EXIT ;  /* 0x000000000000794d */ /* 0x000fea0003800000 */
.L_x_4799:
        /* <DEDUP_REMOVED lines=11> */
.L_x_10612:


//--------------------- .text._ZN2at4cuda57_GLOBAL__N__cd6b329d_24_DistributionBernoulli_cu_7537a20d21kernelPointwiseApply2IZNS_6native9templates4cuda28bernoulli_tensor_cuda_kernelIdfEEvRKNS_10TensorBaseES9_NS_15PhiloxCudaStateEEUliRdSB_SB_SB_RKfSD_SD_SD_E_dSC_jLi1ELin1ELi4ELi512ELi2EEEvNS0_6detail10TensorInfoIT0_T2_EENSG_IT1_SI_EESI_T_ --------------------------
	.section	.text._ZN2at4cuda57_GLOBAL__N__cd6b329d_24_DistributionBernoulli_cu_7537a20d21kernelPointwiseApply2IZNS_6native9templates4cuda28bernoulli_tensor_cuda_kernelIdfEEvRKNS_10TensorBaseES9_NS_15PhiloxCudaStateEEUliRdSB_SB_SB_RKfSD_SD_SD_E_dSC_jLi1ELin1ELi4ELi512ELi2EEEvNS0_6detail10TensorInfoIT0_T2_EENSG_IT1_SI_EESI_T_,"ax",@progbits
	.align	128
.text._ZN2at4cuda57_GLOBAL__N__cd6b329d_24_DistributionBernoulli_cu_7537a20d21kernelPointwiseApply2IZNS_6native9templates4cuda28bernoulli_tensor_cuda_kernelIdfEEvRKNS_10TensorBaseES9_NS_15PhiloxCudaStateEEUliRdSB_SB_SB_RKfSD_SD_SD_E_dSC_jLi1ELin1ELi4ELi512ELi2EEEvNS0_6detail10TensorInfoIT0_T2_EENSG_IT1_SI_EESI_T_:
        .type           _ZN2at4cuda57_GLOBAL__N__cd6b329d_24_DistributionBernoulli_cu_7537a20d21kernelPointwiseApply2IZNS_6native9templates4cuda28bernoulli_tensor_cuda_kernelIdfEEvRKNS_10TensorBaseES9_NS_15PhiloxCudaStateEEUliRdSB_SB_SB_RKfSD_SD_SD_E_dSC_jLi1ELin1ELi4ELi512ELi2EEEvNS0_6detail10TensorInfoIT0_T2_EENSG_IT1_SI_EESI_T_,@function
        .size           _ZN2at4cuda57_GLOBAL__N__cd6b329d_24_DistributionBernoulli_cu_7537a20d21kernelPointwiseApply2IZNS_6native9templates4cuda28bernoulli_tensor_cuda_kernelIdfEEvRKNS_10TensorBaseES9_NS_15PhiloxCudaStateEEUliRdSB_SB_SB_RKfSD_SD_SD_E_dSC_jLi1ELin1ELi4ELi512ELi2EEEvNS0_6detail10TensorInfoIT0_T2_EENSG_IT1_SI_EESI_T_,(.L_x_10613 - _ZN2at4cuda57_GLOBAL__N__cd6b329d_24_DistributionBernoulli_cu_7537a20d21kernelPointwiseApply2IZNS_6native9templates4cuda28bernoulli_tensor_cuda_kernelIdfEEvRKNS_10TensorBaseES9_NS_15PhiloxCudaStateEEUliRdSB_SB_SB_RKfSD_SD_SD_E_dSC_jLi1ELin1ELi4ELi512ELi2EEEvNS0_6detail10TensorInfoIT0_T2_EENSG_IT1_SI_EESI_T_)
        .other          _ZN2at4cuda57_GLOBAL__N__cd6b329d_24_DistributionBernoulli_cu_7537a20d21kernelPointwiseApply2IZNS_6native9templates4cuda28bernoulli_tensor_cuda_kernelIdfEEvRKNS_10TensorBaseES9_NS_15PhiloxCudaStateEEUliRdSB_SB_SB_RKfSD_SD_SD_E_dSC_jLi1ELin1ELi4ELi512ELi2EEEvNS0_6detail10TensorInfoIT0_T2_EENSG_IT1_SI_EESI_T_,@"STO_CUDA_ENTRY STV_DEFAULT"
_ZN2at4cuda57_GLOBAL__N__cd6b329d_24_DistributionBernoulli_cu_7537a20d21kernelPointwiseApply2IZNS_6native9templates4cuda28bernoulli_tensor_cuda_kernelIdfEEvRKNS_10TensorBaseES9_NS_15PhiloxCudaStateEEUliRdSB_SB_SB_RKfSD_SD_SD_E_dSC_jLi1ELin1ELi4ELi512ELi2EEEvNS0_6detail10TensorInfoIT0_T2_EENSG_IT1_SI_EESI_T_:
        /* <DEDUP_REMOVED lines=24> */
.L_x_4849:
        /* <DEDUP_REMOVED lines=28> */
.L_x_4805:
        /* <DEDUP_REMOVED lines=206> */
.L_x_4804:
[----:B------:R-:W-:-:S07]  /*1020*/  VIADD R2, R2, 0x4 ;  /* 0x0000000402027836 */ /* 0x000fce0000000000 */
.L_x_4803:
        /* <DEDUP_REMOVED lines=107> */
.L_x_4806:
        /* <DEDUP_REMOVED lines=56> */
.L_x_4807:
        /* <DEDUP_REMOVED lines=28> */
.L_x_4802:
[----:B------:R-:W0:Y:S01]  /*1c20*/  LDCU UR4, c[0x0][0x4c4] ;  /* 0x00009880ff0477ac */ /* 0x000e220008000800 */
[----:B------:R-:W-:Y:S02]  /*1c30*/  HFMA2 R19, -RZ, RZ, 0, 0 ;  /* 0x00000000ff137431 */ /* 0x000fe400000001ff */
[----:B0-----:R-:W-:-:S07]  /*1c40*/  IMAD R18, R7, UR4, R18 ;  /* 0x0000000407127c24 */ /* 0x001fce000f8e0212 */
.L_x_4801:
[----:B------:R-:W-:Y:S05]  /*1c50*/  BSYNC.RECONVERGENT B0 ;  /* 0x0000000000007941 */ /* 0x000fea0003800200 */
.L_x_4800:
        /* <DEDUP_REMOVED lines=18> */
.L_x_4812:
        /* <DEDUP_REMOVED lines=206> */
.L_x_4811:
        /* <DEDUP_REMOVED lines=107> */
.L_x_4813:
        /* <DEDUP_REMOVED lines=56> */
.L_x_4814:
        /* <DEDUP_REMOVED lines=28> */
.L_x_4810:
[----:B------:R-:W0:Y:S02]  /*3650*/  LDCU UR4, c[0x0][0x4c4] ;  /* 0x00009880ff0477ac */ /* 0x000e240008000800 */
[----:B0-----:R-:W-:Y:S02]  /*3660*/  IMAD R22, R22, UR4, R23 ;  /* 0x0000000416167c24 */ /* 0x001fe4000f8e0217 */
[----:B------:R-:W-:-:S07]  /*3670*/  HFMA2 R23, -RZ, RZ, 0, 0 ;  /* 0x00000000ff177431 */ /* 0x000fce00000001ff */
.L_x_4809:
[----:B------:R-:W-:Y:S05]  /*3680*/  BSYNC.RECONVERGENT B0 ;  /* 0x0000000000007941 */ /* 0x000fea0003800200 */
.L_x_4808:
        /* <DEDUP_REMOVED lines=17> */
.L_x_4819:
        /* <DEDUP_REMOVED lines=206> */
.L_x_4818:
        /* <DEDUP_REMOVED lines=107> */
.L_x_4820:
        /* <DEDUP_REMOVED lines=56> */
.L_x_4821:
        /* <DEDUP_REMOVED lines=28> */
.L_x_4817:
[----:B------:R-:W0:Y:S02]  /*5070*/  LDCU UR4, c[0x0][0x4c4] ;  /* 0x00009880ff0477ac */ /* 0x000e240008000800 */
[----:B0-----:R-:W-:Y:S02]  /*5080*/  IMAD R24, R25, UR4, R24 ;  /* 0x0000000419187c24 */ /* 0x001fe4000f8e0218 */
[----:B------:R-:W-:-:S07]  /*5090*/  HFMA2 R25, -RZ, RZ, 0, 0 ;  /* 0x00000000ff197431 */ /* 0x000fce00000001ff */
.L_x_4816:
[----:B------:R-:W-:Y:S05]  /*50a0*/  BSYNC.RECONVERGENT B0 ;  /* 0x0000000000007941 */ /* 0x000fea0003800200 */
.L_x_4815:
        /* <DEDUP_REMOVED lines=17> */
.L_x_4826:
        /* <DEDUP_REMOVED lines=206> */
.L_x_4825:
        /* <DEDUP_REMOVED lines=107> */
.L_x_4827:
        /* <DEDUP_REMOVED lines=56> */
.L_x_4828:
        /* <DEDUP_REMOVED lines=28> */
.L_x_4824:
[----:B------:R-:W0:Y:S01]  /*6a90*/  LDCU UR4, c[0x0][0x4c4] ;  /* 0x00009880ff0477ac */ /* 0x000e220008000800 */
[----:B------:R-:W-:Y:S02]  /*6aa0*/  HFMA2 R5, -RZ, RZ, 0, 0 ;  /* 0x00000000ff057431 */ /* 0x000fe400000001ff */
[----:B0-----:R-:W-:-:S07]  /*6ab0*/  IMAD R4, R7, UR4, R2 ;  /* 0x0000000407047c24 */ /* 0x001fce000f8e0202 */
.L_x_4823:
[----:B------:R-:W-:Y:S05]  /*6ac0*/  BSYNC.RECONVERGENT B0 ;  /* 0x0000000000007941 */ /* 0x000fea0003800200 */
.L_x_4822:
        /* <DEDUP_REMOVED lines=125> */
.L_x_4829:
        /* <DEDUP_REMOVED lines=8> */
.L_x_4830:
        /* <DEDUP_REMOVED lines=18> */
.L_x_10200:
[----:B------:R-:W-:Y:S05]  /*7440*/  BRX R4 -0x7450                                                                                                                                                                                                                                                                                                                                                                                                                                                                               (*"BRANCH_TARGETS .L_x_10201,.L_x_10202,.L_x_10203"*) ;  /* 0xffffff8804ec7949 */ /* 0x000fea000383ffff */
.L_x_4833:
        /* <DEDUP_REMOVED lines=31> */
.L_x_4839:
[----:B------:R0:W5:Y:S02]  /*7640*/  LDG.E R0, desc[UR36][R26.64] ;  /* 0x000000241a007981 */ /* 0x000164000c1e1900 */
.L_x_4838:
[----:B------:R-:W-:Y:S05]  /*7650*/  BSYNC.RECONVERGENT B6 ;  /* 0x0000000000067941 */ /* 0x000fea0003800200 */
.L_x_4837:
[----:B------:R-:W1:Y:S01]  /*7660*/  LDC R5, c[0x0][0x3ec] ;  /* 0x0000fb00ff057b82 */ /* 0x000e620000000800 */
[----:B------:R-:W2:Y:S01]  /*7670*/  LDCU UR4, c[0x0][0x530] ;  /* 0x0000a600ff0477ac */ /* 0x000ea20008000800 */
[----:B-----5:R-:W-:-:S06]  /*7680*/  FSETP.GTU.FTZ.AND P1, PT, R35, R0, PT ;  /* 0x000000002300720b */ /* 0x020fcc0003f3c000 */
[----:B------:R-:W3:Y:S01]  /*7690*/  LDC.64 R2, c[0x0][0x380] ;  /* 0x0000e000ff027b82 */ /* 0x000ee20000000a00 */
[----:B--2---:R-:W-:-:S04]  /*76a0*/  IADD3 R6, PT, PT, -R28, UR4, RZ ;  /* 0x000000041c067c10 */ /* 0x004fc8000fffe1ff */
[----:B------:R-:W-:Y:S01]  /*76b0*/  ISETP.GT.AND P0, PT, R6, 0x3, PT ;  /* 0x000000030600780c */ /* 0x000fe20003f04270 */
[----:B-1----:R-:W-:-:S04]  /*76c0*/  IMAD R4, R28, R5, R5 ;  /* 0x000000051c047224 */ /* 0x002fc800078e0205 */
[----:B------:R-:W-:Y:S01]  /*76d0*/  IMAD R4, R5, 0x2, R4 ;  /* 0x0000000205047824 */ /* 0x000fe200078e0204 */
[----:B------:R-:W-:-:S04]  /*76e0*/  FSEL R5, RZ, 1.875, P1 ;  /* 0x3ff00000ff057808 */ /* 0x000fc80000800000 */
[----:B------:R-:W-:Y:S01]  /*76f0*/  SEL R7, R4, RZ, P0 ;  /* 0x000000ff04077207 */ /* 0x000fe20000000000 */
[----:B------:R-:W-:-:S04]  /*7700*/  HFMA2 R4, -RZ, RZ, 0, 0 ;  /* 0x00000000ff047431 */ /* 0x000fc800000001ff */
[----:B---3--:R-:W-:-:S05]  /*7710*/  IMAD.WIDE.U32 R2, R7, 0x8, R2 ;  /* 0x0000000807027825 */ /* 0x008fca00078e0002 */
[----:B------:R1:W-:Y:S02]  /*7720*/  STG.E.64 desc[UR36][R2.64], R4 ;  /* 0x0000000402007986 */ /* 0x0003e4000c101b24 */
.L_x_4835:
[----:B------:R-:W-:Y:S05]  /*7730*/  BSYNC.RELIABLE B7 ;  /* 0x0000000000077941 */ /* 0x000fea0003800100 */
.L_x_4834:
        /* <DEDUP_REMOVED lines=24> */
.L_x_4842:
[----:B------:R0:W5:Y:S02]  /*78c0*/  LDG.E R0, desc[UR36][R26.64] ;  /* 0x000000241a007981 */ /* 0x000164000c1e1900 */
.L_x_4841:
[----:B------:R-:W-:Y:S05]  /*78d0*/  BSYNC.RECONVERGENT B6 ;  /* 0x0000000000067941 */ /* 0x000fea0003800200 */
.L_x_4840:
[----:B-1----:R-:W1:Y:S01]  /*78e0*/  LDC R5, c[0x0][0x3ec] ;  /* 0x0000fb00ff057b82 */ /* 0x002e620000000800 */
[----:B------:R-:W2:Y:S01]  /*78f0*/  LDCU UR4, c[0x0][0x530] ;  /* 0x0000a600ff0477ac */ /* 0x000ea20008000800 */
[----:B-----5:R-:W-:-:S06]  /*7900*/  FSETP.GTU.FTZ.AND P1, PT, R33, R0, PT ;  /* 0x000000002100720b */ /* 0x020fcc0003f3c000 */
[----:B------:R-:W3:Y:S01]  /*7910*/  LDC.64 R2, c[0x0][0x380] ;  /* 0x0000e000ff027b82 */ /* 0x000ee20000000a00 */
[----:B--2---:R-:W-:-:S04]  /*7920*/  IADD3 R6, PT, PT, -R28, UR4, RZ ;  /* 0x000000041c067c10 */ /* 0x004fc8000fffe1ff */
[----:B------:R-:W-:Y:S01]  /*7930*/  ISETP.GT.AND P0, PT, R6, 0x2, PT ;  /* 0x000000020600780c */ /* 0x000fe20003f04270 */
[----:B-1----:R-:W-:-:S05]  /*7940*/  IMAD R4, R28, R5, R5 ;  /* 0x000000051c047224 */ /* 0x002fca00078e0205 */
[----:B------:R-:W-:Y:S02]  /*7950*/  IADD3 R4, PT, PT, R4, R5, RZ ;  /* 0x0000000504047210 */ /* 0x000fe40007ffe0ff */
[----:B------:R-:W-:Y:S02]  /*7960*/  FSEL R5, RZ, 1.875, P1 ;  /* 0x3ff00000ff057808 */ /* 0x000fe40000800000 */
[----:B------:R-:W-:Y:S01]  /*7970*/  SEL R7, R4, RZ, P0 ;  /* 0x000000ff04077207 */ /* 0x000fe20000000000 */
[----:B------:R-:W-:-:S04]  /*7980*/  IMAD.MOV.U32 R4, RZ, RZ, RZ ;  /* 0x000000ffff047224 */ /* 0x000fc800078e00ff */
[----:B---3--:R-:W-:-:S05]  /*7990*/  IMAD.WIDE.U32 R2, R7, 0x8, R2 ;  /* 0x0000000807027825 */ /* 0x008fca00078e0002 */
[----:B------:R1:W-:Y:S02]  /*79a0*/  STG.E.64 desc[UR36][R2.64], R4 ;  /* 0x0000000402007986 */ /* 0x0003e4000c101b24 */
.L_x_10202:
        /* <DEDUP_REMOVED lines=24> */
.L_x_4845:
[----:B------:R1:W5:Y:S02]  /*7b30*/  LDG.E R5, desc[UR36][R24.64] ;  /* 0x0000002418057981 */ /* 0x000364000c1e1900 */
.L_x_4844:
[----:B------:R-:W-:Y:S05]  /*7b40*/  BSYNC.RECONVERGENT B6 ;  /* 0x0000000000067941 */ /* 0x000fea0003800200 */
.L_x_4843:
[----:B------:R-:W2:Y:S01]  /*7b50*/  LDC R7, c[0x0][0x3ec] ;  /* 0x0000fb00ff077b82 */ /* 0x000ea20000000800 */
[----:B------:R-:W3:Y:S01]  /*7b60*/  LDCU UR4, c[0x0][0x530] ;  /* 0x0000a600ff0477ac */ /* 0x000ee20008000800 */
[----:B-----5:R-:W-:Y:S01]  /*7b70*/  FSETP.GTU.FTZ.AND P1, PT, R32, R5, PT ;  /* 0x000000052000720b */ /* 0x020fe20003f3c000 */
[----:B------:R-:W-:-:S03]  /*7b80*/  IMAD.MOV.U32 R4, RZ, RZ, RZ ;  /* 0x000000ffff047224 */ /* 0x000fc600078e00ff */
[----:B------:R-:W-:Y:S02]  /*7b90*/  FSEL R5, RZ, 1.875, P1 ;  /* 0x3ff00000ff057808 */ /* 0x000fe40000800000 */
[----:B------:R-:W4:Y:S01]  /*7ba0*/  LDC.64 R2, c[0x0][0x380] ;  /* 0x0000e000ff027b82 */ /* 0x000f220000000a00 */
[----:B---3--:R-:W-:-:S04]  /*7bb0*/  IADD3 R0, PT, PT, -R28, UR4, RZ ;  /* 0x000000041c007c10 */ /* 0x008fc8000fffe1ff */
[----:B------:R-:W-:Y:S01]  /*7bc0*/  ISETP.GT.AND P0, PT, R0, 0x1, PT ;  /* 0x000000010000780c */ /* 0x000fe20003f04270 */
[----:B--2---:R-:W-:-:S05]  /*7bd0*/  IMAD R7, R28, R7, R7 ;  /* 0x000000071c077224 */ /* 0x004fca00078e0207 */
[----:B------:R-:W-:-:S05]  /*7be0*/  SEL R7, R7, RZ, P0 ;  /* 0x000000ff07077207 */ /* 0x000fca0000000000 */
[----:B----4-:R-:W-:-:S05]  /*7bf0*/  IMAD.WIDE.U32 R2, R7, 0x8, R2 ;  /* 0x0000000807027825 */ /* 0x010fca00078e0002 */
[----:B------:R2:W-:Y:S02]  /*7c00*/  STG.E.64 desc[UR36][R2.64], R4 ;  /* 0x0000000402007986 */ /* 0x0005e4000c101b24 */
.L_x_10201:
[----:B------:R-:W-:Y:S05]  /*7c10*/  BSYNC.RELIABLE B8 ;  /* 0x0000000000087941 */ /* 0x000fea0003800100 */
.L_x_4832:
        /* <DEDUP_REMOVED lines=24> */
.L_x_4848:
[----:B------:R3:W5:Y:S02]  /*7da0*/  LDG.E R0, desc[UR36][R22.64] ;  /* 0x0000002416007981 */ /* 0x000764000c1e1900 */
.L_x_4847:
[----:B------:R-:W-:Y:S05]  /*7db0*/  BSYNC.RECONVERGENT B6 ;  /* 0x0000000000067941 */ /* 0x000fea0003800200 */
.L_x_4846:
[----:B------:R-:W4:Y:S01]  /*7dc0*/  LDCU UR5, c[0x0][0x530] ;  /* 0x0000a600ff0577ac */ /* 0x000f220008000800 */
[----:B--2---:R-:W2:Y:S01]  /*7dd0*/  LDC.64 R4, c[0x0][0x380] ;  /* 0x0000e000ff047b82 */ /* 0x004ea20000000a00 */
[----:B-----5:R-:W-:Y:S01]  /*7de0*/  FSETP.GTU.FTZ.AND P1, PT, R31, R0, PT ;  /* 0x000000001f00720b */ /* 0x020fe20003f3c000 */
[----:B------:R-:W0:Y:S03]  /*7df0*/  LDCU UR4, c[0x0][0x3ec] ;  /* 0x00007d80ff0477ac */ /* 0x000e260008000800 */
[----:B------:R-:W-:Y:S01]  /*7e00*/  FSEL R7, RZ, 1.875, P1 ;  /* 0x3ff00000ff077808 */ /* 0x000fe20000800000 */
[----:B----4-:R-:W-:Y:S02]  /*7e10*/  IMAD.U32 R3, RZ, RZ, UR5 ;  /* 0x00000005ff037e24 */ /* 0x010fe4000f8e00ff */
[----:B0-----:R-:W-:-:S03]  /*7e20*/  IMAD R2, R28, UR4, RZ ;  /* 0x000000041c027c24 */ /* 0x001fc6000f8e02ff */
[----:B------:R-:W-:-:S04]  /*7e30*/  IADD3 R6, PT, PT, -R28, R3, RZ ;  /* 0x000000031c067210 */ /* 0x000fc80007ffe1ff */
[----:B------:R-:W-:Y:S01]  /*7e40*/  ISETP.GT.AND P0, PT, R6, RZ, PT ;  /* 0x000000ff0600720c */ /* 0x000fe20003f04270 */
[----:B------:R-:W-:-:S03]  /*7e50*/  IMAD.MOV.U32 R6, RZ, RZ, RZ ;  /* 0x000000ffff067224 */ /* 0x000fc600078e00ff */
[----:B------:R-:W-:-:S05]  /*7e60*/  SEL R9, R2, RZ, P0 ;  /* 0x000000ff02097207 */ /* 0x000fca0000000000 */
[----:B--2---:R-:W-:-:S05]  /*7e70*/  IMAD.WIDE.U32 R4, R9, 0x8, R4 ;  /* 0x0000000809047825 */ /* 0x004fca00078e0004 */
[----:B------:R0:W-:Y:S01]  /*7e80*/  STG.E.64 desc[UR36][R4.64], R6 ;  /* 0x0000000604007986 */ /* 0x0001e2000c101b24 */
[----:B------:R-:W-:Y:S05]  /*7e90*/  BRA `(.L_x_4836) ;  /* 0x0000000000047947 */ /* 0x000fea0003800000 */
.L_x_10203:
[----:B------:R-:W-:Y:S05]  /*7ea0*/  BREAK.RELIABLE B8 ;  /* 0x0000000000087942 */ /* 0x000fea0003800100 */
.L_x_4836:
[----:B------:R-:W-:Y:S05]  /*7eb0*/  BSYNC.RECONVERGENT B9 ;  /* 0x0000000000097941 */ /* 0x000fea0003800200 */
.L_x_4831:
[----:B------:R-:W-:-:S04]  /*7ec0*/  LEA R28, R29, R28, 0x2 ;  /* 0x0000001c1d1c7211 */ /* 0x000fc800078e10ff */
[----:B------:R-:W-:-:S13]  /*7ed0*/  ISETP.GE.U32.AND P0, PT, R28, R3, PT ;  /* 0x000000031c00720c */ /* 0x000fda0003f06070 */
[----:B------:R-:W-:Y:S05]  /*7ee0*/  @!P0 BRA `(.L_x_4849) ;  /* 0xffffff8000a48947 */ /* 0x000fea000383ffff */
[----:B------:R-:W-:Y:S05]  /*7ef0*/  EXIT ;  /* 0x000000000000794d */ /* 0x000fea0003800000 */
.L_x_4850:
        /* <DEDUP_REMOVED lines=16> */
.L_x_10613:


//--------------------- .text._ZN2at4cuda57_GLOBAL__N__cd6b329d_24_DistributionBernoulli_cu_7537a20d21kernelPointwiseApply2IZNS_6native9templates4cuda28bernoulli_tensor_cuda_kernelIdfEEvRKNS_10TensorBaseES9_NS_15PhiloxCudaStateEEUliRdSB_SB_SB_RKfSD_SD_SD_E_dSC_jLi1ELi2ELi4ELi512ELi2EEEvNS0_6detail10TensorInfoIT0_T2_EENSG_IT1_SI_EESI_T_ --------------------------
	.section	.text._ZN2at4cuda57_GLOBAL__N__cd6b329d_24_DistributionBernoulli_cu_7537a20d21kernelPointwiseApply2IZNS_6native9templates4cuda28bernoulli_tensor_cuda_kernelIdfEEvRKNS_10TensorBaseES9_NS_15PhiloxCudaStateEEUliRdSB_SB_SB_RKfSD_SD_SD_E_dSC_jLi1ELi2ELi4ELi512ELi2EEEvNS0_6detail10TensorInfoIT0_T2_EENSG_IT1_SI_EESI_T_,"ax",@progbits
	.align	128
.text._ZN2at4cuda57_GLOBAL__N__cd6b329d_24_DistributionBernoulli_cu_7537a20d21kernelPointwiseApply2IZNS_6native9templates4cuda28bernoulli_tensor_cuda_kernelIdfEEvRKNS_10TensorBaseES9_NS_15PhiloxCudaStateEEUliRdSB_SB_SB_RKfSD_SD_SD_E_dSC_jLi1ELi2ELi4ELi512ELi2EEEvNS0_6detail10TensorInfoIT0_T2_EENSG_IT1_SI_EESI_T_:
        .type           _ZN2at4cuda57_GLOBAL__N__cd6b329d_24_DistributionBernoulli_cu_7537a20d21kernelPointwiseApply2IZNS_6native9templates4cuda28bernoulli_tensor_cuda_kernelIdfEEvRKNS_10TensorBaseES9_NS_15PhiloxCudaStateEEUliRdSB_SB_SB_RKfSD_SD_SD_E_dSC_jLi1ELi2ELi4ELi512ELi2EEEvNS0_6detail10TensorInfoIT0_T2_EENSG_IT1_SI_EESI_T_,@function
        .size           _ZN2at4cuda57_GLOBAL__N__cd6b329d_24_DistributionBernoulli_cu_7537a20d21kernelPointwiseApply2IZNS_6native9templates4cuda28bernoulli_tensor_cuda_kernelIdfEEvRKNS_10TensorBaseES9_NS_15PhiloxCudaStateEEUliRdSB_SB_SB_RKfSD_SD_SD_E_dSC_jLi1ELi2ELi4ELi512ELi2EEEvNS0_6detail10TensorInfoIT0_T2_EENSG_IT1_SI_EESI_T_,(.L_x_10614 - _ZN2at4cuda57_GLOBAL__N__cd6b329d_24_DistributionBernoulli_cu_7537a20d21kernelPointwiseApply2IZNS_6native9templates4cuda28bernoulli_tensor_cuda_kernelIdfEEvRKNS_10TensorBaseES9_NS_15PhiloxCudaStateEEUliRdSB_SB_SB_RKfSD_SD_SD_E_dSC_jLi1ELi2ELi4ELi512ELi2EEEvNS0_6detail10TensorInfoIT0_T2_EENSG_IT1_SI_EESI_T_)
        .other          _ZN2at4cuda57_GLOBAL__N__cd6b329d_24_DistributionBernoulli_cu_7537a20d21kernelPointwiseApply2IZNS_6native9templates4cuda28bernoulli_tensor_cuda_kernelIdfEEvRKNS_10TensorBaseES9_NS_15PhiloxCudaStateEEUliRdSB_SB_SB_RKfSD_SD_SD_E_dSC_jLi1ELi2ELi4ELi512ELi2EEEvNS0_6detail10TensorInfoIT0_T2_EENSG_IT1_SI_EESI_T_,@"STO_CUDA_ENTRY STV_DEFAULT"
_ZN2at4cuda57_GLOBAL__N__cd6b329d_24_DistributionBernoulli_cu_7537a20d21kernelPointwiseApply2IZNS_6native9templates4cuda28bernoulli_tensor_cuda_kernelIdfEEvRKNS_10TensorBaseES9_NS_15PhiloxCudaStateEEUliRdSB_SB_SB_RKfSD_SD_SD_E_dSC_jLi1ELi2ELi4ELi512ELi2EEEvNS0_6detail10TensorInfoIT0_T2_EENSG_IT1_SI_EESI_T_:
        /* <DEDUP_REMOVED lines=23> */
.L_x_4880:
        /* <DEDUP_REMOVED lines=139> */
.L_x_4853:
[----:B------:R-:W-:Y:S05]  /*0a20*/  BSYNC.RECONVERGENT B0 ;  /* 0x0000000000007941 */ /* 0x000fea0003800200 */
.L_x_4852:
        /* <DEDUP_REMOVED lines=38> */
.L_x_4855:
[----:B------:R-:W-:Y:S05]  /*0c90*/  BSYNC.RECONVERGENT B0 ;  /* 0x0000000000007941 */ /* 0x000fea0003800200 */
.L_x_4854:
        /* <DEDUP_REMOVED lines=34> */
.L_x_4857:
[----:B------:R-:W-:Y:S05]  /*0ec0*/  BSYNC.RECONVERGENT B0 ;  /* 0x0000000000007941 */ /* 0x000fea0003800200 */
.L_x_4856:
        /* <DEDUP_REMOVED lines=26> */
.L_x_4859:
[----:B------:R-:W-:Y:S05]  /*1070*/  BSYNC.RECONVERGENT B0 ;  /* 0x0000000000007941 */ /* 0x000fea0003800200 */
.L_x_4858:
        /* <DEDUP_REMOVED lines=12> */
.L_x_4860:
        /* <DEDUP_REMOVED lines=8> */
.L_x_4861:
        /* <DEDUP_REMOVED lines=18> */
.L_x_10204:
[----:B------:R-:W-:Y:S05]  /*12e0*/  BRX R2 -0x12f0                                                                                                                                                                                                                                                                                                                                                                                                                                                                               (*"BRANCH_TARGETS .L_x_10205,.L_x_10206,.L_x_10207"*) ;  /* 0xffffffec02447949 */ /* 0x000fea000383ffff */
.L_x_4864:
        /* <DEDUP_REMOVED lines=30> */
.L_x_4870:
[----:B------:R0:W5:Y:S02]  /*14d0*/  LDG.E R3, desc[UR36][R16.64] ;  /* 0x0000002410037981 */ /* 0x000164000c1e1900 */
.L_x_4869:
[----:B------:R-:W-:Y:S05]  /*14e0*/  BSYNC.RECONVERGENT B6 ;  /* 0x0000000000067941 */ /* 0x000fea0003800200 */
.L_x_4868:
[C---:B------:R-:W-:Y:S01]  /*14f0*/  LEA R6, P1, R35.reuse, UR42, 0x3 ;  /* 0x0000002a23067c11 */ /* 0x040fe2000f8218ff */
[----:B------:R-:W-:Y:S01]  /*1500*/  IMAD.MOV.U32 R4, RZ, RZ, RZ ;  /* 0x000000ffff047224 */ /* 0x000fe200078e00ff */
[----:B-----5:R-:W-:Y:S02]  /*1510*/  FSETP.GTU.FTZ.AND P0, PT, R34, R3, PT ;  /* 0x000000032200720b */ /* 0x020fe40003f1c000 */
[----:B------:R-:W-:Y:S02]  /*1520*/  LEA.HI.X R7, R35, UR43, RZ, 0x3, P1 ;  /* 0x0000002b23077c11 */ /* 0x000fe400088f1cff */
[----:B------:R-:W-:-:S05]  /*1530*/  FSEL R5, RZ, 1.875, P0 ;  /* 0x3ff00000ff057808 */ /* 0x000fca0000000000 */
[----:B------:R1:W-:Y:S04]  /*1540*/  STG.E.64 desc[UR36][R6.64], R4 ;  /* 0x0000000406007986 */ /* 0x0003e8000c101b24 */
.L_x_4866:
[----:B------:R-:W-:Y:S05]  /*1550*/  BSYNC.RELIABLE B7 ;  /* 0x0000000000077941 */ /* 0x000fea0003800100 */
.L_x_4865:
        /* <DEDUP_REMOVED lines=23> */
.L_x_4873:
[----:B------:R0:W5:Y:S02]  /*16d0*/  LDG.E R3, desc[UR36][R16.64] ;  /* 0x0000002410037981 */ /* 0x000164000c1e1900 */
.L_x_4872:
[----:B------:R-:W-:Y:S05]  /*16e0*/  BSYNC.RECONVERGENT B6 ;  /* 0x0000000000067941 */ /* 0x000fea0003800200 */
.L_x_4871:
[----:B-1----:R-:W-:Y:S02]  /*16f0*/  LEA R4, P1, R30, UR42, 0x3 ;  /* 0x0000002a1e047c11 */ /* 0x002fe4000f8218ff */
[----:B-----5:R-:W-:Y:S01]  /*1700*/  FSETP.GTU.FTZ.AND P0, PT, R2, R3, PT ;  /* 0x000000030200720b */ /* 0x020fe20003f1c000 */
[----:B------:R-:W-:Y:S01]  /*1710*/  IMAD.MOV.U32 R2, RZ, RZ, RZ ;  /* 0x000000ffff027224 */ /* 0x000fe200078e00ff */
[----:B------:R-:W-:Y:S02]  /*1720*/  LEA.HI.X R5, R30, UR43, RZ, 0x3, P1 ;  /* 0x0000002b1e057c11 */ /* 0x000fe400088f1cff */
[----:B------:R-:W-:-:S05]  /*1730*/  FSEL R3, RZ, 1.875, P0 ;  /* 0x3ff00000ff037808 */ /* 0x000fca0000000000 */
[----:B------:R1:W-:Y:S04]  /*1740*/  STG.E.64 desc[UR36][R4.64], R2 ;  /* 0x0000000204007986 */ /* 0x0003e8000c101b24 */
.L_x_10206:
        /* <DEDUP_REMOVED lines=23> */
.L_x_4876:
[----:B------:R0:W5:Y:S02]  /*18c0*/  LDG.E R3, desc[UR36][R16.64] ;  /* 0x0000002410037981 */ /* 0x000164000c1e1900 */
.L_x_4875:
[----:B------:R-:W-:Y:S05]  /*18d0*/  BSYNC.RECONVERGENT B6 ;  /* 0x0000000000067941 */ /* 0x000fea0003800200 */
.L_x_4874:
[C---:B------:R-:W-:Y:S02]  /*18e0*/  LEA R4, P1, R31.reuse, UR42, 0x3 ;  /* 0x0000002a1f047c11 */ /* 0x040fe4000f8218ff */
[----:B-----5:R-:W-:Y:S02]  /*18f0*/  FSETP.GTU.FTZ.AND P0, PT, R28, R3, PT ;  /* 0x000000031c00720b */ /* 0x020fe40003f1c000 */
[----:B------:R-:W-:Y:S02]  /*1900*/  LEA.HI.X R5, R31, UR43, RZ, 0x3, P1 ;  /* 0x0000002b1f057c11 */ /* 0x000fe400088f1cff */
[----:B------:R-:W-:Y:S02]  /*1910*/  FSEL R3, RZ, 1.875, P0 ;  /* 0x3ff00000ff037808 */ /* 0x000fe40000000000 */
[----:B------:R-:W-:-:S05]  /*1920*/  MOV R2, RZ ;  /* 0x000000ff00027202 */ /* 0x000fca0000000f00 */
[----:B------:R1:W-:Y:S02]  /*1930*/  STG.E.64 desc[UR36][R4.64], R2 ;  /* 0x0000000204007986 */ /* 0x0003e4000c101b24 */
.L_x_10205:
[----:B------:R-:W-:Y:S05]  /*1940*/  BSYNC.RELIABLE B8 ;  /* 0x0000000000087941 */ /* 0x000fea0003800100 */
.L_x_4863:
        /* <DEDUP_REMOVED lines=11> */
[----:B------:R1:W2:Y:S01]  /*1a00*/  LDC.64 R2, c[0x4][R0] ;  /* 0x0100000000027b82 */ /* 0x0002a20000000a00 */
        /* <DEDUP_REMOVED lines=11> */
.L_x_4879:
[----:B------:R0:W5:Y:S02]  /*1ac0*/  LDG.E R4, desc[UR36][R16.64] ;  /* 0x0000002410047981 */ /* 0x000164000c1e1900 */
.L_x_4878:
[----:B------:R-:W-:Y:S05]  /*1ad0*/  BSYNC.RECONVERGENT B6 ;  /* 0x0000000000067941 */ /* 0x000fea0003800200 */
.L_x_4877:
[----:B------:R-:W1:Y:S01]  /*1ae0*/  LDC.64 R2, c[0x0][0x380] ;  /* 0x0000e000ff027b82 */ /* 0x000e620000000a00 */
[----:B------:R-:W-:Y:S01]  /*1af0*/  IMAD.U32 R0, RZ, RZ, UR46 ;  /* 0x0000002eff007e24 */ /* 0x000fe2000f8e00ff */
[----:B-----5:R-:W-:Y:S01]  /*1b00*/  FSETP.GTU.FTZ.AND P1, PT, R29, R4, PT ;  /* 0x000000041d00720b */ /* 0x020fe20003f3c000 */
[----:B------:R-:W-:Y:S01]  /*1b10*/  IMAD R5, R33, UR47, RZ ;  /* 0x0000002f21057c24 */ /* 0x000fe2000f8e02ff */
[----:B------:R-:W-:Y:S01]  /*1b20*/  MOV R4, RZ ;  /* 0x000000ff00047202 */ /* 0x000fe20000000f00 */
[----:B------:R-:W-:-:S05]  /*1b30*/  IMAD.IADD R6, R0, 0x1, -R33 ;  /* 0x0000000100067824 */ /* 0x000fca00078e0a21 */
[----:B------:R-:W-:-:S04]  /*1b40*/  ISETP.GT.AND P0, PT, R6, RZ, PT ;  /* 0x000000ff0600720c */ /* 0x000fc80003f04270 */
[----:B------:R-:W-:Y:S02]  /*1b50*/  SEL R7, R5, RZ, P0 ;  /* 0x000000ff05077207 */ /* 0x000fe40000000000 */
[----:B------:R-:W-:-:S03]  /*1b60*/  FSEL R5, RZ, 1.875, P1 ;  /* 0x3ff00000ff057808 */ /* 0x000fc60000800000 */
[----:B-1----:R-:W-:-:S05]  /*1b70*/  IMAD.WIDE.U32 R2, R7, 0x8, R2 ;  /* 0x0000000807027825 */ /* 0x002fca00078e0002 */
[----:B------:R1:W-:Y:S01]  /*1b80*/  STG.E.64 desc[UR36][R2.64], R4 ;  /* 0x0000000402007986 */ /* 0x0003e2000c101b24 */
[----:B------:R-:W-:Y:S05]  /*1b90*/  BRA `(.L_x_4867) ;  /* 0x0000000000047947 */ /* 0x000fea0003800000 */
.L_x_10207:
[----:B------:R-:W-:Y:S05]  /*1ba0*/  BREAK.RELIABLE B8 ;  /* 0x0000000000087942 */ /* 0x000fea0003800100 */
.L_x_4867:
[----:B------:R-:W-:Y:S05]  /*1bb0*/  BSYNC.RECONVERGENT B9 ;  /* 0x0000000000097941 */ /* 0x000fea0003800200 */
.L_x_4862:
[----:B------:R-:W-:-:S05]  /*1bc0*/  IMAD R33, R32, 0x4, R33 ;  /* 0x0000000420217824 */ /* 0x000fca00078e0221 */
[----:B------:R-:W-:-:S13]  /*1bd0*/  ISETP.GE.U32.AND P0, PT, R33, R0, PT ;  /* 0x000000002100720c */ /* 0x000fda0003f06070 */
[----:B------:R-:W-:Y:S05]  /*1be0*/  @!P0 BRA `(.L_x_4880) ;  /* 0xffffffe400608947 */ /* 0x000fea000383ffff */
[----:B------:R-:W-:Y:S05]  /*1bf0*/  BSYNC.RECONVERGENT B10 ;  /* 0x00000000000a7941 */ /* 0x000fea0003800200 */
.L_x_4851:
[----:B------:R-:W-:Y:S05]  /*1c00*/  EXIT ;  /* 0x000000000000794d */ /* 0x000fea0003800000 */
.L_x_4881:
        /* <DEDUP_REMOVED lines=15> */
.L_x_10614:


//--------------------- .text._ZN2at4cuda57_GLOBAL__N__cd6b329d_24_DistributionBernoulli_cu_7537a20d21kernelPointwiseApply2IZNS_6native9templates4cuda28bernoulli_tensor_cuda_kernelIdfEEvRKNS_10TensorBaseES9_NS_15PhiloxCudaStateEEUliRdSB_SB_SB_RKfSD_SD_SD_E_dSC_jLi1ELi1ELi4ELi512ELi2EEEvNS0_6detail10TensorInfoIT0_T2_EENSG_IT1_SI_EESI_T_ --------------------------
	.section	.text._ZN2at4cuda57_GLOBAL__N__cd6b329d_24_DistributionBernoulli_cu_7537a20d21kernelPointwiseApply2IZNS_6native9templates4cuda28bernoulli_tensor_cuda_kernelIdfEEvRKNS_10TensorBaseES9_NS_15PhiloxCudaStateEEUliRdSB_SB_SB_RKfSD_SD_SD_E_dSC_jLi1ELi1ELi4ELi512ELi2EEEvNS0_6detail10TensorInfoIT0_T2_EENSG_IT1_SI_EESI_T_,"ax",@progbits
	.align	128
.text._ZN2at4cuda57_GLOBAL__N__cd6b329d_24_DistributionBernoulli_cu_7537a20d21kernelPointwiseApply2IZNS_6native9templates4cuda28bernoulli_tensor_cuda_kernelIdfEEvRKNS_10TensorBaseES9_NS_15PhiloxCudaStateEEUliRdSB_SB_SB_RKfSD_SD_SD_E_dSC_jLi1ELi1ELi4ELi512ELi2EEEvNS0_6detail10TensorInfoIT0_T2_EENSG_IT1_SI_EESI_T_:
        .type           _ZN2at4cuda57_GLOBAL__N__cd6b329d_24_DistributionBernoulli_cu_7537a20d21kernelPointwiseApply2IZNS_6native9templates4cuda28bernoulli_tensor_cuda_kernelIdfEEvRKNS_10TensorBaseES9_NS_15PhiloxCudaStateEEUliRdSB_SB_SB_RKfSD_SD_SD_E_dSC_jLi1ELi1ELi4ELi512ELi2EEEvNS0_6detail10TensorInfoIT0_T2_EENSG_IT1_SI_EESI_T_,@function
        .size           _ZN2at4cuda57_GLOBAL__N__cd6b329d_24_DistributionBernoulli_cu_7537a20d21kernelPointwiseApply2IZNS_6native9templates4cuda28bernoulli_tensor_cuda_kernelIdfEEvRKNS_10TensorBaseES9_NS_15PhiloxCudaStateEEUliRdSB_SB_SB_RKfSD_SD_SD_E_dSC_jLi1ELi1ELi4ELi512ELi2EEEvNS0_6detail10TensorInfoIT0_T2_EENSG_IT1_SI_EESI_T_,(.L_x_10615 - _ZN2at4cuda57_GLOBAL__N__cd6b329d_24_DistributionBernoulli_cu_7537a20d21kernelPointwiseApply2IZNS_6native9templates4cuda28bernoulli_tensor_cuda_kernelIdfEEvRKNS_10TensorBaseES9_NS_15PhiloxCudaStateEEUliRdSB_SB_SB_RKfSD_SD_SD_E_dSC_jLi1ELi1ELi4ELi512ELi2EEEvNS0_6detail10TensorInfoIT0_T2_EENSG_IT1_SI_EESI_T_)
        .other          _ZN2at4cuda57_GLOBAL__N__cd6b329d_24_DistributionBernoulli_cu_7537a20d21kernelPointwiseApply2IZNS_6native9templates4cuda28bernoulli_tensor_cuda_kernelIdfEEvRKNS_10TensorBaseES9_NS_15PhiloxCudaStateEEUliRdSB_SB_SB_RKfSD_SD_SD_E_dSC_jLi1ELi1ELi4ELi512ELi2EEEvNS0_6detail10TensorInfoIT0_T2_EENSG_IT1_SI_EESI_T_,@"STO_CUDA_ENTRY STV_DEFAULT"
_ZN2at4cuda57_GLOBAL__N__cd6b329d_24_DistributionBernoulli_cu_7537a20d21kernelPointwiseApply2IZNS_6native9templates4cuda28bernoulli_tensor_cuda_kernelIdfEEvRKNS_10TensorBaseES9_NS_15PhiloxCudaStateEEUliRdSB_SB_SB_RKfSD_SD_SD_E_dSC_jLi1ELi1ELi4ELi512ELi2EEEvNS0_6detail10TensorInfoIT0_T2_EENSG_IT1_SI_EESI_T_:
        /* <DEDUP_REMOVED lines=20> */
.L_x_4902:
        /* <DEDUP_REMOVED lines=149> */
.L_x_4882:
        /* <DEDUP_REMOVED lines=8> */
.L_x_4883:
        /* <DEDUP_REMOVED lines=19> */
.L_x_10208:
[----:B------:R-:W-:Y:S05]  /*0c40*/  BRX R2 -0xc50                                                                                                                                                                                                                                                                                                                                                                                                                                                                                (*"BRANCH_TARGETS .L_x_10209,.L_x_10210,.L_x_10211"*) ;  /* 0xfffffff002ec7949 */ /* 0x000fea000383ffff */
.L_x_4886:
        /* <DEDUP_REMOVED lines=30> */
.L_x_4892:
[----:B------:R0:W5:Y:S02]  /*0e30*/  LDG.E R0, desc[UR36][R16.64] ;  /* 0x0000002410007981 */ /* 0x000164000c1e1900 */
.L_x_4891:
[----:B------:R-:W-:Y:S05]  /*0e40*/  BSYNC.RECONVERGENT B6 ;  /* 0x0000000000067941 */ /* 0x000fea0003800200 */
.L_x_4890:
[C---:B------:R-:W-:Y:S01]  /*0e50*/  LEA R6, P1, R34.reuse, UR42, 0x3 ;  /* 0x0000002a22067c11 */ /* 0x040fe2000f8218ff */
[----:B------:R-:W-:Y:S01]  /*0e60*/  HFMA2 R4, -RZ, RZ, 0, 0 ;  /* 0x00000000ff047431 */ /* 0x000fe200000001ff */
[----:B-----5:R-:W-:Y:S02]  /*0e70*/  FSETP.GTU.FTZ.AND P0, PT, R33, R0, PT ;  /* 0x000000002100720b */ /* 0x020fe40003f1c000 */
[----:B------:R-:W-:Y:S02]  /*0e80*/  LEA.HI.X R7, R34, UR43, RZ, 0x3, P1 ;  /* 0x0000002b22077c11 */ /* 0x000fe400088f1cff */
[----:B------:R-:W-:-:S05]  /*0e90*/  FSEL R5, RZ, 1.875, P0 ;  /* 0x3ff00000ff057808 */ /* 0x000fca0000000000 */
[----:B------:R1:W-:Y:S04]  /*0ea0*/  STG.E.64 desc[UR36][R6.64], R4 ;  /* 0x0000000406007986 */ /* 0x0003e8000c101b24 */
.L_x_4888:
[----:B------:R-:W-:Y:S05]  /*0eb0*/  BSYNC.RELIABLE B7 ;  /* 0x0000000000077941 */ /* 0x000fea0003800100 */
.L_x_4887:
        /* <DEDUP_REMOVED lines=23> */
.L_x_4895:
[----:B------:R0:W5:Y:S02]  /*1030*/  LDG.E R0, desc[UR36][R16.64] ;  /* 0x0000002410007981 */ /* 0x000164000c1e1900 */
.L_x_4894:
[----:B------:R-:W-:Y:S05]  /*1040*/  BSYNC.RECONVERGENT B6 ;  /* 0x0000000000067941 */ /* 0x000fea0003800200 */
.L_x_4893:
[C---:B-1----:R-:W-:Y:S01]  /*1050*/  LEA R4, P1, R22.reuse, UR42, 0x3 ;  /* 0x0000002a16047c11 */ /* 0x042fe2000f8218ff */
[----:B------:R-:W-:Y:S01]  /*1060*/  IMAD.MOV.U32 R2, RZ, RZ, RZ ;  /* 0x000000ffff027224 */ /* 0x000fe200078e00ff */
[----:B-----5:R-:W-:Y:S02]  /*1070*/  FSETP.GTU.FTZ.AND P0, PT, R31, R0, PT ;  /* 0x000000001f00720b */ /* 0x020fe40003f1c000 */
[----:B------:R-:W-:Y:S02]  /*1080*/  LEA.HI.X R5, R22, UR43, RZ, 0x3, P1 ;  /* 0x0000002b16057c11 */ /* 0x000fe400088f1cff */
[----:B------:R-:W-:-:S05]  /*1090*/  FSEL R3, RZ, 1.875, P0 ;  /* 0x3ff00000ff037808 */ /* 0x000fca0000000000 */
[----:B------:R1:W-:Y:S04]  /*10a0*/  STG.E.64 desc[UR36][R4.64], R2 ;  /* 0x0000000204007986 */ /* 0x0003e8000c101b24 */
.L_x_10210:
        /* <DEDUP_REMOVED lines=23> */
.L_x_4898:
[----:B------:R0:W5:Y:S02]  /*1220*/  LDG.E R3, desc[UR36][R16.64] ;  /* 0x0000002410037981 */ /* 0x000164000c1e1900 */
.L_x_4897:
[----:B------:R-:W-:Y:S05]  /*1230*/  BSYNC.RECONVERGENT B6 ;  /* 0x0000000000067941 */ /* 0x000fea0003800200 */
.L_x_4896:
[----:B------:R-:W-:Y:S01]  /*1240*/  LEA R4, P1, R24, UR42, 0x3 ;  /* 0x0000002a18047c11 */ /* 0x000fe2000f8218ff */
[----:B------:R-:W-:Y:S01]  /*1250*/  IMAD.MOV.U32 R2, RZ, RZ, RZ ;  /* 0x000000ffff027224 */ /* 0x000fe200078e00ff */
[----:B-----5:R-:W-:Y:S02]  /*1260*/  FSETP.GTU.FTZ.AND P0, PT, R30, R3, PT ;  /* 0x000000031e00720b */ /* 0x020fe40003f1c000 */
[----:B------:R-:W-:Y:S02]  /*1270*/  LEA.HI.X R5, R24, UR43, RZ, 0x3, P1 ;  /* 0x0000002b18057c11 */ /* 0x000fe400088f1cff */
[----:B------:R-:W-:-:S05]  /*1280*/  FSEL R3, RZ, 1.875, P0 ;  /* 0x3ff00000ff037808 */ /* 0x000fca0000000000 */
[----:B------:R1:W-:Y:S04]  /*1290*/  STG.E.64 desc[UR36][R4.64], R2 ;  /* 0x0000000204007986 */ /* 0x0003e8000c101b24 */
.L_x_10209:
[----:B------:R-:W-:Y:S05]  /*12a0*/  BSYNC.RELIABLE B8 ;  /* 0x0000000000087941 */ /* 0x000fea0003800100 */
.L_x_4885:
        /* <DEDUP_REMOVED lines=23> */
.L_x_4901:
[----:B------:R0:W5:Y:S02]  /*1420*/  LDG.E R0, desc[UR36][R16.64] ;  /* 0x0000002410007981 */ /* 0x000164000c1e1900 */
.L_x_4900:
[----:B------:R-:W-:Y:S05]  /*1430*/  BSYNC.RECONVERGENT B6 ;  /* 0x0000000000067941 */ /* 0x000fea0003800200 */
.L_x_4899:
[C---:B-1----:R-:W-:Y:S01]  /*1440*/  LEA R4, P1, R26.reuse, UR42, 0x3 ;  /* 0x0000002a1a047c11 */ /* 0x042fe2000f8218ff */
[----:B------:R-:W-:Y:S01]  /*1450*/  IMAD.MOV.U32 R2, RZ, RZ, RZ ;  /* 0x000000ffff027224 */ /* 0x000fe200078e00ff */
[----:B-----5:R-:W-:Y:S02]  /*1460*/  FSETP.GTU.FTZ.AND P0, PT, R29, R0, PT ;  /* 0x000000001d00720b */ /* 0x020fe40003f1c000 */
[----:B------:R-:W-:Y:S02]  /*1470*/  LEA.HI.X R5, R26, UR43, RZ, 0x3, P1 ;  /* 0x0000002b1a057c11 */ /* 0x000fe400088f1cff */
[----:B------:R-:W-:-:S05]  /*1480*/  FSEL R3, RZ, 1.875, P0 ;  /* 0x3ff00000ff037808 */ /* 0x000fca0000000000 */
[----:B------:R1:W-:Y:S01]  /*1490*/  STG.E.64 desc[UR36][R4.64], R2 ;  /* 0x0000000204007986 */ /* 0x0003e2000c101b24 */
[----:B------:R-:W-:Y:S05]  /*14a0*/  BRA `(.L_x_4889) ;  /* 0x0000000000047947 */ /* 0x000fea0003800000 */
.L_x_10211:
[----:B------:R-:W-:Y:S05]  /*14b0*/  BREAK.RELIABLE B8 ;  /* 0x0000000000087942 */ /* 0x000fea0003800100 */
.L_x_4889:
[----:B------:R-:W-:Y:S05]  /*14c0*/  BSYNC.RECONVERGENT B9 ;  /* 0x0000000000097941 */ /* 0x000fea0003800200 */
.L_x_4884:
[----:B------:R-:W-:-:S13]  /*14d0*/  ISETP.NE.AND P0, PT, R32, RZ, PT ;  /* 0x000000ff2000720c */ /* 0x000fda0003f05270 */
[----:B------:R-:W-:Y:S05]  /*14e0*/  @!P0 BRA `(.L_x_4902) ;  /* 0xffffffec00148947 */ /* 0x000fea000383ffff */
[----:B------:R-:W-:Y:S05]  /*14f0*/  EXIT ;  /* 0x000000000000794d */ /* 0x000fea0003800000 */
.L_x_4903:
        /* <DEDUP_REMOVED lines=16> */
.L_x_10615:


//--------------------- .text._ZN2at4cuda57_GLOBAL__N__cd6b329d_24_DistributionBernoulli_cu_7537a20d21kernelPointwiseApply2IZNS_6native9templates4cuda28bernoulli_tensor_cuda_kernelIsfEEvRKNS_10TensorBaseES9_NS_15PhiloxCudaStateEEUliRsSB_SB_SB_RKfSD_SD_SD_E_sSC_mLin1ELin1ELi4ELi512ELi2EEEvNS0_6detail10TensorInfoIT0_T2_EENSG_IT1_SI_EESI_T_ --------------------------
	.section	.text._ZN2at4cuda57_GLOBAL__N__cd6b329d_24_DistributionBernoulli_cu_7537a20d21kernelPointwiseApply2IZNS_6native9templates4cuda28bernoulli_tensor_cuda_kernelIsfEEvRKNS_10TensorBaseES9_NS_15PhiloxCudaStateEEUliRsSB_SB_SB_RKfSD_SD_SD_E_sSC_mLin1ELin1ELi4ELi512ELi2EEEvNS0_6detail10TensorInfoIT0_T2_EENSG_IT1_SI_EESI_T_,"ax",@progbits
	.align	128
.text._ZN2at4cuda57_GLOBAL__N__cd6b329d_24_DistributionBernoulli_cu_7537a20d21kernelPointwiseApply2IZNS_6native9templates4cuda28bernoulli_tensor_cuda_kernelIsfEEvRKNS_10TensorBaseES9_NS_15PhiloxCudaStateEEUliRsSB_SB_SB_RKfSD_SD_SD_E_sSC_mLin1ELin1ELi4ELi512ELi2EEEvNS0_6detail10TensorInfoIT0_T2_EENSG_IT1_SI_EESI_T_:
        .type           _ZN2at4cuda57_GLOBAL__N__cd6b329d_24_DistributionBernoulli_cu_7537a20d21kernelPointwiseApply2IZNS_6native9templates4cuda28bernoulli_tensor_cuda_kernelIsfEEvRKNS_10TensorBaseES9_NS_15PhiloxCudaStateEEUliRsSB_SB_SB_RKfSD_SD_SD_E_sSC_mLin1ELin1ELi4ELi512ELi2EEEvNS0_6detail10TensorInfoIT0_T2_EENSG_IT1_SI_EESI_T_,@function
        .size           _ZN2at4cuda57_GLOBAL__N__cd6b329d_24_DistributionBernoulli_cu_7537a20d21kernelPointwiseApply2IZNS_6native9templates4cuda28bernoulli_tensor_cuda_kernelIsfEEvRKNS_10TensorBaseES9_NS_15PhiloxCudaStateEEUliRsSB_SB_SB_RKfSD_SD_SD_E_sSC_mLin1ELin1ELi4ELi512ELi2EEEvNS0_6detail10TensorInfoIT0_T2_EENSG_IT1_SI_EESI_T_,(.L_x_10616 - _ZN2at4cuda57_GLOBAL__N__cd6b329d_24_DistributionBernoulli_cu_7537a20d21kernelPointwiseApply2IZNS_6native9templates4cuda28bernoulli_tensor_cuda_kernelIsfEEvRKNS_10TensorBaseES9_NS_15PhiloxCudaStateEEUliRsSB_SB_SB_RKfSD_SD_SD_E_sSC_mLin1ELin1ELi4ELi512ELi2EEEvNS0_6detail10TensorInfoIT0_T2_EENSG_IT1_SI_EESI_T_)
        .other          _ZN2at4cuda57_GLOBAL__N__cd6b329d_24_DistributionBernoulli_cu_7537a20d21kernelPointwiseApply2IZNS_6native9templates4cuda28bernoulli_tensor_cuda_kernelIsfEEvRKNS_10TensorBaseES9_NS_15PhiloxCudaStateEEUliRsSB_SB_SB_RKfSD_SD_SD_E_sSC_mLin1ELin1ELi4ELi512ELi2EEEvNS0_6detail10TensorInfoIT0_T2_EENSG_IT1_SI_EESI_T_,@"STO_CUDA_ENTRY STV_DEFAULT"
_ZN2at4cuda57_GLOBAL__N__cd6b329d_24_DistributionBernoulli_cu_7537a20d21kernelPointwiseApply2IZNS_6native9templates4cuda28bernoulli_tensor_cuda_kernelIsfEEvRKNS_10TensorBaseES9_NS_15PhiloxCudaStateEEUliRsSB_SB_SB_RKfSD_SD_SD_E_sSC_mLin1ELin1ELi4ELi512ELi2EEEvNS0_6detail10TensorInfoIT0_T2_EENSG_IT1_SI_EESI_T_:
        /* <DEDUP_REMOVED lines=18> */
.L_x_5337:
        /* <DEDUP_REMOVED lines=44> */
.L_x_4933:
        /* <DEDUP_REMOVED lines=33> */
.L_x_4910:
[----:B------:R-:W-:Y:S01]  /*05f0*/  IMAD.MOV.U32 R4, RZ, RZ, R16 ;  /* 0x000000ffff047224 */ /* 0x000fe200078e0010 */
[----:B------:R-:W-:Y:S01]  /*0600*/  MOV R5, R13 ;  /* 0x0000000d00057202 */ /* 0x000fe20000000f00 */
[----:B------:R-:W-:Y:S01]  /*0610*/  IMAD.MOV.U32 R2, RZ, RZ, R10 ;  /* 0x000000ffff027224 */ /* 0x000fe200078e000a */
[----:B------:R-:W-:Y:S02]  /*0620*/  MOV R3, R11 ;  /* 0x0000000b00037202 */ /* 0x000fe40000000f00 */
[----:B------:R-:W-:-:S07]  /*0630*/  MOV R0, 0x650 ;  /* 0x0000065000007802 */ /* 0x000fce0000000f00 */
[----:B------:R-:W-:Y:S05]  /*0640*/  CALL.REL.NOINC `($__internal_45_$__cuda_sm20_div_u64) ;  /* 0x000001c400a07944 */ /* 0x000fea0003c00000 */
        /* <DEDUP_REMOVED lines=9> */
.L_x_4911:
[----:B------:R-:W-:Y:S05]  /*06e0*/  BSYNC.RECONVERGENT B2 ;  /* 0x0000000000027941 */ /* 0x000fea0003800200 */
.L_x_4909:
        /* <DEDUP_REMOVED lines=41> */
.L_x_4913:
[----:B------:R-:W-:Y:S01]  /*0980*/  MOV R4, R10 ;  /* 0x0000000a00047202 */ /* 0x000fe20000000f00 */
[----:B------:R-:W-:Y:S01]  /*0990*/  IMAD.MOV.U32 R5, RZ, RZ, R11 ;  /* 0x000000ffff057224 */ /* 0x000fe200078e000b */
[----:B------:R-:W-:Y:S01]  /*09a0*/  MOV R2, R12 ;  /* 0x0000000c00027202 */ /* 0x000fe20000000f00 */
[----:B------:R-:W-:Y:S01]  /*09b0*/  IMAD.MOV.U32 R3, RZ, RZ, R13 ;  /* 0x000000ffff037224 */ /* 0x000fe200078e000d */
[----:B------:R-:W-:-:S07]  /*09c0*/  MOV R0, 0x9e0 ;  /* 0x000009e000007802 */ /* 0x000fce0000000f00 */
[----:B------:R-:W-:Y:S05]  /*09d0*/  CALL.REL.NOINC `($__internal_45_$__cuda_sm20_div_u64) ;  /* 0x000001c000bc7944 */ /* 0x000fea0003c00000 */
        /* <DEDUP_REMOVED lines=10> */
.L_x_4914:
[----:B------:R-:W-:Y:S05]  /*0a80*/  BSYNC.RECONVERGENT B2 ;  /* 0x0000000000027941 */ /* 0x000fea0003800200 */
.L_x_4912:
        /* <DEDUP_REMOVED lines=39> */
.L_x_4916:
[----:B------:R-:W-:Y:S01]  /*0d00*/  IMAD.MOV.U32 R4, RZ, RZ, R10 ;  /* 0x000000ffff047224 */ /* 0x000fe200078e000a */
[----:B------:R-:W-:Y:S01]  /*0d10*/  MOV R5, R11 ;  /* 0x0000000b00057202 */ /* 0x000fe20000000f00 */
[----:B------:R-:W-:Y:S01]  /*0d20*/  IMAD.MOV.U32 R2, RZ, RZ, R12 ;  /* 0x000000ffff027224 */ /* 0x000fe200078e000c */
[----:B------:R-:W-:Y:S02]  /*0d30*/  MOV R3, R13 ;  /* 0x0000000d00037202 */ /* 0x000fe40000000f00 */
[----:B------:R-:W-:-:S07]  /*0d40*/  MOV R0, 0xd60 ;  /* 0x00000d6000007802 */ /* 0x000fce0000000f00 */
[----:B------:R-:W-:Y:S05]  /*0d50*/  CALL.REL.NOINC `($__internal_45_$__cuda_sm20_div_u64) ;  /* 0x000001bc00dc7944 */ /* 0x000fea0003c00000 */
        /* <DEDUP_REMOVED lines=10> */
.L_x_4917:
[----:B------:R-:W-:Y:S05]  /*0e00*/  BSYNC.RECONVERGENT B2 ;  /* 0x0000000000027941 */ /* 0x000fea0003800200 */
.L_x_4915:
        /* <DEDUP_REMOVED lines=38> */
.L_x_4919:
        /* <DEDUP_REMOVED lines=16> */
.L_x_4920:
[----:B------:R-:W-:Y:S05]  /*1170*/  BSYNC.RECONVERGENT B2 ;  /* 0x0000000000027941 */ /* 0x000fea0003800200 */
.L_x_4918:
        /* <DEDUP_REMOVED lines=39> */
.L_x_4922:
[----:B------:R-:W-:Y:S01]  /*13f0*/  MOV R4, R10 ;  /* 0x0000000a00047202 */ /* 0x000fe20000000f00 */
[----:B------:R-:W-:Y:S01]  /*1400*/  IMAD.MOV.U32 R5, RZ, RZ, R11 ;  /* 0x000000ffff057224 */ /* 0x000fe200078e000b */
[----:B------:R-:W-:Y:S01]  /*1410*/  MOV R2, R12 ;  /* 0x0000000c00027202 */ /* 0x000fe20000000f00 */
[----:B------:R-:W-:Y:S01]  /*1420*/  IMAD.MOV.U32 R3, RZ, RZ, R13 ;  /* 0x000000ffff037224 */ /* 0x000fe200078e000d */
[----:B------:R-:W-:-:S07]  /*1430*/  MOV R0, 0x1450 ;  /* 0x0000145000007802 */ /* 0x000fce0000000f00 */
[----:B------:R-:W-:Y:S05]  /*1440*/  CALL.REL.NOINC `($__internal_45_$__cuda_sm20_div_u64) ;  /* 0x000001b800207944 */ /* 0x000fea0003c00000 */
        /* <DEDUP_REMOVED lines=10> */
.L_x_4923:
[----:B------:R-:W-:Y:S05]  /*14f0*/  BSYNC.RECONVERGENT B2 ;  /* 0x0000000000027941 */ /* 0x000fea0003800200 */
.L_x_4921:
        /* <DEDUP_REMOVED lines=39> */
.L_x_4925:
        /* <DEDUP_REMOVED lines=16> */
.L_x_4926:
[----:B------:R-:W-:Y:S05]  /*1870*/  BSYNC.RECONVERGENT B2 ;  /* 0x0000000000027941 */ /* 0x000fea0003800200 */
.L_x_4924:
        /* <DEDUP_REMOVED lines=39> */
.L_x_4928:
        /* <DEDUP_REMOVED lines=16> */
.L_x_4929:
[----:B------:R-:W-:Y:S05]  /*1bf0*/  BSYNC.RECONVERGENT B2 ;  /* 0x0000000000027941 */ /* 0x000fea0003800200 */
.L_x_4927:
        /* <DEDUP_REMOVED lines=38> */
.L_x_4931:
        /* <DEDUP_REMOVED lines=17> */
.L_x_4932:
[----:B------:R-:W-:Y:S05]  /*1f70*/  BSYNC.RECONVERGENT B2 ;  /* 0x0000000000027941 */ /* 0x000fea0003800200 */
.L_x_4930:
        /* <DEDUP_REMOVED lines=13> */
.L_x_4908:
[----:B------:R-:W-:-:S07]  /*2050*/  IADD3 R12, PT, PT, R9, 0x4, RZ ;  /* 0x00000004090c7810 */ /* 0x000fce0007ffe0ff */
.L_x_4907:
        /* <DEDUP_REMOVED lines=35> */
.L_x_4936:
[----:B------:R-:W-:Y:S01]  /*2290*/  MOV R4, R16 ;  /* 0x0000001000047202 */ /* 0x000fe20000000f00 */
[----:B------:R-:W-:Y:S01]  /*22a0*/  IMAD.MOV.U32 R5, RZ, RZ, R13 ;  /* 0x000000ffff057224 */ /* 0x000fe200078e000d */
[----:B------:R-:W-:Y:S01]  /*22b0*/  MOV R2, R8 ;  /* 0x0000000800027202 */ /* 0x000fe20000000f00 */
[----:B------:R-:W-:Y:S01]  /*22c0*/  IMAD.MOV.U32 R3, RZ, RZ, R9 ;  /* 0x000000ffff037224 */ /* 0x000fe200078e0009 */
[----:B------:R-:W-:-:S07]  /*22d0*/  MOV R0, 0x22f0 ;  /* 0x000022f000007802 */ /* 0x000fce0000000f00 */
[----:B------:R-:W-:Y:S05]  /*22e0*/  CALL.REL.NOINC `($__internal_45_$__cuda_sm20_div_u64) ;  /* 0x000001a800787944 */ /* 0x000fea0003c00000 */
        /* <DEDUP_REMOVED lines=9> */
.L_x_4937:
[----:B------:R-:W-:Y:S05]  /*2380*/  BSYNC.RECONVERGENT B1 ;  /* 0x0000000000017941 */ /* 0x000fea0003800200 */
.L_x_4935:
        /* <DEDUP_REMOVED lines=41> */
.L_x_4939:
        /* <DEDUP_REMOVED lines=16> */
.L_x_4940:
[----:B------:R-:W-:Y:S05]  /*2720*/  BSYNC.RECONVERGENT B1 ;  /* 0x0000000000017941 */ /* 0x000fea0003800200 */
.L_x_4938:
        /* <DEDUP_REMOVED lines=39> */
.L_x_4942:
        /* <DEDUP_REMOVED lines=16> */
.L_x_4943:
[----:B------:R-:W-:Y:S05]  /*2aa0*/  BSYNC.RECONVERGENT B1 ;  /* 0x0000000000017941 */ /* 0x000fea0003800200 */
.L_x_4941:
        /* <DEDUP_REMOVED lines=38> */
.L_x_4945:
        /* <DEDUP_REMOVED lines=17> */
.L_x_4946:
[----:B------:R-:W-:Y:S05]  /*2e20*/  BSYNC.RECONVERGENT B1 ;  /* 0x0000000000017941 */ /* 0x000fea0003800200 */
.L_x_4944:
        /* <DEDUP_REMOVED lines=10> */
.L_x_4934:
        /* <DEDUP_REMOVED lines=35> */
.L_x_4949:
        /* <DEDUP_REMOVED lines=15> */
.L_x_4950:
[----:B------:R-:W-:Y:S05]  /*31f0*/  BSYNC.RECONVERGENT B1 ;  /* 0x0000000000017941 */ /* 0x000fea0003800200 */
.L_x_4948:
        /* <DEDUP_REMOVED lines=40> */
.L_x_4952:
        /* <DEDUP_REMOVED lines=17> */
.L_x_4953:
[----:B------:R-:W-:Y:S05]  /*3590*/  BSYNC.RECONVERGENT B1 ;  /* 0x0000000000017941 */ /* 0x000fea0003800200 */
.L_x_4951:
        /* <DEDUP_REMOVED lines=10> */
.L_x_4947:
        /* <DEDUP_REMOVED lines=33> */
.L_x_4955:
[----:B------:R-:W-:Y:S01]  /*3850*/  MOV R4, R16 ;  /* 0x0000001000047202 */ /* 0x000fe20000000f00 */
[----:B------:R-:W-:Y:S01]  /*3860*/  IMAD.MOV.U32 R5, RZ, RZ, R13 ;  /* 0x000000ffff057224 */ /* 0x000fe200078e000d */
[----:B------:R-:W-:Y:S01]  /*3870*/  MOV R2, R8 ;  /* 0x0000000800027202 */ /* 0x000fe20000000f00 */
[----:B------:R-:W-:Y:S01]  /*3880*/  IMAD.MOV.U32 R3, RZ, RZ, R9 ;  /* 0x000000ffff037224 */ /* 0x000fe200078e0009 */
[----:B------:R-:W-:-:S07]  /*3890*/  MOV R0, 0x38b0 ;  /* 0x000038b000007802 */ /* 0x000fce0000000f00 */
[----:B------:R-:W-:Y:S05]  /*38a0*/  CALL.REL.NOINC `($__internal_45_$__cuda_sm20_div_u64) ;  /* 0x0000019400087944 */ /* 0x000fea0003c00000 */
        /* <DEDUP_REMOVED lines=10> */
.L_x_4956:
[----:B------:R-:W-:Y:S05]  /*3950*/  BSYNC.RECONVERGENT B1 ;  /* 0x0000000000017941 */ /* 0x000fea0003800200 */
.L_x_4954:
        /* <DEDUP_REMOVED lines=10> */
.L_x_4906:
        /* <DEDUP_REMOVED lines=23> */
.L_x_4983:
        /* <DEDUP_REMOVED lines=34> */
.L_x_4960:
[----:B------:R-:W-:Y:S01]  /*3d90*/  IMAD.MOV.U32 R4, RZ, RZ, R12 ;  /* 0x000000ffff047224 */ /* 0x000fe200078e000c */
[----:B------:R-:W-:Y:S01]  /*3da0*/  MOV R5, R13 ;  /* 0x0000000d00057202 */ /* 0x000fe20000000f00 */
[----:B------:R-:W-:Y:S01]  /*3db0*/  IMAD.MOV.U32 R2, RZ, RZ, R10 ;  /* 0x000000ffff027224 */ /* 0x000fe200078e000a */
[----:B------:R-:W-:Y:S02]  /*3dc0*/  MOV R3, R11 ;  /* 0x0000000b00037202 */ /* 0x000fe40000000f00 */
[----:B------:R-:W-:-:S07]  /*3dd0*/  MOV R0, 0x3df0 ;  /* 0x00003df000007802 */ /* 0x000fce0000000f00 */
[----:B------:R-:W-:Y:S05]  /*3de0*/  CALL.REL.NOINC `($__internal_45_$__cuda_sm20_div_u64) ;  /* 0x0000018c00b87944 */ /* 0x000fea0003c00000 */
        /* <DEDUP_REMOVED lines=8> */
.L_x_4961:
[----:B------:R-:W-:Y:S05]  /*3e70*/  BSYNC.RECONVERGENT B2 ;  /* 0x0000000000027941 */ /* 0x000fea0003800200 */
.L_x_4959:
        /* <DEDUP_REMOVED lines=37> */
.L_x_4963:
        /* <DEDUP_REMOVED lines=16> */
.L_x_4964:
[----:B------:R-:W-:Y:S05]  /*41d0*/  BSYNC.RECONVERGENT B2 ;  /* 0x0000000000027941 */ /* 0x000fea0003800200 */
.L_x_4962:
        /* <DEDUP_REMOVED lines=38> */
.L_x_4966:
        /* <DEDUP_REMOVED lines=16> */
.L_x_4967:
[----:B------:R-:W-:Y:S05]  /*4540*/  BSYNC.RECONVERGENT B2 ;  /* 0x0000000000027941 */ /* 0x000fea0003800200 */
.L_x_4965:
        /* <DEDUP_REMOVED lines=38> */
.L_x_4969:
        /* <DEDUP_REMOVED lines=16> */
.L_x_4970:
[----:B------:R-:W-:Y:S05]  /*48b0*/  BSYNC.RECONVERGENT B2 ;  /* 0x0000000000027941 */ /* 0x000fea0003800200 */
.L_x_4968:
        /* <DEDUP_REMOVED lines=38> */
.L_x_4972:
        /* <DEDUP_REMOVED lines=16> */
.L_x_4973:
[----:B------:R-:W-:Y:S05]  /*4c20*/  BSYNC.RECONVERGENT B2 ;  /* 0x0000000000027941 */ /* 0x000fea0003800200 */
.L_x_4971:
        /* <DEDUP_REMOVED lines=38> */
.L_x_4975:
        /* <DEDUP_REMOVED lines=16> */
.L_x_4976:
[----:B------:R-:W-:Y:S05]  /*4f90*/  BSYNC.RECONVERGENT B2 ;  /* 0x0000000000027941 */ /* 0x000fea0003800200 */
.L_x_4974:
        /* <DEDUP_REMOVED lines=38> */
.L_x_4978:
        /* <DEDUP_REMOVED lines=16> */
.L_x_4979:
[----:B------:R-:W-:Y:S05]  /*5300*/  BSYNC.RECONVERGENT B2 ;  /* 0x0000000000027941 */ /* 0x000fea0003800200 */
.L_x_4977:
        /* <DEDUP_REMOVED lines=38> */
.L_x_4981:
        /* <DEDUP_REMOVED lines=16> */
.L_x_4982:
[----:B------:R-:W-:Y:S05]  /*5670*/  BSYNC.RECONVERGENT B2 ;  /* 0x0000000000027941 */ /* 0x000fea0003800200 */
.L_x_4980:
        /* <DEDUP_REMOVED lines=8> */
.L_x_4958:
        /* <DEDUP_REMOVED lines=37> */
.L_x_4987:
[----:B------:R-:W-:Y:S01]  /*5950*/  MOV R4, R12 ;  /* 0x0000000c00047202 */ /* 0x000fe20000000f00 */
[----:B------:R-:W-:Y:S01]  /*5960*/  IMAD.MOV.U32 R5, RZ, RZ, R13 ;  /* 0x000000ffff057224 */ /* 0x000fe200078e000d */
[----:B------:R-:W-:Y:S01]  /*5970*/  MOV R2, R10 ;  /* 0x0000000a00027202 */ /* 0x000fe20000000f00 */
[----:B------:R-:W-:Y:S01]  /*5980*/  IMAD.MOV.U32 R3, RZ, RZ, R11 ;  /* 0x000000ffff037224 */ /* 0x000fe200078e000b */
[----:B------:R-:W-:-:S07]  /*5990*/  MOV R0, 0x59b0 ;  /* 0x000059b000007802 */ /* 0x000fce0000000f00 */
[----:B------:R-:W-:Y:S05]  /*59a0*/  CALL.REL.NOINC `($__internal_45_$__cuda_sm20_div_u64) ;  /* 0x0000017000c87944 */ /* 0x000fea0003c00000 */
        /* <DEDUP_REMOVED lines=8> */
.L_x_4988:
[----:B------:R-:W-:Y:S05]  /*5a30*/  BSYNC.RECONVERGENT B2 ;  /* 0x0000000000027941 */ /* 0x000fea0003800200 */
.L_x_4986:
        /* <DEDUP_REMOVED lines=37> */
.L_x_4990:
        /* <DEDUP_REMOVED lines=16> */
.L_x_4991:
[----:B------:R-:W-:Y:S05]  /*5d90*/  BSYNC.RECONVERGENT B2 ;  /* 0x0000000000027941 */ /* 0x000fea0003800200 */
.L_x_4989:
        /* <DEDUP_REMOVED lines=38> */
.L_x_4993:
        /* <DEDUP_REMOVED lines=16> */
.L_x_4994:
[----:B------:R-:W-:Y:S05]  /*6100*/  BSYNC.RECONVERGENT B2 ;  /* 0x0000000000027941 */ /* 0x000fea0003800200 */
.L_x_4992:
        /* <DEDUP_REMOVED lines=38> */
.L_x_4996:
        /* <DEDUP_REMOVED lines=16> */
.L_x_4997:
[----:B------:R-:W-:Y:S05]  /*6470*/  BSYNC.RECONVERGENT B2 ;  /* 0x0000000000027941 */ /* 0x000fea0003800200 */
.L_x_4995:
[----:B------:R-:W0:Y:S01]  /*6480*/  LDC.64 R2, c[0x0][R8+0x450] ;  /* 0x0001140008027b82 */ /* 0x000e220000000a00 */
[----:B------:R-:W-:Y:S02]  /*6490*/  IMAD.MOV.U32 R15, RZ, RZ, R16 ;  /* 0x000000ffff0f7224 */ /* 0x000fe400078e0010 */
[-C--:B0-----:R-:W-:Y:S02]  /*64a0*/  IMAD R0, R3, R4.reuse, RZ ;  /* 0x0000000403007224 */ /* 0x081fe400078e02ff */
[----:B------:R-:W-:-:S04]  /*64b0*/  IMAD.WIDE.U32 R14, R2, R4, R14 ;  /* 0x00000004020e7225 */ /* 0x000fc800078e000e */
[----:B------:R-:W-:-:S05]  /*64c0*/  IMAD R5, R2, R5, R0 ;  /* 0x0000000502057224 */ /* 0x000fca00078e0200 */
[----:B------:R-:W-:-:S07]  /*64d0*/  IADD3 R15, PT, PT, R15, R5, RZ ;  /* 0x000000050f0f7210 */ /* 0x000fce0007ffe0ff */
.L_x_4985:
        /* <DEDUP_REMOVED lines=36> */
.L_x_5000:
        /* <DEDUP_REMOVED lines=14> */
.L_x_5001:
[----:B------:R-:W-:Y:S05]  /*6800*/  BSYNC.RECONVERGENT B2 ;  /* 0x0000000000027941 */ /* 0x000fea0003800200 */
.L_x_4999:
        /* <DEDUP_REMOVED lines=37> */
.L_x_5003:
        /* <DEDUP_REMOVED lines=16> */
.L_x_5004:
[----:B------:R-:W-:Y:S05]  /*6b60*/  BSYNC.RECONVERGENT B2 ;  /* 0x0000000000027941 */ /* 0x000fea0003800200 */
.L_x_5002:
[----:B------:R-:W0:Y:S01]  /*6b70*/  LDC.64 R2, c[0x0][R8+0x450] ;  /* 0x0001140008027b82 */ /* 0x000e220000000a00 */
[----:B------:R-:W-:Y:S01]  /*6b80*/  MOV R15, R16 ;  /* 0x00000010000f7202 */ /* 0x000fe20000000f00 */
[-C--:B0-----:R-:W-:Y:S02]  /*6b90*/  IMAD R0, R3, R4.reuse, RZ ;  /* 0x0000000403007224 */ /* 0x081fe400078e02ff */
[----:B------:R-:W-:-:S04]  /*6ba0*/  IMAD.WIDE.U32 R14, R2, R4, R14 ;  /* 0x00000004020e7225 */ /* 0x000fc800078e000e */
[----:B------:R-:W-:-:S04]  /*6bb0*/  IMAD R5, R2, R5, R0 ;  /* 0x0000000502057224 */ /* 0x000fc800078e0200 */
[----:B------:R-:W-:-:S07]  /*6bc0*/  IMAD.IADD R15, R15, 0x1, R5 ;  /* 0x000000010f0f7824 */ /* 0x000fce00078e0205 */
.L_x_4998:
        /* <DEDUP_REMOVED lines=34> */
.L_x_5006:
        /* <DEDUP_REMOVED lines=14> */
.L_x_5007:
[----:B------:R-:W-:Y:S05]  /*6ed0*/  BSYNC.RECONVERGENT B2 ;  /* 0x0000000000027941 */ /* 0x000fea0003800200 */
.L_x_5005:
[----:B------:R-:W0:Y:S02]  /*6ee0*/  LDC.64 R10, c[0x0][R10+0x450] ;  /* 0x000114000a0a7b82 */ /* 0x000e240000000a00 */
[-C--:B0-----:R-:W-:Y:S02]  /*6ef0*/  IMAD R0, R11, R4.reuse, RZ ;  /* 0x000000040b007224 */ /* 0x081fe400078e02ff */
[----:B------:R-:W-:-:S04]  /*6f00*/  IMAD.WIDE.U32 R14, R10, R4, R14 ;  /* 0x000000040a0e7225 */ /* 0x000fc800078e000e */
[----:B------:R-:W-:-:S05]  /*6f10*/  IMAD R5, R10, R5, R0 ;  /* 0x000000050a057224 */ /* 0x000fca00078e0200 */
[----:B------:R-:W-:-:S07]  /*6f20*/  IADD3 R15, PT, PT, R15, R5, RZ ;  /* 0x000000050f0f7210 */ /* 0x000fce0007ffe0ff */
.L_x_4984:
[----:B------:R-:W-:Y:S05]  /*6f30*/  BSYNC.RECONVERGENT B1 ;  /* 0x0000000000017941 */ /* 0x000fea0003800200 */
.L_x_4957:
[----:B------:R-:W0:Y:S02]  /*6f40*/  LDCU.64 UR4, c[0x0][0x5f0] ;  /* 0x0000be00ff0477ac */ /* 0x000e240008000a00 */
[----:B0-----:R-:W-:Y:S02]  /*6f50*/  IMAD R5, R13, UR4, RZ ;  /* 0x000000040d057c24 */ /* 0x001fe4000f8e02ff */
[----:B------:R-:W-:-:S04]  /*6f60*/  IMAD.WIDE.U32 R2, R12, UR4, R14 ;  /* 0x000000040c027c25 */ /* 0x000fc8000f8e000e */
[----:B------:R-:W-:Y:S02]  /*6f70*/  IMAD R5, R12, UR5, R5 ;  /* 0x000000050c057c24 */ /* 0x000fe4000f8e0205 */
[----:B------:R-:W-:-:S03]  /*6f80*/  IMAD.MOV.U32 R42, RZ, RZ, R2 ;  /* 0x000000ffff2a7224 */ /* 0x000fc600078e0002 */
[----:B------:R-:W-:-:S07]  /*6f90*/  IADD3 R45, PT, PT, R3, R5, RZ ;  /* 0x00000005032d7210 */ /* 0x000fce0007ffe0ff */
.L_x_4905:
[----:B------:R-:W-:Y:S05]  /*6fa0*/  BSYNC.RECONVERGENT B0 ;  /* 0x0000000000007941 */ /* 0x000fea0003800200 */
.L_x_4904:
        /* <DEDUP_REMOVED lines=25> */
.L_x_5036:
        /* <DEDUP_REMOVED lines=33> */
.L_x_5013:
        /* <DEDUP_REMOVED lines=16> */
.L_x_5014:
[----:B------:R-:W-:Y:S05]  /*7450*/  BSYNC.RECONVERGENT B2 ;  /* 0x0000000000027941 */ /* 0x000fea0003800200 */
.L_x_5012:
        /* <DEDUP_REMOVED lines=38> */
.L_x_5016:
        /* <DEDUP_REMOVED lines=16> */
.L_x_5017:
[----:B------:R-:W-:Y:S05]  /*77c0*/  BSYNC.RECONVERGENT B2 ;  /* 0x0000000000027941 */ /* 0x000fea0003800200 */
.L_x_5015:
        /* <DEDUP_REMOVED lines=39> */
.L_x_5019:
        /* <DEDUP_REMOVED lines=16> */
.L_x_5020:
[----:B------:R-:W-:Y:S05]  /*7b40*/  BSYNC.RECONVERGENT B2 ;  /* 0x0000000000027941 */ /* 0x000fea0003800200 */
.L_x_5018:
        /* <DEDUP_REMOVED lines=39> */
.L_x_5022:
        /* <DEDUP_REMOVED lines=16> */
.L_x_5023:
[----:B------:R-:W-:Y:S05]  /*7ec0*/  BSYNC.RECONVERGENT B2 ;  /* 0x0000000000027941 */ /* 0x000fea0003800200 */
.L_x_5021:
        /* <DEDUP_REMOVED lines=39> */
.L_x_5025:
        /* <DEDUP_REMOVED lines=16> */
.L_x_5026:
[----:B------:R-:W-:Y:S05]  /*8240*/  BSYNC.RECONVERGENT B2 ;  /* 0x0000000000027941 */ /* 0x000fea0003800200 */
.L_x_5024:
        /* <DEDUP_REMOVED lines=39> */
.L_x_5028:
        /* <DEDUP_REMOVED lines=16> */
.L_x_5029:
[----:B------:R-:W-:Y:S05]  /*85c0*/  BSYNC.RECONVERGENT B2 ;  /* 0x0000000000027941 */ /* 0x000fea0003800200 */
.L_x_5027:
        /* <DEDUP_REMOVED lines=39> */
.L_x_5031:
        /* <DEDUP_REMOVED lines=16> */
.L_x_5032:
[----:B------:R-:W-:Y:S05]  /*8940*/  BSYNC.RECONVERGENT B2 ;  /* 0x0000000000027941 */ /* 0x000fea0003800200 */
.L_x_5030:
        /* <DEDUP_REMOVED lines=39> */
.L_x_5034:
        /* <DEDUP_REMOVED lines=17> */
.L_x_5035:
[----:B------:R-:W-:Y:S05]  /*8cd0*/  BSYNC.RECONVERGENT B2 ;  /* 0x0000000000027941 */ /* 0x000fea0003800200 */
.L_x_5033:
        /* <DEDUP_REMOVED lines=12> */
.L_x_5011:
        /* <DEDUP_REMOVED lines=35> */
.L_x_5039:
        /* <DEDUP_REMOVED lines=16> */
.L_x_5040:
[----:B------:R-:W-:Y:S05]  /*90d0*/  BSYNC.RECONVERGENT B1 ;  /* 0x0000000000017941 */ /* 0x000fea0003800200 */
.L_x_5038:
        /* <DEDUP_REMOVED lines=39> */
.L_x_5042:
        /* <DEDUP_REMOVED lines=16> */
.L_x_5043:
[----:B------:R-:W-:Y:S05]  /*9450*/  BSYNC.RECONVERGENT B1 ;  /* 0x0000000000017941 */ /* 0x000fea0003800200 */
.L_x_5041:
        /* <DEDUP_REMOVED lines=40> */
.L_x_5045:
        /* <DEDUP_REMOVED lines=16> */
.L_x_5046:
[----:B------:R-:W-:Y:S05]  /*97e0*/  BSYNC.RECONVERGENT B1 ;  /* 0x0000000000017941 */ /* 0x000fea0003800200 */
.L_x_5044:
        /* <DEDUP_REMOVED lines=39> */
.L_x_5048:
        /* <DEDUP_REMOVED lines=17> */
.L_x_5049:
[----:B------:R-:W-:Y:S05]  /*9b70*/  BSYNC.RECONVERGENT B1 ;  /* 0x0000000000017941 */ /* 0x000fea0003800200 */
.L_x_5047:
        /* <DEDUP_REMOVED lines=10> */
.L_x_5037:
        /* <DEDUP_REMOVED lines=35> */
.L_x_5052:
        /* <DEDUP_REMOVED lines=16> */
.L_x_5053:
[----:B------:R-:W-:Y:S05]  /*9f50*/  BSYNC.RECONVERGENT B1 ;  /* 0x0000000000017941 */ /* 0x000fea0003800200 */
.L_x_5051:
        /* <DEDUP_REMOVED lines=38> */
.L_x_5055:
        /* <DEDUP_REMOVED lines=17> */
.L_x_5056:
[----:B------:R-:W-:Y:S05]  /*a2d0*/  BSYNC.RECONVERGENT B1 ;  /* 0x0000000000017941 */ /* 0x000fea0003800200 */
.L_x_5054:
        /* <DEDUP_REMOVED lines=10> */
.L_x_5050:
        /* <DEDUP_REMOVED lines=33> */
.L_x_5058:
        /* <DEDUP_REMOVED lines=16> */
.L_x_5059:
[----:B------:R-:W-:Y:S05]  /*a690*/  BSYNC.RECONVERGENT B1 ;  /* 0x0000000000017941 */ /* 0x000fea0003800200 */
.L_x_5057:
[----:B------:R-:W-:Y:S02]  /*a6a0*/  UMOV UR4, 0xd0 ;  /* 0x000000d000047882 */ /* 0x000fe40000000000 */
[----:B------:R-:W-:-:S06]  /*a6b0*/  LEA R2, R14, UR4, 0x3 ;  /* 0x000000040e027c11 */ /* 0x000fcc000f8e18ff */
[----:B------:R-:W0:Y:S02]  /*a6c0*/  LDC.64 R2, c[0x0][R2+0x380] ;  /* 0x0000e00002027b82 */ /* 0x000e240000000a00 */
[-C--:B0-----:R-:W-:Y:S02]  /*a6d0*/  IMAD R0, R3, R4.reuse, RZ ;  /* 0x0000000403007224 */ /* 0x081fe400078e02ff */
[----:B------:R-:W-:-:S04]  /*a6e0*/  IMAD.WIDE.U32 R12, R2, R4, R12 ;  /* 0x00000004020c7225 */ /* 0x000fc800078e000c */
[----:B------:R-:W-:-:S05]  /*a6f0*/  IMAD R5, R2, R5, R0 ;  /* 0x0000000502057224 */ /* 0x000fca00078e0200 */
[----:B------:R-:W-:-:S07]  /*a700*/  IADD3 R13, PT, PT, R13, R5, RZ ;  /* 0x000000050d0d7210 */ /* 0x000fce0007ffe0ff */
.L_x_5010:
        /* <DEDUP_REMOVED lines=17> */
.L_x_5086:
        /* <DEDUP_REMOVED lines=34> */
.L_x_5063:
        /* <DEDUP_REMOVED lines=17> */
.L_x_5064:
[----:B------:R-:W-:Y:S05]  /*ab50*/  BSYNC.RECONVERGENT B2 ;  /* 0x0000000000027941 */ /* 0x000fea0003800200 */
.L_x_5062:
        /* <DEDUP_REMOVED lines=39> */
.L_x_5066:
        /* <DEDUP_REMOVED lines=16> */
.L_x_5067:
[----:B------:R-:W-:Y:S05]  /*aed0*/  BSYNC.RECONVERGENT B2 ;  /* 0x0000000000027941 */ /* 0x000fea0003800200 */
.L_x_5065:
        /* <DEDUP_REMOVED lines=38> */
.L_x_5069:
        /* <DEDUP_REMOVED lines=16> */
.L_x_5070:
[----:B------:R-:W-:Y:S05]  /*b240*/  BSYNC.RECONVERGENT B2 ;  /* 0x0000000000027941 */ /* 0x000fea0003800200 */
.L_x_5068:
        /* <DEDUP_REMOVED lines=38> */
.L_x_5072:
        /* <DEDUP_REMOVED lines=16> */
.L_x_5073:
[----:B------:R-:W-:Y:S05]  /*b5b0*/  BSYNC.RECONVERGENT B2 ;  /* 0x0000000000027941 */ /* 0x000fea0003800200 */
.L_x_5071:
        /* <DEDUP_REMOVED lines=38> */
.L_x_5075:
        /* <DEDUP_REMOVED lines=16> */
.L_x_5076:
[----:B------:R-:W-:Y:S05]  /*b920*/  BSYNC.RECONVERGENT B2 ;  /* 0x0000000000027941 */ /* 0x000fea0003800200 */
.L_x_5074:
        /* <DEDUP_REMOVED lines=38> */
.L_x_5078:
        /* <DEDUP_REMOVED lines=16> */
.L_x_5079:
[----:B------:R-:W-:Y:S05]  /*bc90*/  BSYNC.RECONVERGENT B2 ;  /* 0x0000000000027941 */ /* 0x000fea0003800200 */
.L_x_5077:
        /* <DEDUP_REMOVED lines=38> */
.L_x_5081:
        /* <DEDUP_REMOVED lines=16> */
.L_x_5082:
[----:B------:R-:W-:Y:S05]  /*c000*/  BSYNC.RECONVERGENT B2 ;  /* 0x0000000000027941 */ /* 0x000fea0003800200 */
.L_x_5080:
        /* <DEDUP_REMOVED lines=38> */
.L_x_5084:
        /* <DEDUP_REMOVED lines=17> */
.L_x_5085:
[----:B------:R-:W-:Y:S05]  /*c380*/  BSYNC.RECONVERGENT B2 ;  /* 0x0000000000027941 */ /* 0x000fea0003800200 */
.L_x_5083:
        /* <DEDUP_REMOVED lines=10> */
.L_x_5061:
        /* <DEDUP_REMOVED lines=36> */
.L_x_5090:
        /* <DEDUP_REMOVED lines=16> */
.L_x_5091:
[----:B------:R-:W-:Y:S05]  /*c770*/  BSYNC.RECONVERGENT B2 ;  /* 0x0000000000027941 */ /* 0x000fea0003800200 */
.L_x_5089:
        /* <DEDUP_REMOVED lines=39> */
.L_x_5093:
        /* <DEDUP_REMOVED lines=16> */
.L_x_5094:
[----:B------:R-:W-:Y:S05]  /*caf0*/  BSYNC.RECONVERGENT B2 ;  /* 0x0000000000027941 */ /* 0x000fea0003800200 */
.L_x_5092:
        /* <DEDUP_REMOVED lines=39> */
.L_x_5096:
        /* <DEDUP_REMOVED lines=16> */
.L_x_5097:
[----:B------:R-:W-:Y:S05]  /*ce70*/  BSYNC.RECONVERGENT B2 ;  /* 0x0000000000027941 */ /* 0x000fea0003800200 */
.L_x_5095:
        /* <DEDUP_REMOVED lines=37> */
.L_x_5099:
        /* <DEDUP_REMOVED lines=17> */
.L_x_5100:
[----:B------:R-:W-:Y:S05]  /*d1e0*/  BSYNC.RECONVERGENT B2 ;  /* 0x0000000000027941 */ /* 0x000fea0003800200 */
.L_x_5098:
        /* <DEDUP_REMOVED lines=8> */
.L_x_5088:
        /* <DEDUP_REMOVED lines=36> */
.L_x_5103:
        /* <DEDUP_REMOVED lines=17> */
.L_x_5104:
[----:B------:R-:W-:Y:S05]  /*d5c0*/  BSYNC.RECONVERGENT B2 ;  /* 0x0000000000027941 */ /* 0x000fea0003800200 */
.L_x_5102:
        /* <DEDUP_REMOVED lines=36> */
.L_x_5106:
        /* <DEDUP_REMOVED lines=16> */
.L_x_5107:
[----:B------:R-:W-:Y:S05]  /*d910*/  BSYNC.RECONVERGENT B2 ;  /* 0x0000000000027941 */ /* 0x000fea0003800200 */
.L_x_5105:
[----:B------:R-:W0:Y:S01]  /*d920*/  LDC.64 R2, c[0x0][R8+0x450] ;  /* 0x0001140008027b82 */ /* 0x000e220000000a00 */
[----:B------:R-:W-:Y:S02]  /*d930*/  IMAD.MOV.U32 R17, RZ, RZ, R23 ;  /* 0x000000ffff117224 */ /* 0x000fe400078e0017 */
[-C--:B0-----:R-:W-:Y:S02]  /*d940*/  IMAD R0, R3, R4.reuse, RZ ;  /* 0x0000000403007224 */ /* 0x081fe400078e02ff */
[----:B------:R-:W-:-:S04]  /*d950*/  IMAD.WIDE.U32 R16, R2, R4, R16 ;  /* 0x0000000402107225 */ /* 0x000fc800078e0010 */
[----:B------:R-:W-:-:S05]  /*d960*/  IMAD R5, R2, R5, R0 ;  /* 0x0000000502057224 */ /* 0x000fca00078e0200 */
[----:B------:R-:W-:-:S07]  /*d970*/  IADD3 R17, PT, PT, R17, R5, RZ ;  /* 0x0000000511117210 */ /* 0x000fce0007ffe0ff */
.L_x_5101:
        /* <DEDUP_REMOVED lines=34> */
.L_x_5109:
[----:B------:R-:W-:Y:S01]  /*dba0*/  IMAD.MOV.U32 R4, RZ, RZ, R11 ;  /* 0x000000ffff047224 */ /* 0x000fe200078e000b */
[----:B------:R-:W-:Y:S01]  /*dbb0*/  MOV R5, R10 ;  /* 0x0000000a00057202 */ /* 0x000fe20000000f00 */
[----:B------:R-:W-:Y:S01]  /*dbc0*/  IMAD.MOV.U32 R2, RZ, RZ, R8 ;  /* 0x000000ffff027224 */ /* 0x000fe200078e0008 */
[----:B------:R-:W-:Y:S02]  /*dbd0*/  MOV R3, R9 ;  /* 0x0000000900037202 */ /* 0x000fe40000000f00 */
[----:B------:R-:W-:-:S07]  /*dbe0*/  MOV R0, 0xdc00 ;  /* 0x0000dc0000007802 */ /* 0x000fce0000000f00 */
[----:B------:R-:W-:Y:S05]  /*dbf0*/  CALL.REL.NOINC `($__internal_45_$__cuda_sm20_div_u64) ;  /* 0x000000f000347944 */ /* 0x000fea0003c00000 */
        /* <DEDUP_REMOVED lines=11> */
.L_x_5110:
[----:B------:R-:W-:Y:S05]  /*dcb0*/  BSYNC.RECONVERGENT B2 ;  /* 0x0000000000027941 */ /* 0x000fea0003800200 */
.L_x_5108:
[----:B------:R-:W0:Y:S02]  /*dcc0*/  LDC.64 R12, c[0x0][R12+0x450] ;  /* 0x000114000c0c7b82 */ /* 0x000e240000000a00 */
[-C--:B0-----:R-:W-:Y:S02]  /*dcd0*/  IMAD R0, R13, R9.reuse, RZ ;  /* 0x000000090d007224 */ /* 0x081fe400078e02ff */
[----:B------:R-:W-:-:S04]  /*dce0*/  IMAD.WIDE.U32 R16, R12, R9, R16 ;  /* 0x000000090c107225 */ /* 0x000fc800078e0010 */
[----:B------:R-:W-:-:S05]  /*dcf0*/  IMAD R5, R12, R5, R0 ;  /* 0x000000050c057224 */ /* 0x000fca00078e0200 */
[----:B------:R-:W-:-:S07]  /*dd00*/  IADD3 R17, PT, PT, R17, R5, RZ ;  /* 0x0000000511117210 */ /* 0x000fce0007ffe0ff */
.L_x_5087:
[----:B------:R-:W-:Y:S05]  /*dd10*/  BSYNC.RECONVERGENT B1 ;  /* 0x0000000000017941 */ /* 0x000fea0003800200 */
.L_x_5060:
[----:B------:R-:W0:Y:S02]  /*dd20*/  LDCU.64 UR4, c[0x0][0x5f0] ;  /* 0x0000be00ff0477ac */ /* 0x000e240008000a00 */
[----:B0-----:R-:W-:Y:S02]  /*dd30*/  IMAD R10, R10, UR4, RZ ;  /* 0x000000040a0a7c24 */ /* 0x001fe4000f8e02ff */
[----:B------:R-:W-:-:S04]  /*dd40*/  IMAD.WIDE.U32 R2, R11, UR4, R16 ;  /* 0x000000040b027c25 */ /* 0x000fc8000f8e0010 */
[----:B------:R-:W-:Y:S02]  /*dd50*/  IMAD R11, R11, UR5, R10 ;  /* 0x000000050b0b7c24 */ /* 0x000fe4000f8e020a */
[----:B------:R-:W-:-:S03]  /*dd60*/  IMAD.MOV.U32 R34, RZ, RZ, R2 ;  /* 0x000000ffff227224 */ /* 0x000fc600078e0002 */
[----:B------:R-:W-:-:S07]  /*dd70*/  IADD3 R41, PT, PT, R3, R11, RZ ;  /* 0x0000000b03297210 */ /* 0x000fce0007ffe0ff */
.L_x_5009:
[----:B------:R-:W-:Y:S05]  /*dd80*/  BSYNC.RECONVERGENT B0 ;  /* 0x0000000000007941 */ /* 0x000fea0003800200 */
.L_x_5008:
        /* <DEDUP_REMOVED lines=24> */
.L_x_5139:
        /* <DEDUP_REMOVED lines=33> */
.L_x_5116:
        /* <DEDUP_REMOVED lines=16> */
.L_x_5117:
[----:B------:R-:W-:Y:S05]  /*e220*/  BSYNC.RECONVERGENT B2 ;  /* 0x0000000000027941 */ /* 0x000fea0003800200 */
.L_x_5115:
        /* <DEDUP_REMOVED lines=38> */
.L_x_5119:
        /* <DEDUP_REMOVED lines=16> */
.L_x_5120:
[----:B------:R-:W-:Y:S05]  /*e590*/  BSYNC.RECONVERGENT B2 ;  /* 0x0000000000027941 */ /* 0x000fea0003800200 */
.L_x_5118:
        /* <DEDUP_REMOVED lines=39> */
.L_x_5122:
        /* <DEDUP_REMOVED lines=16> */
.L_x_5123:
[----:B------:R-:W-:Y:S05]  /*e910*/  BSYNC.RECONVERGENT B2 ;  /* 0x0000000000027941 */ /* 0x000fea0003800200 */
.L_x_5121:
        /* <DEDUP_REMOVED lines=39> */
.L_x_5125:
        /* <DEDUP_REMOVED lines=16> */
.L_x_5126:
[----:B------:R-:W-:Y:S05]  /*ec90*/  BSYNC.RECONVERGENT B2 ;  /* 0x0000000000027941 */ /* 0x000fea0003800200 */
.L_x_5124:
        /* <DEDUP_REMOVED lines=39> */
.L_x_5128:
        /* <DEDUP_REMOVED lines=16> */
.L_x_5129:
[----:B------:R-:W-:Y:S05]  /*f010*/  BSYNC.RECONVERGENT B2 ;  /* 0x0000000000027941 */ /* 0x000fea0003800200 */
.L_x_5127:
        /* <DEDUP_REMOVED lines=39> */
.L_x_5131:
        /* <DEDUP_REMOVED lines=16> */
.L_x_5132:
[----:B------:R-:W-:Y:S05]  /*f390*/  BSYNC.RECONVERGENT B2 ;  /* 0x0000000000027941 */ /* 0x000fea0003800200 */
.L_x_5130:
        /* <DEDUP_REMOVED lines=39> */
.L_x_5134:
        /* <DEDUP_REMOVED lines=16> */
.L_x_5135:
[----:B------:R-:W-:Y:S05]  /*f710*/  BSYNC.RECONVERGENT B2 ;  /* 0x0000000000027941 */ /* 0x000fea0003800200 */
.L_x_5133:
        /* <DEDUP_REMOVED lines=39> */
.L_x_5137:
        /* <DEDUP_REMOVED lines=17> */
.L_x_5138:
[----:B------:R-:W-:Y:S05]  /*faa0*/  BSYNC.RECONVERGENT B2 ;  /* 0x0000000000027941 */ /* 0x000fea0003800200 */
.L_x_5136:
        /* <DEDUP_REMOVED lines=12> */
.L_x_5114:
        /* <DEDUP_REMOVED lines=35> */
.L_x_5142:
        /* <DEDUP_REMOVED lines=16> */
.L_x_5143:
[----:B------:R-:W-:Y:S05]  /*fea0*/  BSYNC.RECONVERGENT B1 ;  /* 0x0000000000017941 */ /* 0x000fea0003800200 */
.L_x_5141:
        /* <DEDUP_REMOVED lines=38> */
.L_x_5145:
        /* <DEDUP_REMOVED lines=16> */
.L_x_5146:
[----:B------:R-:W-:Y:S05]  /*10210*/  BSYNC.RECONVERGENT B1 ;  /* 0x0000000000017941 */ /* 0x000fea0003800200 */
.L_x_5144:
        /* <DEDUP_REMOVED lines=39> */
.L_x_5148:
        /* <DEDUP_REMOVED lines=16> */
.L_x_5149:
[----:B------:R-:W-:Y:S05]  /*10590*/  BSYNC.RECONVERGENT B1 ;  /* 0x0000000000017941 */ /* 0x000fea0003800200 */
.L_x_5147:
        /* <DEDUP_REMOVED lines=39> */
.L_x_5151:
        /* <DEDUP_REMOVED lines=17> */
.L_x_5152:
[----:B------:R-:W-:Y:S05]  /*10920*/  BSYNC.RECONVERGENT B1 ;  /* 0x0000000000017941 */ /* 0x000fea0003800200 */
.L_x_5150:
        /* <DEDUP_REMOVED lines=10> */
.L_x_5140:
        /* <DEDUP_REMOVED lines=37> */
.L_x_5155:
        /* <DEDUP_REMOVED lines=16> */
.L_x_5156:
[----:B------:R-:W-:Y:S05]  /*10d20*/  BSYNC.RECONVERGENT B1 ;  /* 0x0000000000017941 */ /* 0x000fea0003800200 */
.L_x_5154:
        /* <DEDUP_REMOVED lines=38> */
.L_x_5158:
        /* <DEDUP_REMOVED lines=17> */
.L_x_5159:
[----:B------:R-:W-:Y:S05]  /*110a0*/  BSYNC.RECONVERGENT B1 ;  /* 0x0000000000017941 */ /* 0x000fea0003800200 */
.L_x_5157:
        /* <DEDUP_REMOVED lines=10> */
.L_x_5153:
        /* <DEDUP_REMOVED lines=33> */
.L_x_5161:
        /* <DEDUP_REMOVED lines=16> */
.L_x_5162:
[----:B------:R-:W-:Y:S05]  /*11460*/  BSYNC.RECONVERGENT B1 ;  /* 0x0000000000017941 */ /* 0x000fea0003800200 */
.L_x_5160:
        /* <DEDUP_REMOVED lines=8> */
.L_x_5113:
        /* <DEDUP_REMOVED lines=17> */
.L_x_5189:
        /* <DEDUP_REMOVED lines=34> */
.L_x_5166:
        /* <DEDUP_REMOVED lines=17> */
.L_x_5167:
[----:B------:R-:W-:Y:S05]  /*11930*/  BSYNC.RECONVERGENT B2 ;  /* 0x0000000000027941 */ /* 0x000fea0003800200 */
.L_x_5165:
        /* <DEDUP_REMOVED lines=39> */
.L_x_5169:
        /* <DEDUP_REMOVED lines=16> */
.L_x_5170:
[----:B------:R-:W-:Y:S05]  /*11cb0*/  BSYNC.RECONVERGENT B2 ;  /* 0x0000000000027941 */ /* 0x000fea0003800200 */
.L_x_5168:
        /* <DEDUP_REMOVED lines=38> */
.L_x_5172:
        /* <DEDUP_REMOVED lines=16> */
.L_x_5173:
[----:B------:R-:W-:Y:S05]  /*12020*/  BSYNC.RECONVERGENT B2 ;  /* 0x0000000000027941 */ /* 0x000fea0003800200 */
.L_x_5171:
        /* <DEDUP_REMOVED lines=38> */
.L_x_5175:
        /* <DEDUP_REMOVED lines=16> */
.L_x_5176:
[----:B------:R-:W-:Y:S05]  /*12390*/  BSYNC.RECONVERGENT B2 ;  /* 0x0000000000027941 */ /* 0x000fea0003800200 */
.L_x_5174:
        /* <DEDUP_REMOVED lines=38> */
.L_x_5178:
        /* <DEDUP_REMOVED lines=16> */
.L_x_5179:
[----:B------:R-:W-:Y:S05]  /*12700*/  BSYNC.RECONVERGENT B2 ;  /* 0x0000000000027941 */ /* 0x000fea0003800200 */
.L_x_5177:
        /* <DEDUP_REMOVED lines=38> */
.L_x_5181:
        /* <DEDUP_REMOVED lines=16> */
.L_x_5182:
[----:B------:R-:W-:Y:S05]  /*12a70*/  BSYNC.RECONVERGENT B2 ;  /* 0x0000000000027941 */ /* 0x000fea0003800200 */
.L_x_5180:
        /* <DEDUP_REMOVED lines=38> */
.L_x_5184:
        /* <DEDUP_REMOVED lines=16> */
.L_x_5185:
[----:B------:R-:W-:Y:S05]  /*12de0*/  BSYNC.RECONVERGENT B2 ;  /* 0x0000000000027941 */ /* 0x000fea0003800200 */
.L_x_5183:
        /* <DEDUP_REMOVED lines=38> */
.L_x_5187:
        /* <DEDUP_REMOVED lines=17> */
.L_x_5188:
[----:B------:R-:W-:Y:S05]  /*13160*/  BSYNC.RECONVERGENT B2 ;  /* 0x0000000000027941 */ /* 0x000fea0003800200 */
.L_x_5186:
        /* <DEDUP_REMOVED lines=10> */
.L_x_5164:
        /* <DEDUP_REMOVED lines=36> */
.L_x_5193:
        /* <DEDUP_REMOVED lines=16> */
.L_x_5194:
[----:B------:R-:W-:Y:S05]  /*13550*/  BSYNC.RECONVERGENT B2 ;  /* 0x0000000000027941 */ /* 0x000fea0003800200 */
.L_x_5192:
        /* <DEDUP_REMOVED lines=39> */
.L_x_5196:
        /* <DEDUP_REMOVED lines=16> */
.L_x_5197:
[----:B------:R-:W-:Y:S05]  /*138d0*/  BSYNC.RECONVERGENT B2 ;  /* 0x0000000000027941 */ /* 0x000fea0003800200 */
.L_x_5195:
        /* <DEDUP_REMOVED lines=39> */
.L_x_5199:
        /* <DEDUP_REMOVED lines=16> */
.L_x_5200:
[----:B------:R-:W-:Y:S05]  /*13c50*/  BSYNC.RECONVERGENT B2 ;  /* 0x0000000000027941 */ /* 0x000fea0003800200 */
.L_x_5198:
        /* <DEDUP_REMOVED lines=37> */
.L_x_5202:
        /* <DEDUP_REMOVED lines=17> */
.L_x_5203:
[----:B------:R-:W-:Y:S05]  /*13fc0*/  BSYNC.RECONVERGENT B2 ;  /* 0x0000000000027941 */ /* 0x000fea0003800200 */
.L_x_5201:
        /* <DEDUP_REMOVED lines=8> */
.L_x_5191:
        /* <DEDUP_REMOVED lines=38> */
.L_x_5206:
        /* <DEDUP_REMOVED lines=17> */
.L_x_5207:
[----:B------:R-:W-:Y:S05]  /*143c0*/  BSYNC.RECONVERGENT B2 ;  /* 0x0000000000027941 */ /* 0x000fea0003800200 */
.L_x_5205:
        /* <DEDUP_REMOVED lines=36> */
.L_x_5209:
        /* <DEDUP_REMOVED lines=17> */
.L_x_5210:
[----:B------:R-:W-:Y:S05]  /*14720*/  BSYNC.RECONVERGENT B2 ;  /* 0x0000000000027941 */ /* 0x000fea0003800200 */
.L_x_5208:
        /* <DEDUP_REMOVED lines=8> */
.L_x_5204:
        /* <DEDUP_REMOVED lines=34> */
.L_x_5212:
        /* <DEDUP_REMOVED lines=17> */
.L_x_5213:
[----:B------:R-:W-:Y:S05]  /*14ae0*/  BSYNC.RECONVERGENT B2 ;  /* 0x0000000000027941 */ /* 0x000fea0003800200 */
.L_x_5211:
[----:B------:R-:W0:Y:S02]  /*14af0*/  LDC.64 R12, c[0x0][R12+0x450] ;  /* 0x000114000c0c7b82 */ /* 0x000e240000000a00 */
[-C--:B0-----:R-:W-:Y:S02]  /*14b00*/  IMAD R0, R13, R9.reuse, RZ ;  /* 0x000000090d007224 */ /* 0x081fe400078e02ff */
[----:B------:R-:W-:-:S04]  /*14b10*/  IMAD.WIDE.U32 R2, R12, R9, R16 ;  /* 0x000000090c027225 */ /* 0x000fc800078e0010 */
[----:B------:R-:W-:Y:S01]  /*14b20*/  IMAD R5, R12, R5, R0 ;  /* 0x000000050c057224 */ /* 0x000fe200078e0200 */
[----:B------:R-:W-:-:S03]  /*14b30*/  MOV R16, R2 ;  /* 0x0000000200107202 */ /* 0x000fc60000000f00 */
[----:B------:R-:W-:-:S07]  /*14b40*/  IMAD.IADD R17, R3, 0x1, R5 ;  /* 0x0000000103117824 */ /* 0x000fce00078e0205 */
.L_x_5190:
[----:B------:R-:W-:Y:S05]  /*14b50*/  BSYNC.RECONVERGENT B1 ;  /* 0x0000000000017941 */ /* 0x000fea0003800200 */
.L_x_5163:
[----:B------:R-:W0:Y:S02]  /*14b60*/  LDCU.64 UR4, c[0x0][0x5f0] ;  /* 0x0000be00ff0477ac */ /* 0x000e240008000a00 */
[----:B0-----:R-:W-:Y:S02]  /*14b70*/  IMAD R10, R10, UR4, RZ ;  /* 0x000000040a0a7c24 */ /* 0x001fe4000f8e02ff */
[----:B------:R-:W-:-:S04]  /*14b80*/  IMAD.WIDE.U32 R2, R11, UR4, R16 ;  /* 0x000000040b027c25 */ /* 0x000fc8000f8e0010 */
[----:B------:R-:W-:Y:S01]  /*14b90*/  IMAD R11, R11, UR5, R10 ;  /* 0x000000050b0b7c24 */ /* 0x000fe2000f8e020a */
[----:B------:R-:W-:-:S03]  /*14ba0*/  MOV R28, R2 ;  /* 0x00000002001c7202 */ /* 0x000fc60000000f00 */
[----:B------:R-:W-:-:S07]  /*14bb0*/  IMAD.IADD R31, R3, 0x1, R11 ;  /* 0x00000001031f7824 */ /* 0x000fce00078e020b */
.L_x_5112:
[----:B------:R-:W-:Y:S05]  /*14bc0*/  BSYNC.RECONVERGENT B0 ;  /* 0x0000000000007941 */ /* 0x000fea0003800200 */
.L_x_5111:
        /* <DEDUP_REMOVED lines=23> */
.L_x_5242:
        /* <DEDUP_REMOVED lines=33> */
.L_x_5219:
        /* <DEDUP_REMOVED lines=16> */
.L_x_5220:
[----:B------:R-:W-:Y:S05]  /*15050*/  BSYNC.RECONVERGENT B2 ;  /* 0x0000000000027941 */ /* 0x000fea0003800200 */
.L_x_5218:
        /* <DEDUP_REMOVED lines=38> */
.L_x_5222:
        /* <DEDUP_REMOVED lines=16> */
.L_x_5223:
[----:B------:R-:W-:Y:S05]  /*153c0*/  BSYNC.RECONVERGENT B2 ;  /* 0x0000000000027941 */ /* 0x000fea0003800200 */
.L_x_5221:
        /* <DEDUP_REMOVED lines=39> */
.L_x_5225:
        /* <DEDUP_REMOVED lines=16> */
.L_x_5226:
[----:B------:R-:W-:Y:S05]  /*15740*/  BSYNC.RECONVERGENT B2 ;  /* 0x0000000000027941 */ /* 0x000fea0003800200 */
.L_x_5224:
        /* <DEDUP_REMOVED lines=39> */
.L_x_5228:
        /* <DEDUP_REMOVED lines=16> */
.L_x_5229:
[----:B------:R-:W-:Y:S05]  /*15ac0*/  BSYNC.RECONVERGENT B2 ;  /* 0x0000000000027941 */ /* 0x000fea0003800200 */
.L_x_5227:
        /* <DEDUP_REMOVED lines=39> */
.L_x_5231:
        /* <DEDUP_REMOVED lines=16> */
.L_x_5232:
[----:B------:R-:W-:Y:S05]  /*15e40*/  BSYNC.RECONVERGENT B2 ;  /* 0x0000000000027941 */ /* 0x000fea0003800200 */
.L_x_5230:
        /* <DEDUP_REMOVED lines=39> */
.L_x_5234:
        /* <DEDUP_REMOVED lines=16> */
.L_x_5235:
[----:B------:R-:W-:Y:S05]  /*161c0*/  BSYNC.RECONVERGENT B2 ;  /* 0x0000000000027941 */ /* 0x000fea0003800200 */
.L_x_5233:
        /* <DEDUP_REMOVED lines=39> */
.L_x_5237:
        /* <DEDUP_REMOVED lines=16> */
.L_x_5238:
[----:B------:R-:W-:Y:S05]  /*16540*/  BSYNC.RECONVERGENT B2 ;  /* 0x0000000000027941 */ /* 0x000fea0003800200 */
.L_x_5236:
        /* <DEDUP_REMOVED lines=39> */
.L_x_5240:
        /* <DEDUP_REMOVED lines=17> */
.L_x_5241:
[----:B------:R-:W-:Y:S05]  /*168d0*/  BSYNC.RECONVERGENT B2 ;  /* 0x0000000000027941 */ /* 0x000fea0003800200 */
.L_x_5239:
        /* <DEDUP_REMOVED lines=12> */
.L_x_5217:
        /* <DEDUP_REMOVED lines=35> */
.L_x_5245:
        /* <DEDUP_REMOVED lines=16> */
.L_x_5246:
[----:B------:R-:W-:Y:S05]  /*16cd0*/  BSYNC.RECONVERGENT B1 ;  /* 0x0000000000017941 */ /* 0x000fea0003800200 */
.L_x_5244:
        /* <DEDUP_REMOVED lines=38> */
.L_x_5248:
        /* <DEDUP_REMOVED lines=16> */
.L_x_5249:
[----:B------:R-:W-:Y:S05]  /*17040*/  BSYNC.RECONVERGENT B1 ;  /* 0x0000000000017941 */ /* 0x000fea0003800200 */
.L_x_5247:
        /* <DEDUP_REMOVED lines=39> */
.L_x_5251:
        /* <DEDUP_REMOVED lines=16> */
.L_x_5252:
[----:B------:R-:W-:Y:S05]  /*173c0*/  BSYNC.RECONVERGENT B1 ;  /* 0x0000000000017941 */ /* 0x000fea0003800200 */
.L_x_5250:
        /* <DEDUP_REMOVED lines=39> */
.L_x_5254:
        /* <DEDUP_REMOVED lines=17> */
.L_x_5255:
[----:B------:R-:W-:Y:S05]  /*17750*/  BSYNC.RECONVERGENT B1 ;  /* 0x0000000000017941 */ /* 0x000fea0003800200 */
.L_x_5253:
        /* <DEDUP_REMOVED lines=10> */
.L_x_5243:
        /* <DEDUP_REMOVED lines=35> */
.L_x_5258:
        /* <DEDUP_REMOVED lines=16> */
.L_x_5259:
[----:B------:R-:W-:Y:S05]  /*17b30*/  BSYNC.RECONVERGENT B1 ;  /* 0x0000000000017941 */ /* 0x000fea0003800200 */
.L_x_5257:
        /* <DEDUP_REMOVED lines=38> */
.L_x_5261:
        /* <DEDUP_REMOVED lines=17> */
.L_x_5262:
[----:B------:R-:W-:Y:S05]  /*17eb0*/  BSYNC.RECONVERGENT B1 ;  /* 0x0000000000017941 */ /* 0x000fea0003800200 */
.L_x_5260:
        /* <DEDUP_REMOVED lines=10> */
.L_x_5256:
        /* <DEDUP_REMOVED lines=35> */
.L_x_5264:
        /* <DEDUP_REMOVED lines=16> */
.L_x_5265:
[----:B------:R-:W-:Y:S05]  /*18290*/  BSYNC.RECONVERGENT B1 ;  /* 0x0000000000017941 */ /* 0x000fea0003800200 */
.L_x_5263:
[----:B------:R-:W-:Y:S02]  /*182a0*/  UMOV UR4, 0xd0 ;  /* 0x000000d000047882 */ /* 0x000fe40000000000 */
[----:B------:R-:W-:-:S06]  /*182b0*/  LEA R2, R12, UR4, 0x3 ;  /* 0x000000040c027c11 */ /* 0x000fcc000f8e18ff */
[----:B------:R-:W0:Y:S02]  /*182c0*/  LDC.64 R2, c[0x0][R2+0x380] ;  /* 0x0000e00002027b82 */ /* 0x000e240000000a00 */
[-C--:B0-----:R-:W-:Y:S02]  /*182d0*/  IMAD R0, R3, R4.reuse, RZ ;  /* 0x0000000403007224 */ /* 0x081fe400078e02ff */
[----:B------:R-:W-:-:S04]  /*182e0*/  IMAD.WIDE.U32 R16, R2, R4, R16 ;  /* 0x0000000402107225 */ /* 0x000fc800078e0010 */
[----:B------:R-:W-:-:S04]  /*182f0*/  IMAD R5, R2, R5, R0 ;  /* 0x0000000502057224 */ /* 0x000fc800078e0200 */
[----:B------:R-:W-:-:S07]  /*18300*/  IMAD.IADD R17, R17, 0x1, R5 ;  /* 0x0000000111117824 */ /* 0x000fce00078e0205 */
.L_x_5216:
        /* <DEDUP_REMOVED lines=16> */
.L_x_5292:
        /* <DEDUP_REMOVED lines=34> */
.L_x_5269:
        /* <DEDUP_REMOVED lines=17> */
.L_x_5270:
[----:B------:R-:W-:Y:S05]  /*18740*/  BSYNC.RECONVERGENT B2 ;  /* 0x0000000000027941 */ /* 0x000fea0003800200 */
.L_x_5268:
        /* <DEDUP_REMOVED lines=39> */
.L_x_5272:
        /* <DEDUP_REMOVED lines=16> */
.L_x_5273:
[----:B------:R-:W-:Y:S05]  /*18ac0*/  BSYNC.RECONVERGENT B2 ;  /* 0x0000000000027941 */ /* 0x000fea0003800200 */
.L_x_5271:
        /* <DEDUP_REMOVED lines=38> */
.L_x_5275:
        /* <DEDUP_REMOVED lines=16> */
.L_x_5276:
[----:B------:R-:W-:Y:S05]  /*18e30*/  BSYNC.RECONVERGENT B2 ;  /* 0x0000000000027941 */ /* 0x000fea0003800200 */
.L_x_5274:
        /* <DEDUP_REMOVED lines=38> */
.L_x_5278:
        /* <DEDUP_REMOVED lines=16> */
.L_x_5279:
[----:B------:R-:W-:Y:S05]  /*191a0*/  BSYNC.RECONVERGENT B2 ;  /* 0x0000000000027941 */ /* 0x000fea0003800200 */
.L_x_5277:
        /* <DEDUP_REMOVED lines=38> */
.L_x_5281:
        /* <DEDUP_REMOVED lines=16> */
.L_x_5282:
[----:B------:R-:W-:Y:S05]  /*19510*/  BSYNC.RECONVERGENT B2 ;  /* 0x0000000000027941 */ /* 0x000fea0003800200 */
.L_x_5280:
        /* <DEDUP_REMOVED lines=38> */
.L_x_5284:
[----:B------:R-:W-:Y:S01]  /*19780*/  MOV R4, R12 ;  /* 0x0000000c00047202 */ /* 0x000fe20000000f00 */
[----:B------:R-:W-:Y:S01]  /*19790*/  IMAD.MOV.U32 R5, RZ, RZ, R13 ;  /* 0x000000ffff057224 */ /* 0x000fe200078e000d */
[----:B------:R-:W-:Y:S02]  /*197a0*/  MOV R2, R14 ;  /* 0x0000000e00027202 */ /* 0x000fe40000000f00 */
[----:B------:R-:W-:Y:S02]  /*197b0*/  MOV R3, R15 ;  /* 0x0000000f00037202 */ /* 0x000fe40000000f00 */
[----:B------:R-:W-:-:S07]  /*197c0*/  MOV R0, 0x197e0 ;  /* 0x000197e000007802 */ /* 0x000fce0000000f00 */
[----:B------:R-:W-:Y:S05]  /*197d0*/  CALL.REL.NOINC `($__internal_45_$__cuda_sm20_div_u64) ;  /* 0x00000034003c7944 */ /* 0x000fea0003c00000 */
        /* <DEDUP_REMOVED lines=10> */
.L_x_5285:
[----:B------:R-:W-:Y:S05]  /*19880*/  BSYNC.RECONVERGENT B2 ;  /* 0x0000000000027941 */ /* 0x000fea0003800200 */
.L_x_5283:
        /* <DEDUP_REMOVED lines=38> */
.L_x_5287:
        /* <DEDUP_REMOVED lines=16> */
.L_x_5288:
[----:B------:R-:W-:Y:S05]  /*19bf0*/  BSYNC.RECONVERGENT B2 ;  /* 0x0000000000027941 */ /* 0x000fea0003800200 */
.L_x_5286:
        /* <DEDUP_REMOVED lines=38> */
.L_x_5290:
[----:B------:R-:W-:Y:S01]  /*19e60*/  MOV R4, R14 ;  /* 0x0000000e00047202 */ /* 0x000fe20000000f00 */
[----:B------:R-:W-:Y:S01]  /*19e70*/  IMAD.MOV.U32 R5, RZ, RZ, R15 ;  /* 0x000000ffff057224 */ /* 0x000fe200078e000f */
[----:B------:R-:W-:Y:S02]  /*19e80*/  MOV R2, R16 ;  /* 0x0000001000027202 */ /* 0x000fe40000000f00 */
[----:B------:R-:W-:Y:S02]  /*19e90*/  MOV R3, R17 ;  /* 0x0000001100037202 */ /* 0x000fe40000000f00 */
[----:B------:R-:W-:-:S07]  /*19ea0*/  MOV R0, 0x19ec0 ;  /* 0x00019ec000007802 */ /* 0x000fce0000000f00 */
[----:B------:R-:W-:Y:S05]  /*19eb0*/  CALL.REL.NOINC `($__internal_45_$__cuda_sm20_div_u64) ;  /* 0x0000002c00847944 */ /* 0x000fea0003c00000 */
        /* <DEDUP_REMOVED lines=11> */
.L_x_5291:
[----:B------:R-:W-:Y:S05]  /*19f70*/  BSYNC.RECONVERGENT B2 ;  /* 0x0000000000027941 */ /* 0x000fea0003800200 */
.L_x_5289:
        /* <DEDUP_REMOVED lines=10> */
.L_x_5267:
        /* <DEDUP_REMOVED lines=36> */
.L_x_5296:
[----:B------:R-:W-:Y:S01]  /*1a260*/  MOV R4, R11 ;  /* 0x0000000b00047202 */ /* 0x000fe20000000f00 */
[----:B------:R-:W-:Y:S01]  /*1a270*/  IMAD.MOV.U32 R2, RZ, RZ, R12 ;  /* 0x000000ffff027224 */ /* 0x000fe200078e000c */
[----:B------:R-:W-:Y:S02]  /*1a280*/  MOV R5, R10 ;  /* 0x0000000a00057202 */ /* 0x000fe40000000f00 */
[----:B------:R-:W-:Y:S02]  /*1a290*/  MOV R3, R13 ;  /* 0x0000000d00037202 */ /* 0x000fe40000000f00 */
        /* <DEDUP_REMOVED lines=12> */
.L_x_5297:
[----:B------:R-:W-:Y:S05]  /*1a360*/  BSYNC.RECONVERGENT B2 ;  /* 0x0000000000027941 */ /* 0x000fea0003800200 */
.L_x_5295:
        /* <DEDUP_REMOVED lines=37> */
.L_x_5299:
        /* <DEDUP_REMOVED lines=16> */
.L_x_5300:
[----:B------:R-:W-:Y:S05]  /*1a6c0*/  BSYNC.RECONVERGENT B2 ;  /* 0x0000000000027941 */ /* 0x000fea0003800200 */
.L_x_5298:
        /* <DEDUP_REMOVED lines=39> */
.L_x_5302:
        /* <DEDUP_REMOVED lines=16> */
.L_x_5303:
[----:B------:R-:W-:Y:S05]  /*1aa40*/  BSYNC.RECONVERGENT B2 ;  /* 0x0000000000027941 */ /* 0x000fea0003800200 */
.L_x_5301:
        /* <DEDUP_REMOVED lines=37> */
.L_x_5305:
        /* <DEDUP_REMOVED lines=16> */
.L_x_5306:
[----:B------:R-:W-:Y:S05]  /*1ada0*/  BSYNC.RECONVERGENT B2 ;  /* 0x0000000000027941 */ /* 0x000fea0003800200 */
.L_x_5304:
[----:B------:R-:W0:Y:S01]  /*1adb0*/  LDC.64 R2, c[0x0][R8+0x450] ;  /* 0x0001140008027b82 */ /* 0x000e220000000a00 */
[----:B------:R-:W-:Y:S01]  /*1adc0*/  MOV R17, R23 ;  /* 0x0000001700117202 */ /* 0x000fe20000000f00 */
[-C--:B0-----:R-:W-:Y:S02]  /*1add0*/  IMAD R0, R3, R4.reuse, RZ ;  /* 0x0000000403007224 */ /* 0x081fe400078e02ff */
[----:B------:R-:W-:-:S04]  /*1ade0*/  IMAD.WIDE.U32 R16, R2, R4, R16 ;  /* 0x0000000402107225 */ /* 0x000fc800078e0010 */
[----:B------:R-:W-:-:S05]  /*1adf0*/  IMAD R5, R2, R5, R0 ;  /* 0x0000000502057224 */ /* 0x000fca00078e0200 */
[----:B------:R-:W-:-:S07]  /*1ae00*/  IADD3 R17, PT, PT, R17, R5, RZ ;  /* 0x0000000511117210 */ /* 0x000fce0007ffe0ff */
.L_x_5294:
        /* <DEDUP_REMOVED lines=39> */
.L_x_5309:
        /* <DEDUP_REMOVED lines=17> */
.L_x_5310:
[----:B------:R-:W-:Y:S05]  /*1b190*/  BSYNC.RECONVERGENT B2 ;  /* 0x0000000000027941 */ /* 0x000fea0003800200 */
.L_x_5308:
        /* <DEDUP_REMOVED lines=36> */
.L_x_5312:
        /* <DEDUP_REMOVED lines=16> */
.L_x_5313:
[----:B------:R-:W-:Y:S05]  /*1b4e0*/  BSYNC.RECONVERGENT B2 ;  /* 0x0000000000027941 */ /* 0x000fea0003800200 */
.L_x_5311:
[----:B------:R-:W0:Y:S01]  /*1b4f0*/  LDC.64 R2, c[0x0][R8+0x450] ;  /* 0x0001140008027b82 */ /* 0x000e220000000a00 */
[----:B------:R-:W-:Y:S01]  /*1b500*/  MOV R17, R23 ;  /* 0x0000001700117202 */ /* 0x000fe20000000f00 */
[-C--:B0-----:R-:W-:Y:S02]  /*1b510*/  IMAD R0, R3, R4.reuse, RZ ;  /* 0x0000000403007224 */ /* 0x081fe400078e02ff */
[----:B------:R-:W-:-:S04]  /*1b520*/  IMAD.WIDE.U32 R16, R2, R4, R16 ;  /* 0x0000000402107225 */ /* 0x000fc800078e0010 */
[----:B------:R-:W-:-:S05]  /*1b530*/  IMAD R5, R2, R5, R0 ;  /* 0x0000000502057224 */ /* 0x000fca00078e0200 */
[----:B------:R-:W-:-:S07]  /*1b540*/  IADD3 R17, PT, PT, R17, R5, RZ ;  /* 0x0000000511117210 */ /* 0x000fce0007ffe0ff */
.L_x_5307:
        /* <DEDUP_REMOVED lines=34> */
.L_x_5315:
        /* <DEDUP_REMOVED lines=17> */
.L_x_5316:
[----:B------:R-:W-:Y:S05]  /*1b880*/  BSYNC.RECONVERGENT B2 ;  /* 0x0000000000027941 */ /* 0x000fea0003800200 */
.L_x_5314:
[----:B------:R-:W0:Y:S02]  /*1b890*/  LDC.64 R12, c[0x0][R12+0x450] ;  /* 0x000114000c0c7b82 */ /* 0x000e240000000a00 */
[-C--:B0-----:R-:W-:Y:S02]  /*1b8a0*/  IMAD R0, R13, R9.reuse, RZ ;  /* 0x000000090d007224 */ /* 0x081fe400078e02ff */
[----:B------:R-:W-:-:S04]  /*1b8b0*/  IMAD.WIDE.U32 R16, R12, R9, R16 ;  /* 0x000000090c107225 */ /* 0x000fc800078e0010 */
[----:B------:R-:W-:-:S05]  /*1b8c0*/  IMAD R5, R12, R5, R0 ;  /* 0x000000050c057224 */ /* 0x000fca00078e0200 */
[----:B------:R-:W-:-:S07]  /*1b8d0*/  IADD3 R17, PT, PT, R17, R5, RZ ;  /* 0x0000000511117210 */ /* 0x000fce0007ffe0ff */
.L_x_5293:
[----:B------:R-:W-:Y:S05]  /*1b8e0*/  BSYNC.RECONVERGENT B1 ;  /* 0x0000000000017941 */ /* 0x000fea0003800200 */
.L_x_5266:
[----:B------:R-:W0:Y:S02]  /*1b8f0*/  LDCU.64 UR4, c[0x0][0x5f0] ;  /* 0x0000be00ff0477ac */ /* 0x000e240008000a00 */
[----:B0-----:R-:W-:Y:S02]  /*1b900*/  IMAD R10, R10, UR4, RZ ;  /* 0x000000040a0a7c24 */ /* 0x001fe4000f8e02ff */
[----:B------:R-:W-:-:S04]  /*1b910*/  IMAD.WIDE.U32 R2, R11, UR4, R16 ;  /* 0x000000040b027c25 */ /* 0x000fc8000f8e0010 */
[----:B------:R-:W-:Y:S02]  /*1b920*/  IMAD R11, R11, UR5, R10 ;  /* 0x000000050b0b7c24 */ /* 0x000fe4000f8e020a */
[----:B------:R-:W-:-:S03]  /*1b930*/  IMAD.MOV.U32 R0, RZ, RZ, R2 ;  /* 0x000000ffff007224 */ /* 0x000fc600078e0002 */
[----:B------:R-:W-:-:S07]  /*1b940*/  IADD3 R2, PT, PT, R3, R11, RZ ;  /* 0x0000000b03027210 */ /* 0x000fce0007ffe0ff */
.L_x_5215:
[----:B------:R-:W-:Y:S05]  /*1b950*/  BSYNC.RECONVERGENT B0 ;  /* 0x0000000000007941 */ /* 0x000fea0003800200 */
.L_x_5214:
        /* <DEDUP_REMOVED lines=134> */
.L_x_5317:
        /* <DEDUP_REMOVED lines=8> */
.L_x_5318:
        /* <DEDUP_REMOVED lines=19> */
.L_x_10212:
[----:B------:R-:W-:Y:S05]  /*1c370*/  BRX R2 -0x1c380                                                                                                                                                                                                                                                                                                                                                                                                                                                                             (*"BRANCH_TARGETS .L_x_10213,.L_x_10214,.L_x_10215"*) ;  /* 0xfffffe3c02207949 */ /* 0x000fea000383ffff */
.L_x_5321:
        /* <DEDUP_REMOVED lines=31> */
.L_x_5327:
[----:B------:R0:W5:Y:S02]  /*1c570*/  LDG.E R0, desc[UR36][R16.64] ;  /* 0x0000002410007981 */ /* 0x000164000c1e1900 */
.L_x_5326:
[----:B------:R-:W-:Y:S05]  /*1c580*/  BSYNC.RECONVERGENT B9 ;  /* 0x0000000000097941 */ /* 0x000fea0003800200 */
.L_x_5325:
[----:B------:R-:W1:Y:S01]  /*1c590*/  LDCU.64 UR4, c[0x0][0x380] ;  /* 0x00007000ff0477ac */ /* 0x000e620008000a00 */
[----:B-----5:R-:W-:-:S04]  /*1c5a0*/  FSETP.GTU.FTZ.AND P0, PT, R25, R0, PT ;  /* 0x000000001900720b */ /* 0x020fc80003f1c000 */
[----:B------:R-:W-:Y:S02]  /*1c5b0*/  SEL R5, RZ, 0x1, P0 ;  /* 0x00000001ff057807 */ /* 0x000fe40000000000 */
[----:B-1----:R-:W-:-:S04]  /*1c5c0*/  LEA R2, P1, R26, UR4, 0x1 ;  /* 0x000000041a027c11 */ /* 0x002fc8000f8208ff */
[----:B------:R-:W-:-:S05]  /*1c5d0*/  LEA.HI.X R3, R26, UR5, R27, 0x1, P1 ;  /* 0x000000051a037c11 */ /* 0x000fca00088f0c1b */
[----:B------:R1:W-:Y:S04]  /*1c5e0*/  STG.E.U16 desc[UR36][R2.64], R5 ;  /* 0x0000000502007986 */ /* 0x0003e8000c101524 */
.L_x_5323:
[----:B------:R-:W-:Y:S05]  /*1c5f0*/  BSYNC.RELIABLE B8 ;  /* 0x0000000000087941 */ /* 0x000fea0003800100 */
.L_x_5322:
        /* <DEDUP_REMOVED lines=24> */
.L_x_5330:
[----:B------:R0:W5:Y:S02]  /*1c780*/  LDG.E R3, desc[UR36][R16.64] ;  /* 0x0000002410037981 */ /* 0x000164000c1e1900 */
.L_x_5329:
[----:B------:R-:W-:Y:S05]  /*1c790*/  BSYNC.RECONVERGENT B8 ;  /* 0x0000000000087941 */ /* 0x000fea0003800200 */
.L_x_5328:
[----:B------:R-:W1:Y:S01]  /*1c7a0*/  LDCU.64 UR4, c[0x0][0x380] ;  /* 0x00007000ff0477ac */ /* 0x000e620008000a00 */
[----:B-----5:R-:W-:-:S04]  /*1c7b0*/  FSETP.GTU.FTZ.AND P0, PT, R24, R3, PT ;  /* 0x000000031800720b */ /* 0x020fc80003f1c000 */
[----:B------:R-:W-:Y:S02]  /*1c7c0*/  SEL R5, RZ, 0x1, P0 ;  /* 0x00000001ff057807 */ /* 0x000fe40000000000 */
[----:B-1----:R-:W-:-:S04]  /*1c7d0*/  LEA R2, P1, R32, UR4, 0x1 ;  /* 0x0000000420027c11 */ /* 0x002fc8000f8208ff */
[----:B------:R-:W-:-:S05]  /*1c7e0*/  LEA.HI.X R3, R32, UR5, R36, 0x1, P1 ;  /* 0x0000000520037c11 */ /* 0x000fca00088f0c24 */
[----:B------:R1:W-:Y:S04]  /*1c7f0*/  STG.E.U16 desc[UR36][R2.64], R5 ;  /* 0x0000000502007986 */ /* 0x0003e8000c101524 */
.L_x_10214:
        /* <DEDUP_REMOVED lines=24> */
.L_x_5333:
[----:B------:R0:W5:Y:S02]  /*1c980*/  LDG.E R0, desc[UR36][R16.64] ;  /* 0x0000002410007981 */ /* 0x000164000c1e1900 */
.L_x_5332:
[----:B------:R-:W-:Y:S05]  /*1c990*/  BSYNC.RECONVERGENT B8 ;  /* 0x0000000000087941 */ /* 0x000fea0003800200 */
.L_x_5331:
[----:B------:R-:W2:Y:S01]  /*1c9a0*/  LDCU.64 UR4, c[0x0][0x380] ;  /* 0x00007000ff0477ac */ /* 0x000ea20008000a00 */
[----:B-----5:R-:W-:-:S04]  /*1c9b0*/  FSETP.GTU.FTZ.AND P0, PT, R23, R0, PT ;  /* 0x000000001700720b */ /* 0x020fc80003f1c000 */
[----:B-1----:R-:W-:Y:S02]  /*1c9c0*/  SEL R5, RZ, 0x1, P0 ;  /* 0x00000001ff057807 */ /* 0x002fe40000000000 */
[----:B--2---:R-:W-:-:S04]  /*1c9d0*/  LEA R2, P1, R39, UR4, 0x1 ;  /* 0x0000000427027c11 */ /* 0x004fc8000f8208ff */
[----:B------:R-:W-:-:S05]  /*1c9e0*/  LEA.HI.X R3, R39, UR5, R44, 0x1, P1 ;  /* 0x0000000527037c11 */ /* 0x000fca00088f0c2c */
[----:B------:R1:W-:Y:S04]  /*1c9f0*/  STG.E.U16 desc[UR36][R2.64], R5 ;  /* 0x0000000502007986 */ /* 0x0003e8000c101524 */
.L_x_10213:
[----:B------:R-:W-:Y:S05]  /*1ca00*/  BSYNC.RELIABLE B6 ;  /* 0x0000000000067941 */ /* 0x000fea0003800100 */
.L_x_5320:
        /* <DEDUP_REMOVED lines=24> */
.L_x_5336:
[----:B------:R0:W5:Y:S02]  /*1cb90*/  LDG.E R0, desc[UR36][R16.64] ;  /* 0x0000002410007981 */ /* 0x000164000c1e1900 */
.L_x_5335:
[----:B------:R-:W-:Y:S05]  /*1cba0*/  BSYNC.RECONVERGENT B8 ;  /* 0x0000000000087941 */ /* 0x000fea0003800200 */
.L_x_5334:
[----:B------:R-:W2:Y:S01]  /*1cbb0*/  LDCU.64 UR4, c[0x0][0x380] ;  /* 0x00007000ff0477ac */ /* 0x000ea20008000a00 */
[----:B-----5:R-:W-:-:S04]  /*1cbc0*/  FSETP.GTU.FTZ.AND P0, PT, R19, R0, PT ;  /* 0x000000001300720b */ /* 0x020fc80003f1c000 */
[----:B-1----:R-:W-:Y:S02]  /*1cbd0*/  SEL R5, RZ, 0x1, P0 ;  /* 0x00000001ff057807 */ /* 0x002fe40000000000 */
[----:B--2---:R-:W-:-:S04]  /*1cbe0*/  LEA R2, P1, R43, UR4, 0x1 ;  /* 0x000000042b027c11 */ /* 0x004fc8000f8208ff */
[----:B------:R-:W-:-:S05]  /*1cbf0*/  LEA.HI.X R3, R43, UR5, R46, 0x1, P1 ;  /* 0x000000052b037c11 */ /* 0x000fca00088f0c2e */
[----:B------:R1:W-:Y:S01]  /*1cc00*/  STG.E.U16 desc[UR36][R2.64], R5 ;  /* 0x0000000502007986 */ /* 0x0003e2000c101524 */
[----:B------:R-:W-:Y:S05]  /*1cc10*/  BRA `(.L_x_5324) ;  /* 0x0000000000047947 */ /* 0x000fea0003800000 */
.L_x_10215:
[----:B------:R-:W-:Y:S05]  /*1cc20*/  BREAK.RELIABLE B6 ;  /* 0x0000000000067942 */ /* 0x000fea0003800100 */
.L_x_5324:
[----:B------:R-:W-:Y:S05]  /*1cc30*/  BSYNC.RECONVERGENT B7 ;  /* 0x0000000000077941 */ /* 0x000fea0003800200 */
.L_x_5319:
        /* <DEDUP_REMOVED lines=9> */
        .weak           $__internal_45_$__cuda_sm20_div_u64
        .type           $__internal_45_$__cuda_sm20_div_u64,@function
        .size           $__internal_45_$__cuda_sm20_div_u64,(.L_x_10616 - $__internal_45_$__cuda_sm20_div_u64)
$__internal_45_$__cuda_sm20_div_u64:
        /* <DEDUP_REMOVED lines=70> */
[----:B------:R-:W-:Y:S06]  /*1d130*/  RET.REL.NODEC R4 `(_ZN2at4cuda57_GLOBAL__N__cd6b329d_24_DistributionBernoulli_cu_7537a20d21kernelPointwiseApply2IZNS_6native9templates4cuda28bernoulli_tensor_cuda_kernelIsfEEvRKNS_10TensorBaseES9_NS_15PhiloxCudaStateEEUliRsSB_SB_SB_RKfSD_SD_SD_E_sSC_mLin1ELin1ELi4ELi512ELi2EEEvNS0_6detail10TensorInfoIT0_T2_EENSG_IT1_SI_EESI_T_) ;  /* 0xfffffe2c04b07950 */ /* 0x000fec0003c3ffff */
.L_x_5338:
        /* <DEDUP_REMOVED lines=12> */
.L_x_10616:


//--------------------- .text._ZN2at4cuda57_GLOBAL__N__cd6b329d_24_DistributionBernoulli_cu_7537a20d21kernelPointwiseApply2IZNS_6native9templates4cuda28bernoulli_tensor_cuda_kernelIsfEEvRKNS_10TensorBaseES9_NS_15PhiloxCudaStateEEUliRsSB_SB_SB_RKfSD_SD_SD_E_sSC_mLi1ELi1ELi4ELi512ELi2EEEvNS0_6detail10TensorInfoIT0_T2_EENSG_IT1_SI_EESI_T_ --------------------------
	.section	.text._ZN2at4cuda57_GLOBAL__N__cd6b329d_24_DistributionBernoulli_cu_7537a20d21kernelPointwiseApply2IZNS_6native9templates4cuda28bernoulli_tensor_cuda_kernelIsfEEvRKNS_10TensorBaseES9_NS_15PhiloxCudaStateEEUliRsSB_SB_SB_RKfSD_SD_SD_E_sSC_mLi1ELi1ELi4ELi512ELi2EEEvNS0_6detail10TensorInfoIT0_T2_EENSG_IT1_SI_EESI_T_,"ax",@progbits
	.align	128
.text._ZN2at4cuda57_GLOBAL__N__cd6b329d_24_DistributionBernoulli_cu_7537a20d21kernelPointwiseApply2IZNS_6native9templates4cuda28bernoulli_tensor_cuda_kernelIsfEEvRKNS_10TensorBaseES9_NS_15PhiloxCudaStateEEUliRsSB_SB_SB_RKfSD_SD_SD_E_sSC_mLi1ELi1ELi4ELi512ELi2EEEvNS0_6detail10TensorInfoIT0_T2_EENSG_IT1_SI_EESI_T_:
        .type           _ZN2at4cuda57_GLOBAL__N__cd6b329d_24_DistributionBernoulli_cu_7537a20d21kernelPointwiseApply2IZNS_6native9templates4cuda28bernoulli_tensor_cuda_kernelIsfEEvRKNS_10TensorBaseES9_NS_15PhiloxCudaStateEEUliRsSB_SB_SB_RKfSD_SD_SD_E_sSC_mLi1ELi1ELi4ELi512ELi2EEEvNS0_6detail10TensorInfoIT0_T2_EENSG_IT1_SI_EESI_T_,@function
        .size           _ZN2at4cuda57_GLOBAL__N__cd6b329d_24_DistributionBernoulli_cu_7537a20d21kernelPointwiseApply2IZNS_6native9templates4cuda28bernoulli_tensor_cuda_kernelIsfEEvRKNS_10TensorBaseES9_NS_15PhiloxCudaStateEEUliRsSB_SB_SB_RKfSD_SD_SD_E_sSC_mLi1ELi1ELi4ELi512ELi2EEEvNS0_6detail10TensorInfoIT0_T2_EENSG_IT1_SI_EESI_T_,(.L_x_10618 - _ZN2at4cuda57_GLOBAL__N__cd6b329d_24_DistributionBernoulli_cu_7537a20d21kernelPointwiseApply2IZNS_6native9templates4cuda28bernoulli_tensor_cuda_kernelIsfEEvRKNS_10TensorBaseES9_NS_15PhiloxCudaStateEEUliRsSB_SB_SB_RKfSD_SD_SD_E_sSC_mLi1ELi1ELi4ELi512ELi2EEEvNS0_6detail10TensorInfoIT0_T2_EENSG_IT1_SI_EESI_T_)
        .other          _ZN2at4cuda57_GLOBAL__N__cd6b329d_24_DistributionBernoulli_cu_7537a20d21kernelPointwiseApply2IZNS_6native9templates4cuda28bernoulli_tensor_cuda_kernelIsfEEvRKNS_10TensorBaseES9_NS_15PhiloxCudaStateEEUliRsSB_SB_SB_RKfSD_SD_SD_E_sSC_mLi1ELi1ELi4ELi512ELi2EEEvNS0_6detail10TensorInfoIT0_T2_EENSG_IT1_SI_EESI_T_,@"STO_CUDA_ENTRY STV_DEFAULT"
_ZN2at4cuda57_GLOBAL__N__cd6b329d_24_DistributionBernoulli_cu_7537a20d21kernelPointwiseApply2IZNS_6native9templates4cuda28bernoulli_tensor_cuda_kernelIsfEEvRKNS_10TensorBaseES9_NS_15PhiloxCudaStateEEUliRsSB_SB_SB_RKfSD_SD_SD_E_sSC_mLi1ELi1ELi4ELi512ELi2EEEvNS0_6detail10TensorInfoIT0_T2_EENSG_IT1_SI_EESI_T_:
        /* <DEDUP_REMOVED lines=23> */
.L_x_5360:
        /* <DEDUP_REMOVED lines=171> */
.L_x_5340:
        /* <DEDUP_REMOVED lines=8> */
.L_x_5341:
        /* <DEDUP_REMOVED lines=19> */
.L_x_10216:
[----:B---34-:R-:W-:Y:S05]  /*0dd0*/  BRX R4 -0xde0                                                                                                                                                                                                                                                                                                                                                                                                                                                                                (*"BRANCH_TARGETS .L_x_10217,.L_x_10218,.L_x_10219"*) ;  /* 0xfffffff004887949 */ /* 0x018fea000383ffff */
.L_x_5344:
        /* <DEDUP_REMOVED lines=30> */
.L_x_5350:
[----:B------:R0:W5:Y:S02]  /*0fc0*/  LDG.E R3, desc[UR36][R22.64] ;  /* 0x0000002416037981 */ /* 0x000164000c1e1900 */
.L_x_5349:
[----:B----4-:R-:W-:Y:S05]  /*0fd0*/  BSYNC.RECONVERGENT B6 ;  /* 0x0000000000067941 */ /* 0x010fea0003800200 */
.L_x_5348:
[----:B------:R-:W-:Y:S02]  /*0fe0*/  LEA R4, P1, R42, UR42, 0x1 ;  /* 0x0000002a2a047c11 */ /* 0x000fe4000f8208ff */
[----:B-----5:R-:W-:Y:S02]  /*0ff0*/  FSETP.GTU.FTZ.AND P0, PT, R40, R3, PT ;  /* 0x000000032800720b */ /* 0x020fe40003f1c000 */
[----:B------:R-:W-:Y:S02]  /*1000*/  LEA.HI.X R5, R42, UR43, R41, 0x1, P1 ;  /* 0x0000002b2a057c11 */ /* 0x000fe400088f0c29 */
[----:B------:R-:W-:-:S05]  /*1010*/  SEL R3, RZ, 0x1, P0 ;  /* 0x00000001ff037807 */ /* 0x000fca0000000000 */
[----:B------:R1:W-:Y:S04]  /*1020*/  STG.E.U16 desc[UR36][R4.64], R3 ;  /* 0x0000000304007986 */ /* 0x0003e8000c101524 */
.L_x_5346:
[----:B---34-:R-:W-:Y:S05]  /*1030*/  BSYNC.RELIABLE B7 ;  /* 0x0000000000077941 */ /* 0x018fea0003800100 */
.L_x_5345:
        /* <DEDUP_REMOVED lines=23> */
.L_x_5353:
[----:B------:R0:W5:Y:S02]  /*11b0*/  LDG.E R3, desc[UR36][R22.64] ;  /* 0x0000002416037981 */ /* 0x000164000c1e1900 */
.L_x_5352:
[----:B------:R-:W-:Y:S05]  /*11c0*/  BSYNC.RECONVERGENT B6 ;  /* 0x0000000000067941 */ /* 0x000fea0003800200 */
.L_x_5351:
[----:B------:R-:W-:Y:S02]  /*11d0*/  LEA R4, P1, R24, UR42, 0x1 ;  /* 0x0000002a18047c11 */ /* 0x000fe4000f8208ff */
[----:B-----5:R-:W-:Y:S02]  /*11e0*/  FSETP.GTU.FTZ.AND P0, PT, R38, R3, PT ;  /* 0x000000032600720b */ /* 0x020fe40003f1c000 */
[----:B------:R-:W-:Y:S02]  /*11f0*/  LEA.HI.X R5, R24, UR43, R35, 0x1, P1 ;  /* 0x0000002b18057c11 */ /* 0x000fe400088f0c23 */
[----:B------:R-:W-:-:S05]  /*1200*/  SEL R3, RZ, 0x1, P0 ;  /* 0x00000001ff037807 */ /* 0x000fca0000000000 */
[----:B------:R1:W-:Y:S04]  /*1210*/  STG.E.U16 desc[UR36][R4.64], R3 ;  /* 0x0000000304007986 */ /* 0x0003e8000c101524 */
.L_x_10218:
        /* <DEDUP_REMOVED lines=23> */
.L_x_5356:
[----:B------:R0:W5:Y:S02]  /*1390*/  LDG.E R0, desc[UR36][R22.64] ;  /* 0x0000002416007981 */ /* 0x000164000c1e1900 */
.L_x_5355:
[----:B------:R-:W-:Y:S05]  /*13a0*/  BSYNC.RECONVERGENT B6 ;  /* 0x0000000000067941 */ /* 0x000fea0003800200 */
.L_x_5354:
[----:B------:R-:W-:Y:S02]  /*13b0*/  LEA R2, P1, R29, UR42, 0x1 ;  /* 0x0000002a1d027c11 */ /* 0x000fe4000f8208ff */
[----:B-----5:R-:W-:Y:S02]  /*13c0*/  FSETP.GTU.FTZ.AND P0, PT, R37, R0, PT ;  /* 0x000000002500720b */ /* 0x020fe40003f1c000 */
[----:B-1----:R-:W-:Y:S02]  /*13d0*/  LEA.HI.X R3, R29, UR43, R16, 0x1, P1 ;  /* 0x0000002b1d037c11 */ /* 0x002fe400088f0c10 */
[----:B------:R-:W-:-:S05]  /*13e0*/  SEL R5, RZ, 0x1, P0 ;  /* 0x00000001ff057807 */ /* 0x000fca0000000000 */
[----:B------:R1:W-:Y:S04]  /*13f0*/  STG.E.U16 desc[UR36][R2.64], R5 ;  /* 0x0000000502007986 */ /* 0x0003e8000c101524 */
.L_x_10217:
[----:B------:R-:W-:Y:S05]  /*1400*/  BSYNC.RELIABLE B8 ;  /* 0x0000000000087941 */ /* 0x000fea0003800100 */
.L_x_5343:
        /* <DEDUP_REMOVED lines=23> */
.L_x_5359:
[----:B------:R1:W5:Y:S02]  /*1580*/  LDG.E R3, desc[UR36][R16.64] ;  /* 0x0000002410037981 */ /* 0x000364000c1e1900 */
.L_x_5358:
[----:B------:R-:W-:Y:S05]  /*1590*/  BSYNC.RECONVERGENT B6 ;  /* 0x0000000000067941 */ /* 0x000fea0003800200 */
.L_x_5357:
[C---:B------:R-:W-:Y:S02]  /*15a0*/  LEA R2, P1, R31.reuse, UR42, 0x1 ;  /* 0x0000002a1f027c11 */ /* 0x040fe4000f8208ff */
[----:B-----5:R-:W-:Y:S02]  /*15b0*/  FSETP.GTU.FTZ.AND P0, PT, R36, R3, PT ;  /* 0x000000032400720b */ /* 0x020fe40003f1c000 */
[----:B------:R-:W-:Y:S02]  /*15c0*/  LEA.HI.X R3, R31, UR43, R26, 0x1, P1 ;  /* 0x0000002b1f037c11 */ /* 0x000fe400088f0c1a */
[----:B------:R-:W-:-:S05]  /*15d0*/  SEL R5, RZ, 0x1, P0 ;  /* 0x00000001ff057807 */ /* 0x000fca0000000000 */
[----:B------:R2:W-:Y:S01]  /*15e0*/  STG.E.U16 desc[UR36][R2.64], R5 ;  /* 0x0000000502007986 */ /* 0x0005e2000c101524 */
[----:B------:R-:W-:Y:S05]  /*15f0*/  BRA `(.L_x_5347) ;  /* 0x0000000000047947 */ /* 0x000fea0003800000 */
.L_x_10219:
[----:B------:R-:W-:Y:S05]  /*1600*/  BREAK.RELIABLE B8 ;  /* 0x0000000000087942 */ /* 0x000fea0003800100 */
.L_x_5347:
[----:B---34-:R-:W-:Y:S05]  /*1610*/  BSYNC.RECONVERGENT B9 ;  /* 0x0000000000097941 */ /* 0x018fea0003800200 */
.L_x_5342:
[----:B------:R-:W-:-:S13]  /*1620*/  ISETP.NE.AND P0, PT, R39, RZ, PT ;  /* 0x000000ff2700720c */ /* 0x000fda0003f05270 */
[----:B------:R-:W-:Y:S05]  /*1630*/  @!P0 BRA `(.L_x_5360) ;  /* 0xffffffe800cc8947 */ /* 0x000fea000383ffff */
[----:B------:R-:W-:Y:S05]  /*1640*/  BSYNC.RECONVERGENT B10 ;  /* 0x00000000000a7941 */ /* 0x000fea0003800200 */
.L_x_5339:
[----:B------:R-:W-:Y:S05]  /*1650*/  EXIT ;  /* 0x000000000000794d */ /* 0x000fea0003800000 */
.L_x_5361:
        /* <DEDUP_REMOVED lines=10> */
.L_x_10618:


//--------------------- .text._ZN2at4cuda57_GLOBAL__N__cd6b329d_24_DistributionBernoulli_cu_7537a20d21kernelPointwiseApply2IZNS_6native9templates4cuda28bernoulli_tensor_cuda_kernelIsfEEvRKNS_10TensorBaseES9_NS_15PhiloxCudaStateEEUliRsSB_SB_SB_RKfSD_SD_SD_E_sSC_jLin1ELin1ELi4ELi512ELi2EEEvNS0_6detail10TensorInfoIT0_T2_EENSG_IT1_SI_EESI_T_ --------------------------
	.section	.text._ZN2at4cuda57_GLOBAL__N__cd6b329d_24_DistributionBernoulli_cu_7537a20d21kernelPointwiseApply2IZNS_6native9templates4cuda28bernoulli_tensor_cuda_kernelIsfEEvRKNS_10TensorBaseES9_NS_15PhiloxCudaStateEEUliRsSB_SB_SB_RKfSD_SD_SD_E_sSC_jLin1ELin1ELi4ELi512ELi2EEEvNS0_6detail10TensorInfoIT0_T2_EENSG_IT1_SI_EESI_T_,"ax",@progbits
	.align	128
.text._ZN2at4cuda57_GLOBAL__N__cd6b329d_24_DistributionBernoulli_cu_7537a20d21kernelPointwiseApply2IZNS_6native9templates4cuda28bernoulli_tensor_cuda_kernelIsfEEvRKNS_10TensorBaseES9_NS_15PhiloxCudaStateEEUliRsSB_SB_SB_RKfSD_SD_SD_E_sSC_jLin1ELin1ELi4ELi512ELi2EEEvNS0_6detail10TensorInfoIT0_T2_EENSG_IT1_SI_EESI_T_:
        .type           _ZN2at4cuda57_GLOBAL__N__cd6b329d_24_DistributionBernoulli_cu_7537a20d21kernelPointwiseApply2IZNS_6native9templates4cuda28bernoulli_tensor_cuda_kernelIsfEEvRKNS_10TensorBaseES9_NS_15PhiloxCudaStateEEUliRsSB_SB_SB_RKfSD_SD_SD_E_sSC_jLin1ELin1ELi4ELi512ELi2EEEvNS0_6detail10TensorInfoIT0_T2_EENSG_IT1_SI_EESI_T_,@function
        .size           _ZN2at4cuda57_GLOBAL__N__cd6b329d_24_DistributionBernoulli_cu_7537a20d21kernelPointwiseApply2IZNS_6native9templates4cuda28bernoulli_tensor_cuda_kernelIsfEEvRKNS_10TensorBaseES9_NS_15PhiloxCudaStateEEUliRsSB_SB_SB_RKfSD_SD_SD_E_sSC_jLin1ELin1ELi4ELi512ELi2EEEvNS0_6detail10TensorInfoIT0_T2_EENSG_IT1_SI_EESI_T_,(.L_x_10619 - _ZN2at4cuda57_GLOBAL__N__cd6b329d_24_DistributionBernoulli_cu_7537a20d21kernelPointwiseApply2IZNS_6native9templates4cuda28bernoulli_tensor_cuda_kernelIsfEEvRKNS_10TensorBaseES9_NS_15PhiloxCudaStateEEUliRsSB_SB_SB_RKfSD_SD_SD_E_sSC_jLin1ELin1ELi4ELi512ELi2EEEvNS0_6detail10TensorInfoIT0_T2_EENSG_IT1_SI_EESI_T_)
        .other          _ZN2at4cuda57_GLOBAL__N__cd6b329d_24_DistributionBernoulli_cu_7537a20d21kernelPointwiseApply2IZNS_6native9templates4cuda28bernoulli_tensor_cuda_kernelIsfEEvRKNS_10TensorBaseES9_NS_15PhiloxCudaStateEEUliRsSB_SB_SB_RKfSD_SD_SD_E_sSC_jLin1ELin1ELi4ELi512ELi2EEEvNS0_6detail10TensorInfoIT0_T2_EENSG_IT1_SI_EESI_T_,@"STO_CUDA_ENTRY STV_DEFAULT"
_ZN2at4cuda57_GLOBAL__N__cd6b329d_24_DistributionBernoulli_cu_7537a20d21kernelPointwiseApply2IZNS_6native9templates4cuda28bernoulli_tensor_cuda_kernelIsfEEvRKNS_10TensorBaseES9_NS_15PhiloxCudaStateEEUliRsSB_SB_SB_RKfSD_SD_SD_E_sSC_jLin1ELin1ELi4ELi512ELi2EEEvNS0_6detail10TensorInfoIT0_T2_EENSG_IT1_SI_EESI_T_:
        /* <DEDUP_REMOVED lines=13> */
.L_x_5431:
        /* <DEDUP_REMOVED lines=46> */
.L_x_5367:
        /* <DEDUP_REMOVED lines=205> */
.L_x_5366:
[----:B------:R-:W-:-:S07]  /*1080*/  IADD3 R23, PT, PT, R23, 0x4, RZ ;  /* 0x0000000417177810 */ /* 0x000fce0007ffe0ff */
.L_x_5365:
        /* <DEDUP_REMOVED lines=106> */
.L_x_5368:
        /* <DEDUP_REMOVED lines=55> */
.L_x_5369:
        /* <DEDUP_REMOVED lines=27> */
.L_x_5364:
        /* <DEDUP_REMOVED lines=17> */
.L_x_5372:
        /* <DEDUP_REMOVED lines=206> */
.L_x_5371:
        /* <DEDUP_REMOVED lines=106> */
.L_x_5373:
        /* <DEDUP_REMOVED lines=56> */
.L_x_5374:
        /* <DEDUP_REMOVED lines=28> */
.L_x_5370:
[----:B------:R-:W0:Y:S01]  /*3620*/  LDCU UR4, c[0x0][0x4c4] ;  /* 0x00009880ff0477ac */ /* 0x000e220008000800 */
[----:B------:R-:W-:Y:S01]  /*3630*/  IMAD.MOV.U32 R17, RZ, RZ, RZ ;  /* 0x000000ffff117224 */ /* 0x000fe200078e00ff */
[----:B------:R-:W-:Y:S01]  /*3640*/  MOV R25, RZ ;  /* 0x000000ff00197202 */ /* 0x000fe20000000f00 */
[----:B0-----:R-:W-:-:S07]  /*3650*/  IMAD R24, R23, UR4, R24 ;  /* 0x0000000417187c24 */ /* 0x001fce000f8e0218 */
.L_x_5363:
[----:B-1----:R-:W-:Y:S05]  /*3660*/  BSYNC.RECONVERGENT B0 ;  /* 0x0000000000007941 */ /* 0x002fea0003800200 */
.L_x_5362:
        /* <DEDUP_REMOVED lines=23> */
.L_x_5379:
        /* <DEDUP_REMOVED lines=205> */
.L_x_5378:
        /* <DEDUP_REMOVED lines=105> */
.L_x_5380:
        /* <DEDUP_REMOVED lines=55> */
.L_x_5381:
        /* <DEDUP_REMOVED lines=27> */
.L_x_5377:
        /* <DEDUP_REMOVED lines=15> */
.L_x_5384:
        /* <DEDUP_REMOVED lines=206> */
.L_x_5383:
        /* <DEDUP_REMOVED lines=106> */
.L_x_5385:
        /* <DEDUP_REMOVED lines=56> */
.L_x_5386:
        /* <DEDUP_REMOVED lines=28> */
.L_x_5382:
[----:B------:R-:W0:Y:S01]  /*6a10*/  LDCU UR4, c[0x0][0x4c4] ;  /* 0x00009880ff0477ac */ /* 0x000e220008000800 */
[----:B------:R-:W-:Y:S02]  /*6a20*/  HFMA2 R23, -RZ, RZ, 0, 0 ;  /* 0x00000000ff177431 */ /* 0x000fe400000001ff */
[----:B0-----:R-:W-:Y:S02]  /*6a30*/  IMAD R26, R26, UR4, R27 ;  /* 0x000000041a1a7c24 */ /* 0x001fe4000f8e021b */
[----:B------:R-:W-:-:S07]  /*6a40*/  IMAD.MOV.U32 R27, RZ, RZ, RZ ;  /* 0x000000ffff1b7224 */ /* 0x000fce00078e00ff */
.L_x_5376:
[----:B------:R-:W-:Y:S05]  /*6a50*/  BSYNC.RECONVERGENT B0 ;  /* 0x0000000000007941 */ /* 0x000fea0003800200 */
.L_x_5375:
        /* <DEDUP_REMOVED lines=22> */
.L_x_5391:
        /* <DEDUP_REMOVED lines=204> */
.L_x_5390:
        /* <DEDUP_REMOVED lines=106> */
.L_x_5392:
        /* <DEDUP_REMOVED lines=55> */
.L_x_5393:
        /* <DEDUP_REMOVED lines=27> */
.L_x_5389:
        /* <DEDUP_REMOVED lines=15> */
.L_x_5396:
        /* <DEDUP_REMOVED lines=206> */
.L_x_5395:
        /* <DEDUP_REMOVED lines=107> */
.L_x_5397:
        /* <DEDUP_REMOVED lines=56> */
.L_x_5398:
        /* <DEDUP_REMOVED lines=28> */
.L_x_5394:
[----:B------:R-:W0:Y:S01]  /*9e00*/  LDCU UR4, c[0x0][0x4c4] ;  /* 0x00009880ff0477ac */ /* 0x000e220008000800 */
[----:B------:R-:W-:Y:S01]  /*9e10*/  MOV R29, RZ ;  /* 0x000000ff001d7202 */ /* 0x000fe20000000f00 */
[----:B0-----:R-:W-:Y:S02]  /*9e20*/  IMAD R30, R30, UR4, R31 ;  /* 0x000000041e1e7c24 */ /* 0x001fe4000f8e021f */
[----:B------:R-:W-:-:S07]  /*9e30*/  IMAD.MOV.U32 R31, RZ, RZ, RZ ;  /* 0x000000ffff1f7224 */ /* 0x000fce00078e00ff */
.L_x_5388:
[----:B------:R-:W-:Y:S05]  /*9e40*/  BSYNC.RECONVERGENT B0 ;  /* 0x0000000000007941 */ /* 0x000fea0003800200 */
.L_x_5387:
        /* <DEDUP_REMOVED lines=22> */
.L_x_5403:
        /* <DEDUP_REMOVED lines=205> */
.L_x_5402:
        /* <DEDUP_REMOVED lines=105> */
.L_x_5404:
        /* <DEDUP_REMOVED lines=55> */
.L_x_5405:
        /* <DEDUP_REMOVED lines=27> */
.L_x_5401:
        /* <DEDUP_REMOVED lines=15> */
.L_x_5408:
        /* <DEDUP_REMOVED lines=206> */
.L_x_5407:
        /* <DEDUP_REMOVED lines=106> */
.L_x_5409:
        /* <DEDUP_REMOVED lines=56> */
.L_x_5410:
        /* <DEDUP_REMOVED lines=28> */
.L_x_5406:
[----:B------:R-:W0:Y:S01]  /*d1e0*/  LDCU UR4, c[0x0][0x4c4] ;  /* 0x00009880ff0477ac */ /* 0x000e220008000800 */
[----:B------:R-:W-:Y:S01]  /*d1f0*/  IMAD.MOV.U32 R33, RZ, RZ, RZ ;  /* 0x000000ffff217224 */ /* 0x000fe200078e00ff */
[----:B------:R-:W-:Y:S01]  /*d200*/  MOV R13, RZ ;  /* 0x000000ff000d7202 */ /* 0x000fe20000000f00 */
[----:B0-----:R-:W-:-:S07]  /*d210*/  IMAD R12, R14, UR4, R9 ;  /* 0x000000040e0c7c24 */ /* 0x001fce000f8e0209 */
.L_x_5400:
[----:B------:R-:W-:Y:S05]  /*d220*/  BSYNC.RECONVERGENT B0 ;  /* 0x0000000000007941 */ /* 0x000fea0003800200 */
.L_x_5399:
        /* <DEDUP_REMOVED lines=125> */
.L_x_5411:
        /* <DEDUP_REMOVED lines=8> */
.L_x_5412:
        /* <DEDUP_REMOVED lines=19> */
.L_x_10220:
[----:B------:R-:W-:Y:S05]  /*dbb0*/  BRX R2 -0xdbc0                                                                                                                                                                                                                                                                                                                                                                                                                                                                               (*"BRANCH_TARGETS .L_x_10221,.L_x_10222,.L_x_10223"*) ;  /* 0xffffff2402107949 */ /* 0x000fea000383ffff */
.L_x_5415:
        /* <DEDUP_REMOVED lines=31> */
.L_x_5421:
[----:B------:R0:W5:Y:S02]  /*ddb0*/  LDG.E R0, desc[UR36][R36.64] ;  /* 0x0000002424007981 */ /* 0x000164000c1e1900 */
.L_x_5420:
[----:B------:R-:W-:Y:S05]  /*ddc0*/  BSYNC.RECONVERGENT B6 ;  /* 0x0000000000067941 */ /* 0x000fea0003800200 */
.L_x_5419:
[----:B------:R-:W1:Y:S01]  /*ddd0*/  LDCU.64 UR4, c[0x0][0x380] ;  /* 0x00007000ff0477ac */ /* 0x000e620008000a00 */
[----:B-----5:R-:W-:-:S04]  /*dde0*/  FSETP.GTU.FTZ.AND P0, PT, R41, R0, PT ;  /* 0x000000002900720b */ /* 0x020fc80003f1c000 */
[----:B------:R-:W-:Y:S02]  /*ddf0*/  SEL R5, RZ, 0x1, P0 ;  /* 0x00000001ff057807 */ /* 0x000fe40000000000 */
[----:B-1----:R-:W-:-:S04]  /*de00*/  LEA R2, P1, R32, UR4, 0x1 ;  /* 0x0000000420027c11 */ /* 0x002fc8000f8208ff */
[----:B------:R-:W-:-:S05]  /*de10*/  LEA.HI.X R3, R32, UR5, R33, 0x1, P1 ;  /* 0x0000000520037c11 */ /* 0x000fca00088f0c21 */
[----:B------:R1:W-:Y:S04]  /*de20*/  STG.E.U16 desc[UR36][R2.64], R5 ;  /* 0x0000000502007986 */ /* 0x0003e8000c101524 */
.L_x_5417:
[----:B------:R-:W-:Y:S05]  /*de30*/  BSYNC.RELIABLE B7 ;  /* 0x0000000000077941 */ /* 0x000fea0003800100 */
.L_x_5416:
        /* <DEDUP_REMOVED lines=24> */
.L_x_5424:
[----:B------:R2:W5:Y:S02]  /*dfc0*/  LDG.E R0, desc[UR36][R32.64] ;  /* 0x0000002420007981 */ /* 0x000564000c1e1900 */
.L_x_5423:
[----:B------:R-:W-:Y:S05]  /*dfd0*/  BSYNC.RECONVERGENT B6 ;  /* 0x0000000000067941 */ /* 0x000fea0003800200 */
.L_x_5422:
[----:B------:R-:W3:Y:S01]  /*dfe0*/  LDCU.64 UR4, c[0x0][0x380] ;  /* 0x00007000ff0477ac */ /* 0x000ee20008000a00 */
[----:B-----5:R-:W-:-:S04]  /*dff0*/  FSETP.GTU.FTZ.AND P0, PT, R39, R0, PT ;  /* 0x000000002700720b */ /* 0x020fc80003f1c000 */
[----:B-1----:R-:W-:Y:S02]  /*e000*/  SEL R5, RZ, 0x1, P0 ;  /* 0x00000001ff057807 */ /* 0x002fe40000000000 */
[----:B---3--:R-:W-:-:S04]  /*e010*/  LEA R2, P1, R28, UR4, 0x1 ;  /* 0x000000041c027c11 */ /* 0x008fc8000f8208ff */
[----:B------:R-:W-:-:S05]  /*e020*/  LEA.HI.X R3, R28, UR5, R29, 0x1, P1 ;  /* 0x000000051c037c11 */ /* 0x000fca00088f0c1d */
[----:B------:R1:W-:Y:S04]  /*e030*/  STG.E.U16 desc[UR36][R2.64], R5 ;  /* 0x0000000502007986 */ /* 0x0003e8000c101524 */
.L_x_10222:
        /* <DEDUP_REMOVED lines=24> */
.L_x_5427:
[----:B------:R1:W5:Y:S02]  /*e1c0*/  LDG.E R3, desc[UR36][R28.64] ;  /* 0x000000241c037981 */ /* 0x000364000c1e1900 */
.L_x_5426:
[----:B------:R-:W-:Y:S05]  /*e1d0*/  BSYNC.RECONVERGENT B6 ;  /* 0x0000000000067941 */ /* 0x000fea0003800200 */
.L_x_5425:
[----:B------:R-:W3:Y:S01]  /*e1e0*/  LDCU.64 UR4, c[0x0][0x380] ;  /* 0x00007000ff0477ac */ /* 0x000ee20008000a00 */
[----:B-----5:R-:W-:-:S04]  /*e1f0*/  FSETP.GTU.FTZ.AND P0, PT, R38, R3, PT ;  /* 0x000000032600720b */ /* 0x020fc80003f1c000 */
[----:B------:R-:W-:Y:S02]  /*e200*/  SEL R5, RZ, 0x1, P0 ;  /* 0x00000001ff057807 */ /* 0x000fe40000000000 */
[----:B---3--:R-:W-:-:S04]  /*e210*/  LEA R2, P1, R22, UR4, 0x1 ;  /* 0x0000000416027c11 */ /* 0x008fc8000f8208ff */
[----:B------:R-:W-:-:S05]  /*e220*/  LEA.HI.X R3, R22, UR5, R23, 0x1, P1 ;  /* 0x0000000516037c11 */ /* 0x000fca00088f0c17 */
[----:B------:R3:W-:Y:S04]  /*e230*/  STG.E.U16 desc[UR36][R2.64], R5 ;  /* 0x0000000502007986 */ /* 0x0007e8000c101524 */
.L_x_10221:
[----:B------:R-:W-:Y:S05]  /*e240*/  BSYNC.RELIABLE B8 ;  /* 0x0000000000087941 */ /* 0x000fea0003800100 */
.L_x_5414:
        /* <DEDUP_REMOVED lines=24> */
.L_x_5430:
[----:B------:R4:W5:Y:S02]  /*e3d0*/  LDG.E R0, desc[UR36][R22.64] ;  /* 0x0000002416007981 */ /* 0x000964000c1e1900 */
.L_x_5429:
[----:B------:R-:W-:Y:S05]  /*e3e0*/  BSYNC.RECONVERGENT B6 ;  /* 0x0000000000067941 */ /* 0x000fea0003800200 */
.L_x_5428:
[----:B------:R-:W0:Y:S01]  /*e3f0*/  LDCU.64 UR4, c[0x0][0x380] ;  /* 0x00007000ff0477ac */ /* 0x000e220008000a00 */
[----:B-----5:R-:W-:-:S04]  /*e400*/  FSETP.GTU.FTZ.AND P0, PT, R35, R0, PT ;  /* 0x000000002300720b */ /* 0x020fc80003f1c000 */
[----:B---3--:R-:W-:Y:S02]  /*e410*/  SEL R5, RZ, 0x1, P0 ;  /* 0x00000001ff057807 */ /* 0x008fe40000000000 */
[----:B0-----:R-:W-:-:S04]  /*e420*/  LEA R2, P1, R16, UR4, 0x1 ;  /* 0x0000000410027c11 */ /* 0x001fc8000f8208ff */
[----:B------:R-:W-:-:S05]  /*e430*/  LEA.HI.X R3, R16, UR5, R17, 0x1, P1 ;  /* 0x0000000510037c11 */ /* 0x000fca00088f0c11 */
[----:B------:R0:W-:Y:S01]  /*e440*/  STG.E.U16 desc[UR36][R2.64], R5 ;  /* 0x0000000502007986 */ /* 0x0001e2000c101524 */
[----:B------:R-:W-:Y:S05]  /*e450*/  BRA `(.L_x_5418) ;  /* 0x0000000000047947 */ /* 0x000fea0003800000 */
.L_x_10223:
[----:B------:R-:W-:Y:S05]  /*e460*/  BREAK.RELIABLE B8 ;  /* 0x0000000000087942 */ /* 0x000fea0003800100 */
.L_x_5418:
[----:B------:R-:W-:Y:S05]  /*e470*/  BSYNC.RECONVERGENT B9 ;  /* 0x0000000000097941 */ /* 0x000fea0003800200 */
.L_x_5413:
        /* <DEDUP_REMOVED lines=8> */
.L_x_5432:
        /* <DEDUP_REMOVED lines=16> */
.L_x_10619:


//--------------------- .text._ZN2at4cuda57_GLOBAL__N__cd6b329d_24_DistributionBernoulli_cu_7537a20d21kernelPointwiseApply2IZNS_6native9templates4cuda28bernoulli_tensor_cuda_kernelIsfEEvRKNS_10TensorBaseES9_NS_15PhiloxCudaStateEEUliRsSB_SB_SB_RKfSD_SD_SD_E_sSC_jLin1ELi2ELi4ELi512ELi2EEEvNS0_6detail10TensorInfoIT0_T2_EENSG_IT1_SI_EESI_T_ --------------------------
	.section	.text._ZN2at4cuda57_GLOBAL__N__cd6b329d_24_DistributionBernoulli_cu_7537a20d21kernelPointwiseApply2IZNS_6native9templates4cuda28bernoulli_tensor_cuda_kernelIsfEEvRKNS_10TensorBaseES9_NS_15PhiloxCudaStateEEUliRsSB_SB_SB_RKfSD_SD_SD_E_sSC_jLin1ELi2ELi4ELi512ELi2EEEvNS0_6detail10TensorInfoIT0_T2_EENSG_IT1_SI_EESI_T_,"ax",@progbits
	.align	128
.text._ZN2at4cuda57_GLOBAL__N__cd6b329d_24_DistributionBernoulli_cu_7537a20d21kernelPointwiseApply2IZNS_6native9templates4cuda28bernoulli_tensor_cuda_kernelIsfEEvRKNS_10TensorBaseES9_NS_15PhiloxCudaStateEEUliRsSB_SB_SB_RKfSD_SD_SD_E_sSC_jLin1ELi2ELi4ELi512ELi2EEEvNS0_6detail10TensorInfoIT0_T2_EENSG_IT1_SI_EESI_T_:
        .type           _ZN2at4cuda57_GLOBAL__N__cd6b329d_24_DistributionBernoulli_cu_7537a20d21kernelPointwiseApply2IZNS_6native9templates4cuda28bernoulli_tensor_cuda_kernelIsfEEvRKNS_10TensorBaseES9_NS_15PhiloxCudaStateEEUliRsSB_SB_SB_RKfSD_SD_SD_E_sSC_jLin1ELi2ELi4ELi512ELi2EEEvNS0_6detail10TensorInfoIT0_T2_EENSG_IT1_SI_EESI_T_,@function
        .size           _ZN2at4cuda57_GLOBAL__N__cd6b329d_24_DistributionBernoulli_cu_7537a20d21kernelPointwiseApply2IZNS_6native9templates4cuda28bernoulli_tensor_cuda_kernelIsfEEvRKNS_10TensorBaseES9_NS_15PhiloxCudaStateEEUliRsSB_SB_SB_RKfSD_SD_SD_E_sSC_jLin1ELi2ELi4ELi512ELi2EEEvNS0_6detail10TensorInfoIT0_T2_EENSG_IT1_SI_EESI_T_,(.L_x_10620 - _ZN2at4cuda57_GLOBAL__N__cd6b329d_24_DistributionBernoulli_cu_7537a20d21kernelPointwiseApply2IZNS_6native9templates4cuda28bernoulli_tensor_cuda_kernelIsfEEvRKNS_10TensorBaseES9_NS_15PhiloxCudaStateEEUliRsSB_SB_SB_RKfSD_SD_SD_E_sSC_jLin1ELi2ELi4ELi512ELi2EEEvNS0_6detail10TensorInfoIT0_T2_EENSG_IT1_SI_EESI_T_)
        .other          _ZN2at4cuda57_GLOBAL__N__cd6b329d_24_DistributionBernoulli_cu_7537a20d21kernelPointwiseApply2IZNS_6native9templates4cuda28bernoulli_tensor_cuda_kernelIsfEEvRKNS_10TensorBaseES9_NS_15PhiloxCudaStateEEUliRsSB_SB_SB_RKfSD_SD_SD_E_sSC_jLin1ELi2ELi4ELi512ELi2EEEvNS0_6detail10TensorInfoIT0_T2_EENSG_IT1_SI_EESI_T_,@"STO_CUDA_ENTRY STV_DEFAULT"
_ZN2at4cuda57_GLOBAL__N__cd6b329d_24_DistributionBernoulli_cu_7537a20d21kernelPointwiseApply2IZNS_6native9templates4cuda28bernoulli_tensor_cuda_kernelIsfEEvRKNS_10TensorBaseES9_NS_15PhiloxCudaStateEEUliRsSB_SB_SB_RKfSD_SD_SD_E_sSC_jLin1ELi2ELi4ELi512ELi2EEEvNS0_6detail10TensorInfoIT0_T2_EENSG_IT1_SI_EESI_T_:
        /* <DEDUP_REMOVED lines=13> */
.L_x_5482:
        /* <DEDUP_REMOVED lines=34> */
.L_x_5438:
        /* <DEDUP_REMOVED lines=205> */
.L_x_5437:
[----:B------:R-:W-:-:S07]  /*0fc0*/  VIADD R8, R8, 0x4 ;  /* 0x0000000408087836 */ /* 0x000fce0000000000 */
.L_x_5436:
        /* <DEDUP_REMOVED lines=106> */
.L_x_5439:
        /* <DEDUP_REMOVED lines=55> */
.L_x_5440:
        /* <DEDUP_REMOVED lines=27> */
.L_x_5435:
        /* <DEDUP_REMOVED lines=29> */
.L_x_5434:
[----:B-1----:R-:W-:Y:S05]  /*1d60*/  BSYNC.RECONVERGENT B0 ;  /* 0x0000000000007941 */ /* 0x002fea0003800200 */
.L_x_5433:
        /* <DEDUP_REMOVED lines=23> */
.L_x_5445:
        /* <DEDUP_REMOVED lines=205> */
.L_x_5444:
        /* <DEDUP_REMOVED lines=105> */
.L_x_5446:
        /* <DEDUP_REMOVED lines=55> */
.L_x_5447:
        /* <DEDUP_REMOVED lines=27> */
.L_x_5443:
        /* <DEDUP_REMOVED lines=29> */
.L_x_5442:
[----:B------:R-:W-:Y:S05]  /*3930*/  BSYNC.RECONVERGENT B0 ;  /* 0x0000000000007941 */ /* 0x000fea0003800200 */
.L_x_5441:
        /* <DEDUP_REMOVED lines=22> */
.L_x_5452:
        /* <DEDUP_REMOVED lines=205> */
.L_x_5451:
        /* <DEDUP_REMOVED lines=106> */
.L_x_5453:
        /* <DEDUP_REMOVED lines=55> */
.L_x_5454:
        /* <DEDUP_REMOVED lines=27> */
.L_x_5450:
        /* <DEDUP_REMOVED lines=29> */
.L_x_5449:
[----:B------:R-:W-:Y:S05]  /*5500*/  BSYNC.RECONVERGENT B0 ;  /* 0x0000000000007941 */ /* 0x000fea0003800200 */
.L_x_5448:
        /* <DEDUP_REMOVED lines=22> */
.L_x_5459:
        /* <DEDUP_REMOVED lines=205> */
.L_x_5458:
        /* <DEDUP_REMOVED lines=105> */
.L_x_5460:
        /* <DEDUP_REMOVED lines=55> */
.L_x_5461:
        /* <DEDUP_REMOVED lines=27> */
.L_x_5457:
        /* <DEDUP_REMOVED lines=29> */
.L_x_5456:
[----:B------:R-:W-:Y:S05]  /*70c0*/  BSYNC.RECONVERGENT B0 ;  /* 0x0000000000007941 */ /* 0x000fea0003800200 */
.L_x_5455:
        /* <DEDUP_REMOVED lines=125> */
.L_x_5462:
        /* <DEDUP_REMOVED lines=8> */
.L_x_5463:
        /* <DEDUP_REMOVED lines=19> */
.L_x_10224:
[----:B------:R-:W-:Y:S05]  /*7a50*/  BRX R2 -0x7a60                                                                                                                                                                                                                                                                                                                                                                                                                                                                               (*"BRANCH_TARGETS .L_x_10225,.L_x_10226,.L_x_10227"*) ;  /* 0xffffff8402687949 */ /* 0x000fea000383ffff */
.L_x_5466:
        /* <DEDUP_REMOVED lines=31> */
.L_x_5472:
[----:B------:R0:W5:Y:S02]  /*7c50*/  LDG.E R0, desc[UR36][R16.64] ;  /* 0x0000002410007981 */ /* 0x000164000c1e1900 */
.L_x_5471:
[----:B------:R-:W-:Y:S05]  /*7c60*/  BSYNC.RECONVERGENT B6 ;  /* 0x0000000000067941 */ /* 0x000fea0003800200 */
.L_x_5470:
[----:B------:R-:W1:Y:S01]  /*7c70*/  LDCU.64 UR4, c[0x0][0x380] ;  /* 0x00007000ff0477ac */ /* 0x000e620008000a00 */
[----:B-----5:R-:W-:-:S04]  /*7c80*/  FSETP.GTU.FTZ.AND P0, PT, R41, R0, PT ;  /* 0x000000002900720b */ /* 0x020fc80003f1c000 */
[----:B------:R-:W-:Y:S02]  /*7c90*/  SEL R5, RZ, 0x1, P0 ;  /* 0x00000001ff057807 */ /* 0x000fe40000000000 */
[----:B-1----:R-:W-:-:S04]  /*7ca0*/  LEA R2, P1, R18, UR4, 0x1 ;  /* 0x0000000412027c11 */ /* 0x002fc8000f8208ff */
[----:B------:R-:W-:-:S05]  /*7cb0*/  LEA.HI.X R3, R18, UR5, R19, 0x1, P1 ;  /* 0x0000000512037c11 */ /* 0x000fca00088f0c13 */
[----:B------:R1:W-:Y:S04]  /*7cc0*/  STG.E.U16 desc[UR36][R2.64], R5 ;  /* 0x0000000502007986 */ /* 0x0003e8000c101524 */
.L_x_5468:
[----:B------:R-:W-:Y:S05]  /*7cd0*/  BSYNC.RELIABLE B7 ;  /* 0x0000000000077941 */ /* 0x000fea0003800100 */
.L_x_5467:
        /* <DEDUP_REMOVED lines=24> */
.L_x_5475:
[----:B------:R0:W5:Y:S02]  /*7e60*/  LDG.E R0, desc[UR36][R16.64] ;  /* 0x0000002410007981 */ /* 0x000164000c1e1900 */
.L_x_5474:
[----:B------:R-:W-:Y:S05]  /*7e70*/  BSYNC.RECONVERGENT B6 ;  /* 0x0000000000067941 */ /* 0x000fea0003800200 */
.L_x_5473:
[----:B------:R-:W2:Y:S01]  /*7e80*/  LDCU.64 UR4, c[0x0][0x380] ;  /* 0x00007000ff0477ac */ /* 0x000ea20008000a00 */
[----:B-----5:R-:W-:-:S04]  /*7e90*/  FSETP.GTU.FTZ.AND P0, PT, R39, R0, PT ;  /* 0x000000002700720b */ /* 0x020fc80003f1c000 */
[----:B-1----:R-:W-:Y:S02]  /*7ea0*/  SEL R5, RZ, 0x1, P0 ;  /* 0x00000001ff057807 */ /* 0x002fe40000000000 */
[----:B--2---:R-:W-:-:S04]  /*7eb0*/  LEA R2, P1, R24, UR4, 0x1 ;  /* 0x0000000418027c11 */ /* 0x004fc8000f8208ff */
[----:B------:R-:W-:-:S05]  /*7ec0*/  LEA.HI.X R3, R24, UR5, R25, 0x1, P1 ;  /* 0x0000000518037c11 */ /* 0x000fca00088f0c19 */
[----:B------:R1:W-:Y:S04]  /*7ed0*/  STG.E.U16 desc[UR36][R2.64], R5 ;  /* 0x0000000502007986 */ /* 0x0003e8000c101524 */
.L_x_10226:
        /* <DEDUP_REMOVED lines=24> */
.L_x_5478:
[----:B------:R0:W5:Y:S02]  /*8060*/  LDG.E R3, desc[UR36][R16.64] ;  /* 0x0000002410037981 */ /* 0x000164000c1e1900 */
.L_x_5477:
[----:B------:R-:W-:Y:S05]  /*8070*/  BSYNC.RECONVERGENT B6 ;  /* 0x0000000000067941 */ /* 0x000fea0003800200 */
.L_x_5476:
[----:B------:R-:W1:Y:S01]  /*8080*/  LDCU.64 UR4, c[0x0][0x380] ;  /* 0x00007000ff0477ac */ /* 0x000e620008000a00 */
[----:B-----5:R-:W-:-:S04]  /*8090*/  FSETP.GTU.FTZ.AND P0, PT, R38, R3, PT ;  /* 0x000000032600720b */ /* 0x020fc80003f1c000 */
[----:B------:R-:W-:Y:S02]  /*80a0*/  SEL R5, RZ, 0x1, P0 ;  /* 0x00000001ff057807 */ /* 0x000fe40000000000 */
[----:B-1----:R-:W-:-:S04]  /*80b0*/  LEA R2, P1, R28, UR4, 0x1 ;  /* 0x000000041c027c11 */ /* 0x002fc8000f8208ff */
[----:B------:R-:W-:-:S05]  /*80c0*/  LEA.HI.X R3, R28, UR5, R29, 0x1, P1 ;  /* 0x000000051c037c11 */ /* 0x000fca00088f0c1d */
[----:B------:R1:W-:Y:S04]  /*80d0*/  STG.E.U16 desc[UR36][R2.64], R5 ;  /* 0x0000000502007986 */ /* 0x0003e8000c101524 */
.L_x_10225:
[----:B------:R-:W-:Y:S05]  /*80e0*/  BSYNC.RELIABLE B8 ;  /* 0x0000000000087941 */ /* 0x000fea0003800100 */
.L_x_5465:
        /* <DEDUP_REMOVED lines=24> */
.L_x_5481:
[----:B------:R0:W5:Y:S02]  /*8270*/  LDG.E R3, desc[UR36][R16.64] ;  /* 0x0000002410037981 */ /* 0x000164000c1e1900 */
.L_x_5480:
[----:B------:R-:W-:Y:S05]  /*8280*/  BSYNC.RECONVERGENT B6 ;  /* 0x0000000000067941 */ /* 0x000fea0003800200 */
.L_x_5479:
[----:B------:R-:W1:Y:S01]  /*8290*/  LDCU.64 UR4, c[0x0][0x380] ;  /* 0x00007000ff0477ac */ /* 0x000e620008000a00 */
[----:B-----5:R-:W-:-:S04]  /*82a0*/  FSETP.GTU.FTZ.AND P0, PT, R36, R3, PT ;  /* 0x000000032400720b */ /* 0x020fc80003f1c000 */
[----:B------:R-:W-:Y:S02]  /*82b0*/  SEL R5, RZ, 0x1, P0 ;  /* 0x00000001ff057807 */ /* 0x000fe40000000000 */
[----:B-1----:R-:W-:-:S04]  /*82c0*/  LEA R2, P1, R32, UR4, 0x1 ;  /* 0x0000000420027c11 */ /* 0x002fc8000f8208ff */
[----:B------:R-:W-:-:S05]  /*82d0*/  LEA.HI.X R3, R32, UR5, R33, 0x1, P1 ;  /* 0x0000000520037c11 */ /* 0x000fca00088f0c21 */
[----:B------:R1:W-:Y:S01]  /*82e0*/  STG.E.U16 desc[UR36][R2.64], R5 ;  /* 0x0000000502007986 */ /* 0x0003e2000c101524 */
[----:B------:R-:W-:Y:S05]  /*82f0*/  BRA `(.L_x_5469) ;  /* 0x0000000000047947 */ /* 0x000fea0003800000 */
.L_x_10227:
[----:B------:R-:W-:Y:S05]  /*8300*/  BREAK.RELIABLE B8 ;  /* 0x0000000000087942 */ /* 0x000fea0003800100 */
.L_x_5469:
[----:B------:R-:W-:Y:S05]  /*8310*/  BSYNC.RECONVERGENT B9 ;  /* 0x0000000000097941 */ /* 0x000fea0003800200 */
.L_x_5464:
        /* <DEDUP_REMOVED lines=8> */
.L_x_5483:
        /* <DEDUP_REMOVED lines=14> */
.L_x_10620:


//--------------------- .text._ZN2at4cuda57_GLOBAL__N__cd6b329d_24_DistributionBernoulli_cu_7537a20d21kernelPointwiseApply2IZNS_6native9templates4cuda28bernoulli_tensor_cuda_kernelIsfEEvRKNS_10TensorBaseES9_NS_15PhiloxCudaStateEEUliRsSB_SB_SB_RKfSD_SD_SD_E_sSC_jLin1ELi1ELi4ELi512ELi2EEEvNS0_6detail10TensorInfoIT0_T2_EENSG_IT1_SI_EESI_T_ --------------------------
	.section	.text._ZN2at4cuda57_GLOBAL__N__cd6b329d_24_DistributionBernoulli_cu_7537a20d21kernelPointwiseApply2IZNS_6native9templates4cuda28bernoulli_tensor_cuda_kernelIsfEEvRKNS_10TensorBaseES9_NS_15PhiloxCudaStateEEUliRsSB_SB_SB_RKfSD_SD_SD_E_sSC_jLin1ELi1ELi4ELi512ELi2EEEvNS0_6detail10TensorInfoIT0_T2_EENSG_IT1_SI_EESI_T_,"ax",@progbits
	.align	128
.text._ZN2at4cuda57_GLOBAL__N__cd6b329d_24_DistributionBernoulli_cu_7537a20d21kernelPointwiseApply2IZNS_6native9templates4cuda28bernoulli_tensor_cuda_kernelIsfEEvRKNS_10TensorBaseES9_NS_15PhiloxCudaStateEEUliRsSB_SB_SB_RKfSD_SD_SD_E_sSC_jLin1ELi1ELi4ELi512ELi2EEEvNS0_6detail10TensorInfoIT0_T2_EENSG_IT1_SI_EESI_T_:
        .type           _ZN2at4cuda57_GLOBAL__N__cd6b329d_24_DistributionBernoulli_cu_7537a20d21kernelPointwiseApply2IZNS_6native9templates4cuda28bernoulli_tensor_cuda_kernelIsfEEvRKNS_10TensorBaseES9_NS_15PhiloxCudaStateEEUliRsSB_SB_SB_RKfSD_SD_SD_E_sSC_jLin1ELi1ELi4ELi512ELi2EEEvNS0_6detail10TensorInfoIT0_T2_EENSG_IT1_SI_EESI_T_,@function
        .size           _ZN2at4cuda57_GLOBAL__N__cd6b329d_24_DistributionBernoulli_cu_7537a20d21kernelPointwiseApply2IZNS_6native9templates4cuda28bernoulli_tensor_cuda_kernelIsfEEvRKNS_10TensorBaseES9_NS_15PhiloxCudaStateEEUliRsSB_SB_SB_RKfSD_SD_SD_E_sSC_jLin1ELi1ELi4ELi512ELi2EEEvNS0_6detail10TensorInfoIT0_T2_EENSG_IT1_SI_EESI_T_,(.L_x_10621 - _ZN2at4cuda57_GLOBAL__N__cd6b329d_24_DistributionBernoulli_cu_7537a20d21kernelPointwiseApply2IZNS_6native9templates4cuda28bernoulli_tensor_cuda_kernelIsfEEvRKNS_10TensorBaseES9_NS_15PhiloxCudaStateEEUliRsSB_SB_SB_RKfSD_SD_SD_E_sSC_jLin1ELi1ELi4ELi512ELi2EEEvNS0_6detail10TensorInfoIT0_T2_EENSG_IT1_SI_EESI_T_)
        .other          _ZN2at4cuda57_GLOBAL__N__cd6b329d_24_DistributionBernoulli_cu_7537a20d21kernelPointwiseApply2IZNS_6native9templates4cuda28bernoulli_tensor_cuda_kernelIsfEEvRKNS_10TensorBaseES9_NS_15PhiloxCudaStateEEUliRsSB_SB_SB_RKfSD_SD_SD_E_sSC_jLin1ELi1ELi4ELi512ELi2EEEvNS0_6detail10TensorInfoIT0_T2_EENSG_IT1_SI_EESI_T_,@"STO_CUDA_ENTRY STV_DEFAULT"
_ZN2at4cuda57_GLOBAL__N__cd6b329d_24_DistributionBernoulli_cu_7537a20d21kernelPointwiseApply2IZNS_6native9templates4cuda28bernoulli_tensor_cuda_kernelIsfEEvRKNS_10TensorBaseES9_NS_15PhiloxCudaStateEEUliRsSB_SB_SB_RKfSD_SD_SD_E_sSC_jLin1ELi1ELi4ELi512ELi2EEEvNS0_6detail10TensorInfoIT0_T2_EENSG_IT1_SI_EESI_T_:
        /* <DEDUP_REMOVED lines=24> */
.L_x_5533:
        /* <DEDUP_REMOVED lines=26> */
.L_x_5489:
        /* <DEDUP_REMOVED lines=205> */
.L_x_5488:
[----:B------:R-:W-:-:S07]  /*0ff0*/  VIADD R4, R4, 0x4 ;  /* 0x0000000404047836 */ /* 0x000fce0000000000 */
.L_x_5487:
        /* <DEDUP_REMOVED lines=106> */
.L_x_5490:
        /* <DEDUP_REMOVED lines=55> */
.L_x_5491:
        /* <DEDUP_REMOVED lines=27> */
.L_x_5486:
[----:B------:R-:W0:Y:S02]  /*1bc0*/  LDCU UR4, c[0x0][0x3ec] ;  /* 0x00007d80ff0477ac */ /* 0x000e240008000800 */
[----:B0-----:R-:W-:Y:S02]  /*1bd0*/  IMAD R28, R10, UR4, R29 ;  /* 0x000000040a1c7c24 */ /* 0x001fe4000f8e021d */
[----:B------:R-:W-:-:S07]  /*1be0*/  IMAD.MOV.U32 R29, RZ, RZ, RZ ;  /* 0x000000ffff1d7224 */ /* 0x000fce00078e00ff */
.L_x_5485:
[----:B------:R-:W-:Y:S05]  /*1bf0*/  BSYNC.RECONVERGENT B0 ;  /* 0x0000000000007941 */ /* 0x000fea0003800200 */
.L_x_5484:
        /* <DEDUP_REMOVED lines=17> */
.L_x_5496:
        /* <DEDUP_REMOVED lines=205> */
.L_x_5495:
        /* <DEDUP_REMOVED lines=106> */
.L_x_5497:
        /* <DEDUP_REMOVED lines=55> */
.L_x_5498:
        /* <DEDUP_REMOVED lines=27> */
.L_x_5494:
[----:B------:R-:W0:Y:S02]  /*35a0*/  LDCU UR4, c[0x0][0x3ec] ;  /* 0x00007d80ff0477ac */ /* 0x000e240008000800 */
[----:B0-----:R-:W-:Y:S02]  /*35b0*/  IMAD R18, R19, UR4, R18 ;  /* 0x0000000413127c24 */ /* 0x001fe4000f8e0212 */
[----:B------:R-:W-:-:S07]  /*35c0*/  HFMA2 R19, -RZ, RZ, 0, 0 ;  /* 0x00000000ff137431 */ /* 0x000fce00000001ff */
.L_x_5493:
[----:B------:R-:W-:Y:S05]  /*35d0*/  BSYNC.RECONVERGENT B0 ;  /* 0x0000000000007941 */ /* 0x000fea0003800200 */
.L_x_5492:
        /* <DEDUP_REMOVED lines=18> */
.L_x_5503:
        /* <DEDUP_REMOVED lines=205> */
.L_x_5502:
        /* <DEDUP_REMOVED lines=106> */
.L_x_5504:
        /* <DEDUP_REMOVED lines=55> */
.L_x_5505:
        /* <DEDUP_REMOVED lines=27> */
.L_x_5501:
[----:B------:R-:W0:Y:S02]  /*4f90*/  LDCU UR4, c[0x0][0x3ec] ;  /* 0x00007d80ff0477ac */ /* 0x000e240008000800 */
[----:B0-----:R-:W-:Y:S02]  /*4fa0*/  IMAD R22, R23, UR4, R22 ;  /* 0x0000000417167c24 */ /* 0x001fe4000f8e0216 */
[----:B------:R-:W-:-:S07]  /*4fb0*/  IMAD.MOV.U32 R23, RZ, RZ, RZ ;  /* 0x000000ffff177224 */ /* 0x000fce00078e00ff */
.L_x_5500:
[----:B------:R-:W-:Y:S05]  /*4fc0*/  BSYNC.RECONVERGENT B0 ;  /* 0x0000000000007941 */ /* 0x000fea0003800200 */
.L_x_5499:
        /* <DEDUP_REMOVED lines=17> */
.L_x_5510:
        /* <DEDUP_REMOVED lines=205> */
.L_x_5509:
        /* <DEDUP_REMOVED lines=106> */
.L_x_5511:
        /* <DEDUP_REMOVED lines=55> */
.L_x_5512:
        /* <DEDUP_REMOVED lines=27> */
.L_x_5508:
[----:B------:R-:W0:Y:S02]  /*6970*/  LDCU UR4, c[0x0][0x3ec] ;  /* 0x00007d80ff0477ac */ /* 0x000e240008000800 */
[----:B0-----:R-:W-:Y:S01]  /*6980*/  IMAD R24, R25, UR4, R24 ;  /* 0x0000000419187c24 */ /* 0x001fe2000f8e0218 */
[----:B------:R-:W-:-:S07]  /*6990*/  MOV R25, RZ ;  /* 0x000000ff00197202 */ /* 0x000fce0000000f00 */
.L_x_5507:
[----:B------:R-:W-:Y:S05]  /*69a0*/  BSYNC.RECONVERGENT B0 ;  /* 0x0000000000007941 */ /* 0x000fea0003800200 */
.L_x_5506:
        /* <DEDUP_REMOVED lines=130> */
.L_x_5513:
        /* <DEDUP_REMOVED lines=8> */
.L_x_5514:
        /* <DEDUP_REMOVED lines=19> */
.L_x_10228:
[----:B------:R-:W-:Y:S05]  /*7380*/  BRX R2 -0x7390                                                                                                                                                                                                                                                                                                                                                                                                                                                                               (*"BRANCH_TARGETS .L_x_10229,.L_x_10230,.L_x_10231"*) ;  /* 0xffffff8c021c7949 */ /* 0x000fea000383ffff */
.L_x_5517:
        /* <DEDUP_REMOVED lines=31> */
.L_x_5523:
[----:B------:R0:W5:Y:S02]  /*7580*/  LDG.E R0, desc[UR36][R26.64] ;  /* 0x000000241a007981 */ /* 0x000164000c1e1900 */
.L_x_5522:
[----:B------:R-:W-:Y:S05]  /*7590*/  BSYNC.RECONVERGENT B6 ;  /* 0x0000000000067941 */ /* 0x000fea0003800200 */
.L_x_5521:
[----:B------:R-:W1:Y:S01]  /*75a0*/  LDCU.64 UR4, c[0x0][0x380] ;  /* 0x00007000ff0477ac */ /* 0x000e620008000a00 */
[----:B-----5:R-:W-:-:S04]  /*75b0*/  FSETP.GTU.FTZ.AND P0, PT, R37, R0, PT ;  /* 0x000000002500720b */ /* 0x020fc80003f1c000 */
[----:B------:R-:W-:Y:S02]  /*75c0*/  SEL R5, RZ, 0x1, P0 ;  /* 0x00000001ff057807 */ /* 0x000fe40000000000 */
[----:B-1----:R-:W-:-:S04]  /*75d0*/  LEA R2, P1, R24, UR4, 0x1 ;  /* 0x0000000418027c11 */ /* 0x002fc8000f8208ff */
[----:B------:R-:W-:-:S05]  /*75e0*/  LEA.HI.X R3, R24, UR5, R25, 0x1, P1 ;  /* 0x0000000518037c11 */ /* 0x000fca00088f0c19 */
[----:B------:R1:W-:Y:S04]  /*75f0*/  STG.E.U16 desc[UR36][R2.64], R5 ;  /* 0x0000000502007986 */ /* 0x0003e8000c101524 */
.L_x_5519:
[----:B------:R-:W-:Y:S05]  /*7600*/  BSYNC.RELIABLE B7 ;  /* 0x0000000000077941 */ /* 0x000fea0003800100 */
.L_x_5518:
        /* <DEDUP_REMOVED lines=30> */
.L_x_5526:
[----:B------:R1:W5:Y:S02]  /*77f0*/  LDG.E R0, desc[UR36][R24.64] ;  /* 0x0000002418007981 */ /* 0x000364000c1e1900 */
.L_x_5525:
[----:B------:R-:W-:Y:S05]  /*7800*/  BSYNC.RECONVERGENT B6 ;  /* 0x0000000000067941 */ /* 0x000fea0003800200 */
.L_x_5524:
[----:B------:R-:W2:Y:S01]  /*7810*/  LDCU.64 UR4, c[0x0][0x380] ;  /* 0x00007000ff0477ac */ /* 0x000ea20008000a00 */
[----:B-----5:R-:W-:-:S04]  /*7820*/  FSETP.GTU.FTZ.AND P0, PT, R35, R0, PT ;  /* 0x000000002300720b */ /* 0x020fc80003f1c000 */
[----:B------:R-:W-:Y:S02]  /*7830*/  SEL R5, RZ, 0x1, P0 ;  /* 0x00000001ff057807 */ /* 0x000fe40000000000 */
[----:B--2---:R-:W-:-:S04]  /*7840*/  LEA R2, P1, R22, UR4, 0x1 ;  /* 0x0000000416027c11 */ /* 0x004fc8000f8208ff */
[----:B------:R-:W-:-:S05]  /*7850*/  LEA.HI.X R3, R22, UR5, R23, 0x1, P1 ;  /* 0x0000000516037c11 */ /* 0x000fca00088f0c17 */
[----:B------:R2:W-:Y:S04]  /*7860*/  STG.E.U16 desc[UR36][R2.64], R5 ;  /* 0x0000000502007986 */ /* 0x0005e8000c101524 */
.L_x_10230:
        /* <DEDUP_REMOVED lines=29> */
.L_x_5529:
[----:B------:R2:W5:Y:S02]  /*7a40*/  LDG.E R3, desc[UR36][R22.64] ;  /* 0x0000002416037981 */ /* 0x000564000c1e1900 */
.L_x_5528:
[----:B------:R-:W-:Y:S05]  /*7a50*/  BSYNC.RECONVERGENT B6 ;  /* 0x0000000000067941 */ /* 0x000fea0003800200 */
.L_x_5527:
[----:B------:R-:W3:Y:S01]  /*7a60*/  LDCU.64 UR4, c[0x0][0x380] ;  /* 0x00007000ff0477ac */ /* 0x000ee20008000a00 */
[----:B-----5:R-:W-:-:S04]  /*7a70*/  FSETP.GTU.FTZ.AND P0, PT, R34, R3, PT ;  /* 0x000000032200720b */ /* 0x020fc80003f1c000 */
[----:B------:R-:W-:Y:S02]  /*7a80*/  SEL R5, RZ, 0x1, P0 ;  /* 0x00000001ff057807 */ /* 0x000fe40000000000 */
[----:B---3--:R-:W-:-:S04]  /*7a90*/  LEA R2, P1, R18, UR4, 0x1 ;  /* 0x0000000412027c11 */ /* 0x008fc8000f8208ff */
[----:B------:R-:W-:-:S05]  /*7aa0*/  LEA.HI.X R3, R18, UR5, R19, 0x1, P1 ;  /* 0x0000000512037c11 */ /* 0x000fca00088f0c13 */
[----:B------:R3:W-:Y:S04]  /*7ab0*/  STG.E.U16 desc[UR36][R2.64], R5 ;  /* 0x0000000502007986 */ /* 0x0007e8000c101524 */
.L_x_10229:
[----:B------:R-:W-:Y:S05]  /*7ac0*/  BSYNC.RELIABLE B8 ;  /* 0x0000000000087941 */ /* 0x000fea0003800100 */
.L_x_5516:
        /* <DEDUP_REMOVED lines=29> */
.L_x_5532:
[----:B------:R3:W5:Y:S02]  /*7ca0*/  LDG.E R0, desc[UR36][R18.64] ;  /* 0x0000002412007981 */ /* 0x000764000c1e1900 */
.L_x_5531:
[----:B------:R-:W-:Y:S05]  /*7cb0*/  BSYNC.RECONVERGENT B6 ;  /* 0x0000000000067941 */ /* 0x000fea0003800200 */
.L_x_5530:
[----:B------:R-:W4:Y:S01]  /*7cc0*/  LDCU.64 UR4, c[0x0][0x380] ;  /* 0x00007000ff0477ac */ /* 0x000f220008000a00 */
[----:B-----5:R-:W-:-:S04]  /*7cd0*/  FSETP.GTU.FTZ.AND P0, PT, R33, R0, PT ;  /* 0x000000002100720b */ /* 0x020fc80003f1c000 */
[----:B------:R-:W-:Y:S02]  /*7ce0*/  SEL R5, RZ, 0x1, P0 ;  /* 0x00000001ff057807 */ /* 0x000fe40000000000 */
[----:B----4-:R-:W-:-:S04]  /*7cf0*/  LEA R2, P1, R28, UR4, 0x1 ;  /* 0x000000041c027c11 */ /* 0x010fc8000f8208ff */
[----:B------:R-:W-:-:S05]  /*7d00*/  LEA.HI.X R3, R28, UR5, R29, 0x1, P1 ;  /* 0x000000051c037c11 */ /* 0x000fca00088f0c1d */
[----:B------:R4:W-:Y:S01]  /*7d10*/  STG.E.U16 desc[UR36][R2.64], R5 ;  /* 0x0000000502007986 */ /* 0x0009e2000c101524 */
[----:B------:R-:W-:Y:S05]  /*7d20*/  BRA `(.L_x_5520) ;  /* 0x0000000000047947 */ /* 0x000fea0003800000 */
.L_x_10231:
[----:B------:R-:W-:Y:S05]  /*7d30*/  BREAK.RELIABLE B8 ;  /* 0x0000000000087942 */ /* 0x000fea0003800100 */
.L_x_5520:
[----:B------:R-:W-:Y:S05]  /*7d40*/  BSYNC.RECONVERGENT B9 ;  /* 0x0000000000097941 */ /* 0x000fea0003800200 */
.L_x_5515:
[----:B------:R-:W5:Y:S01]  /*7d50*/  LDCU UR4, c[0x0][0x530] ;  /* 0x0000a600ff0477ac */ /* 0x000f620008000800 */
[----:B------:R-:W-:-:S04]  /*7d60*/  LEA R30, R31, R30, 0x2 ;  /* 0x0000001e1f1e7211 */ /* 0x000fc800078e10ff */
[----:B-----5:R-:W-:-:S13]  /*7d70*/  ISETP.GE.U32.AND P0, PT, R30, UR4, PT ;  /* 0x000000041e007c0c */ /* 0x020fda000bf06070 */
[----:B------:R-:W-:Y:S05]  /*7d80*/  @!P0 BRA `(.L_x_5533) ;  /* 0xffffff8000fc8947 */ /* 0x000fea000383ffff */
[----:B------:R-:W-:Y:S05]  /*7d90*/  EXIT ;  /* 0x000000000000794d */ /* 0x000fea0003800000 */
.L_x_5534:
        /* <DEDUP_REMOVED lines=14> */
.L_x_10621:


//--------------------- .text._ZN2at4cuda57_GLOBAL__N__cd6b329d_24_DistributionBernoulli_cu_7537a20d21kernelPointwiseApply2IZNS_6native9templates4cuda28bernoulli_tensor_cuda_kernelIsfEEvRKNS_10TensorBaseES9_NS_15PhiloxCudaStateEEUliRsSB_SB_SB_RKfSD_SD_SD_E_sSC_jLi2ELin1ELi4ELi512ELi2EEEvNS0_6detail10TensorInfoIT0_T2_EENSG_IT1_SI_EESI_T_ --------------------------
	.section	.text._ZN2at4cuda57_GLOBAL__N__cd6b329d_24_DistributionBernoulli_cu_7537a20d21kernelPointwiseApply2IZNS_6native9templates4cuda28bernoulli_tensor_cuda_kernelIsfEEvRKNS_10TensorBaseES9_NS_15PhiloxCudaStateEEUliRsSB_SB_SB_RKfSD_SD_SD_E_sSC_jLi2ELin1ELi4ELi512ELi2EEEvNS0_6detail10TensorInfoIT0_T2_EENSG_IT1_SI_EESI_T_,"ax",@progbits
	.align	128
.text._ZN2at4cuda57_GLOBAL__N__cd6b329d_24_DistributionBernoulli_cu_7537a20d21kernelPointwiseApply2IZNS_6native9templates4cuda28bernoulli_tensor_cuda_kernelIsfEEvRKNS_10TensorBaseES9_NS_15PhiloxCudaStateEEUliRsSB_SB_SB_RKfSD_SD_SD_E_sSC_jLi2ELin1ELi4ELi512ELi2EEEvNS0_6detail10TensorInfoIT0_T2_EENSG_IT1_SI_EESI_T_:
        .type           _ZN2at4cuda57_GLOBAL__N__cd6b329d_24_DistributionBernoulli_cu_7537a20d21kernelPointwiseApply2IZNS_6native9templates4cuda28bernoulli_tensor_cuda_kernelIsfEEvRKNS_10TensorBaseES9_NS_15PhiloxCudaStateEEUliRsSB_SB_SB_RKfSD_SD_SD_E_sSC_jLi2ELin1ELi4ELi512ELi2EEEvNS0_6detail10TensorInfoIT0_T2_EENSG_IT1_SI_EESI_T_,@function
        .size           _ZN2at4cuda57_GLOBAL__N__cd6b329d_24_DistributionBernoulli_cu_7537a20d21kernelPointwiseApply2IZNS_6native9templates4cuda28bernoulli_tensor_cuda_kernelIsfEEvRKNS_10TensorBaseES9_NS_15PhiloxCudaStateEEUliRsSB_SB_SB_RKfSD_SD_SD_E_sSC_jLi2ELin1ELi4ELi512ELi2EEEvNS0_6detail10TensorInfoIT0_T2_EENSG_IT1_SI_EESI_T_,(.L_x_10622 - _ZN2at4cuda57_GLOBAL__N__cd6b329d_24_DistributionBernoulli_cu_7537a20d21kernelPointwiseApply2IZNS_6native9templates4cuda28bernoulli_tensor_cuda_kernelIsfEEvRKNS_10TensorBaseES9_NS_15PhiloxCudaStateEEUliRsSB_SB_SB_RKfSD_SD_SD_E_sSC_jLi2ELin1ELi4ELi512ELi2EEEvNS0_6detail10TensorInfoIT0_T2_EENSG_IT1_SI_EESI_T_)
        .other          _ZN2at4cuda57_GLOBAL__N__cd6b329d_24_DistributionBernoulli_cu_7537a20d21kernelPointwiseApply2IZNS_6native9templates4cuda28bernoulli_tensor_cuda_kernelIsfEEvRKNS_10TensorBaseES9_NS_15PhiloxCudaStateEEUliRsSB_SB_SB_RKfSD_SD_SD_E_sSC_jLi2ELin1ELi4ELi512ELi2EEEvNS0_6detail10TensorInfoIT0_T2_EENSG_IT1_SI_EESI_T_,@"STO_CUDA_ENTRY STV_DEFAULT"
_ZN2at4cuda57_GLOBAL__N__cd6b329d_24_DistributionBernoulli_cu_7537a20d21kernelPointwiseApply2IZNS_6native9templates4cuda28bernoulli_tensor_cuda_kernelIsfEEvRKNS_10TensorBaseES9_NS_15PhiloxCudaStateEEUliRsSB_SB_SB_RKfSD_SD_SD_E_sSC_jLi2ELin1ELi4ELi512ELi2EEEvNS0_6detail10TensorInfoIT0_T2_EENSG_IT1_SI_EESI_T_:
        /* <DEDUP_REMOVED lines=13> */
.L_x_5584:
        /* <DEDUP_REMOVED lines=34> */
.L_x_5540:
        /* <DEDUP_REMOVED lines=206> */
.L_x_5539:
[----:B------:R-:W-:-:S07]  /*0fd0*/  IADD3 R8, PT, PT, R8, 0x4, RZ ;  /* 0x0000000408087810 */ /* 0x000fce0007ffe0ff */
.L_x_5538:
        /* <DEDUP_REMOVED lines=107> */
.L_x_5541:
        /* <DEDUP_REMOVED lines=56> */
.L_x_5542:
        /* <DEDUP_REMOVED lines=28> */
.L_x_5537:
        /* <DEDUP_REMOVED lines=29> */
.L_x_5536:
[----:B-1----:R-:W-:Y:S05]  /*1da0*/  BSYNC.RECONVERGENT B0 ;  /* 0x0000000000007941 */ /* 0x002fea0003800200 */
.L_x_5535:
        /* <DEDUP_REMOVED lines=23> */
.L_x_5547:
        /* <DEDUP_REMOVED lines=206> */
.L_x_5546:
        /* <DEDUP_REMOVED lines=106> */
.L_x_5548:
        /* <DEDUP_REMOVED lines=56> */
.L_x_5549:
        /* <DEDUP_REMOVED lines=28> */
.L_x_5545:
        /* <DEDUP_REMOVED lines=29> */
.L_x_5544:
[----:B------:R-:W-:Y:S05]  /*39b0*/  BSYNC.RECONVERGENT B0 ;  /* 0x0000000000007941 */ /* 0x000fea0003800200 */
.L_x_5543:
        /* <DEDUP_REMOVED lines=22> */
.L_x_5554:
        /* <DEDUP_REMOVED lines=206> */
.L_x_5553:
        /* <DEDUP_REMOVED lines=107> */
.L_x_5555:
        /* <DEDUP_REMOVED lines=56> */
.L_x_5556:
        /* <DEDUP_REMOVED lines=28> */
.L_x_5552:
        /* <DEDUP_REMOVED lines=29> */
.L_x_5551:
[----:B------:R-:W-:Y:S05]  /*55c0*/  BSYNC.RECONVERGENT B0 ;  /* 0x0000000000007941 */ /* 0x000fea0003800200 */
.L_x_5550:
        /* <DEDUP_REMOVED lines=22> */
.L_x_5561:
        /* <DEDUP_REMOVED lines=206> */
.L_x_5560:
        /* <DEDUP_REMOVED lines=106> */
.L_x_5562:
        /* <DEDUP_REMOVED lines=56> */
.L_x_5563:
        /* <DEDUP_REMOVED lines=28> */
.L_x_5559:
        /* <DEDUP_REMOVED lines=29> */
.L_x_5558:
[----:B------:R-:W-:Y:S05]  /*71c0*/  BSYNC.RECONVERGENT B0 ;  /* 0x0000000000007941 */ /* 0x000fea0003800200 */
.L_x_5557:
        /* <DEDUP_REMOVED lines=125> */
.L_x_5564:
        /* <DEDUP_REMOVED lines=8> */
.L_x_5565:
        /* <DEDUP_REMOVED lines=19> */
.L_x_10232:
[----:B------:R-:W-:Y:S05]  /*7b50*/  BRX R2 -0x7b60                                                                                                                                                                                                                                                                                                                                                                                                                                                                               (*"BRANCH_TARGETS .L_x_10233,.L_x_10234,.L_x_10235"*) ;  /* 0xffffff8402287949 */ /* 0x000fea000383ffff */
.L_x_5568:
        /* <DEDUP_REMOVED lines=31> */
.L_x_5574:
[----:B------:R0:W5:Y:S02]  /*7d50*/  LDG.E R0, desc[UR36][R16.64] ;  /* 0x0000002410007981 */ /* 0x000164000c1e1900 */
.L_x_5573:
[----:B------:R-:W-:Y:S05]  /*7d60*/  BSYNC.RECONVERGENT B6 ;  /* 0x0000000000067941 */ /* 0x000fea0003800200 */
.L_x_5572:
[----:B------:R-:W1:Y:S01]  /*7d70*/  LDCU.64 UR4, c[0x0][0x380] ;  /* 0x00007000ff0477ac */ /* 0x000e620008000a00 */
[----:B-----5:R-:W-:-:S04]  /*7d80*/  FSETP.GTU.FTZ.AND P0, PT, R41, R0, PT ;  /* 0x000000002900720b */ /* 0x020fc80003f1c000 */
[----:B------:R-:W-:Y:S02]  /*7d90*/  SEL R5, RZ, 0x1, P0 ;  /* 0x00000001ff057807 */ /* 0x000fe40000000000 */
[----:B-1----:R-:W-:-:S04]  /*7da0*/  LEA R2, P1, R18, UR4, 0x1 ;  /* 0x0000000412027c11 */ /* 0x002fc8000f8208ff */
[----:B------:R-:W-:-:S05]  /*7db0*/  LEA.HI.X R3, R18, UR5, R19, 0x1, P1 ;  /* 0x0000000512037c11 */ /* 0x000fca00088f0c13 */
[----:B------:R1:W-:Y:S04]  /*7dc0*/  STG.E.U16 desc[UR36][R2.64], R5 ;  /* 0x0000000502007986 */ /* 0x0003e8000c101524 */
.L_x_5570:
[----:B------:R-:W-:Y:S05]  /*7dd0*/  BSYNC.RELIABLE B7 ;  /* 0x0000000000077941 */ /* 0x000fea0003800100 */
.L_x_5569:
        /* <DEDUP_REMOVED lines=24> */
.L_x_5577:
[----:B------:R0:W5:Y:S02]  /*7f60*/  LDG.E R0, desc[UR36][R16.64] ;  /* 0x0000002410007981 */ /* 0x000164000c1e1900 */
.L_x_5576:
[----:B------:R-:W-:Y:S05]  /*7f70*/  BSYNC.RECONVERGENT B6 ;  /* 0x0000000000067941 */ /* 0x000fea0003800200 */
.L_x_5575:
[----:B------:R-:W2:Y:S01]  /*7f80*/  LDCU.64 UR4, c[0x0][0x380] ;  /* 0x00007000ff0477ac */ /* 0x000ea20008000a00 */
[----:B-----5:R-:W-:-:S04]  /*7f90*/  FSETP.GTU.FTZ.AND P0, PT, R39, R0, PT ;  /* 0x000000002700720b */ /* 0x020fc80003f1c000 */
[----:B-1----:R-:W-:Y:S02]  /*7fa0*/  SEL R5, RZ, 0x1, P0 ;  /* 0x00000001ff057807 */ /* 0x002fe40000000000 */
[----:B--2---:R-:W-:-:S04]  /*7fb0*/  LEA R2, P1, R24, UR4, 0x1 ;  /* 0x0000000418027c11 */ /* 0x004fc8000f8208ff */
[----:B------:R-:W-:-:S05]  /*7fc0*/  LEA.HI.X R3, R24, UR5, R25, 0x1, P1 ;  /* 0x0000000518037c11 */ /* 0x000fca00088f0c19 */
[----:B------:R1:W-:Y:S04]  /*7fd0*/  STG.E.U16 desc[UR36][R2.64], R5 ;  /* 0x0000000502007986 */ /* 0x0003e8000c101524 */
.L_x_10234:
        /* <DEDUP_REMOVED lines=24> */
.L_x_5580:
[----:B------:R0:W5:Y:S02]  /*8160*/  LDG.E R3, desc[UR36][R16.64] ;  /* 0x0000002410037981 */ /* 0x000164000c1e1900 */
.L_x_5579:
[----:B------:R-:W-:Y:S05]  /*8170*/  BSYNC.RECONVERGENT B6 ;  /* 0x0000000000067941 */ /* 0x000fea0003800200 */
.L_x_5578:
[----:B------:R-:W1:Y:S01]  /*8180*/  LDCU.64 UR4, c[0x0][0x380] ;  /* 0x00007000ff0477ac */ /* 0x000e620008000a00 */
[----:B-----5:R-:W-:-:S04]  /*8190*/  FSETP.GTU.FTZ.AND P0, PT, R38, R3, PT ;  /* 0x000000032600720b */ /* 0x020fc80003f1c000 */
[----:B------:R-:W-:Y:S02]  /*81a0*/  SEL R5, RZ, 0x1, P0 ;  /* 0x00000001ff057807 */ /* 0x000fe40000000000 */
[----:B-1----:R-:W-:-:S04]  /*81b0*/  LEA R2, P1, R28, UR4, 0x1 ;  /* 0x000000041c027c11 */ /* 0x002fc8000f8208ff */
[----:B------:R-:W-:-:S05]  /*81c0*/  LEA.HI.X R3, R28, UR5, R29, 0x1, P1 ;  /* 0x000000051c037c11 */ /* 0x000fca00088f0c1d */
[----:B------:R1:W-:Y:S04]  /*81d0*/  STG.E.U16 desc[UR36][R2.64], R5 ;  /* 0x0000000502007986 */ /* 0x0003e8000c101524 */
.L_x_10233:
[----:B------:R-:W-:Y:S05]  /*81e0*/  BSYNC.RELIABLE B8 ;  /* 0x0000000000087941 */ /* 0x000fea0003800100 */
.L_x_5567:
        /* <DEDUP_REMOVED lines=24> */
.L_x_5583:
[----:B------:R0:W5:Y:S02]  /*8370*/  LDG.E R3, desc[UR36][R16.64] ;  /* 0x0000002410037981 */ /* 0x000164000c1e1900 */
.L_x_5582:
[----:B------:R-:W-:Y:S05]  /*8380*/  BSYNC.RECONVERGENT B6 ;  /* 0x0000000000067941 */ /* 0x000fea0003800200 */
.L_x_5581:
[----:B------:R-:W1:Y:S01]  /*8390*/  LDCU.64 UR4, c[0x0][0x380] ;  /* 0x00007000ff0477ac */ /* 0x000e620008000a00 */
[----:B-----5:R-:W-:-:S04]  /*83a0*/  FSETP.GTU.FTZ.AND P0, PT, R36, R3, PT ;  /* 0x000000032400720b */ /* 0x020fc80003f1c000 */
[----:B------:R-:W-:Y:S02]  /*83b0*/  SEL R5, RZ, 0x1, P0 ;  /* 0x00000001ff057807 */ /* 0x000fe40000000000 */
[----:B-1----:R-:W-:-:S04]  /*83c0*/  LEA R2, P1, R32, UR4, 0x1 ;  /* 0x0000000420027c11 */ /* 0x002fc8000f8208ff */
[----:B------:R-:W-:-:S05]  /*83d0*/  LEA.HI.X R3, R32, UR5, R33, 0x1, P1 ;  /* 0x0000000520037c11 */ /* 0x000fca00088f0c21 */
[----:B------:R1:W-:Y:S01]  /*83e0*/  STG.E.U16 desc[UR36][R2.64], R5 ;  /* 0x0000000502007986 */ /* 0x0003e2000c101524 */
[----:B------:R-:W-:Y:S05]  /*83f0*/  BRA `(.L_x_5571) ;  /* 0x0000000000047947 */ /* 0x000fea0003800000 */
.L_x_10235:
[----:B------:R-:W-:Y:S05]  /*8400*/  BREAK.RELIABLE B8 ;  /* 0x0000000000087942 */ /* 0x000fea0003800100 */
.L_x_5571:
[----:B------:R-:W-:Y:S05]  /*8410*/  BSYNC.RECONVERGENT B9 ;  /* 0x0000000000097941 */ /* 0x000fea0003800200 */
.L_x_5566:
        /* <DEDUP_REMOVED lines=8> */
.L_x_5585:
        /* <DEDUP_REMOVED lines=14> */
.L_x_10622:


//--------------------- .text._ZN2at4cuda57_GLOBAL__N__cd6b329d_24_DistributionBernoulli_cu_7537a20d21kernelPointwiseApply2IZNS_6native9templates4cuda28bernoulli_tensor_cuda_kernelIsfEEvRKNS_10TensorBaseES9_NS_15PhiloxCudaStateEEUliRsSB_SB_SB_RKfSD_SD_SD_E_sSC_jLi2ELi2ELi4ELi512ELi2EEEvNS0_6detail10TensorInfoIT0_T2_EENSG_IT1_SI_EESI_T_ --------------------------
	.section	.text._ZN2at4cuda57_GLOBAL__N__cd6b329d_24_DistributionBernoulli_cu_7537a20d21kernelPointwiseApply2IZNS_6native9templates4cuda28bernoulli_tensor_cuda_kernelIsfEEvRKNS_10TensorBaseES9_NS_15PhiloxCudaStateEEUliRsSB_SB_SB_RKfSD_SD_SD_E_sSC_jLi2ELi2ELi4ELi512ELi2EEEvNS0_6detail10TensorInfoIT0_T2_EENSG_IT1_SI_EESI_T_,"ax",@progbits
	.align	128
.text._ZN2at4cuda57_GLOBAL__N__cd6b329d_24_DistributionBernoulli_cu_7537a20d21kernelPointwiseApply2IZNS_6native9templates4cuda28bernoulli_tensor_cuda_kernelIsfEEvRKNS_10TensorBaseES9_NS_15PhiloxCudaStateEEUliRsSB_SB_SB_RKfSD_SD_SD_E_sSC_jLi2ELi2ELi4ELi512ELi2EEEvNS0_6detail10TensorInfoIT0_T2_EENSG_IT1_SI_EESI_T_:
        .type           _ZN2at4cuda57_GLOBAL__N__cd6b329d_24_DistributionBernoulli_cu_7537a20d21kernelPointwiseApply2IZNS_6native9templates4cuda28bernoulli_tensor_cuda_kernelIsfEEvRKNS_10TensorBaseES9_NS_15PhiloxCudaStateEEUliRsSB_SB_SB_RKfSD_SD_SD_E_sSC_jLi2ELi2ELi4ELi512ELi2EEEvNS0_6detail10TensorInfoIT0_T2_EENSG_IT1_SI_EESI_T_,@function
        .size           _ZN2at4cuda57_GLOBAL__N__cd6b329d_24_DistributionBernoulli_cu_7537a20d21kernelPointwiseApply2IZNS_6native9templates4cuda28bernoulli_tensor_cuda_kernelIsfEEvRKNS_10TensorBaseES9_NS_15PhiloxCudaStateEEUliRsSB_SB_SB_RKfSD_SD_SD_E_sSC_jLi2ELi2ELi4ELi512ELi2EEEvNS0_6detail10TensorInfoIT0_T2_EENSG_IT1_SI_EESI_T_,(.L_x_10623 - _ZN2at4cuda57_GLOBAL__N__cd6b329d_24_DistributionBernoulli_cu_7537a20d21kernelPointwiseApply2IZNS_6native9templates4cuda28bernoulli_tensor_cuda_kernelIsfEEvRKNS_10TensorBaseES9_NS_15PhiloxCudaStateEEUliRsSB_SB_SB_RKfSD_SD_SD_E_sSC_jLi2ELi2ELi4ELi512ELi2EEEvNS0_6detail10TensorInfoIT0_T2_EENSG_IT1_SI_EESI_T_)
        .other          _ZN2at4cuda57_GLOBAL__N__cd6b329d_24_DistributionBernoulli_cu_7537a20d21kernelPointwiseApply2IZNS_6native9templates4cuda28bernoulli_tensor_cuda_kernelIsfEEvRKNS_10TensorBaseES9_NS_15PhiloxCudaStateEEUliRsSB_SB_SB_RKfSD_SD_SD_E_sSC_jLi2ELi2ELi4ELi512ELi2EEEvNS0_6detail10TensorInfoIT0_T2_EENSG_IT1_SI_EESI_T_,@"STO_CUDA_ENTRY STV_DEFAULT"
_ZN2at4cuda57_GLOBAL__N__cd6b329d_24_DistributionBernoulli_cu_7537a20d21kernelPointwiseApply2IZNS_6native9templates4cuda28bernoulli_tensor_cuda_kernelIsfEEvRKNS_10TensorBaseES9_NS_15PhiloxCudaStateEEUliRsSB_SB_SB_RKfSD_SD_SD_E_sSC_jLi2ELi2ELi4ELi512ELi2EEEvNS0_6detail10TensorInfoIT0_T2_EENSG_IT1_SI_EESI_T_:
        /* <DEDUP_REMOVED lines=23> */
.L_x_5615:
        /* <DEDUP_REMOVED lines=166> */
.L_x_5588:
[----:B---34-:R-:W-:Y:S05]  /*0bd0*/  BSYNC.RECONVERGENT B0 ;  /* 0x0000000000007941 */ /* 0x018fea0003800200 */
.L_x_5587:
        /* <DEDUP_REMOVED lines=57> */
.L_x_5590:
[----:B------:R-:W-:Y:S05]  /*0f70*/  BSYNC.RECONVERGENT B0 ;  /* 0x0000000000007941 */ /* 0x000fea0003800200 */
.L_x_5589:
        /* <DEDUP_REMOVED lines=49> */
.L_x_5592:
[----:B------:R-:W-:Y:S05]  /*1290*/  BSYNC.RECONVERGENT B0 ;  /* 0x0000000000007941 */ /* 0x000fea0003800200 */
.L_x_5591:
        /* <DEDUP_REMOVED lines=49> */
.L_x_5594:
[----:B------:R-:W-:Y:S05]  /*15b0*/  BSYNC.RECONVERGENT B0 ;  /* 0x0000000000007941 */ /* 0x000fea0003800200 */
.L_x_5593:
        /* <DEDUP_REMOVED lines=12> */
.L_x_5595:
        /* <DEDUP_REMOVED lines=8> */
.L_x_5596:
        /* <DEDUP_REMOVED lines=19> */
.L_x_10236:
[----:B------:R-:W-:Y:S05]  /*1830*/  BRX R2 -0x1840                                                                                                                                                                                                                                                                                                                                                                                                                                                                               (*"BRANCH_TARGETS .L_x_10237,.L_x_10238,.L_x_10239"*) ;  /* 0xffffffe402f07949 */ /* 0x000fea000383ffff */
.L_x_5599:
        /* <DEDUP_REMOVED lines=30> */
.L_x_5605:
[----:B------:R0:W5:Y:S02]  /*1a20*/  LDG.E R3, desc[UR36][R26.64] ;  /* 0x000000241a037981 */ /* 0x000164000c1e1900 */
.L_x_5604:
[----:B------:R-:W-:Y:S05]  /*1a30*/  BSYNC.RECONVERGENT B6 ;  /* 0x0000000000067941 */ /* 0x000fea0003800200 */
.L_x_5603:
[----:B------:R-:W-:Y:S02]  /*1a40*/  LEA R2, P1, R16, UR42, 0x1 ;  /* 0x0000002a10027c11 */ /* 0x000fe4000f8208ff */
[----:B-----5:R-:W-:Y:S02]  /*1a50*/  FSETP.GTU.FTZ.AND P0, PT, R40, R3, PT ;  /* 0x000000032800720b */ /* 0x020fe40003f1c000 */
[----:B------:R-:W-:Y:S02]  /*1a60*/  LEA.HI.X R3, R16, UR43, R17, 0x1, P1 ;  /* 0x0000002b10037c11 */ /* 0x000fe400088f0c11 */
[----:B------:R-:W-:-:S05]  /*1a70*/  SEL R5, RZ, 0x1, P0 ;  /* 0x00000001ff057807 */ /* 0x000fca0000000000 */
[----:B------:R1:W-:Y:S04]  /*1a80*/  STG.E.U16 desc[UR36][R2.64], R5 ;  /* 0x0000000502007986 */ /* 0x0003e8000c101524 */
.L_x_5601:
[----:B------:R-:W-:Y:S05]  /*1a90*/  BSYNC.RELIABLE B7 ;  /* 0x0000000000077941 */ /* 0x000fea0003800100 */
.L_x_5600:
        /* <DEDUP_REMOVED lines=23> */
.L_x_5608:
[----:B------:R2:W5:Y:S02]  /*1c10*/  LDG.E R0, desc[UR36][R16.64] ;  /* 0x0000002410007981 */ /* 0x000564000c1e1900 */
.L_x_5607:
[----:B------:R-:W-:Y:S05]  /*1c20*/  BSYNC.RECONVERGENT B6 ;  /* 0x0000000000067941 */ /* 0x000fea0003800200 */
.L_x_5606:
[C---:B-1----:R-:W-:Y:S02]  /*1c30*/  LEA R2, P1, R22.reuse, UR42, 0x1 ;  /* 0x0000002a16027c11 */ /* 0x042fe4000f8208ff */
[----:B-----5:R-:W-:Y:S02]  /*1c40*/  FSETP.GTU.FTZ.AND P0, PT, R39, R0, PT ;  /* 0x000000002700720b */ /* 0x020fe40003f1c000 */
[----:B------:R-:W-:Y:S02]  /*1c50*/  LEA.HI.X R3, R22, UR43, R23, 0x1, P1 ;  /* 0x0000002b16037c11 */ /* 0x000fe400088f0c17 */
[----:B------:R-:W-:-:S05]  /*1c60*/  SEL R5, RZ, 0x1, P0 ;  /* 0x00000001ff057807 */ /* 0x000fca0000000000 */
[----:B------:R1:W-:Y:S04]  /*1c70*/  STG.E.U16 desc[UR36][R2.64], R5 ;  /* 0x0000000502007986 */ /* 0x0003e8000c101524 */
.L_x_10238:
        /* <DEDUP_REMOVED lines=23> */
.L_x_5611:
[----:B------:R1:W5:Y:S02]  /*1df0*/  LDG.E R3, desc[UR36][R16.64] ;  /* 0x0000002410037981 */ /* 0x000364000c1e1900 */
.L_x_5610:
[----:B------:R-:W-:Y:S05]  /*1e00*/  BSYNC.RECONVERGENT B6 ;  /* 0x0000000000067941 */ /* 0x000fea0003800200 */
.L_x_5609:
[----:B------:R-:W-:Y:S02]  /*1e10*/  LEA R2, P1, R30, UR42, 0x1 ;  /* 0x0000002a1e027c11 */ /* 0x000fe4000f8208ff */
[----:B-----5:R-:W-:Y:S02]  /*1e20*/  FSETP.GTU.FTZ.AND P0, PT, R36, R3, PT ;  /* 0x000000032400720b */ /* 0x020fe40003f1c000 */
[----:B------:R-:W-:Y:S02]  /*1e30*/  LEA.HI.X R3, R30, UR43, R31, 0x1, P1 ;  /* 0x0000002b1e037c11 */ /* 0x000fe400088f0c1f */
[----:B------:R-:W-:-:S05]  /*1e40*/  SEL R5, RZ, 0x1, P0 ;  /* 0x00000001ff057807 */ /* 0x000fca0000000000 */
[----:B------:R2:W-:Y:S04]  /*1e50*/  STG.E.U16 desc[UR36][R2.64], R5 ;  /* 0x0000000502007986 */ /* 0x0005e8000c101524 */
.L_x_10237:
[----:B------:R-:W-:Y:S05]  /*1e60*/  BSYNC.RELIABLE B8 ;  /* 0x0000000000087941 */ /* 0x000fea0003800100 */
.L_x_5598:
        /* <DEDUP_REMOVED lines=23> */
.L_x_5614:
[----:B------:R1:W5:Y:S02]  /*1fe0*/  LDG.E R0, desc[UR36][R16.64] ;  /* 0x0000002410007981 */ /* 0x000364000c1e1900 */
.L_x_5613:
[----:B------:R-:W-:Y:S05]  /*1ff0*/  BSYNC.RECONVERGENT B6 ;  /* 0x0000000000067941 */ /* 0x000fea0003800200 */
.L_x_5612:
[C---:B--2---:R-:W-:Y:S02]  /*2000*/  LEA R2, P1, R34.reuse, UR42, 0x1 ;  /* 0x0000002a22027c11 */ /* 0x044fe4000f8208ff */
[----:B-----5:R-:W-:Y:S02]  /*2010*/  FSETP.GTU.FTZ.AND P0, PT, R37, R0, PT ;  /* 0x000000002500720b */ /* 0x020fe40003f1c000 */
[----:B------:R-:W-:Y:S02]  /*2020*/  LEA.HI.X R3, R34, UR43, R35, 0x1, P1 ;  /* 0x0000002b22037c11 */ /* 0x000fe400088f0c23 */
[----:B------:R-:W-:-:S05]  /*2030*/  SEL R5, RZ, 0x1, P0 ;  /* 0x00000001ff057807 */ /* 0x000fca0000000000 */
[----:B------:R2:W-:Y:S01]  /*2040*/  STG.E.U16 desc[UR36][R2.64], R5 ;  /* 0x0000000502007986 */ /* 0x0005e2000c101524 */
[----:B------:R-:W-:Y:S05]  /*2050*/  BRA `(.L_x_5602) ;  /* 0x0000000000047947 */ /* 0x000fea0003800000 */
.L_x_10239:
[----:B------:R-:W-:Y:S05]  /*2060*/  BREAK.RELIABLE B8 ;  /* 0x0000000000087942 */ /* 0x000fea0003800100 */
.L_x_5602:
[----:B------:R-:W-:Y:S05]  /*2070*/  BSYNC.RECONVERGENT B9 ;  /* 0x0000000000097941 */ /* 0x000fea0003800200 */
.L_x_5597:
[----:B------:R-:W3:Y:S01]  /*2080*/  LDCU UR4, c[0x0][0x360] ;  /* 0x00006c00ff0477ac */ /* 0x000ee20008000800 */
[----:B--2---:R-:W3:Y:S02]  /*2090*/  LDC R3, c[0x0][0x370] ;  /* 0x0000dc00ff037b82 */ /* 0x004ee40000000800 */
[----:B---3--:R-:W-:-:S05]  /*20a0*/  IMAD R3, R3, UR4, RZ ;  /* 0x0000000403037c24 */ /* 0x008fca000f8e02ff */
[----:B------:R-:W-:-:S04]  /*20b0*/  LEA R38, R3, R38, 0x2 ;  /* 0x0000002603267211 */ /* 0x000fc800078e10ff */
[----:B------:R-:W-:-:S13]  /*20c0*/  ISETP.GE.U32.AND P0, PT, R38, UR49, PT ;  /* 0x0000003126007c0c */ /* 0x000fda000bf06070 */
[----:B------:R-:W-:Y:S05]  /*20d0*/  @!P0 BRA `(.L_x_5615) ;  /* 0xffffffe000248947 */ /* 0x000fea000383ffff */
[----:B------:R-:W-:Y:S05]  /*20e0*/  BSYNC.RECONVERGENT B10 ;  /* 0x00000000000a7941 */ /* 0x000fea0003800200 */
.L_x_5586:
[----:B------:R-:W-:Y:S05]  /*20f0*/  EXIT ;  /* 0x000000000000794d */ /* 0x000fea0003800000 */
.L_x_5616:
        /* <DEDUP_REMOVED lines=16> */
.L_x_10623:


//--------------------- .text._ZN2at4cuda57_GLOBAL__N__cd6b329d_24_DistributionBernoulli_cu_7537a20d21kernelPointwiseApply2IZNS_6native9templates4cuda28bernoulli_tensor_cuda_kernelIsfEEvRKNS_10TensorBaseES9_NS_15PhiloxCudaStateEEUliRsSB_SB_SB_RKfSD_SD_SD_E_sSC_jLi2ELi1ELi4ELi512ELi2EEEvNS0_6detail10TensorInfoIT0_T2_EENSG_IT1_SI_EESI_T_ --------------------------
	.section	.text._ZN2at4cuda57_GLOBAL__N__cd6b329d_24_DistributionBernoulli_cu_7537a20d21kernelPointwiseApply2IZNS_6native9templates4cuda28bernoulli_tensor_cuda_kernelIsfEEvRKNS_10TensorBaseES9_NS_15PhiloxCudaStateEEUliRsSB_SB_SB_RKfSD_SD_SD_E_sSC_jLi2ELi1ELi4ELi512ELi2EEEvNS0_6detail10TensorInfoIT0_T2_EENSG_IT1_SI_EESI_T_,"ax",@progbits
	.align	128
.text._ZN2at4cuda57_GLOBAL__N__cd6b329d_24_DistributionBernoulli_cu_7537a20d21kernelPointwiseApply2IZNS_6native9templates4cuda28bernoulli_tensor_cuda_kernelIsfEEvRKNS_10TensorBaseES9_NS_15PhiloxCudaStateEEUliRsSB_SB_SB_RKfSD_SD_SD_E_sSC_jLi2ELi1ELi4ELi512ELi2EEEvNS0_6detail10TensorInfoIT0_T2_EENSG_IT1_SI_EESI_T_:
        .type           _ZN2at4cuda57_GLOBAL__N__cd6b329d_24_DistributionBernoulli_cu_7537a20d21kernelPointwiseApply2IZNS_6native9templates4cuda28bernoulli_tensor_cuda_kernelIsfEEvRKNS_10TensorBaseES9_NS_15PhiloxCudaStateEEUliRsSB_SB_SB_RKfSD_SD_SD_E_sSC_jLi2ELi1ELi4ELi512ELi2EEEvNS0_6detail10TensorInfoIT0_T2_EENSG_IT1_SI_EESI_T_,@function
        .size           _ZN2at4cuda57_GLOBAL__N__cd6b329d_24_DistributionBernoulli_cu_7537a20d21kernelPointwiseApply2IZNS_6native9templates4cuda28bernoulli_tensor_cuda_kernelIsfEEvRKNS_10TensorBaseES9_NS_15PhiloxCudaStateEEUliRsSB_SB_SB_RKfSD_SD_SD_E_sSC_jLi2ELi1ELi4ELi512ELi2EEEvNS0_6detail10TensorInfoIT0_T2_EENSG_IT1_SI_EESI_T_,(.L_x_10624 - _ZN2at4cuda57_GLOBAL__N__cd6b329d_24_DistributionBernoulli_cu_7537a20d21kernelPointwiseApply2IZNS_6native9templates4cuda28bernoulli_tensor_cuda_kernelIsfEEvRKNS_10TensorBaseES9_NS_15PhiloxCudaStateEEUliRsSB_SB_SB_RKfSD_SD_SD_E_sSC_jLi2ELi1ELi4ELi512ELi2EEEvNS0_6detail10TensorInfoIT0_T2_EENSG_IT1_SI_EESI_T_)
        .other          _ZN2at4cuda57_GLOBAL__N__cd6b329d_24_DistributionBernoulli_cu_7537a20d21kernelPointwiseApply2IZNS_6native9templates4cuda28bernoulli_tensor_cuda_kernelIsfEEvRKNS_10TensorBaseES9_NS_15PhiloxCudaStateEEUliRsSB_SB_SB_RKfSD_SD_SD_E_sSC_jLi2ELi1ELi4ELi512ELi2EEEvNS0_6detail10TensorInfoIT0_T2_EENSG_IT1_SI_EESI_T_,@"STO_CUDA_ENTRY STV_DEFAULT"
_ZN2at4cuda57_GLOBAL__N__cd6b329d_24_DistributionBernoulli_cu_7537a20d21kernelPointwiseApply2IZNS_6native9templates4cuda28bernoulli_tensor_cuda_kernelIsfEEvRKNS_10TensorBaseES9_NS_15PhiloxCudaStateEEUliRsSB_SB_SB_RKfSD_SD_SD_E_sSC_jLi2ELi1ELi4ELi512ELi2EEEvNS0_6detail10TensorInfoIT0_T2_EENSG_IT1_SI_EESI_T_:
        /* <DEDUP_REMOVED lines=23> */
.L_x_5646:
        /* <DEDUP_REMOVED lines=138> */
.L_x_5619:
[----:B------:R-:W-:Y:S05]  /*0a10*/  BSYNC.RECONVERGENT B0 ;  /* 0x0000000000007941 */ /* 0x000fea0003800200 */
.L_x_5618:
        /* <DEDUP_REMOVED lines=38> */
.L_x_5621:
[----:B------:R-:W-:Y:S05]  /*0c80*/  BSYNC.RECONVERGENT B0 ;  /* 0x0000000000007941 */ /* 0x000fea0003800200 */
.L_x_5620:
        /* <DEDUP_REMOVED lines=35> */
.L_x_5623:
[----:B------:R-:W-:Y:S05]  /*0ec0*/  BSYNC.RECONVERGENT B0 ;  /* 0x0000000000007941 */ /* 0x000fea0003800200 */
.L_x_5622:
        /* <DEDUP_REMOVED lines=26> */
.L_x_5625:
[----:B------:R-:W-:Y:S05]  /*1070*/  BSYNC.RECONVERGENT B0 ;  /* 0x0000000000007941 */ /* 0x000fea0003800200 */
.L_x_5624:
        /* <DEDUP_REMOVED lines=12> */
.L_x_5626:
        /* <DEDUP_REMOVED lines=8> */
.L_x_5627:
        /* <DEDUP_REMOVED lines=19> */
.L_x_10240:
[----:B------:R-:W-:Y:S05]  /*12f0*/  BRX R4 -0x1300                                                                                                                                                                                                                                                                                                                                                                                                                                                                               (*"BRANCH_TARGETS .L_x_10241,.L_x_10242,.L_x_10243"*) ;  /* 0xffffffec04407949 */ /* 0x000fea000383ffff */
.L_x_5630:
        /* <DEDUP_REMOVED lines=30> */
.L_x_5636:
[----:B------:R0:W5:Y:S02]  /*14e0*/  LDG.E R0, desc[UR36][R16.64] ;  /* 0x0000002410007981 */ /* 0x000164000c1e1900 */
.L_x_5635:
[----:B------:R-:W-:Y:S05]  /*14f0*/  BSYNC.RECONVERGENT B6 ;  /* 0x0000000000067941 */ /* 0x000fea0003800200 */
.L_x_5634:
[C---:B------:R-:W-:Y:S02]  /*1500*/  LEA R4, P1, R22.reuse, UR42, 0x1 ;  /* 0x0000002a16047c11 */ /* 0x040fe4000f8208ff */
[----:B-----5:R-:W-:Y:S02]  /*1510*/  FSETP.GTU.FTZ.AND P0, PT, R35, R0, PT ;  /* 0x000000002300720b */ /* 0x020fe40003f1c000 */
[----:B------:R-:W-:Y:S02]  /*1520*/  LEA.HI.X R5, R22, UR43, R23, 0x1, P1 ;  /* 0x0000002b16057c11 */ /* 0x000fe400088f0c17 */
[----:B------:R-:W-:-:S05]  /*1530*/  SEL R3, RZ, 0x1, P0 ;  /* 0x00000001ff037807 */ /* 0x000fca0000000000 */
[----:B------:R1:W-:Y:S04]  /*1540*/  STG.E.U16 desc[UR36][R4.64], R3 ;  /* 0x0000000304007986 */ /* 0x0003e8000c101524 */
.L_x_5632:
[----:B------:R-:W-:Y:S05]  /*1550*/  BSYNC.RELIABLE B7 ;  /* 0x0000000000077941 */ /* 0x000fea0003800100 */
.L_x_5631:
        /* <DEDUP_REMOVED lines=23> */
.L_x_5639:
[----:B------:R0:W5:Y:S02]  /*16d0*/  LDG.E R3, desc[UR36][R16.64] ;  /* 0x0000002410037981 */ /* 0x000164000c1e1900 */
.L_x_5638:
[----:B------:R-:W-:Y:S05]  /*16e0*/  BSYNC.RECONVERGENT B6 ;  /* 0x0000000000067941 */ /* 0x000fea0003800200 */
.L_x_5637:
[----:B------:R-:W-:Y:S02]  /*16f0*/  LEA R4, P1, R24, UR42, 0x1 ;  /* 0x0000002a18047c11 */ /* 0x000fe4000f8208ff */
[----:B-----5:R-:W-:Y:S02]  /*1700*/  FSETP.GTU.FTZ.AND P0, PT, R34, R3, PT ;  /* 0x000000032200720b */ /* 0x020fe40003f1c000 */
[----:B------:R-:W-:Y:S02]  /*1710*/  LEA.HI.X R5, R24, UR43, R25, 0x1, P1 ;  /* 0x0000002b18057c11 */ /* 0x000fe400088f0c19 */
[----:B------:R-:W-:-:S05]  /*1720*/  SEL R3, RZ, 0x1, P0 ;  /* 0x00000001ff037807 */ /* 0x000fca0000000000 */
[----:B------:R1:W-:Y:S04]  /*1730*/  STG.E.U16 desc[UR36][R4.64], R3 ;  /* 0x0000000304007986 */ /* 0x0003e8000c101524 */
.L_x_10242:
        /* <DEDUP_REMOVED lines=23> */
.L_x_5642:
[----:B------:R0:W5:Y:S02]  /*18b0*/  LDG.E R0, desc[UR36][R16.64] ;  /* 0x0000002410007981 */ /* 0x000164000c1e1900 */
.L_x_5641:
[----:B------:R-:W-:Y:S05]  /*18c0*/  BSYNC.RECONVERGENT B6 ;  /* 0x0000000000067941 */ /* 0x000fea0003800200 */
.L_x_5640:
[C---:B-1----:R-:W-:Y:S02]  /*18d0*/  LEA R4, P1, R26.reuse, UR42, 0x1 ;  /* 0x0000002a1a047c11 */ /* 0x042fe4000f8208ff */
[----:B-----5:R-:W-:Y:S02]  /*18e0*/  FSETP.GTU.FTZ.AND P0, PT, R33, R0, PT ;  /* 0x000000002100720b */ /* 0x020fe40003f1c000 */
[----:B------:R-:W-:Y:S02]  /*18f0*/  LEA.HI.X R5, R26, UR43, R27, 0x1, P1 ;  /* 0x0000002b1a057c11 */ /* 0x000fe400088f0c1b */
[----:B------:R-:W-:-:S05]  /*1900*/  SEL R3, RZ, 0x1, P0 ;  /* 0x00000001ff037807 */ /* 0x000fca0000000000 */
[----:B------:R1:W-:Y:S04]  /*1910*/  STG.E.U16 desc[UR36][R4.64], R3 ;  /* 0x0000000304007986 */ /* 0x0003e8000c101524 */
.L_x_10241:
[----:B------:R-:W-:Y:S05]  /*1920*/  BSYNC.RELIABLE B8 ;  /* 0x0000000000087941 */ /* 0x000fea0003800100 */
.L_x_5629:
        /* <DEDUP_REMOVED lines=23> */
.L_x_5645:
[----:B------:R0:W5:Y:S02]  /*1aa0*/  LDG.E R3, desc[UR36][R16.64] ;  /* 0x0000002410037981 */ /* 0x000164000c1e1900 */
.L_x_5644:
[----:B------:R-:W-:Y:S05]  /*1ab0*/  BSYNC.RECONVERGENT B6 ;  /* 0x0000000000067941 */ /* 0x000fea0003800200 */
.L_x_5643:
[----:B------:R-:W-:Y:S02]  /*1ac0*/  LEA R4, P1, R36, UR42, 0x1 ;  /* 0x0000002a24047c11 */ /* 0x000fe4000f8208ff */
[----:B-----5:R-:W-:Y:S02]  /*1ad0*/  FSETP.GTU.FTZ.AND P0, PT, R32, R3, PT ;  /* 0x000000032000720b */ /* 0x020fe40003f1c000 */
[----:B------:R-:W-:Y:S02]  /*1ae0*/  LEA.HI.X R5, R36, UR43, R37, 0x1, P1 ;  /* 0x0000002b24057c11 */ /* 0x000fe400088f0c25 */
[----:B------:R-:W-:-:S05]  /*1af0*/  SEL R3, RZ, 0x1, P0 ;  /* 0x00000001ff037807 */ /* 0x000fca0000000000 */
[----:B------:R1:W-:Y:S01]  /*1b00*/  STG.E.U16 desc[UR36][R4.64], R3 ;  /* 0x0000000304007986 */ /* 0x0003e2000c101524 */
[----:B------:R-:W-:Y:S05]  /*1b10*/  BRA `(.L_x_5633) ;  /* 0x0000000000047947 */ /* 0x000fea0003800000 */
.L_x_10243:
[----:B------:R-:W-:Y:S05]  /*1b20*/  BREAK.RELIABLE B8 ;  /* 0x0000000000087942 */ /* 0x000fea0003800100 */
.L_x_5633:
[----:B------:R-:W-:Y:S05]  /*1b30*/  BSYNC.RECONVERGENT B9 ;  /* 0x0000000000097941 */ /* 0x000fea0003800200 */
.L_x_5628:
[----:B------:R-:W-:-:S05]  /*1b40*/  IMAD R29, R2, 0x4, R29 ;  /* 0x00000004021d7824 */ /* 0x000fca00078e021d */
[----:B------:R-:W-:-:S13]  /*1b50*/  ISETP.GE.U32.AND P0, PT, R29, UR46, PT ;  /* 0x0000002e1d007c0c */ /* 0x000fda000bf06070 */
[----:B------:R-:W-:Y:S05]  /*1b60*/  @!P0 BRA `(.L_x_5646) ;  /* 0xffffffe400808947 */ /* 0x000fea000383ffff */
[----:B------:R-:W-:Y:S05]  /*1b70*/  BSYNC.RECONVERGENT B10 ;  /* 0x00000000000a7941 */ /* 0x000fea0003800200 */
.L_x_5617:
[----:B------:R-:W-:Y:S05]  /*1b80*/  EXIT ;  /* 0x000000000000794d */ /* 0x000fea0003800000 */
.L_x_5647:
        /* <DEDUP_REMOVED lines=15> */
.L_x_10624:


//--------------------- .text._ZN2at4cuda57_GLOBAL__N__cd6b329d_24_DistributionBernoulli_cu_7537a20d21kernelPointwiseApply2IZNS_6native9templates4cuda28bernoulli_tensor_cuda_kernelIsfEEvRKNS_10TensorBaseES9_NS_15PhiloxCudaStateEEUliRsSB_SB_SB_RKfSD_SD_SD_E_sSC_jLi1ELin1ELi4ELi512ELi2EEEvNS0_6detail10TensorInfoIT0_T2_EENSG_IT1_SI_EESI_T_ --------------------------
	.section	.text._ZN2at4cuda57_GLOBAL__N__cd6b329d_24_DistributionBernoulli_cu_7537a20d21kernelPointwiseApply2IZNS_6native9templates4cuda28bernoulli_tensor_cuda_kernelIsfEEvRKNS_10TensorBaseES9_NS_15PhiloxCudaStateEEUliRsSB_SB_SB_RKfSD_SD_SD_E_sSC_jLi1ELin1ELi4ELi512ELi2EEEvNS0_6detail10TensorInfoIT0_T2_EENSG_IT1_SI_EESI_T_,"ax",@progbits
	.align	128
.text._ZN2at4cuda57_GLOBAL__N__cd6b329d_24_DistributionBernoulli_cu_7537a20d21kernelPointwiseApply2IZNS_6native9templates4cuda28bernoulli_tensor_cuda_kernelIsfEEvRKNS_10TensorBaseES9_NS_15PhiloxCudaStateEEUliRsSB_SB_SB_RKfSD_SD_SD_E_sSC_jLi1ELin1ELi4ELi512ELi2EEEvNS0_6detail10TensorInfoIT0_T2_EENSG_IT1_SI_EESI_T_:
        .type           _ZN2at4cuda57_GLOBAL__N__cd6b329d_24_DistributionBernoulli_cu_7537a20d21kernelPointwiseApply2IZNS_6native9templates4cuda28bernoulli_tensor_cuda_kernelIsfEEvRKNS_10TensorBaseES9_NS_15PhiloxCudaStateEEUliRsSB_SB_SB_RKfSD_SD_SD_E_sSC_jLi1ELin1ELi4ELi512ELi2EEEvNS0_6detail10TensorInfoIT0_T2_EENSG_IT1_SI_EESI_T_,@function
        .size           _ZN2at4cuda57_GLOBAL__N__cd6b329d_24_DistributionBernoulli_cu_7537a20d21kernelPointwiseApply2IZNS_6native9templates4cuda28bernoulli_tensor_cuda_kernelIsfEEvRKNS_10TensorBaseES9_NS_15PhiloxCudaStateEEUliRsSB_SB_SB_RKfSD_SD_SD_E_sSC_jLi1ELin1ELi4ELi512ELi2EEEvNS0_6detail10TensorInfoIT0_T2_EENSG_IT1_SI_EESI_T_,(.L_x_10625 - _ZN2at4cuda57_GLOBAL__N__cd6b329d_24_DistributionBernoulli_cu_7537a20d21kernelPointwiseApply2IZNS_6native9templates4cuda28bernoulli_tensor_cuda_kernelIsfEEvRKNS_10TensorBaseES9_NS_15PhiloxCudaStateEEUliRsSB_SB_SB_RKfSD_SD_SD_E_sSC_jLi1ELin1ELi4ELi512ELi2EEEvNS0_6detail10TensorInfoIT0_T2_EENSG_IT1_SI_EESI_T_)
        .other          _ZN2at4cuda57_GLOBAL__N__cd6b329d_24_DistributionBernoulli_cu_7537a20d21kernelPointwiseApply2IZNS_6native9templates4cuda28bernoulli_tensor_cuda_kernelIsfEEvRKNS_10TensorBaseES9_NS_15PhiloxCudaStateEEUliRsSB_SB_SB_RKfSD_SD_SD_E_sSC_jLi1ELin1ELi4ELi512ELi2EEEvNS0_6detail10TensorInfoIT0_T2_EENSG_IT1_SI_EESI_T_,@"STO_CUDA_ENTRY STV_DEFAULT"
_ZN2at4cuda57_GLOBAL__N__cd6b329d_24_DistributionBernoulli_cu_7537a20d21kernelPointwiseApply2IZNS_6native9templates4cuda28bernoulli_tensor_cuda_kernelIsfEEvRKNS_10TensorBaseES9_NS_15PhiloxCudaStateEEUliRsSB_SB_SB_RKfSD_SD_SD_E_sSC_jLi1ELin1ELi4ELi512ELi2EEEvNS0_6detail10TensorInfoIT0_T2_EENSG_IT1_SI_EESI_T_:
        /* <DEDUP_REMOVED lines=24> */
.L_x_5697:
        /* <DEDUP_REMOVED lines=28> */
.L_x_5653:
        /* <DEDUP_REMOVED lines=206> */
.L_x_5652:
[----:B------:R-:W-:-:S07]  /*1020*/  VIADD R2, R2, 0x4 ;  /* 0x0000000402027836 */ /* 0x000fce0000000000 */
.L_x_5651:
        /* <DEDUP_REMOVED lines=107> */
.L_x_5654:
        /* <DEDUP_REMOVED lines=56> */
.L_x_5655:
        /* <DEDUP_REMOVED lines=28> */
.L_x_5650:
[----:B------:R-:W0:Y:S01]  /*1c20*/  LDCU UR4, c[0x0][0x4c4] ;  /* 0x00009880ff0477ac */ /* 0x000e220008000800 */
[----:B------:R-:W-:Y:S02]  /*1c30*/  HFMA2 R19, -RZ, RZ, 0, 0 ;  /* 0x00000000ff137431 */ /* 0x000fe400000001ff */
[----:B0-----:R-:W-:-:S07]  /*1c40*/  IMAD R18, R7, UR4, R18 ;  /* 0x0000000407127c24 */ /* 0x001fce000f8e0212 */
.L_x_5649:
[----:B------:R-:W-:Y:S05]  /*1c50*/  BSYNC.RECONVERGENT B0 ;  /* 0x0000000000007941 */ /* 0x000fea0003800200 */
.L_x_5648:
        /* <DEDUP_REMOVED lines=18> */
.L_x_5660:
        /* <DEDUP_REMOVED lines=206> */
.L_x_5659:
        /* <DEDUP_REMOVED lines=107> */
.L_x_5661:
        /* <DEDUP_REMOVED lines=56> */
.L_x_5662:
        /* <DEDUP_REMOVED lines=28> */
.L_x_5658:
[----:B------:R-:W0:Y:S02]  /*3650*/  LDCU UR4, c[0x0][0x4c4] ;  /* 0x00009880ff0477ac */ /* 0x000e240008000800 */
[----:B0-----:R-:W-:Y:S02]  /*3660*/  IMAD R22, R22, UR4, R23 ;  /* 0x0000000416167c24 */ /* 0x001fe4000f8e0217 */
[----:B------:R-:W-:-:S07]  /*3670*/  HFMA2 R23, -RZ, RZ, 0, 0 ;  /* 0x00000000ff177431 */ /* 0x000fce00000001ff */
.L_x_5657:
[----:B------:R-:W-:Y:S05]  /*3680*/  BSYNC.RECONVERGENT B0 ;  /* 0x0000000000007941 */ /* 0x000fea0003800200 */
.L_x_5656:
        /* <DEDUP_REMOVED lines=17> */
.L_x_5667:
        /* <DEDUP_REMOVED lines=206> */
.L_x_5666:
        /* <DEDUP_REMOVED lines=107> */
.L_x_5668:
        /* <DEDUP_REMOVED lines=56> */
.L_x_5669:
        /* <DEDUP_REMOVED lines=28> */
.L_x_5665:
[----:B------:R-:W0:Y:S02]  /*5070*/  LDCU UR4, c[0x0][0x4c4] ;  /* 0x00009880ff0477ac */ /* 0x000e240008000800 */
[----:B0-----:R-:W-:Y:S02]  /*5080*/  IMAD R24, R25, UR4, R24 ;  /* 0x0000000419187c24 */ /* 0x001fe4000f8e0218 */
[----:B------:R-:W-:-:S07]  /*5090*/  HFMA2 R25, -RZ, RZ, 0, 0 ;  /* 0x00000000ff197431 */ /* 0x000fce00000001ff */
.L_x_5664:
[----:B------:R-:W-:Y:S05]  /*50a0*/  BSYNC.RECONVERGENT B0 ;  /* 0x0000000000007941 */ /* 0x000fea0003800200 */
.L_x_5663:
        /* <DEDUP_REMOVED lines=17> */
.L_x_5674:
        /* <DEDUP_REMOVED lines=206> */
.L_x_5673:
        /* <DEDUP_REMOVED lines=107> */
.L_x_5675:
        /* <DEDUP_REMOVED lines=56> */
.L_x_5676:
        /* <DEDUP_REMOVED lines=28> */
.L_x_5672:
[----:B------:R-:W0:Y:S01]  /*6a90*/  LDCU UR4, c[0x0][0x4c4] ;  /* 0x00009880ff0477ac */ /* 0x000e220008000800 */
[----:B------:R-:W-:Y:S02]  /*6aa0*/  HFMA2 R5, -RZ, RZ, 0, 0 ;  /* 0x00000000ff057431 */ /* 0x000fe400000001ff */
[----:B0-----:R-:W-:-:S07]  /*6ab0*/  IMAD R4, R7, UR4, R2 ;  /* 0x0000000407047c24 */ /* 0x001fce000f8e0202 */
.L_x_5671:
[----:B------:R-:W-:Y:S05]  /*6ac0*/  BSYNC.RECONVERGENT B0 ;  /* 0x0000000000007941 */ /* 0x000fea0003800200 */
.L_x_5670:
        /* <DEDUP_REMOVED lines=125> */
.L_x_5677:
        /* <DEDUP_REMOVED lines=8> */
.L_x_5678:
        /* <DEDUP_REMOVED lines=18> */
.L_x_10244:
[----:B------:R-:W-:Y:S05]  /*7440*/  BRX R4 -0x7450                                                                                                                                                                                                                                                                                                                                                                                                                                                                               (*"BRANCH_TARGETS .L_x_10245,.L_x_10246,.L_x_10247"*) ;  /* 0xffffff8804ec7949 */ /* 0x000fea000383ffff */
.L_x_5681:
        /* <DEDUP_REMOVED lines=31> */
.L_x_5687:
[----:B------:R0:W5:Y:S02]  /*7640*/  LDG.E R0, desc[UR36][R26.64] ;  /* 0x000000241a007981 */ /* 0x000164000c1e1900 */
.L_x_5686:
[----:B------:R-:W-:Y:S05]  /*7650*/  BSYNC.RECONVERGENT B6 ;  /* 0x0000000000067941 */ /* 0x000fea0003800200 */
.L_x_5685:
        /* <DEDUP_REMOVED lines=8> */
[----:B------:R-:W-:-:S04]  /*76e0*/  SEL R5, RZ, 0x1, P1 ;  /* 0x00000001ff057807 */ /* 0x000fc80000800000 */
[----:B------:R-:W-:-:S05]  /*76f0*/  SEL R7, R4, RZ, P0 ;  /* 0x000000ff04077207 */ /* 0x000fca0000000000 */
[----:B---3--:R-:W-:-:S05]  /*7700*/  IMAD.WIDE.U32 R2, R7, 0x2, R2 ;  /* 0x0000000207027825 */ /* 0x008fca00078e0002 */
[----:B------:R1:W-:Y:S02]  /*7710*/  STG.E.U16 desc[UR36][R2.64], R5 ;  /* 0x0000000502007986 */ /* 0x0003e4000c101524 */
.L_x_5683:
[----:B------:R-:W-:Y:S05]  /*7720*/  BSYNC.RELIABLE B7 ;  /* 0x0000000000077941 */ /* 0x000fea0003800100 */
.L_x_5682:
        /* <DEDUP_REMOVED lines=24> */
.L_x_5690:
[----:B------:R0:W5:Y:S02]  /*78b0*/  LDG.E R0, desc[UR36][R26.64] ;  /* 0x000000241a007981 */ /* 0x000164000c1e1900 */
.L_x_5689:
[----:B------:R-:W-:Y:S05]  /*78c0*/  BSYNC.RECONVERGENT B6 ;  /* 0x0000000000067941 */ /* 0x000fea0003800200 */
.L_x_5688:
[----:B-1----:R-:W1:Y:S01]  /*78d0*/  LDC R5, c[0x0][0x3ec] ;  /* 0x0000fb00ff057b82 */ /* 0x002e620000000800 */
[----:B------:R-:W2:Y:S01]  /*78e0*/  LDCU UR4, c[0x0][0x530] ;  /* 0x0000a600ff0477ac */ /* 0x000ea20008000800 */
[----:B-----5:R-:W-:-:S06]  /*78f0*/  FSETP.GTU.FTZ.AND P1, PT, R33, R0, PT ;  /* 0x000000002100720b */ /* 0x020fcc0003f3c000 */
[----:B------:R-:W3:Y:S01]  /*7900*/  LDC.64 R2, c[0x0][0x380] ;  /* 0x0000e000ff027b82 */ /* 0x000ee20000000a00 */
[----:B--2---:R-:W-:-:S04]  /*7910*/  IADD3 R6, PT, PT, -R28, UR4, RZ ;  /* 0x000000041c067c10 */ /* 0x004fc8000fffe1ff */
[----:B------:R-:W-:Y:S01]  /*7920*/  ISETP.GT.AND P0, PT, R6, 0x2, PT ;  /* 0x000000020600780c */ /* 0x000fe20003f04270 */
[----:B-1----:R-:W-:-:S04]  /*7930*/  IMAD R4, R28, R5, R5 ;  /* 0x000000051c047224 */ /* 0x002fc800078e0205 */
[----:B------:R-:W-:Y:S01]  /*7940*/  IMAD.IADD R4, R4, 0x1, R5 ;  /* 0x0000000104047824 */ /* 0x000fe200078e0205 */
[----:B------:R-:W-:-:S04]  /*7950*/  SEL R5, RZ, 0x1, P1 ;  /* 0x00000001ff057807 */ /* 0x000fc80000800000 */
[----:B------:R-:W-:-:S05]  /*7960*/  SEL R7, R4, RZ, P0 ;  /* 0x000000ff04077207 */ /* 0x000fca0000000000 */
[----:B---3--:R-:W-:-:S05]  /*7970*/  IMAD.WIDE.U32 R2, R7, 0x2, R2 ;  /* 0x0000000207027825 */ /* 0x008fca00078e0002 */
[----:B------:R1:W-:Y:S02]  /*7980*/  STG.E.U16 desc[UR36][R2.64], R5 ;  /* 0x0000000502007986 */ /* 0x0003e4000c101524 */
.L_x_10246:
        /* <DEDUP_REMOVED lines=24> */
.L_x_5693:
[----:B------:R1:W5:Y:S02]  /*7b10*/  LDG.E R5, desc[UR36][R24.64] ;  /* 0x0000002418057981 */ /* 0x000364000c1e1900 */
.L_x_5692:
[----:B------:R-:W-:Y:S05]  /*7b20*/  BSYNC.RECONVERGENT B6 ;  /* 0x0000000000067941 */ /* 0x000fea0003800200 */
.L_x_5691:
[----:B------:R-:W2:Y:S01]  /*7b30*/  LDC R7, c[0x0][0x3ec] ;  /* 0x0000fb00ff077b82 */ /* 0x000ea20000000800 */
[----:B------:R-:W3:Y:S01]  /*7b40*/  LDCU UR4, c[0x0][0x530] ;  /* 0x0000a600ff0477ac */ /* 0x000ee20008000800 */
[----:B-----5:R-:W-:-:S04]  /*7b50*/  FSETP.GTU.FTZ.AND P1, PT, R32, R5, PT ;  /* 0x000000052000720b */ /* 0x020fc80003f3c000 */
[----:B------:R-:W-:Y:S02]  /*7b60*/  SEL R5, RZ, 0x1, P1 ;  /* 0x00000001ff057807 */ /* 0x000fe40000800000 */
[----:B------:R-:W4:Y:S01]  /*7b70*/  LDC.64 R2, c[0x0][0x380] ;  /* 0x0000e000ff027b82 */ /* 0x000f220000000a00 */
[----:B---3--:R-:W-:-:S04]  /*7b80*/  IADD3 R0, PT, PT, -R28, UR4, RZ ;  /* 0x000000041c007c10 */ /* 0x008fc8000fffe1ff */
[----:B------:R-:W-:Y:S01]  /*7b90*/  ISETP.GT.AND P0, PT, R0, 0x1, PT ;  /* 0x000000010000780c */ /* 0x000fe20003f04270 */
[----:B--2---:R-:W-:-:S05]  /*7ba0*/  IMAD R7, R28, R7, R7 ;  /* 0x000000071c077224 */ /* 0x004fca00078e0207 */
[----:B------:R-:W-:-:S05]  /*7bb0*/  SEL R7, R7, RZ, P0 ;  /* 0x000000ff07077207 */ /* 0x000fca0000000000 */
[----:B----4-:R-:W-:-:S05]  /*7bc0*/  IMAD.WIDE.U32 R2, R7, 0x2, R2 ;  /* 0x0000000207027825 */ /* 0x010fca00078e0002 */
[----:B------:R2:W-:Y:S02]  /*7bd0*/  STG.E.U16 desc[UR36][R2.64], R5 ;  /* 0x0000000502007986 */ /* 0x0005e4000c101524 */
.L_x_10245:
[----:B------:R-:W-:Y:S05]  /*7be0*/  BSYNC.RELIABLE B8 ;  /* 0x0000000000087941 */ /* 0x000fea0003800100 */
.L_x_5680:
        /* <DEDUP_REMOVED lines=12> */
[----:B--2---:R2:W4:Y:S01]  /*7cb0*/  LDC.64 R2, c[0x4][R0] ;  /* 0x0100000000027b82 */ /* 0x0045220000000a00 */
        /* <DEDUP_REMOVED lines=8> */
[----:B--2---:R-:W-:-:S07]  /*7d40*/  MOV R11, UR9 ;  /* 0x00000009000b7c02 */ /* 0x004fce0008000f00 */
[----:B------:R-:W-:-:S07]  /*7d50*/  LEPC R20, `(.L_x_5696) ;  /* 0x000000001014794e */ /* 0x000fce0000000000 */
[----:B-1--4-:R-:W-:Y:S05]  /*7d60*/  CALL.ABS.NOINC R2 ;  /* 0x0000000002007343 */ /* 0x012fea0003c00000 */
.L_x_5696:
[----:B------:R3:W5:Y:S02]  /*7d70*/  LDG.E R0, desc[UR36][R22.64] ;  /* 0x0000002416007981 */ /* 0x000764000c1e1900 */
.L_x_5695:
[----:B------:R-:W-:Y:S05]  /*7d80*/  BSYNC.RECONVERGENT B6 ;  /* 0x0000000000067941 */ /* 0x000fea0003800200 */
.L_x_5694:
[----:B------:R-:W4:Y:S01]  /*7d90*/  LDCU UR5, c[0x0][0x530] ;  /* 0x0000a600ff0577ac */ /* 0x000f220008000800 */
[----:B--2---:R-:W2:Y:S01]  /*7da0*/  LDC.64 R4, c[0x0][0x380] ;  /* 0x0000e000ff047b82 */ /* 0x004ea20000000a00 */
[----:B-----5:R-:W-:Y:S01]  /*7db0*/  FSETP.GTU.FTZ.AND P1, PT, R31, R0, PT ;  /* 0x000000001f00720b */ /* 0x020fe20003f3c000 */
[----:B------:R-:W0:Y:S03]  /*7dc0*/  LDCU UR4, c[0x0][0x3ec] ;  /* 0x00007d80ff0477ac */ /* 0x000e260008000800 */
[----:B------:R-:W-:Y:S02]  /*7dd0*/  SEL R7, RZ, 0x1, P1 ;  /* 0x00000001ff077807 */ /* 0x000fe40000800000 */
[----:B----4-:R-:W-:Y:S01]  /*7de0*/  MOV R3, UR5 ;  /* 0x0000000500037c02 */ /* 0x010fe20008000f00 */
[----:B0-----:R-:W-:-:S04]  /*7df0*/  IMAD R2, R28, UR4, RZ ;  /* 0x000000041c027c24 */ /* 0x001fc8000f8e02ff */
[----:B------:R-:W-:-:S05]  /*7e00*/  IMAD.IADD R6, R3, 0x1, -R28 ;  /* 0x0000000103067824 */ /* 0x000fca00078e0a1c */
[----:B------:R-:W-:-:S04]  /*7e10*/  ISETP.GT.AND P0, PT, R6, RZ, PT ;  /* 0x000000ff0600720c */ /* 0x000fc80003f04270 */
[----:B------:R-:W-:-:S05]  /*7e20*/  SEL R9, R2, RZ, P0 ;  /* 0x000000ff02097207 */ /* 0x000fca0000000000 */
[----:B--2---:R-:W-:-:S05]  /*7e30*/  IMAD.WIDE.U32 R4, R9, 0x2, R4 ;  /* 0x0000000209047825 */ /* 0x004fca00078e0004 */
[----:B------:R0:W-:Y:S01]  /*7e40*/  STG.E.U16 desc[UR36][R4.64], R7 ;  /* 0x0000000704007986 */ /* 0x0001e2000c101524 */
[----:B------:R-:W-:Y:S05]  /*7e50*/  BRA `(.L_x_5684) ;  /* 0x0000000000047947 */ /* 0x000fea0003800000 */
.L_x_10247:
[----:B------:R-:W-:Y:S05]  /*7e60*/  BREAK.RELIABLE B8 ;  /* 0x0000000000087942 */ /* 0x000fea0003800100 */
.L_x_5684:
[----:B------:R-:W-:Y:S05]  /*7e70*/  BSYNC.RECONVERGENT B9 ;  /* 0x0000000000097941 */ /* 0x000fea0003800200 */
.L_x_5679:
[----:B------:R-:W-:-:S04]  /*7e80*/  LEA R28, R29, R28, 0x2 ;  /* 0x0000001c1d1c7211 */ /* 0x000fc800078e10ff */
[----:B------:R-:W-:-:S13]  /*7e90*/  ISETP.GE.U32.AND P0, PT, R28, R3, PT ;  /* 0x000000031c00720c */ /* 0x000fda0003f06070 */
[----:B------:R-:W-:Y:S05]  /*7ea0*/  @!P0 BRA `(.L_x_5697) ;  /* 0xffffff8000b48947 */ /* 0x000fea000383ffff */
[----:B------:R-:W-:Y:S05]  /*7eb0*/  EXIT ;  /* 0x000000000000794d */ /* 0x000fea0003800000 */
.L_x_5698:
        /* <DEDUP_REMOVED lines=12> */
.L_x_10625:


//--------------------- .text._ZN2at4cuda57_GLOBAL__N__cd6b329d_24_DistributionBernoulli_cu_7537a20d21kernelPointwiseApply2IZNS_6native9templates4cuda28bernoulli_tensor_cuda_kernelIsfEEvRKNS_10TensorBaseES9_NS_15PhiloxCudaStateEEUliRsSB_SB_SB_RKfSD_SD_SD_E_sSC_jLi1ELi2ELi4ELi512ELi2EEEvNS0_6detail10TensorInfoIT0_T2_EENSG_IT1_SI_EESI_T_ --------------------------
	.section	.text._ZN2at4cuda57_GLOBAL__N__cd6b329d_24_DistributionBernoulli_cu_7537a20d21kernelPointwiseApply2IZNS_6native9templates4cuda28bernoulli_tensor_cuda_kernelIsfEEvRKNS_10TensorBaseES9_NS_15PhiloxCudaStateEEUliRsSB_SB_SB_RKfSD_SD_SD_E_sSC_jLi1ELi2ELi4ELi512ELi2EEEvNS0_6detail10TensorInfoIT0_T2_EENSG_IT1_SI_EESI_T_,"ax",@progbits
	.align	128
.text._ZN2at4cuda57_GLOBAL__N__cd6b329d_24_DistributionBernoulli_cu_7537a20d21kernelPointwiseApply2IZNS_6native9templates4cuda28bernoulli_tensor_cuda_kernelIsfEEvRKNS_10TensorBaseES9_NS_15PhiloxCudaStateEEUliRsSB_SB_SB_RKfSD_SD_SD_E_sSC_jLi1ELi2ELi4ELi512ELi2EEEvNS0_6detail10TensorInfoIT0_T2_EENSG_IT1_SI_EESI_T_:
        .type           _ZN2at4cuda57_GLOBAL__N__cd6b329d_24_DistributionBernoulli_cu_7537a20d21kernelPointwiseApply2IZNS_6native9templates4cuda28bernoulli_tensor_cuda_kernelIsfEEvRKNS_10TensorBaseES9_NS_15PhiloxCudaStateEEUliRsSB_SB_SB_RKfSD_SD_SD_E_sSC_jLi1ELi2ELi4ELi512ELi2EEEvNS0_6detail10TensorInfoIT0_T2_EENSG_IT1_SI_EESI_T_,@function
        .size           _ZN2at4cuda57_GLOBAL__N__cd6b329d_24_DistributionBernoulli_cu_7537a20d21kernelPointwiseApply2IZNS_6native9templates4cuda28bernoulli_tensor_cuda_kernelIsfEEvRKNS_10TensorBaseES9_NS_15PhiloxCudaStateEEUliRsSB_SB_SB_RKfSD_SD_SD_E_sSC_jLi1ELi2ELi4ELi512ELi2EEEvNS0_6detail10TensorInfoIT0_T2_EENSG_IT1_SI_EESI_T_,(.L_x_10626 - _ZN2at4cuda57_GLOBAL__N__cd6b329d_24_DistributionBernoulli_cu_7537a20d21kernelPointwiseApply2IZNS_6native9templates4cuda28bernoulli_tensor_cuda_kernelIsfEEvRKNS_10TensorBaseES9_NS_15PhiloxCudaStateEEUliRsSB_SB_SB_RKfSD_SD_SD_E_sSC_jLi1ELi2ELi4ELi512ELi2EEEvNS0_6detail10TensorInfoIT0_T2_EENSG_IT1_SI_EESI_T_)
        .other          _ZN2at4cuda57_GLOBAL__N__cd6b329d_24_DistributionBernoulli_cu_7537a20d21kernelPointwiseApply2IZNS_6native9templates4cuda28bernoulli_tensor_cuda_kernelIsfEEvRKNS_10TensorBaseES9_NS_15PhiloxCudaStateEEUliRsSB_SB_SB_RKfSD_SD_SD_E_sSC_jLi1ELi2ELi4ELi512ELi2EEEvNS0_6detail10TensorInfoIT0_T2_EENSG_IT1_SI_EESI_T_,@"STO_CUDA_ENTRY STV_DEFAULT"
_ZN2at4cuda57_GLOBAL__N__cd6b329d_24_DistributionBernoulli_cu_7537a20d21kernelPointwiseApply2IZNS_6native9templates4cuda28bernoulli_tensor_cuda_kernelIsfEEvRKNS_10TensorBaseES9_NS_15PhiloxCudaStateEEUliRsSB_SB_SB_RKfSD_SD_SD_E_sSC_jLi1ELi2ELi4ELi512ELi2EEEvNS0_6detail10TensorInfoIT0_T2_EENSG_IT1_SI_EESI_T_:
        /* <DEDUP_REMOVED lines=23> */
.L_x_5728:
        /* <DEDUP_REMOVED lines=139> */
.L_x_5701:
[----:B------:R-:W-:Y:S05]  /*0a20*/  BSYNC.RECONVERGENT B0 ;  /* 0x0000000000007941 */ /* 0x000fea0003800200 */
.L_x_5700:
        /* <DEDUP_REMOVED lines=38> */
.L_x_5703:
[----:B------:R-:W-:Y:S05]  /*0c90*/  BSYNC.RECONVERGENT B0 ;  /* 0x0000000000007941 */ /* 0x000fea0003800200 */
.L_x_5702:
        /* <DEDUP_REMOVED lines=34> */
.L_x_5705:
[----:B------:R-:W-:Y:S05]  /*0ec0*/  BSYNC.RECONVERGENT B0 ;  /* 0x0000000000007941 */ /* 0x000fea0003800200 */
.L_x_5704:
        /* <DEDUP_REMOVED lines=26> */
.L_x_5707:
[----:B------:R-:W-:Y:S05]  /*1070*/  BSYNC.RECONVERGENT B0 ;  /* 0x0000000000007941 */ /* 0x000fea0003800200 */
.L_x_5706:
        /* <DEDUP_REMOVED lines=12> */
.L_x_5708:
        /* <DEDUP_REMOVED lines=8> */
.L_x_5709:
        /* <DEDUP_REMOVED lines=18> */
.L_x_10248:
[----:B------:R-:W-:Y:S05]  /*12e0*/  BRX R2 -0x12f0                                                                                                                                                                                                                                                                                                                                                                                                                                                                               (*"BRANCH_TARGETS .L_x_10249,.L_x_10250,.L_x_10251"*) ;  /* 0xffffffec02447949 */ /* 0x000fea000383ffff */
.L_x_5712:
        /* <DEDUP_REMOVED lines=30> */
.L_x_5718:
[----:B------:R0:W5:Y:S02]  /*14d0*/  LDG.E R3, desc[UR36][R16.64] ;  /* 0x0000002410037981 */ /* 0x000164000c1e1900 */
.L_x_5717:
[----:B------:R-:W-:Y:S05]  /*14e0*/  BSYNC.RECONVERGENT B6 ;  /* 0x0000000000067941 */ /* 0x000fea0003800200 */
.L_x_5716:
[C---:B------:R-:W-:Y:S02]  /*14f0*/  LEA R4, P1, R35.reuse, UR42, 0x1 ;  /* 0x0000002a23047c11 */ /* 0x040fe4000f8208ff */
[----:B-----5:R-:W-:Y:S02]  /*1500*/  FSETP.GTU.FTZ.AND P0, PT, R34, R3, PT ;  /* 0x000000032200720b */ /* 0x020fe40003f1c000 */
[----:B------:R-:W-:Y:S02]  /*1510*/  LEA.HI.X R5, R35, UR43, RZ, 0x1, P1 ;  /* 0x0000002b23057c11 */ /* 0x000fe400088f0cff */
[----:B------:R-:W-:-:S05]  /*1520*/  SEL R3, RZ, 0x1, P0 ;  /* 0x00000001ff037807 */ /* 0x000fca0000000000 */
[----:B------:R1:W-:Y:S04]  /*1530*/  STG.E.U16 desc[UR36][R4.64], R3 ;  /* 0x0000000304007986 */ /* 0x0003e8000c101524 */
.L_x_5714:
[----:B------:R-:W-:Y:S05]  /*1540*/  BSYNC.RELIABLE B7 ;  /* 0x0000000000077941 */ /* 0x000fea0003800100 */
.L_x_5713:
        /* <DEDUP_REMOVED lines=23> */
.L_x_5721:
[----:B------:R0:W5:Y:S02]  /*16c0*/  LDG.E R3, desc[UR36][R16.64] ;  /* 0x0000002410037981 */ /* 0x000164000c1e1900 */
.L_x_5720:
[----:B------:R-:W-:Y:S05]  /*16d0*/  BSYNC.RECONVERGENT B6 ;  /* 0x0000000000067941 */ /* 0x000fea0003800200 */
.L_x_5719:
[----:B------:R-:W-:Y:S02]  /*16e0*/  LEA R4, P1, R30, UR42, 0x1 ;  /* 0x0000002a1e047c11 */ /* 0x000fe4000f8208ff */
[----:B-----5:R-:W-:Y:S02]  /*16f0*/  FSETP.GTU.FTZ.AND P0, PT, R2, R3, PT ;  /* 0x000000030200720b */ /* 0x020fe40003f1c000 */
[----:B------:R-:W-:Y:S02]  /*1700*/  LEA.HI.X R5, R30, UR43, RZ, 0x1, P1 ;  /* 0x0000002b1e057c11 */ /* 0x000fe400088f0cff */
[----:B------:R-:W-:-:S05]  /*1710*/  SEL R3, RZ, 0x1, P0 ;  /* 0x00000001ff037807 */ /* 0x000fca0000000000 */
[----:B------:R1:W-:Y:S04]  /*1720*/  STG.E.U16 desc[UR36][R4.64], R3 ;  /* 0x0000000304007986 */ /* 0x0003e8000c101524 */
.L_x_10250:
        /* <DEDUP_REMOVED lines=23> */
.L_x_5724:
[----:B------:R0:W5:Y:S02]  /*18a0*/  LDG.E R3, desc[UR36][R16.64] ;  /* 0x0000002410037981 */ /* 0x000164000c1e1900 */
.L_x_5723:
[----:B------:R-:W-:Y:S05]  /*18b0*/  BSYNC.RECONVERGENT B6 ;  /* 0x0000000000067941 */ /* 0x000fea0003800200 */
.L_x_5722:
[C---:B------:R-:W-:Y:S02]  /*18c0*/  LEA R2, P1, R31.reuse, UR42, 0x1 ;  /* 0x0000002a1f027c11 */ /* 0x040fe4000f8208ff */
[----:B-----5:R-:W-:Y:S02]  /*18d0*/  FSETP.GTU.FTZ.AND P0, PT, R28, R3, PT ;  /* 0x000000031c00720b */ /* 0x020fe40003f1c000 */
[----:B------:R-:W-:Y:S02]  /*18e0*/  LEA.HI.X R3, R31, UR43, RZ, 0x1, P1 ;  /* 0x0000002b1f037c11 */ /* 0x000fe400088f0cff */
[----:B------:R-:W-:-:S05]  /*18f0*/  SEL R5, RZ, 0x1, P0 ;  /* 0x00000001ff057807 */ /* 0x000fca0000000000 */
[----:B------:R1:W-:Y:S04]  /*1900*/  STG.E.U16 desc[UR36][R2.64], R5 ;  /* 0x0000000502007986 */ /* 0x0003e8000c101524 */
.L_x_10249:
[----:B------:R-:W-:Y:S05]  /*1910*/  BSYNC.RELIABLE B8 ;  /* 0x0000000000087941 */ /* 0x000fea0003800100 */
.L_x_5711:
        /* <DEDUP_REMOVED lines=23> */
.L_x_5727:
[----:B------:R0:W5:Y:S02]  /*1a90*/  LDG.E R4, desc[UR36][R16.64] ;  /* 0x0000002410047981 */ /* 0x000164000c1e1900 */
.L_x_5726:
[----:B------:R-:W-:Y:S05]  /*1aa0*/  BSYNC.RECONVERGENT B6 ;  /* 0x0000000000067941 */ /* 0x000fea0003800200 */
.L_x_5725:
[----:B-1----:R-:W1:Y:S01]  /*1ab0*/  LDC.64 R2, c[0x0][0x380] ;  /* 0x0000e000ff027b82 */ /* 0x002e620000000a00 */
[----:B------:R-:W-:Y:S01]  /*1ac0*/  IMAD.U32 R0, RZ, RZ, UR46 ;  /* 0x0000002eff007e24 */ /* 0x000fe2000f8e00ff */
[----:B-----5:R-:W-:Y:S01]  /*1ad0*/  FSETP.GTU.FTZ.AND P1, PT, R29, R4, PT ;  /* 0x000000041d00720b */ /* 0x020fe20003f3c000 */
[----:B------:R-:W-:-:S03]  /*1ae0*/  IMAD R5, R33, UR47, RZ ;  /* 0x0000002f21057c24 */ /* 0x000fc6000f8e02ff */
[----:B------:R-:W-:-:S04]  /*1af0*/  IADD3 R6, PT, PT, -R33, R0, RZ ;  /* 0x0000000021067210 */ /* 0x000fc80007ffe1ff */
[----:B------:R-:W-:-:S04]  /*1b00*/  ISETP.GT.AND P0, PT, R6, RZ, PT ;  /* 0x000000ff0600720c */ /* 0x000fc80003f04270 */
[----:B------:R-:W-:Y:S02]  /*1b10*/  SEL R7, R5, RZ, P0 ;  /* 0x000000ff05077207 */ /* 0x000fe40000000000 */
[----:B------:R-:W-:-:S03]  /*1b20*/  SEL R5, RZ, 0x1, P1 ;  /* 0x00000001ff057807 */ /* 0x000fc60000800000 */
[----:B-1----:R-:W-:-:S05]  /*1b30*/  IMAD.WIDE.U32 R2, R7, 0x2, R2 ;  /* 0x0000000207027825 */ /* 0x002fca00078e0002 */
[----:B------:R1:W-:Y:S01]  /*1b40*/  STG.E.U16 desc[UR36][R2.64], R5 ;  /* 0x0000000502007986 */ /* 0x0003e2000c101524 */
[----:B------:R-:W-:Y:S05]  /*1b50*/  BRA `(.L_x_5715) ;  /* 0x0000000000047947 */ /* 0x000fea0003800000 */
.L_x_10251:
[----:B------:R-:W-:Y:S05]  /*1b60*/  BREAK.RELIABLE B8 ;  /* 0x0000000000087942 */ /* 0x000fea0003800100 */
.L_x_5715:
[----:B------:R-:W-:Y:S05]  /*1b70*/  BSYNC.RECONVERGENT B9 ;  /* 0x0000000000097941 */ /* 0x000fea0003800200 */
.L_x_5710:
[----:B------:R-:W-:-:S05]  /*1b80*/  IMAD R33, R32, 0x4, R33 ;  /* 0x0000000420217824 */ /* 0x000fca00078e0221 */
[----:B------:R-:W-:-:S13]  /*1b90*/  ISETP.GE.U32.AND P0, PT, R33, R0, PT ;  /* 0x000000002100720c */ /* 0x000fda0003f06070 */
[----:B------:R-:W-:Y:S05]  /*1ba0*/  @!P0 BRA `(.L_x_5728) ;  /* 0xffffffe400708947 */ /* 0x000fea000383ffff */
[----:B------:R-:W-:Y:S05]  /*1bb0*/  BSYNC.RECONVERGENT B10 ;  /* 0x00000000000a7941 */ /* 0x000fea0003800200 */
.L_x_5699:
[----:B------:R-:W-:Y:S05]  /*1bc0*/  EXIT ;  /* 0x000000000000794d */ /* 0x000fea0003800000 */
.L_x_5729:
        /* <DEDUP_REMOVED lines=11> */
.L_x_10626:


//--------------------- .text._ZN2at4cuda57_GLOBAL__N__cd6b329d_24_DistributionBernoulli_cu_7537a20d21kernelPointwiseApply2IZNS_6native9templates4cuda28bernoulli_tensor_cuda_kernelIsfEEvRKNS_10TensorBaseES9_NS_15PhiloxCudaStateEEUliRsSB_SB_SB_RKfSD_SD_SD_E_sSC_jLi1ELi1ELi4ELi512ELi2EEEvNS0_6detail10TensorInfoIT0_T2_EENSG_IT1_SI_EESI_T_ --------------------------
	.section	.text._ZN2at4cuda57_GLOBAL__N__cd6b329d_24_DistributionBernoulli_cu_7537a20d21kernelPointwiseApply2IZNS_6native9templates4cuda28bernoulli_tensor_cuda_kernelIsfEEvRKNS_10TensorBaseES9_NS_15PhiloxCudaStateEEUliRsSB_SB_SB_RKfSD_SD_SD_E_sSC_jLi1ELi1ELi4ELi512ELi2EEEvNS0_6detail10TensorInfoIT0_T2_EENSG_IT1_SI_EESI_T_,"ax",@progbits
	.align	128
.text._ZN2at4cuda57_GLOBAL__N__cd6b329d_24_DistributionBernoulli_cu_7537a20d21kernelPointwiseApply2IZNS_6native9templates4cuda28bernoulli_tensor_cuda_kernelIsfEEvRKNS_10TensorBaseES9_NS_15PhiloxCudaStateEEUliRsSB_SB_SB_RKfSD_SD_SD_E_sSC_jLi1ELi1ELi4ELi512ELi2EEEvNS0_6detail10TensorInfoIT0_T2_EENSG_IT1_SI_EESI_T_:
        .type           _ZN2at4cuda57_GLOBAL__N__cd6b329d_24_DistributionBernoulli_cu_7537a20d21kernelPointwiseApply2IZNS_6native9templates4cuda28bernoulli_tensor_cuda_kernelIsfEEvRKNS_10TensorBaseES9_NS_15PhiloxCudaStateEEUliRsSB_SB_SB_RKfSD_SD_SD_E_sSC_jLi1ELi1ELi4ELi512ELi2EEEvNS0_6detail10TensorInfoIT0_T2_EENSG_IT1_SI_EESI_T_,@function
        .size           _ZN2at4cuda57_GLOBAL__N__cd6b329d_24_DistributionBernoulli_cu_7537a20d21kernelPointwiseApply2IZNS_6native9templates4cuda28bernoulli_tensor_cuda_kernelIsfEEvRKNS_10TensorBaseES9_NS_15PhiloxCudaStateEEUliRsSB_SB_SB_RKfSD_SD_SD_E_sSC_jLi1ELi1ELi4ELi512ELi2EEEvNS0_6detail10TensorInfoIT0_T2_EENSG_IT1_SI_EESI_T_,(.L_x_10627 - _ZN2at4cuda57_GLOBAL__N__cd6b329d_24_DistributionBernoulli_cu_7537a20d21kernelPointwiseApply2IZNS_6native9templates4cuda28bernoulli_tensor_cuda_kernelIsfEEvRKNS_10TensorBaseES9_NS_15PhiloxCudaStateEEUliRsSB_SB_SB_RKfSD_SD_SD_E_sSC_jLi1ELi1ELi4ELi512ELi2EEEvNS0_6detail10TensorInfoIT0_T2_EENSG_IT1_SI_EESI_T_)
        .other          _ZN2at4cuda57_GLOBAL__N__cd6b329d_24_DistributionBernoulli_cu_7537a20d21kernelPointwiseApply2IZNS_6native9templates4cuda28bernoulli_tensor_cuda_kernelIsfEEvRKNS_10TensorBaseES9_NS_15PhiloxCudaStateEEUliRsSB_SB_SB_RKfSD_SD_SD_E_sSC_jLi1ELi1ELi4ELi512ELi2EEEvNS0_6detail10TensorInfoIT0_T2_EENSG_IT1_SI_EESI_T_,@"STO_CUDA_ENTRY STV_DEFAULT"
_ZN2at4cuda57_GLOBAL__N__cd6b329d_24_DistributionBernoulli_cu_7537a20d21kernelPointwiseApply2IZNS_6native9templates4cuda28bernoulli_tensor_cuda_kernelIsfEEvRKNS_10TensorBaseES9_NS_15PhiloxCudaStateEEUliRsSB_SB_SB_RKfSD_SD_SD_E_sSC_jLi1ELi1ELi4ELi512ELi2EEEvNS0_6detail10TensorInfoIT0_T2_EENSG_IT1_SI_EESI_T_:
        /* <DEDUP_REMOVED lines=20> */
.L_x_5750:
        /* <DEDUP_REMOVED lines=149> */
.L_x_5730:
        /* <DEDUP_REMOVED lines=8> */
.L_x_5731:
        /* <DEDUP_REMOVED lines=19> */
.L_x_10252:
[----:B------:R-:W-:Y:S05]  /*0c40*/  BRX R2 -0xc50                                                                                                                                                                                                                                                                                                                                                                                                                                                                                (*"BRANCH_TARGETS .L_x_10253,.L_x_10254,.L_x_10255"*) ;  /* 0xfffffff002ec7949 */ /* 0x000fea000383ffff */
.L_x_5734:
        /* <DEDUP_REMOVED lines=30> */
.L_x_5740:
[----:B------:R0:W5:Y:S02]  /*0e30*/  LDG.E R0, desc[UR36][R16.64] ;  /* 0x0000002410007981 */ /* 0x000164000c1e1900 */
.L_x_5739:
[----:B------:R-:W-:Y:S05]  /*0e40*/  BSYNC.RECONVERGENT B6 ;  /* 0x0000000000067941 */ /* 0x000fea0003800200 */
.L_x_5738:
[C---:B------:R-:W-:Y:S02]  /*0e50*/  LEA R4, P1, R34.reuse, UR42, 0x1 ;  /* 0x0000002a22047c11 */ /* 0x040fe4000f8208ff */
[----:B-----5:R-:W-:Y:S02]  /*0e60*/  FSETP.GTU.FTZ.AND P0, PT, R33, R0, PT ;  /* 0x000000002100720b */ /* 0x020fe40003f1c000 */
[----:B------:R-:W-:Y:S02]  /*0e70*/  LEA.HI.X R5, R34, UR43, RZ, 0x1, P1 ;  /* 0x0000002b22057c11 */ /* 0x000fe400088f0cff */
[----:B------:R-:W-:-:S05]  /*0e80*/  SEL R3, RZ, 0x1, P0 ;  /* 0x00000001ff037807 */ /* 0x000fca0000000000 */
[----:B------:R1:W-:Y:S04]  /*0e90*/  STG.E.U16 desc[UR36][R4.64], R3 ;  /* 0x0000000304007986 */ /* 0x0003e8000c101524 */
.L_x_5736:
[----:B------:R-:W-:Y:S05]  /*0ea0*/  BSYNC.RELIABLE B7 ;  /* 0x0000000000077941 */ /* 0x000fea0003800100 */
.L_x_5735:
        /* <DEDUP_REMOVED lines=15> */
[----:B0-----:R-:W-:Y:S01]  /*0fa0*/  IMAD.U32 R4, RZ, RZ, UR4 ;  /* 0x00000004ff047e24 */ /* 0x001fe2000f8e00ff */
[----:B------:R-:W-:Y:S01]  /*0fb0*/  MOV R5, UR5 ;  /* 0x0000000500057c02 */ /* 0x000fe20008000f00 */
[----:B--2---:R-:W-:-:S02]  /*0fc0*/  IMAD.U32 R6, RZ, RZ, UR6 ;  /* 0x00000006ff067e24 */ /* 0x004fc4000f8e00ff */
[----:B------:R-:W-:Y:S02]  /*0fd0*/  IMAD.U32 R7, RZ, RZ, UR7 ;  /* 0x00000007ff077e24 */ /* 0x000fe4000f8e00ff */
[----:B---3--:R-:W-:Y:S02]  /*0fe0*/  IMAD.U32 R10, RZ, RZ, UR8 ;  /* 0x00000008ff0a7e24 */ /* 0x008fe4000f8e00ff */
[----:B------:R-:W-:-:S07]  /*0ff0*/  IMAD.U32 R11, RZ, RZ, UR9 ;  /* 0x00000009ff0b7e24 */ /* 0x000fce000f8e00ff */
[----:B------:R-:W-:-:S07]  /*1000*/  LEPC R20, `(.L_x_5743) ;  /* 0x000000001014794e */ /* 0x000fce0000000000 */
[----:B-1----:R-:W-:Y:S05]  /*1010*/  CALL.ABS.NOINC R2 ;  /* 0x0000000002007343 */ /* 0x002fea0003c00000 */
.L_x_5743:
[----:B------:R0:W5:Y:S02]  /*1020*/  LDG.E R0, desc[UR36][R16.64] ;  /* 0x0000002410007981 */ /* 0x000164000c1e1900 */
.L_x_5742:
[----:B------:R-:W-:Y:S05]  /*1030*/  BSYNC.RECONVERGENT B6 ;  /* 0x0000000000067941 */ /* 0x000fea0003800200 */
.L_x_5741:
[C---:B------:R-:W-:Y:S02]  /*1040*/  LEA R2, P1, R22.reuse, UR42, 0x1 ;  /* 0x0000002a16027c11 */ /* 0x040fe4000f8208ff */
[----:B-----5:R-:W-:Y:S02]  /*1050*/  FSETP.GTU.FTZ.AND P0, PT, R31, R0, PT ;  /* 0x000000001f00720b */ /* 0x020fe40003f1c000 */
[----:B-1----:R-:W-:Y:S02]  /*1060*/  LEA.HI.X R3, R22, UR43, RZ, 0x1, P1 ;  /* 0x0000002b16037c11 */ /* 0x002fe400088f0cff */
[----:B------:R-:W-:-:S05]  /*1070*/  SEL R5, RZ, 0x1, P0 ;  /* 0x00000001ff057807 */ /* 0x000fca0000000000 */
[----:B------:R1:W-:Y:S04]  /*1080*/  STG.E.U16 desc[UR36][R2.64], R5 ;  /* 0x0000000502007986 */ /* 0x0003e8000c101524 */
.L_x_10254:
        /* <DEDUP_REMOVED lines=23> */
.L_x_5746:
[----:B------:R0:W5:Y:S02]  /*1200*/  LDG.E R3, desc[UR36][R16.64] ;  /* 0x0000002410037981 */ /* 0x000164000c1e1900 */
.L_x_5745:
[----:B------:R-:W-:Y:S05]  /*1210*/  BSYNC.RECONVERGENT B6 ;  /* 0x0000000000067941 */ /* 0x000fea0003800200 */
.L_x_5744:
[----:B------:R-:W-:Y:S02]  /*1220*/  LEA R2, P1, R24, UR42, 0x1 ;  /* 0x0000002a18027c11 */ /* 0x000fe4000f8208ff */
[----:B-----5:R-:W-:Y:S02]  /*1230*/  FSETP.GTU.FTZ.AND P0, PT, R30, R3, PT ;  /* 0x000000031e00720b */ /* 0x020fe40003f1c000 */
[----:B------:R-:W-:Y:S02]  /*1240*/  LEA.HI.X R3, R24, UR43, RZ, 0x1, P1 ;  /* 0x0000002b18037c11 */ /* 0x000fe400088f0cff */
[----:B------:R-:W-:-:S05]  /*1250*/  SEL R5, RZ, 0x1, P0 ;  /* 0x00000001ff057807 */ /* 0x000fca0000000000 */
[----:B------:R1:W-:Y:S04]  /*1260*/  STG.E.U16 desc[UR36][R2.64], R5 ;  /* 0x0000000502007986 */ /* 0x0003e8000c101524 */
.L_x_10253:
[----:B------:R-:W-:Y:S05]  /*1270*/  BSYNC.RELIABLE B8 ;  /* 0x0000000000087941 */ /* 0x000fea0003800100 */
.L_x_5733:
        /* <DEDUP_REMOVED lines=23> */
.L_x_5749:
[----:B------:R0:W5:Y:S02]  /*13f0*/  LDG.E R0, desc[UR36][R16.64] ;  /* 0x0000002410007981 */ /* 0x000164000c1e1900 */
.L_x_5748:
[----:B------:R-:W-:Y:S05]  /*1400*/  BSYNC.RECONVERGENT B6 ;  /* 0x0000000000067941 */ /* 0x000fea0003800200 */
.L_x_5747:
[C---:B-1----:R-:W-:Y:S02]  /*1410*/  LEA R2, P1, R26.reuse, UR42, 0x1 ;  /* 0x0000002a1a027c11 */ /* 0x042fe4000f8208ff */
[----:B-----5:R-:W-:Y:S02]  /*1420*/  FSETP.GTU.FTZ.AND P0, PT, R29, R0, PT ;  /* 0x000000001d00720b */ /* 0x020fe40003f1c000 */
[----:B------:R-:W-:Y:S02]  /*1430*/  LEA.HI.X R3, R26, UR43, RZ, 0x1, P1 ;  /* 0x0000002b1a037c11 */ /* 0x000fe400088f0cff */
[----:B------:R-:W-:-:S05]  /*1440*/  SEL R5, RZ, 0x1, P0 ;  /* 0x00000001ff057807 */ /* 0x000fca0000000000 */
[----:B------:R1:W-:Y:S01]  /*1450*/  STG.E.U16 desc[UR36][R2.64], R5 ;  /* 0x0000000502007986 */ /* 0x0003e2000c101524 */
[----:B------:R-:W-:Y:S05]  /*1460*/  BRA `(.L_x_5737) ;  /* 0x0000000000047947 */ /* 0x000fea0003800000 */
.L_x_10255:
[----:B------:R-:W-:Y:S05]  /*1470*/  BREAK.RELIABLE B8 ;  /* 0x0000000000087942 */ /* 0x000fea0003800100 */
.L_x_5737:
[----:B------:R-:W-:Y:S05]  /*1480*/  BSYNC.RECONVERGENT B9 ;  /* 0x0000000000097941 */ /* 0x000fea0003800200 */
.L_x_5732:
[----:B------:R-:W-:-:S13]  /*1490*/  ISETP.NE.AND P0, PT, R32, RZ, PT ;  /* 0x000000ff2000720c */ /* 0x000fda0003f05270 */
[----:B------:R-:W-:Y:S05]  /*14a0*/  @!P0 BRA `(.L_x_5750) ;  /* 0xffffffec00248947 */ /* 0x000fea000383ffff */
[----:B------:R-:W-:Y:S05]  /*14b0*/  EXIT ;  /* 0x000000000000794d */ /* 0x000fea0003800000 */
.L_x_5751:
        /* <DEDUP_REMOVED lines=12> */
.L_x_10627:


//--------------------- .text._ZN2at4cuda57_GLOBAL__N__cd6b329d_24_DistributionBernoulli_cu_7537a20d21kernelPointwiseApply2IZNS_6native9templates4cuda28bernoulli_tensor_cuda_kernelIlfEEvRKNS_10TensorBaseES9_NS_15PhiloxCudaStateEEUliRlSB_SB_SB_RKfSD_SD_SD_E_lSC_mLin1ELin1ELi4ELi512ELi2EEEvNS0_6detail10TensorInfoIT0_T2_EENSG_IT1_SI_EESI_T_ --------------------------
	.section	.text._ZN2at4cuda57_GLOBAL__N__cd6b329d_24_DistributionBernoulli_cu_7537a20d21kernelPointwiseApply2IZNS_6native9templates4cuda28bernoulli_tensor_cuda_kernelIlfEEvRKNS_10TensorBaseES9_NS_15PhiloxCudaStateEEUliRlSB_SB_SB_RKfSD_SD_SD_E_lSC_mLin1ELin1ELi4ELi512ELi2EEEvNS0_6detail10TensorInfoIT0_T2_EENSG_IT1_SI_EESI_T_,"ax",@progbits
	.align	128
.text._ZN2at4cuda57_GLOBAL__N__cd6b329d_24_DistributionBernoulli_cu_7537a20d21kernelPointwiseApply2IZNS_6native9templates4cuda28bernoulli_tensor_cuda_kernelIlfEEvRKNS_10TensorBaseES9_NS_15PhiloxCudaStateEEUliRlSB_SB_SB_RKfSD_SD_SD_E_lSC_mLin1ELin1ELi4ELi512ELi2EEEvNS0_6detail10TensorInfoIT0_T2_EENSG_IT1_SI_EESI_T_:
        .type           _ZN2at4cuda57_GLOBAL__N__cd6b329d_24_DistributionBernoulli_cu_7537a20d21kernelPointwiseApply2IZNS_6native9templates4cuda28bernoulli_tensor_cuda_kernelIlfEEvRKNS_10TensorBaseES9_NS_15PhiloxCudaStateEEUliRlSB_SB_SB_RKfSD_SD_SD_E_lSC_mLin1ELin1ELi4ELi512ELi2EEEvNS0_6detail10TensorInfoIT0_T2_EENSG_IT1_SI_EESI_T_,@function
        .size           _ZN2at4cuda57_GLOBAL__N__cd6b329d_24_DistributionBernoulli_cu_7537a20d21kernelPointwiseApply2IZNS_6native9templates4cuda28bernoulli_tensor_cuda_kernelIlfEEvRKNS_10TensorBaseES9_NS_15PhiloxCudaStateEEUliRlSB_SB_SB_RKfSD_SD_SD_E_lSC_mLin1ELin1ELi4ELi512ELi2EEEvNS0_6detail10TensorInfoIT0_T2_EENSG_IT1_SI_EESI_T_,(.L_x_10628 - _ZN2at4cuda57_GLOBAL__N__cd6b329d_24_DistributionBernoulli_cu_7537a20d21kernelPointwiseApply2IZNS_6native9templates4cuda28bernoulli_tensor_cuda_kernelIlfEEvRKNS_10TensorBaseES9_NS_15PhiloxCudaStateEEUliRlSB_SB_SB_RKfSD_SD_SD_E_lSC_mLin1ELin1ELi4ELi512ELi2EEEvNS0_6detail10TensorInfoIT0_T2_EENSG_IT1_SI_EESI_T_)
        .other          _ZN2at4cuda57_GLOBAL__N__cd6b329d_24_DistributionBernoulli_cu_7537a20d21kernelPointwiseApply2IZNS_6native9templates4cuda28bernoulli_tensor_cuda_kernelIlfEEvRKNS_10TensorBaseES9_NS_15PhiloxCudaStateEEUliRlSB_SB_SB_RKfSD_SD_SD_E_lSC_mLin1ELin1ELi4ELi512ELi2EEEvNS0_6detail10TensorInfoIT0_T2_EENSG_IT1_SI_EESI_T_,@"STO_CUDA_ENTRY STV_DEFAULT"
_ZN2at4cuda57_GLOBAL__N__cd6b329d_24_DistributionBernoulli_cu_7537a20d21kernelPointwiseApply2IZNS_6native9templates4cuda28bernoulli_tensor_cuda_kernelIlfEEvRKNS_10TensorBaseES9_NS_15PhiloxCudaStateEEUliRlSB_SB_SB_RKfSD_SD_SD_E_lSC_mLin1ELin1ELi4ELi512ELi2EEEvNS0_6detail10TensorInfoIT0_T2_EENSG_IT1_SI_EESI_T_:
        /* <DEDUP_REMOVED lines=18> */
.L_x_6185:
        /* <DEDUP_REMOVED lines=44> */
.L_x_5781:
        /* <DEDUP_REMOVED lines=33> */
.L_x_5758:
[----:B------:R-:W-:Y:S01]  /*05f0*/  IMAD.MOV.U32 R4, RZ, RZ, R16 ;  /* 0x000000ffff047224 */ /* 0x000fe200078e0010 */
[----:B------:R-:W-:Y:S01]  /*0600*/  MOV R5, R13 ;  /* 0x0000000d00057202 */ /* 0x000fe20000000f00 */
[----:B------:R-:W-:Y:S01]  /*0610*/  IMAD.MOV.U32 R2, RZ, RZ, R10 ;  /* 0x000000ffff027224 */ /* 0x000fe200078e000a */
[----:B------:R-:W-:Y:S02]  /*0620*/  MOV R3, R11 ;  /* 0x0000000b00037202 */ /* 0x000fe40000000f00 */
[----:B------:R-:W-:-:S07]  /*0630*/  MOV R0, 0x650 ;  /* 0x0000065000007802 */ /* 0x000fce0000000f00 */
[----:B------:R-:W-:Y:S05]  /*0640*/  CALL.REL.NOINC `($__internal_46_$__cuda_sm20_div_u64) ;  /* 0x000001c400b07944 */ /* 0x000fea0003c00000 */
        /* <DEDUP_REMOVED lines=9> */
.L_x_5759:
[----:B------:R-:W-:Y:S05]  /*06e0*/  BSYNC.RECONVERGENT B2 ;  /* 0x0000000000027941 */ /* 0x000fea0003800200 */
.L_x_5757:
        /* <DEDUP_REMOVED lines=41> */
.L_x_5761:
[----:B------:R-:W-:Y:S01]  /*0980*/  MOV R4, R10 ;  /* 0x0000000a00047202 */ /* 0x000fe20000000f00 */
[----:B------:R-:W-:Y:S01]  /*0990*/  IMAD.MOV.U32 R5, RZ, RZ, R11 ;  /* 0x000000ffff057224 */ /* 0x000fe200078e000b */
[----:B------:R-:W-:Y:S01]  /*09a0*/  MOV R2, R12 ;  /* 0x0000000c00027202 */ /* 0x000fe20000000f00 */
[----:B------:R-:W-:Y:S01]  /*09b0*/  IMAD.MOV.U32 R3, RZ, RZ, R13 ;  /* 0x000000ffff037224 */ /* 0x000fe200078e000d */
[----:B------:R-:W-:-:S07]  /*09c0*/  MOV R0, 0x9e0 ;  /* 0x000009e000007802 */ /* 0x000fce0000000f00 */
[----:B------:R-:W-:Y:S05]  /*09d0*/  CALL.REL.NOINC `($__internal_46_$__cuda_sm20_div_u64) ;  /* 0x000001c000cc7944 */ /* 0x000fea0003c00000 */
        /* <DEDUP_REMOVED lines=10> */
.L_x_5762:
[----:B------:R-:W-:Y:S05]  /*0a80*/  BSYNC.RECONVERGENT B2 ;  /* 0x0000000000027941 */ /* 0x000fea0003800200 */
.L_x_5760:
        /* <DEDUP_REMOVED lines=39> */
.L_x_5764:
[----:B------:R-:W-:Y:S01]  /*0d00*/  IMAD.MOV.U32 R4, RZ, RZ, R10 ;  /* 0x000000ffff047224 */ /* 0x000fe200078e000a */
[----:B------:R-:W-:Y:S01]  /*0d10*/  MOV R5, R11 ;  /* 0x0000000b00057202 */ /* 0x000fe20000000f00 */
[----:B------:R-:W-:Y:S01]  /*0d20*/  IMAD.MOV.U32 R2, RZ, RZ, R12 ;  /* 0x000000ffff027224 */ /* 0x000fe200078e000c */
[----:B------:R-:W-:Y:S02]  /*0d30*/  MOV R3, R13 ;  /* 0x0000000d00037202 */ /* 0x000fe40000000f00 */
[----:B------:R-:W-:-:S07]  /*0d40*/  MOV R0, 0xd60 ;  /* 0x00000d6000007802 */ /* 0x000fce0000000f00 */
[----:B------:R-:W-:Y:S05]  /*0d50*/  CALL.REL.NOINC `($__internal_46_$__cuda_sm20_div_u64) ;  /* 0x000001bc00ec7944 */ /* 0x000fea0003c00000 */
        /* <DEDUP_REMOVED lines=10> */
.L_x_5765:
[----:B------:R-:W-:Y:S05]  /*0e00*/  BSYNC.RECONVERGENT B2 ;  /* 0x0000000000027941 */ /* 0x000fea0003800200 */
.L_x_5763:
        /* <DEDUP_REMOVED lines=38> */
.L_x_5767:
        /* <DEDUP_REMOVED lines=16> */
.L_x_5768:
[----:B------:R-:W-:Y:S05]  /*1170*/  BSYNC.RECONVERGENT B2 ;  /* 0x0000000000027941 */ /* 0x000fea0003800200 */
.L_x_5766:
        /* <DEDUP_REMOVED lines=39> */
.L_x_5770:
[----:B------:R-:W-:Y:S01]  /*13f0*/  MOV R4, R10 ;  /* 0x0000000a00047202 */ /* 0x000fe20000000f00 */
[----:B------:R-:W-:Y:S01]  /*1400*/  IMAD.MOV.U32 R5, RZ, RZ, R11 ;  /* 0x000000ffff057224 */ /* 0x000fe200078e000b */
[----:B------:R-:W-:Y:S01]  /*1410*/  MOV R2, R12 ;  /* 0x0000000c00027202 */ /* 0x000fe20000000f00 */
[----:B------:R-:W-:Y:S01]  /*1420*/  IMAD.MOV.U32 R3, RZ, RZ, R13 ;  /* 0x000000ffff037224 */ /* 0x000fe200078e000d */
[----:B------:R-:W-:-:S07]  /*1430*/  MOV R0, 0x1450 ;  /* 0x0000145000007802 */ /* 0x000fce0000000f00 */
[----:B------:R-:W-:Y:S05]  /*1440*/  CALL.REL.NOINC `($__internal_46_$__cuda_sm20_div_u64) ;  /* 0x000001b800307944 */ /* 0x000fea0003c00000 */
        /* <DEDUP_REMOVED lines=10> */
.L_x_5771:
[----:B------:R-:W-:Y:S05]  /*14f0*/  BSYNC.RECONVERGENT B2 ;  /* 0x0000000000027941 */ /* 0x000fea0003800200 */
.L_x_5769:
        /* <DEDUP_REMOVED lines=39> */
.L_x_5773:
        /* <DEDUP_REMOVED lines=16> */
.L_x_5774:
[----:B------:R-:W-:Y:S05]  /*1870*/  BSYNC.RECONVERGENT B2 ;  /* 0x0000000000027941 */ /* 0x000fea0003800200 */
.L_x_5772:
        /* <DEDUP_REMOVED lines=39> */
.L_x_5776:
        /* <DEDUP_REMOVED lines=16> */
.L_x_5777:
[----:B------:R-:W-:Y:S05]  /*1bf0*/  BSYNC.RECONVERGENT B2 ;  /* 0x0000000000027941 */ /* 0x000fea0003800200 */
.L_x_5775:
        /* <DEDUP_REMOVED lines=38> */
.L_x_5779:
        /* <DEDUP_REMOVED lines=17> */
.L_x_5780:
[----:B------:R-:W-:Y:S05]  /*1f70*/  BSYNC.RECONVERGENT B2 ;  /* 0x0000000000027941 */ /* 0x000fea0003800200 */
.L_x_5778:
        /* <DEDUP_REMOVED lines=13> */
.L_x_5756:
[----:B------:R-:W-:-:S07]  /*2050*/  IADD3 R12, PT, PT, R9, 0x4, RZ ;  /* 0x00000004090c7810 */ /* 0x000fce0007ffe0ff */
.L_x_5755:
        /* <DEDUP_REMOVED lines=35> */
.L_x_5784:
[----:B------:R-:W-:Y:S01]  /*2290*/  MOV R4, R16 ;  /* 0x0000001000047202 */ /* 0x000fe20000000f00 */
[----:B------:R-:W-:Y:S01]  /*22a0*/  IMAD.MOV.U32 R5, RZ, RZ, R13 ;  /* 0x000000ffff057224 */ /* 0x000fe200078e000d */
[----:B------:R-:W-:Y:S01]  /*22b0*/  MOV R2, R8 ;  /* 0x0000000800027202 */ /* 0x000fe20000000f00 */
[----:B------:R-:W-:Y:S01]  /*22c0*/  IMAD.MOV.U32 R3, RZ, RZ, R9 ;  /* 0x000000ffff037224 */ /* 0x000fe200078e0009 */
[----:B------:R-:W-:-:S07]  /*22d0*/  MOV R0, 0x22f0 ;  /* 0x000022f000007802 */ /* 0x000fce0000000f00 */
[----:B------:R-:W-:Y:S05]  /*22e0*/  CALL.REL.NOINC `($__internal_46_$__cuda_sm20_div_u64) ;  /* 0x000001a800887944 */ /* 0x000fea0003c00000 */
        /* <DEDUP_REMOVED lines=9> */
.L_x_5785:
[----:B------:R-:W-:Y:S05]  /*2380*/  BSYNC.RECONVERGENT B1 ;  /* 0x0000000000017941 */ /* 0x000fea0003800200 */
.L_x_5783:
        /* <DEDUP_REMOVED lines=41> */
.L_x_5787:
        /* <DEDUP_REMOVED lines=16> */
.L_x_5788:
[----:B------:R-:W-:Y:S05]  /*2720*/  BSYNC.RECONVERGENT B1 ;  /* 0x0000000000017941 */ /* 0x000fea0003800200 */
.L_x_5786:
        /* <DEDUP_REMOVED lines=39> */
.L_x_5790:
        /* <DEDUP_REMOVED lines=16> */
.L_x_5791:
[----:B------:R-:W-:Y:S05]  /*2aa0*/  BSYNC.RECONVERGENT B1 ;  /* 0x0000000000017941 */ /* 0x000fea0003800200 */
.L_x_5789:
        /* <DEDUP_REMOVED lines=38> */
.L_x_5793:
        /* <DEDUP_REMOVED lines=17> */
.L_x_5794:
[----:B------:R-:W-:Y:S05]  /*2e20*/  BSYNC.RECONVERGENT B1 ;  /* 0x0000000000017941 */ /* 0x000fea0003800200 */
.L_x_5792:
        /* <DEDUP_REMOVED lines=10> */
.L_x_5782:
        /* <DEDUP_REMOVED lines=35> */
.L_x_5797:
        /* <DEDUP_REMOVED lines=15> */
.L_x_5798:
[----:B------:R-:W-:Y:S05]  /*31f0*/  BSYNC.RECONVERGENT B1 ;  /* 0x0000000000017941 */ /* 0x000fea0003800200 */
.L_x_5796:
        /* <DEDUP_REMOVED lines=40> */
.L_x_5800:
        /* <DEDUP_REMOVED lines=17> */
.L_x_5801:
[----:B------:R-:W-:Y:S05]  /*3590*/  BSYNC.RECONVERGENT B1 ;  /* 0x0000000000017941 */ /* 0x000fea0003800200 */
.L_x_5799:
        /* <DEDUP_REMOVED lines=10> */
.L_x_5795:
        /* <DEDUP_REMOVED lines=33> */
.L_x_5803:
[----:B------:R-:W-:Y:S01]  /*3850*/  MOV R4, R16 ;  /* 0x0000001000047202 */ /* 0x000fe20000000f00 */
[----:B------:R-:W-:Y:S01]  /*3860*/  IMAD.MOV.U32 R5, RZ, RZ, R13 ;  /* 0x000000ffff057224 */ /* 0x000fe200078e000d */
[----:B------:R-:W-:Y:S01]  /*3870*/  MOV R2, R8 ;  /* 0x0000000800027202 */ /* 0x000fe20000000f00 */
[----:B------:R-:W-:Y:S01]  /*3880*/  IMAD.MOV.U32 R3, RZ, RZ, R9 ;  /* 0x000000ffff037224 */ /* 0x000fe200078e0009 */
[----:B------:R-:W-:-:S07]  /*3890*/  MOV R0, 0x38b0 ;  /* 0x000038b000007802 */ /* 0x000fce0000000f00 */
[----:B------:R-:W-:Y:S05]  /*38a0*/  CALL.REL.NOINC `($__internal_46_$__cuda_sm20_div_u64) ;  /* 0x0000019400187944 */ /* 0x000fea0003c00000 */
        /* <DEDUP_REMOVED lines=10> */
.L_x_5804:
[----:B------:R-:W-:Y:S05]  /*3950*/  BSYNC.RECONVERGENT B1 ;  /* 0x0000000000017941 */ /* 0x000fea0003800200 */
.L_x_5802:
        /* <DEDUP_REMOVED lines=10> */
.L_x_5754:
        /* <DEDUP_REMOVED lines=23> */
.L_x_5831:
        /* <DEDUP_REMOVED lines=34> */
.L_x_5808:
[----:B------:R-:W-:Y:S01]  /*3d90*/  IMAD.MOV.U32 R4, RZ, RZ, R12 ;  /* 0x000000ffff047224 */ /* 0x000fe200078e000c */
[----:B------:R-:W-:Y:S01]  /*3da0*/  MOV R5, R13 ;  /* 0x0000000d00057202 */ /* 0x000fe20000000f00 */
[----:B------:R-:W-:Y:S01]  /*3db0*/  IMAD.MOV.U32 R2, RZ, RZ, R10 ;  /* 0x000000ffff027224 */ /* 0x000fe200078e000a */
[----:B------:R-:W-:Y:S02]  /*3dc0*/  MOV R3, R11 ;  /* 0x0000000b00037202 */ /* 0x000fe40000000f00 */
[----:B------:R-:W-:-:S07]  /*3dd0*/  MOV R0, 0x3df0 ;  /* 0x00003df000007802 */ /* 0x000fce0000000f00 */
[----:B------:R-:W-:Y:S05]  /*3de0*/  CALL.REL.NOINC `($__internal_46_$__cuda_sm20_div_u64) ;  /* 0x0000018c00c87944 */ /* 0x000fea0003c00000 */
        /* <DEDUP_REMOVED lines=8> */
.L_x_5809:
[----:B------:R-:W-:Y:S05]  /*3e70*/  BSYNC.RECONVERGENT B2 ;  /* 0x0000000000027941 */ /* 0x000fea0003800200 */
.L_x_5807:
        /* <DEDUP_REMOVED lines=37> */
.L_x_5811:
        /* <DEDUP_REMOVED lines=16> */
.L_x_5812:
[----:B------:R-:W-:Y:S05]  /*41d0*/  BSYNC.RECONVERGENT B2 ;  /* 0x0000000000027941 */ /* 0x000fea0003800200 */
.L_x_5810:
        /* <DEDUP_REMOVED lines=38> */
.L_x_5814:
        /* <DEDUP_REMOVED lines=16> */
.L_x_5815:
[----:B------:R-:W-:Y:S05]  /*4540*/  BSYNC.RECONVERGENT B2 ;  /* 0x0000000000027941 */ /* 0x000fea0003800200 */
.L_x_5813:
        /* <DEDUP_REMOVED lines=38> */
.L_x_5817:
        /* <DEDUP_REMOVED lines=16> */
.L_x_5818:
[----:B------:R-:W-:Y:S05]  /*48b0*/  BSYNC.RECONVERGENT B2 ;  /* 0x0000000000027941 */ /* 0x000fea0003800200 */
.L_x_5816:
        /* <DEDUP_REMOVED lines=38> */
.L_x_5820:
        /* <DEDUP_REMOVED lines=16> */
.L_x_5821:
[----:B------:R-:W-:Y:S05]  /*4c20*/  BSYNC.RECONVERGENT B2 ;  /* 0x0000000000027941 */ /* 0x000fea0003800200 */
.L_x_5819:
        /* <DEDUP_REMOVED lines=38> */
.L_x_5823:
        /* <DEDUP_REMOVED lines=16> */
.L_x_5824:
[----:B------:R-:W-:Y:S05]  /*4f90*/  BSYNC.RECONVERGENT B2 ;  /* 0x0000000000027941 */ /* 0x000fea0003800200 */
.L_x_5822:
        /* <DEDUP_REMOVED lines=38> */
.L_x_5826:
        /* <DEDUP_REMOVED lines=16> */
.L_x_5827:
[----:B------:R-:W-:Y:S05]  /*5300*/  BSYNC.RECONVERGENT B2 ;  /* 0x0000000000027941 */ /* 0x000fea0003800200 */
.L_x_5825:
        /* <DEDUP_REMOVED lines=38> */
.L_x_5829:
        /* <DEDUP_REMOVED lines=16> */
.L_x_5830:
[----:B------:R-:W-:Y:S05]  /*5670*/  BSYNC.RECONVERGENT B2 ;  /* 0x0000000000027941 */ /* 0x000fea0003800200 */
.L_x_5828:
        /* <DEDUP_REMOVED lines=8> */
.L_x_5806:
        /* <DEDUP_REMOVED lines=37> */
.L_x_5835:
[----:B------:R-:W-:Y:S01]  /*5950*/  MOV R4, R12 ;  /* 0x0000000c00047202 */ /* 0x000fe20000000f00 */
[----:B------:R-:W-:Y:S01]  /*5960*/  IMAD.MOV.U32 R5, RZ, RZ, R13 ;  /* 0x000000ffff057224 */ /* 0x000fe200078e000d */
[----:B------:R-:W-:Y:S01]  /*5970*/  MOV R2, R10 ;  /* 0x0000000a00027202 */ /* 0x000fe20000000f00 */
[----:B------:R-:W-:Y:S01]  /*5980*/  IMAD.MOV.U32 R3, RZ, RZ, R11 ;  /* 0x000000ffff037224 */ /* 0x000fe200078e000b */
[----:B------:R-:W-:-:S07]  /*5990*/  MOV R0, 0x59b0 ;  /* 0x000059b000007802 */ /* 0x000fce0000000f00 */
[----:B------:R-:W-:Y:S05]  /*59a0*/  CALL.REL.NOINC `($__internal_46_$__cuda_sm20_div_u64) ;  /* 0x0000017000d87944 */ /* 0x000fea0003c00000 */
        /* <DEDUP_REMOVED lines=8> */
.L_x_5836:
[----:B------:R-:W-:Y:S05]  /*5a30*/  BSYNC.RECONVERGENT B2 ;  /* 0x0000000000027941 */ /* 0x000fea0003800200 */
.L_x_5834:
        /* <DEDUP_REMOVED lines=37> */
.L_x_5838:
        /* <DEDUP_REMOVED lines=16> */
.L_x_5839:
[----:B------:R-:W-:Y:S05]  /*5d90*/  BSYNC.RECONVERGENT B2 ;  /* 0x0000000000027941 */ /* 0x000fea0003800200 */
.L_x_5837:
        /* <DEDUP_REMOVED lines=38> */
.L_x_5841:
        /* <DEDUP_REMOVED lines=16> */
.L_x_5842:
[----:B------:R-:W-:Y:S05]  /*6100*/  BSYNC.RECONVERGENT B2 ;  /* 0x0000000000027941 */ /* 0x000fea0003800200 */
.L_x_5840:
        /* <DEDUP_REMOVED lines=38> */
.L_x_5844:
        /* <DEDUP_REMOVED lines=16> */
.L_x_5845:
[----:B------:R-:W-:Y:S05]  /*6470*/  BSYNC.RECONVERGENT B2 ;  /* 0x0000000000027941 */ /* 0x000fea0003800200 */
.L_x_5843:
[----:B------:R-:W0:Y:S01]  /*6480*/  LDC.64 R2, c[0x0][R8+0x450] ;  /* 0x0001140008027b82 */ /* 0x000e220000000a00 */
[----:B------:R-:W-:Y:S02]  /*6490*/  IMAD.MOV.U32 R15, RZ, RZ, R16 ;  /* 0x000000ffff0f7224 */ /* 0x000fe400078e0010 */
[-C--:B0-----:R-:W-:Y:S02]  /*64a0*/  IMAD R0, R3, R4.reuse, RZ ;  /* 0x0000000403007224 */ /* 0x081fe400078e02ff */
[----:B------:R-:W-:-:S04]  /*64b0*/  IMAD.WIDE.U32 R14, R2, R4, R14 ;  /* 0x00000004020e7225 */ /* 0x000fc800078e000e */
[----:B------:R-:W-:-:S05]  /*64c0*/  IMAD R5, R2, R5, R0 ;  /* 0x0000000502057224 */ /* 0x000fca00078e0200 */
[----:B------:R-:W-:-:S07]  /*64d0*/  IADD3 R15, PT, PT, R15, R5, RZ ;  /* 0x000000050f0f7210 */ /* 0x000fce0007ffe0ff */
.L_x_5833:
        /* <DEDUP_REMOVED lines=36> */
.L_x_5848:
        /* <DEDUP_REMOVED lines=14> */
.L_x_5849:
[----:B------:R-:W-:Y:S05]  /*6800*/  BSYNC.RECONVERGENT B2 ;  /* 0x0000000000027941 */ /* 0x000fea0003800200 */
.L_x_5847:
        /* <DEDUP_REMOVED lines=37> */
.L_x_5851:
        /* <DEDUP_REMOVED lines=16> */
.L_x_5852:
[----:B------:R-:W-:Y:S05]  /*6b60*/  BSYNC.RECONVERGENT B2 ;  /* 0x0000000000027941 */ /* 0x000fea0003800200 */
.L_x_5850:
[----:B------:R-:W0:Y:S01]  /*6b70*/  LDC.64 R2, c[0x0][R8+0x450] ;  /* 0x0001140008027b82 */ /* 0x000e220000000a00 */
[----:B------:R-:W-:Y:S01]  /*6b80*/  MOV R15, R16 ;  /* 0x00000010000f7202 */ /* 0x000fe20000000f00 */
[-C--:B0-----:R-:W-:Y:S02]  /*6b90*/  IMAD R0, R3, R4.reuse, RZ ;  /* 0x0000000403007224 */ /* 0x081fe400078e02ff */
[----:B------:R-:W-:-:S04]  /*6ba0*/  IMAD.WIDE.U32 R14, R2, R4, R14 ;  /* 0x00000004020e7225 */ /* 0x000fc800078e000e */
[----:B------:R-:W-:-:S04]  /*6bb0*/  IMAD R5, R2, R5, R0 ;  /* 0x0000000502057224 */ /* 0x000fc800078e0200 */
[----:B------:R-:W-:-:S07]  /*6bc0*/  IMAD.IADD R15, R15, 0x1, R5 ;  /* 0x000000010f0f7824 */ /* 0x000fce00078e0205 */
.L_x_5846:
        /* <DEDUP_REMOVED lines=34> */
.L_x_5854:
        /* <DEDUP_REMOVED lines=14> */
.L_x_5855:
[----:B------:R-:W-:Y:S05]  /*6ed0*/  BSYNC.RECONVERGENT B2 ;  /* 0x0000000000027941 */ /* 0x000fea0003800200 */
.L_x_5853:
[----:B------:R-:W0:Y:S02]  /*6ee0*/  LDC.64 R10, c[0x0][R10+0x450] ;  /* 0x000114000a0a7b82 */ /* 0x000e240000000a00 */
[-C--:B0-----:R-:W-:Y:S02]  /*6ef0*/  IMAD R0, R11, R4.reuse, RZ ;  /* 0x000000040b007224 */ /* 0x081fe400078e02ff */
[----:B------:R-:W-:-:S04]  /*6f00*/  IMAD.WIDE.U32 R14, R10, R4, R14 ;  /* 0x000000040a0e7225 */ /* 0x000fc800078e000e */
[----:B------:R-:W-:-:S05]  /*6f10*/  IMAD R5, R10, R5, R0 ;  /* 0x000000050a057224 */ /* 0x000fca00078e0200 */
[----:B------:R-:W-:-:S07]  /*6f20*/  IADD3 R15, PT, PT, R15, R5, RZ ;  /* 0x000000050f0f7210 */ /* 0x000fce0007ffe0ff */
.L_x_5832:
[----:B------:R-:W-:Y:S05]  /*6f30*/  BSYNC.RECONVERGENT B1 ;  /* 0x0000000000017941 */ /* 0x000fea0003800200 */
.L_x_5805:
[----:B------:R-:W0:Y:S02]  /*6f40*/  LDCU.64 UR4, c[0x0][0x5f0] ;  /* 0x0000be00ff0477ac */ /* 0x000e240008000a00 */
[----:B0-----:R-:W-:Y:S02]  /*6f50*/  IMAD R5, R13, UR4, RZ ;  /* 0x000000040d057c24 */ /* 0x001fe4000f8e02ff */
[----:B------:R-:W-:-:S04]  /*6f60*/  IMAD.WIDE.U32 R2, R12, UR4, R14 ;  /* 0x000000040c027c25 */ /* 0x000fc8000f8e000e */
[----:B------:R-:W-:Y:S02]  /*6f70*/  IMAD R5, R12, UR5, R5 ;  /* 0x000000050c057c24 */ /* 0x000fe4000f8e0205 */
[----:B------:R-:W-:-:S03]  /*6f80*/  IMAD.MOV.U32 R42, RZ, RZ, R2 ;  /* 0x000000ffff2a7224 */ /* 0x000fc600078e0002 */
[----:B------:R-:W-:-:S07]  /*6f90*/  IADD3 R45, PT, PT, R3, R5, RZ ;  /* 0x00000005032d7210 */ /* 0x000fce0007ffe0ff */
.L_x_5753:
[----:B------:R-:W-:Y:S05]  /*6fa0*/  BSYNC.RECONVERGENT B0 ;  /* 0x0000000000007941 */ /* 0x000fea0003800200 */
.L_x_5752:
        /* <DEDUP_REMOVED lines=25> */
.L_x_5884:
        /* <DEDUP_REMOVED lines=33> */
.L_x_5861:
        /* <DEDUP_REMOVED lines=16> */
.L_x_5862:
[----:B------:R-:W-:Y:S05]  /*7450*/  BSYNC.RECONVERGENT B2 ;  /* 0x0000000000027941 */ /* 0x000fea0003800200 */
.L_x_5860:
        /* <DEDUP_REMOVED lines=38> */
.L_x_5864:
        /* <DEDUP_REMOVED lines=16> */
.L_x_5865:
[----:B------:R-:W-:Y:S05]  /*77c0*/  BSYNC.RECONVERGENT B2 ;  /* 0x0000000000027941 */ /* 0x000fea0003800200 */
.L_x_5863:
        /* <DEDUP_REMOVED lines=39> */
.L_x_5867:
        /* <DEDUP_REMOVED lines=16> */
.L_x_5868:
[----:B------:R-:W-:Y:S05]  /*7b40*/  BSYNC.RECONVERGENT B2 ;  /* 0x0000000000027941 */ /* 0x000fea0003800200 */
.L_x_5866:
        /* <DEDUP_REMOVED lines=39> */
.L_x_5870:
        /* <DEDUP_REMOVED lines=16> */
.L_x_5871:
[----:B------:R-:W-:Y:S05]  /*7ec0*/  BSYNC.RECONVERGENT B2 ;  /* 0x0000000000027941 */ /* 0x000fea0003800200 */
.L_x_5869:
        /* <DEDUP_REMOVED lines=39> */
.L_x_5873:
        /* <DEDUP_REMOVED lines=16> */
.L_x_5874:
[----:B------:R-:W-:Y:S05]  /*8240*/  BSYNC.RECONVERGENT B2 ;  /* 0x0000000000027941 */ /* 0x000fea0003800200 */
.L_x_5872:
        /* <DEDUP_REMOVED lines=39> */
.L_x_5876:
        /* <DEDUP_REMOVED lines=16> */
.L_x_5877:
[----:B------:R-:W-:Y:S05]  /*85c0*/  BSYNC.RECONVERGENT B2 ;  /* 0x0000000000027941 */ /* 0x000fea0003800200 */
.L_x_5875:
        /* <DEDUP_REMOVED lines=39> */
.L_x_5879:
        /* <DEDUP_REMOVED lines=16> */
.L_x_5880:
[----:B------:R-:W-:Y:S05]  /*8940*/  BSYNC.RECONVERGENT B2 ;  /* 0x0000000000027941 */ /* 0x000fea0003800200 */
.L_x_5878:
        /* <DEDUP_REMOVED lines=39> */
.L_x_5882:
        /* <DEDUP_REMOVED lines=17> */
.L_x_5883:
[----:B------:R-:W-:Y:S05]  /*8cd0*/  BSYNC.RECONVERGENT B2 ;  /* 0x0000000000027941 */ /* 0x000fea0003800200 */
.L_x_5881:
        /* <DEDUP_REMOVED lines=12> */
.L_x_5859:
        /* <DEDUP_REMOVED lines=35> */
.L_x_5887:
        /* <DEDUP_REMOVED lines=16> */
.L_x_5888:
[----:B------:R-:W-:Y:S05]  /*90d0*/  BSYNC.RECONVERGENT B1 ;  /* 0x0000000000017941 */ /* 0x000fea0003800200 */
.L_x_5886:
        /* <DEDUP_REMOVED lines=39> */
.L_x_5890:
        /* <DEDUP_REMOVED lines=16> */
.L_x_5891:
[----:B------:R-:W-:Y:S05]  /*9450*/  BSYNC.RECONVERGENT B1 ;  /* 0x0000000000017941 */ /* 0x000fea0003800200 */
.L_x_5889:
        /* <DEDUP_REMOVED lines=40> */
.L_x_5893:
        /* <DEDUP_REMOVED lines=16> */
.L_x_5894:
[----:B------:R-:W-:Y:S05]  /*97e0*/  BSYNC.RECONVERGENT B1 ;  /* 0x0000000000017941 */ /* 0x000fea0003800200 */
.L_x_5892:
        /* <DEDUP_REMOVED lines=39> */
.L_x_5896:
        /* <DEDUP_REMOVED lines=17> */
.L_x_5897:
[----:B------:R-:W-:Y:S05]  /*9b70*/  BSYNC.RECONVERGENT B1 ;  /* 0x0000000000017941 */ /* 0x000fea0003800200 */
.L_x_5895:
        /* <DEDUP_REMOVED lines=10> */
.L_x_5885:
        /* <DEDUP_REMOVED lines=35> */
.L_x_5900:
        /* <DEDUP_REMOVED lines=16> */
.L_x_5901:
[----:B------:R-:W-:Y:S05]  /*9f50*/  BSYNC.RECONVERGENT B1 ;  /* 0x0000000000017941 */ /* 0x000fea0003800200 */
.L_x_5899:
        /* <DEDUP_REMOVED lines=38> */
.L_x_5903:
        /* <DEDUP_REMOVED lines=17> */
.L_x_5904:
[----:B------:R-:W-:Y:S05]  /*a2d0*/  BSYNC.RECONVERGENT B1 ;  /* 0x0000000000017941 */ /* 0x000fea0003800200 */
.L_x_5902:
        /* <DEDUP_REMOVED lines=10> */
.L_x_5898:
        /* <DEDUP_REMOVED lines=33> */
.L_x_5906:
        /* <DEDUP_REMOVED lines=16> */
.L_x_5907:
[----:B------:R-:W-:Y:S05]  /*a690*/  BSYNC.RECONVERGENT B1 ;  /* 0x0000000000017941 */ /* 0x000fea0003800200 */
.L_x_5905:
[----:B------:R-:W-:Y:S02]  /*a6a0*/  UMOV UR4, 0xd0 ;  /* 0x000000d000047882 */ /* 0x000fe40000000000 */
[----:B------:R-:W-:-:S06]  /*a6b0*/  LEA R2, R14, UR4, 0x3 ;  /* 0x000000040e027c11 */ /* 0x000fcc000f8e18ff */
[----:B------:R-:W0:Y:S02]  /*a6c0*/  LDC.64 R2, c[0x0][R2+0x380] ;  /* 0x0000e00002027b82 */ /* 0x000e240000000a00 */
[-C--:B0-----:R-:W-:Y:S02]  /*a6d0*/  IMAD R0, R3, R4.reuse, RZ ;  /* 0x0000000403007224 */ /* 0x081fe400078e02ff */
[----:B------:R-:W-:-:S04]  /*a6e0*/  IMAD.WIDE.U32 R12, R2, R4, R12 ;  /* 0x00000004020c7225 */ /* 0x000fc800078e000c */
[----:B------:R-:W-:-:S05]  /*a6f0*/  IMAD R5, R2, R5, R0 ;  /* 0x0000000502057224 */ /* 0x000fca00078e0200 */
[----:B------:R-:W-:-:S07]  /*a700*/  IADD3 R13, PT, PT, R13, R5, RZ ;  /* 0x000000050d0d7210 */ /* 0x000fce0007ffe0ff */
.L_x_5858:
        /* <DEDUP_REMOVED lines=17> */
.L_x_5934:
        /* <DEDUP_REMOVED lines=34> */
.L_x_5911:
        /* <DEDUP_REMOVED lines=17> */
.L_x_5912:
[----:B------:R-:W-:Y:S05]  /*ab50*/  BSYNC.RECONVERGENT B2 ;  /* 0x0000000000027941 */ /* 0x000fea0003800200 */
.L_x_5910:
        /* <DEDUP_REMOVED lines=39> */
.L_x_5914:
        /* <DEDUP_REMOVED lines=16> */
.L_x_5915:
[----:B------:R-:W-:Y:S05]  /*aed0*/  BSYNC.RECONVERGENT B2 ;  /* 0x0000000000027941 */ /* 0x000fea0003800200 */
.L_x_5913:
        /* <DEDUP_REMOVED lines=38> */
.L_x_5917:
        /* <DEDUP_REMOVED lines=16> */
.L_x_5918:
[----:B------:R-:W-:Y:S05]  /*b240*/  BSYNC.RECONVERGENT B2 ;  /* 0x0000000000027941 */ /* 0x000fea0003800200 */
.L_x_5916:
        /* <DEDUP_REMOVED lines=38> */
.L_x_5920:
        /* <DEDUP_REMOVED lines=16> */
.L_x_5921:
[----:B------:R-:W-:Y:S05]  /*b5b0*/  BSYNC.RECONVERGENT B2 ;  /* 0x0000000000027941 */ /* 0x000fea0003800200 */
.L_x_5919:
        /* <DEDUP_REMOVED lines=38> */
.L_x_5923:
        /* <DEDUP_REMOVED lines=16> */
.L_x_5924:
[----:B------:R-:W-:Y:S05]  /*b920*/  BSYNC.RECONVERGENT B2 ;  /* 0x0000000000027941 */ /* 0x000fea0003800200 */
.L_x_5922:
        /* <DEDUP_REMOVED lines=38> */
.L_x_5926:
        /* <DEDUP_REMOVED lines=16> */
.L_x_5927:
[----:B------:R-:W-:Y:S05]  /*bc90*/  BSYNC.RECONVERGENT B2 ;  /* 0x0000000000027941 */ /* 0x000fea0003800200 */
.L_x_5925:
        /* <DEDUP_REMOVED lines=38> */
.L_x_5929:
        /* <DEDUP_REMOVED lines=16> */
.L_x_5930:
[----:B------:R-:W-:Y:S05]  /*c000*/  BSYNC.RECONVERGENT B2 ;  /* 0x0000000000027941 */ /* 0x000fea0003800200 */
.L_x_5928:
        /* <DEDUP_REMOVED lines=38> */
.L_x_5932:
        /* <DEDUP_REMOVED lines=17> */
.L_x_5933:
[----:B------:R-:W-:Y:S05]  /*c380*/  BSYNC.RECONVERGENT B2 ;  /* 0x0000000000027941 */ /* 0x000fea0003800200 */
.L_x_5931:
        /* <DEDUP_REMOVED lines=10> */
.L_x_5909:
        /* <DEDUP_REMOVED lines=36> */
.L_x_5938:
        /* <DEDUP_REMOVED lines=16> */
.L_x_5939:
[----:B------:R-:W-:Y:S05]  /*c770*/  BSYNC.RECONVERGENT B2 ;  /* 0x0000000000027941 */ /* 0x000fea0003800200 */
.L_x_5937:
        /* <DEDUP_REMOVED lines=39> */
.L_x_5941:
        /* <DEDUP_REMOVED lines=16> */
.L_x_5942:
[----:B------:R-:W-:Y:S05]  /*caf0*/  BSYNC.RECONVERGENT B2 ;  /* 0x0000000000027941 */ /* 0x000fea0003800200 */
.L_x_5940:
        /* <DEDUP_REMOVED lines=39> */
.L_x_5944:
        /* <DEDUP_REMOVED lines=16> */
.L_x_5945:
[----:B------:R-:W-:Y:S05]  /*ce70*/  BSYNC.RECONVERGENT B2 ;  /* 0x0000000000027941 */ /* 0x000fea0003800200 */
.L_x_5943:
        /* <DEDUP_REMOVED lines=37> */
.L_x_5947:
        /* <DEDUP_REMOVED lines=17> */
.L_x_5948:
[----:B------:R-:W-:Y:S05]  /*d1e0*/  BSYNC.RECONVERGENT B2 ;  /* 0x0000000000027941 */ /* 0x000fea0003800200 */
.L_x_5946:
        /* <DEDUP_REMOVED lines=8> */
.L_x_5936:
        /* <DEDUP_REMOVED lines=36> */
.L_x_5951:
        /* <DEDUP_REMOVED lines=17> */
.L_x_5952:
[----:B------:R-:W-:Y:S05]  /*d5c0*/  BSYNC.RECONVERGENT B2 ;  /* 0x0000000000027941 */ /* 0x000fea0003800200 */
.L_x_5950:
        /* <DEDUP_REMOVED lines=36> */
.L_x_5954:
        /* <DEDUP_REMOVED lines=16> */
.L_x_5955:
[----:B------:R-:W-:Y:S05]  /*d910*/  BSYNC.RECONVERGENT B2 ;  /* 0x0000000000027941 */ /* 0x000fea0003800200 */
.L_x_5953:
[----:B------:R-:W0:Y:S01]  /*d920*/  LDC.64 R2, c[0x0][R8+0x450] ;  /* 0x0001140008027b82 */ /* 0x000e220000000a00 */
[----:B------:R-:W-:Y:S02]  /*d930*/  IMAD.MOV.U32 R17, RZ, RZ, R23 ;  /* 0x000000ffff117224 */ /* 0x000fe400078e0017 */
[-C--:B0-----:R-:W-:Y:S02]  /*d940*/  IMAD R0, R3, R4.reuse, RZ ;  /* 0x0000000403007224 */ /* 0x081fe400078e02ff */
[----:B------:R-:W-:-:S04]  /*d950*/  IMAD.WIDE.U32 R16, R2, R4, R16 ;  /* 0x0000000402107225 */ /* 0x000fc800078e0010 */
[----:B------:R-:W-:-:S05]  /*d960*/  IMAD R5, R2, R5, R0 ;  /* 0x0000000502057224 */ /* 0x000fca00078e0200 */
[----:B------:R-:W-:-:S07]  /*d970*/  IADD3 R17, PT, PT, R17, R5, RZ ;  /* 0x0000000511117210 */ /* 0x000fce0007ffe0ff */
.L_x_5949:
        /* <DEDUP_REMOVED lines=34> */
.L_x_5957:
[----:B------:R-:W-:Y:S01]  /*dba0*/  IMAD.MOV.U32 R4, RZ, RZ, R11 ;  /* 0x000000ffff047224 */ /* 0x000fe200078e000b */
[----:B------:R-:W-:Y:S01]  /*dbb0*/  MOV R5, R10 ;  /* 0x0000000a00057202 */ /* 0x000fe20000000f00 */
[----:B------:R-:W-:Y:S01]  /*dbc0*/  IMAD.MOV.U32 R2, RZ, RZ, R8 ;  /* 0x000000ffff027224 */ /* 0x000fe200078e0008 */
[----:B------:R-:W-:Y:S02]  /*dbd0*/  MOV R3, R9 ;  /* 0x0000000900037202 */ /* 0x000fe40000000f00 */
[----:B------:R-:W-:-:S07]  /*dbe0*/  MOV R0, 0xdc00 ;  /* 0x0000dc0000007802 */ /* 0x000fce0000000f00 */
[----:B------:R-:W-:Y:S05]  /*dbf0*/  CALL.REL.NOINC `($__internal_46_$__cuda_sm20_div_u64) ;  /* 0x000000f000447944 */ /* 0x000fea0003c00000 */
        /* <DEDUP_REMOVED lines=11> */
.L_x_5958:
[----:B------:R-:W-:Y:S05]  /*dcb0*/  BSYNC.RECONVERGENT B2 ;  /* 0x0000000000027941 */ /* 0x000fea0003800200 */
.L_x_5956:
[----:B------:R-:W0:Y:S02]  /*dcc0*/  LDC.64 R12, c[0x0][R12+0x450] ;  /* 0x000114000c0c7b82 */ /* 0x000e240000000a00 */
[-C--:B0-----:R-:W-:Y:S02]  /*dcd0*/  IMAD R0, R13, R9.reuse, RZ ;  /* 0x000000090d007224 */ /* 0x081fe400078e02ff */
[----:B------:R-:W-:-:S04]  /*dce0*/  IMAD.WIDE.U32 R16, R12, R9, R16 ;  /* 0x000000090c107225 */ /* 0x000fc800078e0010 */
[----:B------:R-:W-:-:S05]  /*dcf0*/  IMAD R5, R12, R5, R0 ;  /* 0x000000050c057224 */ /* 0x000fca00078e0200 */
[----:B------:R-:W-:-:S07]  /*dd00*/  IADD3 R17, PT, PT, R17, R5, RZ ;  /* 0x0000000511117210 */ /* 0x000fce0007ffe0ff */
.L_x_5935:
[----:B------:R-:W-:Y:S05]  /*dd10*/  BSYNC.RECONVERGENT B1 ;  /* 0x0000000000017941 */ /* 0x000fea0003800200 */
.L_x_5908:
[----:B------:R-:W0:Y:S02]  /*dd20*/  LDCU.64 UR4, c[0x0][0x5f0] ;  /* 0x0000be00ff0477ac */ /* 0x000e240008000a00 */
[----:B0-----:R-:W-:Y:S02]  /*dd30*/  IMAD R10, R10, UR4, RZ ;  /* 0x000000040a0a7c24 */ /* 0x001fe4000f8e02ff */
[----:B------:R-:W-:-:S04]  /*dd40*/  IMAD.WIDE.U32 R2, R11, UR4, R16 ;  /* 0x000000040b027c25 */ /* 0x000fc8000f8e0010 */
[----:B------:R-:W-:Y:S02]  /*dd50*/  IMAD R11, R11, UR5, R10 ;  /* 0x000000050b0b7c24 */ /* 0x000fe4000f8e020a */
[----:B------:R-:W-:-:S03]  /*dd60*/  IMAD.MOV.U32 R34, RZ, RZ, R2 ;  /* 0x000000ffff227224 */ /* 0x000fc600078e0002 */
[----:B------:R-:W-:-:S07]  /*dd70*/  IADD3 R41, PT, PT, R3, R11, RZ ;  /* 0x0000000b03297210 */ /* 0x000fce0007ffe0ff */
.L_x_5857:
[----:B------:R-:W-:Y:S05]  /*dd80*/  BSYNC.RECONVERGENT B0 ;  /* 0x0000000000007941 */ /* 0x000fea0003800200 */
.L_x_5856:
        /* <DEDUP_REMOVED lines=24> */
.L_x_5987:
        /* <DEDUP_REMOVED lines=33> */
.L_x_5964:
        /* <DEDUP_REMOVED lines=16> */
.L_x_5965:
[----:B------:R-:W-:Y:S05]  /*e220*/  BSYNC.RECONVERGENT B2 ;  /* 0x0000000000027941 */ /* 0x000fea0003800200 */
.L_x_5963:
        /* <DEDUP_REMOVED lines=38> */
.L_x_5967:
        /* <DEDUP_REMOVED lines=16> */
.L_x_5968:
[----:B------:R-:W-:Y:S05]  /*e590*/  BSYNC.RECONVERGENT B2 ;  /* 0x0000000000027941 */ /* 0x000fea0003800200 */
.L_x_5966:
        /* <DEDUP_REMOVED lines=39> */
.L_x_5970:
        /* <DEDUP_REMOVED lines=16> */
.L_x_5971:
[----:B------:R-:W-:Y:S05]  /*e910*/  BSYNC.RECONVERGENT B2 ;  /* 0x0000000000027941 */ /* 0x000fea0003800200 */
.L_x_5969:
        /* <DEDUP_REMOVED lines=39> */
.L_x_5973:
        /* <DEDUP_REMOVED lines=16> */
.L_x_5974:
[----:B------:R-:W-:Y:S05]  /*ec90*/  BSYNC.RECONVERGENT B2 ;  /* 0x0000000000027941 */ /* 0x000fea0003800200 */
.L_x_5972:
        /* <DEDUP_REMOVED lines=39> */
.L_x_5976:
        /* <DEDUP_REMOVED lines=16> */
.L_x_5977:
[----:B------:R-:W-:Y:S05]  /*f010*/  BSYNC.RECONVERGENT B2 ;  /* 0x0000000000027941 */ /* 0x000fea0003800200 */
.L_x_5975:
        /* <DEDUP_REMOVED lines=39> */
.L_x_5979:
        /* <DEDUP_REMOVED lines=16> */
.L_x_5980:
[----:B------:R-:W-:Y:S05]  /*f390*/  BSYNC.RECONVERGENT B2 ;  /* 0x0000000000027941 */ /* 0x000fea0003800200 */
.L_x_5978:
        /* <DEDUP_REMOVED lines=39> */
.L_x_5982:
        /* <DEDUP_REMOVED lines=16> */
.L_x_5983:
[----:B------:R-:W-:Y:S05]  /*f710*/  BSYNC.RECONVERGENT B2 ;  /* 0x0000000000027941 */ /* 0x000fea0003800200 */
.L_x_5981:
        /* <DEDUP_REMOVED lines=39> */
.L_x_5985:
        /* <DEDUP_REMOVED lines=17> */
.L_x_5986:
[----:B------:R-:W-:Y:S05]  /*faa0*/  BSYNC.RECONVERGENT B2 ;  /* 0x0000000000027941 */ /* 0x000fea0003800200 */
.L_x_5984:
        /* <DEDUP_REMOVED lines=12> */
.L_x_5962:
        /* <DEDUP_REMOVED lines=35> */
.L_x_5990:
        /* <DEDUP_REMOVED lines=16> */
.L_x_5991:
[----:B------:R-:W-:Y:S05]  /*fea0*/  BSYNC.RECONVERGENT B1 ;  /* 0x0000000000017941 */ /* 0x000fea0003800200 */
.L_x_5989:
        /* <DEDUP_REMOVED lines=38> */
.L_x_5993:
        /* <DEDUP_REMOVED lines=16> */
.L_x_5994:
[----:B------:R-:W-:Y:S05]  /*10210*/  BSYNC.RECONVERGENT B1 ;  /* 0x0000000000017941 */ /* 0x000fea0003800200 */
.L_x_5992:
        /* <DEDUP_REMOVED lines=39> */
.L_x_5996:
        /* <DEDUP_REMOVED lines=16> */
.L_x_5997:
[----:B------:R-:W-:Y:S05]  /*10590*/  BSYNC.RECONVERGENT B1 ;  /* 0x0000000000017941 */ /* 0x000fea0003800200 */
.L_x_5995:
        /* <DEDUP_REMOVED lines=39> */
.L_x_5999:
        /* <DEDUP_REMOVED lines=17> */
.L_x_6000:
[----:B------:R-:W-:Y:S05]  /*10920*/  BSYNC.RECONVERGENT B1 ;  /* 0x0000000000017941 */ /* 0x000fea0003800200 */
.L_x_5998:
        /* <DEDUP_REMOVED lines=10> */
.L_x_5988:
        /* <DEDUP_REMOVED lines=37> */
.L_x_6003:
        /* <DEDUP_REMOVED lines=16> */
.L_x_6004:
[----:B------:R-:W-:Y:S05]  /*10d20*/  BSYNC.RECONVERGENT B1 ;  /* 0x0000000000017941 */ /* 0x000fea0003800200 */
.L_x_6002:
        /* <DEDUP_REMOVED lines=38> */
.L_x_6006:
        /* <DEDUP_REMOVED lines=17> */
.L_x_6007:
[----:B------:R-:W-:Y:S05]  /*110a0*/  BSYNC.RECONVERGENT B1 ;  /* 0x0000000000017941 */ /* 0x000fea0003800200 */
.L_x_6005:
        /* <DEDUP_REMOVED lines=10> */
.L_x_6001:
        /* <DEDUP_REMOVED lines=33> */
.L_x_6009:
        /* <DEDUP_REMOVED lines=16> */
.L_x_6010:
[----:B------:R-:W-:Y:S05]  /*11460*/  BSYNC.RECONVERGENT B1 ;  /* 0x0000000000017941 */ /* 0x000fea0003800200 */
.L_x_6008:
        /* <DEDUP_REMOVED lines=8> */
.L_x_5961:
        /* <DEDUP_REMOVED lines=17> */
.L_x_6037:
        /* <DEDUP_REMOVED lines=34> */
.L_x_6014:
        /* <DEDUP_REMOVED lines=17> */
.L_x_6015:
[----:B------:R-:W-:Y:S05]  /*11930*/  BSYNC.RECONVERGENT B2 ;  /* 0x0000000000027941 */ /* 0x000fea0003800200 */
.L_x_6013:
        /* <DEDUP_REMOVED lines=39> */
.L_x_6017:
        /* <DEDUP_REMOVED lines=16> */
.L_x_6018:
[----:B------:R-:W-:Y:S05]  /*11cb0*/  BSYNC.RECONVERGENT B2 ;  /* 0x0000000000027941 */ /* 0x000fea0003800200 */
.L_x_6016:
        /* <DEDUP_REMOVED lines=38> */
.L_x_6020:
        /* <DEDUP_REMOVED lines=16> */
.L_x_6021:
[----:B------:R-:W-:Y:S05]  /*12020*/  BSYNC.RECONVERGENT B2 ;  /* 0x0000000000027941 */ /* 0x000fea0003800200 */
.L_x_6019:
        /* <DEDUP_REMOVED lines=38> */
.L_x_6023:
        /* <DEDUP_REMOVED lines=16> */
.L_x_6024:
[----:B------:R-:W-:Y:S05]  /*12390*/  BSYNC.RECONVERGENT B2 ;  /* 0x0000000000027941 */ /* 0x000fea0003800200 */
.L_x_6022:
        /* <DEDUP_REMOVED lines=38> */
.L_x_6026:
        /* <DEDUP_REMOVED lines=16> */
.L_x_6027:
[----:B------:R-:W-:Y:S05]  /*12700*/  BSYNC.RECONVERGENT B2 ;  /* 0x0000000000027941 */ /* 0x000fea0003800200 */
.L_x_6025:
        /* <DEDUP_REMOVED lines=38> */
.L_x_6029:
        /* <DEDUP_REMOVED lines=16> */
.L_x_6030:
[----:B------:R-:W-:Y:S05]  /*12a70*/  BSYNC.RECONVERGENT B2 ;  /* 0x0000000000027941 */ /* 0x000fea0003800200 */
.L_x_6028:
        /* <DEDUP_REMOVED lines=38> */
.L_x_6032:
        /* <DEDUP_REMOVED lines=16> */
.L_x_6033:
[----:B------:R-:W-:Y:S05]  /*12de0*/  BSYNC.RECONVERGENT B2 ;  /* 0x0000000000027941 */ /* 0x000fea0003800200 */
.L_x_6031:
        /* <DEDUP_REMOVED lines=38> */
.L_x_6035:
        /* <DEDUP_REMOVED lines=17> */
.L_x_6036:
[----:B------:R-:W-:Y:S05]  /*13160*/  BSYNC.RECONVERGENT B2 ;  /* 0x0000000000027941 */ /* 0x000fea0003800200 */
.L_x_6034:
        /* <DEDUP_REMOVED lines=10> */
.L_x_6012:
        /* <DEDUP_REMOVED lines=36> */
.L_x_6041:
        /* <DEDUP_REMOVED lines=16> */
.L_x_6042:
[----:B------:R-:W-:Y:S05]  /*13550*/  BSYNC.RECONVERGENT B2 ;  /* 0x0000000000027941 */ /* 0x000fea0003800200 */
.L_x_6040:
        /* <DEDUP_REMOVED lines=39> */
.L_x_6044:
        /* <DEDUP_REMOVED lines=16> */
.L_x_6045:
[----:B------:R-:W-:Y:S05]  /*138d0*/  BSYNC.RECONVERGENT B2 ;  /* 0x0000000000027941 */ /* 0x000fea0003800200 */
.L_x_6043:
        /* <DEDUP_REMOVED lines=39> */
.L_x_6047:
        /* <DEDUP_REMOVED lines=16> */
.L_x_6048:
[----:B------:R-:W-:Y:S05]  /*13c50*/  BSYNC.RECONVERGENT B2 ;  /* 0x0000000000027941 */ /* 0x000fea0003800200 */
.L_x_6046:
        /* <DEDUP_REMOVED lines=37> */
.L_x_6050:
        /* <DEDUP_REMOVED lines=17> */
.L_x_6051:
[----:B------:R-:W-:Y:S05]  /*13fc0*/  BSYNC.RECONVERGENT B2 ;  /* 0x0000000000027941 */ /* 0x000fea0003800200 */
.L_x_6049:
        /* <DEDUP_REMOVED lines=8> */
.L_x_6039:
        /* <DEDUP_REMOVED lines=38> */
.L_x_6054:
        /* <DEDUP_REMOVED lines=17> */
.L_x_6055:
[----:B------:R-:W-:Y:S05]  /*143c0*/  BSYNC.RECONVERGENT B2 ;  /* 0x0000000000027941 */ /* 0x000fea0003800200 */
.L_x_6053:
        /* <DEDUP_REMOVED lines=36> */
.L_x_6057:
        /* <DEDUP_REMOVED lines=17> */
.L_x_6058:
[----:B------:R-:W-:Y:S05]  /*14720*/  BSYNC.RECONVERGENT B2 ;  /* 0x0000000000027941 */ /* 0x000fea0003800200 */
.L_x_6056:
        /* <DEDUP_REMOVED lines=8> */
.L_x_6052:
        /* <DEDUP_REMOVED lines=34> */
.L_x_6060:
        /* <DEDUP_REMOVED lines=17> */
.L_x_6061:
[----:B------:R-:W-:Y:S05]  /*14ae0*/  BSYNC.RECONVERGENT B2 ;  /* 0x0000000000027941 */ /* 0x000fea0003800200 */
.L_x_6059:
[----:B------:R-:W0:Y:S02]  /*14af0*/  LDC.64 R12, c[0x0][R12+0x450] ;  /* 0x000114000c0c7b82 */ /* 0x000e240000000a00 */
[-C--:B0-----:R-:W-:Y:S02]  /*14b00*/  IMAD R0, R13, R9.reuse, RZ ;  /* 0x000000090d007224 */ /* 0x081fe400078e02ff */
[----:B------:R-:W-:-:S04]  /*14b10*/  IMAD.WIDE.U32 R2, R12, R9, R16 ;  /* 0x000000090c027225 */ /* 0x000fc800078e0010 */
[----:B------:R-:W-:Y:S01]  /*14b20*/  IMAD R5, R12, R5, R0 ;  /* 0x000000050c057224 */ /* 0x000fe200078e0200 */
[----:B------:R-:W-:-:S03]  /*14b30*/  MOV R16, R2 ;  /* 0x0000000200107202 */ /* 0x000fc60000000f00 */
[----:B------:R-:W-:-:S07]  /*14b40*/  IMAD.IADD R17, R3, 0x1, R5 ;  /* 0x0000000103117824 */ /* 0x000fce00078e0205 */
.L_x_6038:
[----:B------:R-:W-:Y:S05]  /*14b50*/  BSYNC.RECONVERGENT B1 ;  /* 0x0000000000017941 */ /* 0x000fea0003800200 */
.L_x_6011:
[----:B------:R-:W0:Y:S02]  /*14b60*/  LDCU.64 UR4, c[0x0][0x5f0] ;  /* 0x0000be00ff0477ac */ /* 0x000e240008000a00 */
[----:B0-----:R-:W-:Y:S02]  /*14b70*/  IMAD R10, R10, UR4, RZ ;  /* 0x000000040a0a7c24 */ /* 0x001fe4000f8e02ff */
[----:B------:R-:W-:-:S04]  /*14b80*/  IMAD.WIDE.U32 R2, R11, UR4, R16 ;  /* 0x000000040b027c25 */ /* 0x000fc8000f8e0010 */
[----:B------:R-:W-:Y:S01]  /*14b90*/  IMAD R11, R11, UR5, R10 ;  /* 0x000000050b0b7c24 */ /* 0x000fe2000f8e020a */
[----:B------:R-:W-:-:S03]  /*14ba0*/  MOV R28, R2 ;  /* 0x00000002001c7202 */ /* 0x000fc60000000f00 */
[----:B------:R-:W-:-:S07]  /*14bb0*/  IMAD.IADD R31, R3, 0x1, R11 ;  /* 0x00000001031f7824 */ /* 0x000fce00078e020b */
.L_x_5960:
[----:B------:R-:W-:Y:S05]  /*14bc0*/  BSYNC.RECONVERGENT B0 ;  /* 0x0000000000007941 */ /* 0x000fea0003800200 */
.L_x_5959:
        /* <DEDUP_REMOVED lines=23> */
.L_x_6090:
        /* <DEDUP_REMOVED lines=33> */
.L_x_6067:
        /* <DEDUP_REMOVED lines=16> */
.L_x_6068:
[----:B------:R-:W-:Y:S05]  /*15050*/  BSYNC.RECONVERGENT B2 ;  /* 0x0000000000027941 */ /* 0x000fea0003800200 */
.L_x_6066:
        /* <DEDUP_REMOVED lines=38> */
.L_x_6070:
        /* <DEDUP_REMOVED lines=16> */
.L_x_6071:
[----:B------:R-:W-:Y:S05]  /*153c0*/  BSYNC.RECONVERGENT B2 ;  /* 0x0000000000027941 */ /* 0x000fea0003800200 */
.L_x_6069:
        /* <DEDUP_REMOVED lines=39> */
.L_x_6073:
        /* <DEDUP_REMOVED lines=16> */
.L_x_6074:
[----:B------:R-:W-:Y:S05]  /*15740*/  BSYNC.RECONVERGENT B2 ;  /* 0x0000000000027941 */ /* 0x000fea0003800200 */
.L_x_6072:
        /* <DEDUP_REMOVED lines=39> */
.L_x_6076:
        /* <DEDUP_REMOVED lines=16> */
.L_x_6077:
[----:B------:R-:W-:Y:S05]  /*15ac0*/  BSYNC.RECONVERGENT B2 ;  /* 0x0000000000027941 */ /* 0x000fea0003800200 */
.L_x_6075:
        /* <DEDUP_REMOVED lines=39> */
.L_x_6079:
        /* <DEDUP_REMOVED lines=16> */
.L_x_6080:
[----:B------:R-:W-:Y:S05]  /*15e40*/  BSYNC.RECONVERGENT B2 ;  /* 0x0000000000027941 */ /* 0x000fea0003800200 */
.L_x_6078:
        /* <DEDUP_REMOVED lines=39> */
.L_x_6082:
        /* <DEDUP_REMOVED lines=16> */
.L_x_6083:
[----:B------:R-:W-:Y:S05]  /*161c0*/  BSYNC.RECONVERGENT B2 ;  /* 0x0000000000027941 */ /* 0x000fea0003800200 */
.L_x_6081:
        /* <DEDUP_REMOVED lines=39> */
.L_x_6085:
        /* <DEDUP_REMOVED lines=16> */
.L_x_6086:
[----:B------:R-:W-:Y:S05]  /*16540*/  BSYNC.RECONVERGENT B2 ;  /* 0x0000000000027941 */ /* 0x000fea0003800200 */
.L_x_6084:
        /* <DEDUP_REMOVED lines=39> */
.L_x_6088:
        /* <DEDUP_REMOVED lines=17> */
.L_x_6089:
[----:B------:R-:W-:Y:S05]  /*168d0*/  BSYNC.RECONVERGENT B2 ;  /* 0x0000000000027941 */ /* 0x000fea0003800200 */
.L_x_6087:
        /* <DEDUP_REMOVED lines=12> */
.L_x_6065:
        /* <DEDUP_REMOVED lines=35> */
.L_x_6093:
        /* <DEDUP_REMOVED lines=16> */
.L_x_6094:
[----:B------:R-:W-:Y:S05]  /*16cd0*/  BSYNC.RECONVERGENT B1 ;  /* 0x0000000000017941 */ /* 0x000fea0003800200 */
.L_x_6092:
        /* <DEDUP_REMOVED lines=38> */
.L_x_6096:
        /* <DEDUP_REMOVED lines=16> */
.L_x_6097:
[----:B------:R-:W-:Y:S05]  /*17040*/  BSYNC.RECONVERGENT B1 ;  /* 0x0000000000017941 */ /* 0x000fea0003800200 */
.L_x_6095:
        /* <DEDUP_REMOVED lines=39> */
.L_x_6099:
        /* <DEDUP_REMOVED lines=16> */
.L_x_6100:
[----:B------:R-:W-:Y:S05]  /*173c0*/  BSYNC.RECONVERGENT B1 ;  /* 0x0000000000017941 */ /* 0x000fea0003800200 */
.L_x_6098:
        /* <DEDUP_REMOVED lines=39> */
.L_x_6102:
        /* <DEDUP_REMOVED lines=17> */
.L_x_6103:
[----:B------:R-:W-:Y:S05]  /*17750*/  BSYNC.RECONVERGENT B1 ;  /* 0x0000000000017941 */ /* 0x000fea0003800200 */
.L_x_6101:
        /* <DEDUP_REMOVED lines=10> */
.L_x_6091:
        /* <DEDUP_REMOVED lines=35> */
.L_x_6106:
        /* <DEDUP_REMOVED lines=16> */
.L_x_6107:
[----:B------:R-:W-:Y:S05]  /*17b30*/  BSYNC.RECONVERGENT B1 ;  /* 0x0000000000017941 */ /* 0x000fea0003800200 */
.L_x_6105:
        /* <DEDUP_REMOVED lines=38> */
.L_x_6109:
        /* <DEDUP_REMOVED lines=17> */
.L_x_6110:
[----:B------:R-:W-:Y:S05]  /*17eb0*/  BSYNC.RECONVERGENT B1 ;  /* 0x0000000000017941 */ /* 0x000fea0003800200 */
.L_x_6108:
        /* <DEDUP_REMOVED lines=10> */
.L_x_6104:
        /* <DEDUP_REMOVED lines=35> */
.L_x_6112:
        /* <DEDUP_REMOVED lines=16> */
.L_x_6113:
[----:B------:R-:W-:Y:S05]  /*18290*/  BSYNC.RECONVERGENT B1 ;  /* 0x0000000000017941 */ /* 0x000fea0003800200 */
.L_x_6111:
[----:B------:R-:W-:Y:S02]  /*182a0*/  UMOV UR4, 0xd0 ;  /* 0x000000d000047882 */ /* 0x000fe40000000000 */
[----:B------:R-:W-:-:S06]  /*182b0*/  LEA R2, R12, UR4, 0x3 ;  /* 0x000000040c027c11 */ /* 0x000fcc000f8e18ff */
[----:B------:R-:W0:Y:S02]  /*182c0*/  LDC.64 R2, c[0x0][R2+0x380] ;  /* 0x0000e00002027b82 */ /* 0x000e240000000a00 */
[-C--:B0-----:R-:W-:Y:S02]  /*182d0*/  IMAD R0, R3, R4.reuse, RZ ;  /* 0x0000000403007224 */ /* 0x081fe400078e02ff */
[----:B------:R-:W-:-:S04]  /*182e0*/  IMAD.WIDE.U32 R16, R2, R4, R16 ;  /* 0x0000000402107225 */ /* 0x000fc800078e0010 */
[----:B------:R-:W-:-:S04]  /*182f0*/  IMAD R5, R2, R5, R0 ;  /* 0x0000000502057224 */ /* 0x000fc800078e0200 */
[----:B------:R-:W-:-:S07]  /*18300*/  IMAD.IADD R17, R17, 0x1, R5 ;  /* 0x0000000111117824 */ /* 0x000fce00078e0205 */
.L_x_6064:
        /* <DEDUP_REMOVED lines=16> */
.L_x_6140:
        /* <DEDUP_REMOVED lines=34> */
.L_x_6117:
        /* <DEDUP_REMOVED lines=17> */
.L_x_6118:
[----:B------:R-:W-:Y:S05]  /*18740*/  BSYNC.RECONVERGENT B2 ;  /* 0x0000000000027941 */ /* 0x000fea0003800200 */
.L_x_6116:
        /* <DEDUP_REMOVED lines=39> */
.L_x_6120:
        /* <DEDUP_REMOVED lines=16> */
.L_x_6121:
[----:B------:R-:W-:Y:S05]  /*18ac0*/  BSYNC.RECONVERGENT B2 ;  /* 0x0000000000027941 */ /* 0x000fea0003800200 */
.L_x_6119:
        /* <DEDUP_REMOVED lines=38> */
.L_x_6123:
        /* <DEDUP_REMOVED lines=16> */
.L_x_6124:
[----:B------:R-:W-:Y:S05]  /*18e30*/  BSYNC.RECONVERGENT B2 ;  /* 0x0000000000027941 */ /* 0x000fea0003800200 */
.L_x_6122:
        /* <DEDUP_REMOVED lines=38> */
.L_x_6126:
        /* <DEDUP_REMOVED lines=16> */
.L_x_6127:
[----:B------:R-:W-:Y:S05]  /*191a0*/  BSYNC.RECONVERGENT B2 ;  /* 0x0000000000027941 */ /* 0x000fea0003800200 */
.L_x_6125:
        /* <DEDUP_REMOVED lines=38> */
.L_x_6129:
        /* <DEDUP_REMOVED lines=16> */
.L_x_6130:
[----:B------:R-:W-:Y:S05]  /*19510*/  BSYNC.RECONVERGENT B2 ;  /* 0x0000000000027941 */ /* 0x000fea0003800200 */
.L_x_6128:
        /* <DEDUP_REMOVED lines=38> */
.L_x_6132:
        /* <DEDUP_REMOVED lines=16> */
.L_x_6133:
[----:B------:R-:W-:Y:S05]  /*19880*/  BSYNC.RECONVERGENT B2 ;  /* 0x0000000000027941 */ /* 0x000fea0003800200 */
.L_x_6131:
        /* <DEDUP_REMOVED lines=38> */
.L_x_6135:
[----:B------:R-:W-:Y:S01]  /*19af0*/  MOV R4, R12 ;  /* 0x0000000c00047202 */ /* 0x000fe20000000f00 */
[----:B------:R-:W-:Y:S01]  /*19b00*/  IMAD.MOV.U32 R2, RZ, RZ, R14 ;  /* 0x000000ffff027224 */ /* 0x000fe200078e000e */
[----:B------:R-:W-:Y:S02]  /*19b10*/  MOV R5, R13 ;  /* 0x0000000d00057202 */ /* 0x000fe40000000f00 */
[----:B------:R-:W-:Y:S02]  /*19b20*/  MOV R3, R15 ;  /* 0x0000000f00037202 */ /* 0x000fe40000000f00 */
        /* <DEDUP_REMOVED lines=12> */
.L_x_6136:
[----:B------:R-:W-:Y:S05]  /*19bf0*/  BSYNC.RECONVERGENT B2 ;  /* 0x0000000000027941 */ /* 0x000fea0003800200 */
.L_x_6134:
        /* <DEDUP_REMOVED lines=38> */
.L_x_6138:
        /* <DEDUP_REMOVED lines=17> */
.L_x_6139:
[----:B------:R-:W-:Y:S05]  /*19f70*/  BSYNC.RECONVERGENT B2 ;  /* 0x0000000000027941 */ /* 0x000fea0003800200 */
.L_x_6137:
        /* <DEDUP_REMOVED lines=10> */
.L_x_6115:
        /* <DEDUP_REMOVED lines=36> */
.L_x_6144:
        /* <DEDUP_REMOVED lines=16> */
.L_x_6145:
[----:B------:R-:W-:Y:S05]  /*1a360*/  BSYNC.RECONVERGENT B2 ;  /* 0x0000000000027941 */ /* 0x000fea0003800200 */
.L_x_6143:
        /* <DEDUP_REMOVED lines=37> */
.L_x_6147:
[----:B------:R-:W-:Y:S01]  /*1a5c0*/  MOV R4, R10 ;  /* 0x0000000a00047202 */ /* 0x000fe20000000f00 */
[----:B------:R-:W-:Y:S01]  /*1a5d0*/  IMAD.MOV.U32 R5, RZ, RZ, R11 ;  /* 0x000000ffff057224 */ /* 0x000fe200078e000b */
[----:B------:R-:W-:Y:S02]  /*1a5e0*/  MOV R2, R12 ;  /* 0x0000000c00027202 */ /* 0x000fe40000000f00 */
[----:B------:R-:W-:Y:S02]  /*1a5f0*/  MOV R3, R13 ;  /* 0x0000000d00037202 */ /* 0x000fe40000000f00 */
[----:B------:R-:W-:-:S07]  /*1a600*/  MOV R0, 0x1a620 ;  /* 0x0001a62000007802 */ /* 0x000fce0000000f00 */
[----:B------:R-:W-:Y:S05]  /*1a610*/  CALL.REL.NOINC `($__internal_46_$__cuda_sm20_div_u64) ;  /* 0x0000002400bc7944 */ /* 0x000fea0003c00000 */
        /* <DEDUP_REMOVED lines=10> */
.L_x_6148:
[----:B------:R-:W-:Y:S05]  /*1a6c0*/  BSYNC.RECONVERGENT B2 ;  /* 0x0000000000027941 */ /* 0x000fea0003800200 */
.L_x_6146:
        /* <DEDUP_REMOVED lines=39> */
.L_x_6150:
        /* <DEDUP_REMOVED lines=16> */
.L_x_6151:
[----:B------:R-:W-:Y:S05]  /*1aa40*/  BSYNC.RECONVERGENT B2 ;  /* 0x0000000000027941 */ /* 0x000fea0003800200 */
.L_x_6149:
        /* <DEDUP_REMOVED lines=37> */
.L_x_6153:
        /* <DEDUP_REMOVED lines=16> */
.L_x_6154:
[----:B------:R-:W-:Y:S05]  /*1ada0*/  BSYNC.RECONVERGENT B2 ;  /* 0x0000000000027941 */ /* 0x000fea0003800200 */
.L_x_6152:
[----:B------:R-:W0:Y:S01]  /*1adb0*/  LDC.64 R2, c[0x0][R8+0x450] ;  /* 0x0001140008027b82 */ /* 0x000e220000000a00 */
[----:B------:R-:W-:Y:S02]  /*1adc0*/  IMAD.MOV.U32 R17, RZ, RZ, R23 ;  /* 0x000000ffff117224 */ /* 0x000fe400078e0017 */
[-C--:B0-----:R-:W-:Y:S02]  /*1add0*/  IMAD R0, R3, R4.reuse, RZ ;  /* 0x0000000403007224 */ /* 0x081fe400078e02ff */
[----:B------:R-:W-:-:S04]  /*1ade0*/  IMAD.WIDE.U32 R16, R2, R4, R16 ;  /* 0x0000000402107225 */ /* 0x000fc800078e0010 */
[----:B------:R-:W-:-:S05]  /*1adf0*/  IMAD R5, R2, R5, R0 ;  /* 0x0000000502057224 */ /* 0x000fca00078e0200 */
[----:B------:R-:W-:-:S07]  /*1ae00*/  IADD3 R17, PT, PT, R17, R5, RZ ;  /* 0x0000000511117210 */ /* 0x000fce0007ffe0ff */
.L_x_6142:
        /* <DEDUP_REMOVED lines=39> */
.L_x_6157:
        /* <DEDUP_REMOVED lines=17> */
.L_x_6158:
[----:B------:R-:W-:Y:S05]  /*1b190*/  BSYNC.RECONVERGENT B2 ;  /* 0x0000000000027941 */ /* 0x000fea0003800200 */
.L_x_6156:
        /* <DEDUP_REMOVED lines=36> */
.L_x_6160:
        /* <DEDUP_REMOVED lines=16> */
.L_x_6161:
[----:B------:R-:W-:Y:S05]  /*1b4e0*/  BSYNC.RECONVERGENT B2 ;  /* 0x0000000000027941 */ /* 0x000fea0003800200 */
.L_x_6159:
[----:B------:R-:W0:Y:S01]  /*1b4f0*/  LDC.64 R2, c[0x0][R8+0x450] ;  /* 0x0001140008027b82 */ /* 0x000e220000000a00 */
[----:B------:R-:W-:Y:S02]  /*1b500*/  IMAD.MOV.U32 R17, RZ, RZ, R23 ;  /* 0x000000ffff117224 */ /* 0x000fe400078e0017 */
[-C--:B0-----:R-:W-:Y:S02]  /*1b510*/  IMAD R0, R3, R4.reuse, RZ ;  /* 0x0000000403007224 */ /* 0x081fe400078e02ff */
[----:B------:R-:W-:-:S04]  /*1b520*/  IMAD.WIDE.U32 R16, R2, R4, R16 ;  /* 0x0000000402107225 */ /* 0x000fc800078e0010 */
[----:B------:R-:W-:-:S05]  /*1b530*/  IMAD R5, R2, R5, R0 ;  /* 0x0000000502057224 */ /* 0x000fca00078e0200 */
[----:B------:R-:W-:-:S07]  /*1b540*/  IADD3 R17, PT, PT, R17, R5, RZ ;  /* 0x0000000511117210 */ /* 0x000fce0007ffe0ff */
.L_x_6155:
        /* <DEDUP_REMOVED lines=34> */
.L_x_6163:
[----:B------:R-:W-:Y:S01]  /*1b770*/  MOV R4, R11 ;  /* 0x0000000b00047202 */ /* 0x000fe20000000f00 */
[----:B------:R-:W-:Y:S01]  /*1b780*/  IMAD.MOV.U32 R5, RZ, RZ, R10 ;  /* 0x000000ffff057224 */ /* 0x000fe200078e000a */
[----:B------:R-:W-:Y:S02]  /*1b790*/  MOV R2, R8 ;  /* 0x0000000800027202 */ /* 0x000fe40000000f00 */
[----:B------:R-:W-:Y:S02]  /*1b7a0*/  MOV R3, R9 ;  /* 0x0000000900037202 */ /* 0x000fe40000000f00 */
[----:B------:R-:W-:-:S07]  /*1b7b0*/  MOV R0, 0x1b7d0 ;  /* 0x0001b7d000007802 */ /* 0x000fce0000000f00 */
[----:B------:R-:W-:Y:S05]  /*1b7c0*/  CALL.REL.NOINC `($__internal_46_$__cuda_sm20_div_u64) ;  /* 0x0000001400507944 */ /* 0x000fea0003c00000 */
        /* <DEDUP_REMOVED lines=11> */
.L_x_6164:
[----:B------:R-:W-:Y:S05]  /*1b880*/  BSYNC.RECONVERGENT B2 ;  /* 0x0000000000027941 */ /* 0x000fea0003800200 */
.L_x_6162:
[----:B------:R-:W0:Y:S02]  /*1b890*/  LDC.64 R12, c[0x0][R12+0x450] ;  /* 0x000114000c0c7b82 */ /* 0x000e240000000a00 */
[-C--:B0-----:R-:W-:Y:S02]  /*1b8a0*/  IMAD R0, R13, R9.reuse, RZ ;  /* 0x000000090d007224 */ /* 0x081fe400078e02ff */
[----:B------:R-:W-:-:S04]  /*1b8b0*/  IMAD.WIDE.U32 R16, R12, R9, R16 ;  /* 0x000000090c107225 */ /* 0x000fc800078e0010 */
[----:B------:R-:W-:-:S05]  /*1b8c0*/  IMAD R5, R12, R5, R0 ;  /* 0x000000050c057224 */ /* 0x000fca00078e0200 */
[----:B------:R-:W-:-:S07]  /*1b8d0*/  IADD3 R17, PT, PT, R17, R5, RZ ;  /* 0x0000000511117210 */ /* 0x000fce0007ffe0ff */
.L_x_6141:
[----:B------:R-:W-:Y:S05]  /*1b8e0*/  BSYNC.RECONVERGENT B1 ;  /* 0x0000000000017941 */ /* 0x000fea0003800200 */
.L_x_6114:
[----:B------:R-:W0:Y:S02]  /*1b8f0*/  LDCU.64 UR4, c[0x0][0x5f0] ;  /* 0x0000be00ff0477ac */ /* 0x000e240008000a00 */
[----:B0-----:R-:W-:Y:S02]  /*1b900*/  IMAD R10, R10, UR4, RZ ;  /* 0x000000040a0a7c24 */ /* 0x001fe4000f8e02ff */
[----:B------:R-:W-:-:S04]  /*1b910*/  IMAD.WIDE.U32 R2, R11, UR4, R16 ;  /* 0x000000040b027c25 */ /* 0x000fc8000f8e0010 */
[----:B------:R-:W-:Y:S01]  /*1b920*/  IMAD R11, R11, UR5, R10 ;  /* 0x000000050b0b7c24 */ /* 0x000fe2000f8e020a */
[----:B------:R-:W-:-:S03]  /*1b930*/  MOV R0, R2 ;  /* 0x0000000200007202 */ /* 0x000fc60000000f00 */
[----:B------:R-:W-:-:S07]  /*1b940*/  IMAD.IADD R2, R3, 0x1, R11 ;  /* 0x0000000103027824 */ /* 0x000fce00078e020b */
.L_x_6063:
[----:B------:R-:W-:Y:S05]  /*1b950*/  BSYNC.RECONVERGENT B0 ;  /* 0x0000000000007941 */ /* 0x000fea0003800200 */
.L_x_6062:
        /* <DEDUP_REMOVED lines=134> */
.L_x_6165:
        /* <DEDUP_REMOVED lines=8> */
.L_x_6166:
        /* <DEDUP_REMOVED lines=19> */
.L_x_10256:
[----:B------:R-:W-:Y:S05]  /*1c370*/  BRX R2 -0x1c380                                                                                                                                                                                                                                                                                                                                                                                                                                                                             (*"BRANCH_TARGETS .L_x_10257,.L_x_10258,.L_x_10259"*) ;  /* 0xfffffe3c02207949 */ /* 0x000fea000383ffff */
.L_x_6169:
        /* <DEDUP_REMOVED lines=31> */
.L_x_6175:
[----:B------:R0:W5:Y:S02]  /*1c570*/  LDG.E R0, desc[UR36][R16.64] ;  /* 0x0000002410007981 */ /* 0x000164000c1e1900 */
.L_x_6174:
[----:B------:R-:W-:Y:S05]  /*1c580*/  BSYNC.RECONVERGENT B9 ;  /* 0x0000000000097941 */ /* 0x000fea0003800200 */
.L_x_6173:
[----:B------:R-:W1:Y:S01]  /*1c590*/  LDCU.64 UR4, c[0x0][0x380] ;  /* 0x00007000ff0477ac */ /* 0x000e620008000a00 */
[----:B-----5:R-:W-:Y:S01]  /*1c5a0*/  FSETP.GTU.FTZ.AND P0, PT, R25, R0, PT ;  /* 0x000000001900720b */ /* 0x020fe20003f1c000 */
[----:B------:R-:W-:-:S03]  /*1c5b0*/  HFMA2 R3, -RZ, RZ, 0, 0 ;  /* 0x00000000ff037431 */ /* 0x000fc600000001ff */
[----:B------:R-:W-:Y:S02]  /*1c5c0*/  SEL R2, RZ, 0x1, P0 ;  /* 0x00000001ff027807 */ /* 0x000fe40000000000 */
[----:B-1----:R-:W-:-:S04]  /*1c5d0*/  LEA R4, P1, R26, UR4, 0x3 ;  /* 0x000000041a047c11 */ /* 0x002fc8000f8218ff */
[----:B------:R-:W-:-:S05]  /*1c5e0*/  LEA.HI.X R5, R26, UR5, R27, 0x3, P1 ;  /* 0x000000051a057c11 */ /* 0x000fca00088f1c1b */
[----:B------:R1:W-:Y:S04]  /*1c5f0*/  STG.E.64 desc[UR36][R4.64], R2 ;  /* 0x0000000204007986 */ /* 0x0003e8000c101b24 */
.L_x_6171:
[----:B------:R-:W-:Y:S05]  /*1c600*/  BSYNC.RELIABLE B8 ;  /* 0x0000000000087941 */ /* 0x000fea0003800100 */
.L_x_6170:
        /* <DEDUP_REMOVED lines=24> */
.L_x_6178:
[----:B------:R0:W5:Y:S02]  /*1c790*/  LDG.E R3, desc[UR36][R16.64] ;  /* 0x0000002410037981 */ /* 0x000164000c1e1900 */
.L_x_6177:
[----:B------:R-:W-:Y:S05]  /*1c7a0*/  BSYNC.RECONVERGENT B8 ;  /* 0x0000000000087941 */ /* 0x000fea0003800200 */
.L_x_6176:
[----:B------:R-:W1:Y:S01]  /*1c7b0*/  LDCU.64 UR4, c[0x0][0x380] ;  /* 0x00007000ff0477ac */ /* 0x000e620008000a00 */
[----:B-----5:R-:W-:Y:S01]  /*1c7c0*/  FSETP.GTU.FTZ.AND P0, PT, R24, R3, PT ;  /* 0x000000031800720b */ /* 0x020fe20003f1c000 */
[----:B------:R-:W-:-:S03]  /*1c7d0*/  HFMA2 R3, -RZ, RZ, 0, 0 ;  /* 0x00000000ff037431 */ /* 0x000fc600000001ff */
[----:B------:R-:W-:Y:S02]  /*1c7e0*/  SEL R2, RZ, 0x1, P0 ;  /* 0x00000001ff027807 */ /* 0x000fe40000000000 */
[----:B-1----:R-:W-:-:S04]  /*1c7f0*/  LEA R4, P1, R32, UR4, 0x3 ;  /* 0x0000000420047c11 */ /* 0x002fc8000f8218ff */
[----:B------:R-:W-:-:S05]  /*1c800*/  LEA.HI.X R5, R32, UR5, R36, 0x3, P1 ;  /* 0x0000000520057c11 */ /* 0x000fca00088f1c24 */
[----:B------:R1:W-:Y:S04]  /*1c810*/  STG.E.64 desc[UR36][R4.64], R2 ;  /* 0x0000000204007986 */ /* 0x0003e8000c101b24 */
.L_x_10258:
        /* <DEDUP_REMOVED lines=24> */
.L_x_6181:
[----:B------:R0:W5:Y:S02]  /*1c9a0*/  LDG.E R0, desc[UR36][R16.64] ;  /* 0x0000002410007981 */ /* 0x000164000c1e1900 */
.L_x_6180:
[----:B------:R-:W-:Y:S05]  /*1c9b0*/  BSYNC.RECONVERGENT B8 ;  /* 0x0000000000087941 */ /* 0x000fea0003800200 */
.L_x_6179:
[----:B------:R-:W2:Y:S01]  /*1c9c0*/  LDCU.64 UR4, c[0x0][0x380] ;  /* 0x00007000ff0477ac */ /* 0x000ea20008000a00 */
[----:B-----5:R-:W-:Y:S01]  /*1c9d0*/  FSETP.GTU.FTZ.AND P0, PT, R23, R0, PT ;  /* 0x000000001700720b */ /* 0x020fe20003f1c000 */
[----:B-1----:R-:W-:-:S03]  /*1c9e0*/  IMAD.MOV.U32 R3, RZ, RZ, RZ ;  /* 0x000000ffff037224 */ /* 0x002fc600078e00ff */
[----:B------:R-:W-:Y:S02]  /*1c9f0*/  SEL R2, RZ, 0x1, P0 ;  /* 0x00000001ff027807 */ /* 0x000fe40000000000 */
[----:B--2---:R-:W-:-:S04]  /*1ca00*/  LEA R4, P1, R39, UR4, 0x3 ;  /* 0x0000000427047c11 */ /* 0x004fc8000f8218ff */
[----:B------:R-:W-:-:S05]  /*1ca10*/  LEA.HI.X R5, R39, UR5, R44, 0x3, P1 ;  /* 0x0000000527057c11 */ /* 0x000fca00088f1c2c */
[----:B------:R1:W-:Y:S04]  /*1ca20*/  STG.E.64 desc[UR36][R4.64], R2 ;  /* 0x0000000204007986 */ /* 0x0003e8000c101b24 */
.L_x_10257:
[----:B------:R-:W-:Y:S05]  /*1ca30*/  BSYNC.RELIABLE B6 ;  /* 0x0000000000067941 */ /* 0x000fea0003800100 */
.L_x_6168:
        /* <DEDUP_REMOVED lines=24> */
.L_x_6184:
[----:B------:R0:W5:Y:S02]  /*1cbc0*/  LDG.E R0, desc[UR36][R16.64] ;  /* 0x0000002410007981 */ /* 0x000164000c1e1900 */
.L_x_6183:
[----:B------:R-:W-:Y:S05]  /*1cbd0*/  BSYNC.RECONVERGENT B8 ;  /* 0x0000000000087941 */ /* 0x000fea0003800200 */
.L_x_6182:
[----:B------:R-:W2:Y:S01]  /*1cbe0*/  LDCU.64 UR4, c[0x0][0x380] ;  /* 0x00007000ff0477ac */ /* 0x000ea20008000a00 */
[----:B-----5:R-:W-:Y:S01]  /*1cbf0*/  FSETP.GTU.FTZ.AND P0, PT, R19, R0, PT ;  /* 0x000000001300720b */ /* 0x020fe20003f1c000 */
[----:B-1----:R-:W-:-:S03]  /*1cc00*/  HFMA2 R3, -RZ, RZ, 0, 0 ;  /* 0x00000000ff037431 */ /* 0x002fc600000001ff */
[----:B------:R-:W-:Y:S02]  /*1cc10*/  SEL R2, RZ, 0x1, P0 ;  /* 0x00000001ff027807 */ /* 0x000fe40000000000 */
[----:B--2---:R-:W-:-:S04]  /*1cc20*/  LEA R4, P1, R43, UR4, 0x3 ;  /* 0x000000042b047c11 */ /* 0x004fc8000f8218ff */
[----:B------:R-:W-:-:S05]  /*1cc30*/  LEA.HI.X R5, R43, UR5, R46, 0x3, P1 ;  /* 0x000000052b057c11 */ /* 0x000fca00088f1c2e */
[----:B------:R1:W-:Y:S01]  /*1cc40*/  STG.E.64 desc[UR36][R4.64], R2 ;  /* 0x0000000204007986 */ /* 0x0003e2000c101b24 */
[----:B------:R-:W-:Y:S05]  /*1cc50*/  BRA `(.L_x_6172) ;  /* 0x0000000000047947 */ /* 0x000fea0003800000 */
.L_x_10259:
[----:B------:R-:W-:Y:S05]  /*1cc60*/  BREAK.RELIABLE B6 ;  /* 0x0000000000067942 */ /* 0x000fea0003800100 */
.L_x_6172:
[----:B------:R-:W-:Y:S05]  /*1cc70*/  BSYNC.RECONVERGENT B7 ;  /* 0x0000000000077941 */ /* 0x000fea0003800200 */
.L_x_6167:
        /* <DEDUP_REMOVED lines=9> */
        .weak           $__internal_46_$__cuda_sm20_div_u64
        .type           $__internal_46_$__cuda_sm20_div_u64,@function
        .size           $__internal_46_$__cuda_sm20_div_u64,(.L_x_10628 - $__internal_46_$__cuda_sm20_div_u64)
$__internal_46_$__cuda_sm20_div_u64:
        /* <DEDUP_REMOVED lines=70> */
[----:B------:R-:W-:Y:S06]  /*1d170*/  RET.REL.NODEC R4 `(_ZN2at4cuda57_GLOBAL__N__cd6b329d_24_DistributionBernoulli_cu_7537a20d21kernelPointwiseApply2IZNS_6native9templates4cuda28bernoulli_tensor_cuda_kernelIlfEEvRKNS_10TensorBaseES9_NS_15PhiloxCudaStateEEUliRlSB_SB_SB_RKfSD_SD_SD_E_lSC_mLin1ELin1ELi4ELi512ELi2EEEvNS0_6detail10TensorInfoIT0_T2_EENSG_IT1_SI_EESI_T_) ;  /* 0xfffffe2c04a07950 */ /* 0x000fec0003c3ffff */
.L_x_6186:
        /* <DEDUP_REMOVED lines=16> */
.L_x_10628:


//--------------------- .text._ZN2at4cuda57_GLOBAL__N__cd6b329d_24_DistributionBernoulli_cu_7537a20d21kernelPointwiseApply2IZNS_6native9templates4cuda28bernoulli_tensor_cuda_kernelIlfEEvRKNS_10TensorBaseES9_NS_15PhiloxCudaStateEEUliRlSB_SB_SB_RKfSD_SD_SD_E_lSC_mLi1ELi1ELi4ELi512ELi2EEEvNS0_6detail10TensorInfoIT0_T2_EENSG_IT1_SI_EESI_T_ --------------------------
	.section	.text._ZN2at4cuda57_GLOBAL__N__cd6b329d_24_DistributionBernoulli_cu_7537a20d21kernelPointwiseApply2IZNS_6native9templates4cuda28bernoulli_tensor_cuda_kernelIlfEEvRKNS_10TensorBaseES9_NS_15PhiloxCudaStateEEUliRlSB_SB_SB_RKfSD_SD_SD_E_lSC_mLi1ELi1ELi4ELi512ELi2EEEvNS0_6detail10TensorInfoIT0_T2_EENSG_IT1_SI_EESI_T_,"ax",@progbits
	.align	128
.text._ZN2at4cuda57_GLOBAL__N__cd6b329d_24_DistributionBernoulli_cu_7537a20d21kernelPointwiseApply2IZNS_6native9templates4cuda28bernoulli_tensor_cuda_kernelIlfEEvRKNS_10TensorBaseES9_NS_15PhiloxCudaStateEEUliRlSB_SB_SB_RKfSD_SD_SD_E_lSC_mLi1ELi1ELi4ELi512ELi2EEEvNS0_6detail10TensorInfoIT0_T2_EENSG_IT1_SI_EESI_T_:
        .type           _ZN2at4cuda57_GLOBAL__N__cd6b329d_24_DistributionBernoulli_cu_7537a20d21kernelPointwiseApply2IZNS_6native9templates4cuda28bernoulli_tensor_cuda_kernelIlfEEvRKNS_10TensorBaseES9_NS_15PhiloxCudaStateEEUliRlSB_SB_SB_RKfSD_SD_SD_E_lSC_mLi1ELi1ELi4ELi512ELi2EEEvNS0_6detail10TensorInfoIT0_T2_EENSG_IT1_SI_EESI_T_,@function
        .size           _ZN2at4cuda57_GLOBAL__N__cd6b329d_24_DistributionBernoulli_cu_7537a20d21kernelPointwiseApply2IZNS_6native9templates4cuda28bernoulli_tensor_cuda_kernelIlfEEvRKNS_10TensorBaseES9_NS_15PhiloxCudaStateEEUliRlSB_SB_SB_RKfSD_SD_SD_E_lSC_mLi1ELi1ELi4ELi512ELi2EEEvNS0_6detail10TensorInfoIT0_T2_EENSG_IT1_SI_EESI_T_,(.L_x_10630 - _ZN2at4cuda57_GLOBAL__N__cd6b329d_24_DistributionBernoulli_cu_7537a20d21kernelPointwiseApply2IZNS_6native9templates4cuda28bernoulli_tensor_cuda_kernelIlfEEvRKNS_10TensorBaseES9_NS_15PhiloxCudaStateEEUliRlSB_SB_SB_RKfSD_SD_SD_E_lSC_mLi1ELi1ELi4ELi512ELi2EEEvNS0_6detail10TensorInfoIT0_T2_EENSG_IT1_SI_EESI_T_)
        .other          _ZN2at4cuda57_GLOBAL__N__cd6b329d_24_DistributionBernoulli_cu_7537a20d21kernelPointwiseApply2IZNS_6native9templates4cuda28bernoulli_tensor_cuda_kernelIlfEEvRKNS_10TensorBaseES9_NS_15PhiloxCudaStateEEUliRlSB_SB_SB_RKfSD_SD_SD_E_lSC_mLi1ELi1ELi4ELi512ELi2EEEvNS0_6detail10TensorInfoIT0_T2_EENSG_IT1_SI_EESI_T_,@"STO_CUDA_ENTRY STV_DEFAULT"
_ZN2at4cuda57_GLOBAL__N__cd6b329d_24_DistributionBernoulli_cu_7537a20d21kernelPointwiseApply2IZNS_6native9templates4cuda28bernoulli_tensor_cuda_kernelIlfEEvRKNS_10TensorBaseES9_NS_15PhiloxCudaStateEEUliRlSB_SB_SB_RKfSD_SD_SD_E_lSC_mLi1ELi1ELi4ELi512ELi2EEEvNS0_6detail10TensorInfoIT0_T2_EENSG_IT1_SI_EESI_T_:
        /* <DEDUP_REMOVED lines=23> */
.L_x_6208:
        /* <DEDUP_REMOVED lines=171> */
.L_x_6188:
        /* <DEDUP_REMOVED lines=8> */
.L_x_6189:
        /* <DEDUP_REMOVED lines=19> */
.L_x_10260:
[----:B---34-:R-:W-:Y:S05]  /*0dd0*/  BRX R4 -0xde0                                                                                                                                                                                                                                                                                                                                                                                                                                                                                (*"BRANCH_TARGETS .L_x_10261,.L_x_10262,.L_x_10263"*) ;  /* 0xfffffff004887949 */ /* 0x018fea000383ffff */
.L_x_6192:
        /* <DEDUP_REMOVED lines=30> */
.L_x_6198:
[----:B------:R0:W5:Y:S02]  /*0fc0*/  LDG.E R3, desc[UR36][R22.64] ;  /* 0x0000002416037981 */ /* 0x000164000c1e1900 */
.L_x_6197:
[----:B----4-:R-:W-:Y:S05]  /*0fd0*/  BSYNC.RECONVERGENT B6 ;  /* 0x0000000000067941 */ /* 0x010fea0003800200 */
.L_x_6196:
[----:B------:R-:W-:Y:S01]  /*0fe0*/  LEA R4, P1, R42, UR42, 0x3 ;  /* 0x0000002a2a047c11 */ /* 0x000fe2000f8218ff */
[----:B------:R-:W-:Y:S01]  /*0ff0*/  IMAD.MOV.U32 R7, RZ, RZ, RZ ;  /* 0x000000ffff077224 */ /* 0x000fe200078e00ff */
[----:B-----5:R-:W-:Y:S02]  /*1000*/  FSETP.GTU.FTZ.AND P0, PT, R40, R3, PT ;  /* 0x000000032800720b */ /* 0x020fe40003f1c000 */
[----:B------:R-:W-:Y:S02]  /*1010*/  LEA.HI.X R5, R42, UR43, R41, 0x3, P1 ;  /* 0x0000002b2a057c11 */ /* 0x000fe400088f1c29 */
[----:B------:R-:W-:-:S05]  /*1020*/  SEL R6, RZ, 0x1, P0 ;  /* 0x00000001ff067807 */ /* 0x000fca0000000000 */
[----:B------:R1:W-:Y:S04]  /*1030*/  STG.E.64 desc[UR36][R4.64], R6 ;  /* 0x0000000604007986 */ /* 0x0003e8000c101b24 */
.L_x_6194:
[----:B---34-:R-:W-:Y:S05]  /*1040*/  BSYNC.RELIABLE B7 ;  /* 0x0000000000077941 */ /* 0x018fea0003800100 */
.L_x_6193:
        /* <DEDUP_REMOVED lines=23> */
.L_x_6201:
[----:B------:R0:W5:Y:S02]  /*11c0*/  LDG.E R3, desc[UR36][R22.64] ;  /* 0x0000002416037981 */ /* 0x000164000c1e1900 */
.L_x_6200:
[----:B------:R-:W-:Y:S05]  /*11d0*/  BSYNC.RECONVERGENT B6 ;  /* 0x0000000000067941 */ /* 0x000fea0003800200 */
.L_x_6199:
[----:B-1----:R-:W-:Y:S01]  /*11e0*/  LEA R6, P1, R24, UR42, 0x3 ;  /* 0x0000002a18067c11 */ /* 0x002fe2000f8218ff */
[----:B------:R-:W-:Y:S01]  /*11f0*/  IMAD.MOV.U32 R5, RZ, RZ, RZ ;  /* 0x000000ffff057224 */ /* 0x000fe200078e00ff */
[----:B-----5:R-:W-:Y:S02]  /*1200*/  FSETP.GTU.FTZ.AND P0, PT, R38, R3, PT ;  /* 0x000000032600720b */ /* 0x020fe40003f1c000 */
[----:B------:R-:W-:Y:S02]  /*1210*/  LEA.HI.X R7, R24, UR43, R35, 0x3, P1 ;  /* 0x0000002b18077c11 */ /* 0x000fe400088f1c23 */
[----:B------:R-:W-:-:S05]  /*1220*/  SEL R4, RZ, 0x1, P0 ;  /* 0x00000001ff047807 */ /* 0x000fca0000000000 */
[----:B------:R1:W-:Y:S04]  /*1230*/  STG.E.64 desc[UR36][R6.64], R4 ;  /* 0x0000000406007986 */ /* 0x0003e8000c101b24 */
.L_x_10262:
        /* <DEDUP_REMOVED lines=23> */
.L_x_6204:
[----:B------:R0:W5:Y:S02]  /*13b0*/  LDG.E R0, desc[UR36][R22.64] ;  /* 0x0000002416007981 */ /* 0x000164000c1e1900 */
.L_x_6203:
[----:B------:R-:W-:Y:S05]  /*13c0*/  BSYNC.RECONVERGENT B6 ;  /* 0x0000000000067941 */ /* 0x000fea0003800200 */
.L_x_6202:
[----:B-1----:R-:W-:Y:S01]  /*13d0*/  LEA R4, P1, R29, UR42, 0x3 ;  /* 0x0000002a1d047c11 */ /* 0x002fe2000f8218ff */
[----:B------:R-:W-:Y:S01]  /*13e0*/  IMAD.MOV.U32 R3, RZ, RZ, RZ ;  /* 0x000000ffff037224 */ /* 0x000fe200078e00ff */
[----:B-----5:R-:W-:Y:S02]  /*13f0*/  FSETP.GTU.FTZ.AND P0, PT, R37, R0, PT ;  /* 0x000000002500720b */ /* 0x020fe40003f1c000 */
[----:B------:R-:W-:Y:S02]  /*1400*/  LEA.HI.X R5, R29, UR43, R16, 0x3, P1 ;  /* 0x0000002b1d057c11 */ /* 0x000fe400088f1c10 */
[----:B------:R-:W-:-:S05]  /*1410*/  SEL R2, RZ, 0x1, P0 ;  /* 0x00000001ff027807 */ /* 0x000fca0000000000 */
[----:B------:R1:W-:Y:S04]  /*1420*/  STG.E.64 desc[UR36][R4.64], R2 ;  /* 0x0000000204007986 */ /* 0x0003e8000c101b24 */
.L_x_10261:
[----:B------:R-:W-:Y:S05]  /*1430*/  BSYNC.RELIABLE B8 ;  /* 0x0000000000087941 */ /* 0x000fea0003800100 */
.L_x_6191:
        /* <DEDUP_REMOVED lines=23> */
.L_x_6207:
[----:B------:R1:W5:Y:S02]  /*15b0*/  LDG.E R3, desc[UR36][R16.64] ;  /* 0x0000002410037981 */ /* 0x000364000c1e1900 */
.L_x_6206:
[----:B------:R-:W-:Y:S05]  /*15c0*/  BSYNC.RECONVERGENT B6 ;  /* 0x0000000000067941 */ /* 0x000fea0003800200 */
.L_x_6205:
[C---:B------:R-:W-:Y:S02]  /*15d0*/  LEA R4, P1, R31.reuse, UR42, 0x3 ;  /* 0x0000002a1f047c11 */ /* 0x040fe4000f8218ff */
[----:B-----5:R-:W-:Y:S01]  /*15e0*/  FSETP.GTU.FTZ.AND P0, PT, R36, R3, PT ;  /* 0x000000032400720b */ /* 0x020fe20003f1c000 */
[----:B------:R-:W-:Y:S01]  /*15f0*/  IMAD.MOV.U32 R3, RZ, RZ, RZ ;  /* 0x000000ffff037224 */ /* 0x000fe200078e00ff */
[----:B------:R-:W-:Y:S02]  /*1600*/  LEA.HI.X R5, R31, UR43, R26, 0x3, P1 ;  /* 0x0000002b1f057c11 */ /* 0x000fe400088f1c1a */
[----:B------:R-:W-:-:S05]  /*1610*/  SEL R2, RZ, 0x1, P0 ;  /* 0x00000001ff027807 */ /* 0x000fca0000000000 */
[----:B------:R2:W-:Y:S01]  /*1620*/  STG.E.64 desc[UR36][R4.64], R2 ;  /* 0x0000000204007986 */ /* 0x0005e2000c101b24 */
[----:B------:R-:W-:Y:S05]  /*1630*/  BRA `(.L_x_6195) ;  /* 0x0000000000047947 */ /* 0x000fea0003800000 */
.L_x_10263:
[----:B------:R-:W-:Y:S05]  /*1640*/  BREAK.RELIABLE B8 ;  /* 0x0000000000087942 */ /* 0x000fea0003800100 */
.L_x_6195:
[----:B---34-:R-:W-:Y:S05]  /*1650*/  BSYNC.RECONVERGENT B9 ;  /* 0x0000000000097941 */ /* 0x018fea0003800200 */
.L_x_6190:
[----:B------:R-:W-:-:S13]  /*1660*/  ISETP.NE.AND P0, PT, R39, RZ, PT ;  /* 0x000000ff2700720c */ /* 0x000fda0003f05270 */
[----:B------:R-:W-:Y:S05]  /*1670*/  @!P0 BRA `(.L_x_6208) ;  /* 0xffffffe800bc8947 */ /* 0x000fea000383ffff */
[----:B------:R-:W-:Y:S05]  /*1680*/  BSYNC.RECONVERGENT B10 ;  /* 0x00000000000a7941 */ /* 0x000fea0003800200 */
.L_x_6187:
[----:B------:R-:W-:Y:S05]  /*1690*/  EXIT ;  /* 0x000000000000794d */ /* 0x000fea0003800000 */
.L_x_6209:
        /* <DEDUP_REMOVED lines=14> */
.L_x_10630:


//--------------------- .text._ZN2at4cuda57_GLOBAL__N__cd6b329d_24_DistributionBernoulli_cu_7537a20d21kernelPointwiseApply2IZNS_6native9templates4cuda28bernoulli_tensor_cuda_kernelIlfEEvRKNS_10TensorBaseES9_NS_15PhiloxCudaStateEEUliRlSB_SB_SB_RKfSD_SD_SD_E_lSC_jLin1ELin1ELi4ELi512ELi2EEEvNS0_6detail10TensorInfoIT0_T2_EENSG_IT1_SI_EESI_T_ --------------------------
	.section	.text._ZN2at4cuda57_GLOBAL__N__cd6b329d_24_DistributionBernoulli_cu_7537a20d21kernelPointwiseApply2IZNS_6native9templates4cuda28bernoulli_tensor_cuda_kernelIlfEEvRKNS_10TensorBaseES9_NS_15PhiloxCudaStateEEUliRlSB_SB_SB_RKfSD_SD_SD_E_lSC_jLin1ELin1ELi4ELi512ELi2EEEvNS0_6detail10TensorInfoIT0_T2_EENSG_IT1_SI_EESI_T_,"ax",@progbits
	.align	128
.text._ZN2at4cuda57_GLOBAL__N__cd6b329d_24_DistributionBernoulli_cu_7537a20d21kernelPointwiseApply2IZNS_6native9templates4cuda28bernoulli_tensor_cuda_kernelIlfEEvRKNS_10TensorBaseES9_NS_15PhiloxCudaStateEEUliRlSB_SB_SB_RKfSD_SD_SD_E_lSC_jLin1ELin1ELi4ELi512ELi2EEEvNS0_6detail10TensorInfoIT0_T2_EENSG_IT1_SI_EESI_T_:
        .type           _ZN2at4cuda57_GLOBAL__N__cd6b329d_24_DistributionBernoulli_cu_7537a20d21kernelPointwiseApply2IZNS_6native9templates4cuda28bernoulli_tensor_cuda_kernelIlfEEvRKNS_10TensorBaseES9_NS_15PhiloxCudaStateEEUliRlSB_SB_SB_RKfSD_SD_SD_E_lSC_jLin1ELin1ELi4ELi512ELi2EEEvNS0_6detail10TensorInfoIT0_T2_EENSG_IT1_SI_EESI_T_,@function
        .size           _ZN2at4cuda57_GLOBAL__N__cd6b329d_24_DistributionBernoulli_cu_7537a20d21kernelPointwiseApply2IZNS_6native9templates4cuda28bernoulli_tensor_cuda_kernelIlfEEvRKNS_10TensorBaseES9_NS_15PhiloxCudaStateEEUliRlSB_SB_SB_RKfSD_SD_SD_E_lSC_jLin1ELin1ELi4ELi512ELi2EEEvNS0_6detail10TensorInfoIT0_T2_EENSG_IT1_SI_EESI_T_,(.L_x_10631 - _ZN2at4cuda57_GLOBAL__N__cd6b329d_24_DistributionBernoulli_cu_7537a20d21kernelPointwiseApply2IZNS_6native9templates4cuda28bernoulli_tensor_cuda_kernelIlfEEvRKNS_10TensorBaseES9_NS_15PhiloxCudaStateEEUliRlSB_SB_SB_RKfSD_SD_SD_E_lSC_jLin1ELin1ELi4ELi512ELi2EEEvNS0_6detail10TensorInfoIT0_T2_EENSG_IT1_SI_EESI_T_)
        .other          _ZN2at4cuda57_GLOBAL__N__cd6b329d_24_DistributionBernoulli_cu_7537a20d21kernelPointwiseApply2IZNS_6native9templates4cuda28bernoulli_tensor_cuda_kernelIlfEEvRKNS_10TensorBaseES9_NS_15PhiloxCudaStateEEUliRlSB_SB_SB_RKfSD_SD_SD_E_lSC_jLin1ELin1ELi4ELi512ELi2EEEvNS0_6detail10TensorInfoIT0_T2_EENSG_IT1_SI_EESI_T_,@"STO_CUDA_ENTRY STV_DEFAULT"
_ZN2at4cuda57_GLOBAL__N__cd6b329d_24_DistributionBernoulli_cu_7537a20d21kernelPointwiseApply2IZNS_6native9templates4cuda28bernoulli_tensor_cuda_kernelIlfEEvRKNS_10TensorBaseES9_NS_15PhiloxCudaStateEEUliRlSB_SB_SB_RKfSD_SD_SD_E_lSC_jLin1ELin1ELi4ELi512ELi2EEEvNS0_6detail10TensorInfoIT0_T2_EENSG_IT1_SI_EESI_T_:
        /* <DEDUP_REMOVED lines=13> */
.L_x_6279:
        /* <DEDUP_REMOVED lines=46> */
.L_x_6215:
        /* <DEDUP_REMOVED lines=205> */
.L_x_6214:
[----:B------:R-:W-:-:S07]  /*1080*/  IADD3 R23, PT, PT, R23, 0x4, RZ ;  /* 0x0000000417177810 */ /* 0x000fce0007ffe0ff */
.L_x_6213:
        /* <DEDUP_REMOVED lines=106> */
.L_x_6216:
        /* <DEDUP_REMOVED lines=55> */
.L_x_6217:
        /* <DEDUP_REMOVED lines=27> */
.L_x_6212:
        /* <DEDUP_REMOVED lines=17> */
.L_x_6220:
        /* <DEDUP_REMOVED lines=206> */
.L_x_6219:
        /* <DEDUP_REMOVED lines=106> */
.L_x_6221:
        /* <DEDUP_REMOVED lines=56> */
.L_x_6222:
        /* <DEDUP_REMOVED lines=28> */
.L_x_6218:
[----:B------:R-:W0:Y:S01]  /*3620*/  LDCU UR4, c[0x0][0x4c4] ;  /* 0x00009880ff0477ac */ /* 0x000e220008000800 */
[----:B------:R-:W-:Y:S01]  /*3630*/  IMAD.MOV.U32 R17, RZ, RZ, RZ ;  /* 0x000000ffff117224 */ /* 0x000fe200078e00ff */
[----:B------:R-:W-:Y:S01]  /*3640*/  MOV R25, RZ ;  /* 0x000000ff00197202 */ /* 0x000fe20000000f00 */
[----:B0-----:R-:W-:-:S07]  /*3650*/  IMAD R24, R23, UR4, R24 ;  /* 0x0000000417187c24 */ /* 0x001fce000f8e0218 */
.L_x_6211:
[----:B-1----:R-:W-:Y:S05]  /*3660*/  BSYNC.RECONVERGENT B0 ;  /* 0x0000000000007941 */ /* 0x002fea0003800200 */
.L_x_6210:
        /* <DEDUP_REMOVED lines=23> */
.L_x_6227:
        /* <DEDUP_REMOVED lines=205> */
.L_x_6226:
        /* <DEDUP_REMOVED lines=105> */
.L_x_6228:
        /* <DEDUP_REMOVED lines=55> */
.L_x_6229:
        /* <DEDUP_REMOVED lines=27> */
.L_x_6225:
        /* <DEDUP_REMOVED lines=15> */
.L_x_6232:
        /* <DEDUP_REMOVED lines=206> */
.L_x_6231:
        /* <DEDUP_REMOVED lines=106> */
.L_x_6233:
        /* <DEDUP_REMOVED lines=56> */
.L_x_6234:
        /* <DEDUP_REMOVED lines=28> */
.L_x_6230:
[----:B------:R-:W0:Y:S01]  /*6a10*/  LDCU UR4, c[0x0][0x4c4] ;  /* 0x00009880ff0477ac */ /* 0x000e220008000800 */
[----:B------:R-:W-:Y:S02]  /*6a20*/  HFMA2 R23, -RZ, RZ, 0, 0 ;  /* 0x00000000ff177431 */ /* 0x000fe400000001ff */
[----:B0-----:R-:W-:Y:S02]  /*6a30*/  IMAD R26, R26, UR4, R27 ;  /* 0x000000041a1a7c24 */ /* 0x001fe4000f8e021b */
[----:B------:R-:W-:-:S07]  /*6a40*/  IMAD.MOV.U32 R27, RZ, RZ, RZ ;  /* 0x000000ffff1b7224 */ /* 0x000fce00078e00ff */
.L_x_6224:
[----:B------:R-:W-:Y:S05]  /*6a50*/  BSYNC.RECONVERGENT B0 ;  /* 0x0000000000007941 */ /* 0x000fea0003800200 */
.L_x_6223:
        /* <DEDUP_REMOVED lines=22> */
.L_x_6239:
        /* <DEDUP_REMOVED lines=204> */
.L_x_6238:
        /* <DEDUP_REMOVED lines=106> */
.L_x_6240:
        /* <DEDUP_REMOVED lines=55> */
.L_x_6241:
        /* <DEDUP_REMOVED lines=27> */
.L_x_6237:
        /* <DEDUP_REMOVED lines=15> */
.L_x_6244:
        /* <DEDUP_REMOVED lines=206> */
.L_x_6243:
        /* <DEDUP_REMOVED lines=107> */
.L_x_6245:
        /* <DEDUP_REMOVED lines=56> */
.L_x_6246:
        /* <DEDUP_REMOVED lines=28> */
.L_x_6242:
[----:B------:R-:W0:Y:S01]  /*9e00*/  LDCU UR4, c[0x0][0x4c4] ;  /* 0x00009880ff0477ac */ /* 0x000e220008000800 */
[----:B------:R-:W-:Y:S01]  /*9e10*/  MOV R29, RZ ;  /* 0x000000ff001d7202 */ /* 0x000fe20000000f00 */
[----:B0-----:R-:W-:Y:S02]  /*9e20*/  IMAD R30, R30, UR4, R31 ;  /* 0x000000041e1e7c24 */ /* 0x001fe4000f8e021f */
[----:B------:R-:W-:-:S07]  /*9e30*/  IMAD.MOV.U32 R31, RZ, RZ, RZ ;  /* 0x000000ffff1f7224 */ /* 0x000fce00078e00ff */
.L_x_6236:
[----:B------:R-:W-:Y:S05]  /*9e40*/  BSYNC.RECONVERGENT B0 ;  /* 0x0000000000007941 */ /* 0x000fea0003800200 */
.L_x_6235:
        /* <DEDUP_REMOVED lines=22> */
.L_x_6251:
        /* <DEDUP_REMOVED lines=205> */
.L_x_6250:
        /* <DEDUP_REMOVED lines=105> */
.L_x_6252:
        /* <DEDUP_REMOVED lines=55> */
.L_x_6253:
        /* <DEDUP_REMOVED lines=27> */
.L_x_6249:
        /* <DEDUP_REMOVED lines=15> */
.L_x_6256:
        /* <DEDUP_REMOVED lines=206> */
.L_x_6255:
        /* <DEDUP_REMOVED lines=106> */
.L_x_6257:
        /* <DEDUP_REMOVED lines=56> */
.L_x_6258:
        /* <DEDUP_REMOVED lines=28> */
.L_x_6254:
[----:B------:R-:W0:Y:S01]  /*d1e0*/  LDCU UR4, c[0x0][0x4c4] ;  /* 0x00009880ff0477ac */ /* 0x000e220008000800 */
[----:B------:R-:W-:Y:S01]  /*d1f0*/  MOV R33, RZ ;  /* 0x000000ff00217202 */ /* 0x000fe20000000f00 */
[----:B------:R-:W-:Y:S02]  /*d200*/  IMAD.MOV.U32 R13, RZ, RZ, RZ ;  /* 0x000000ffff0d7224 */ /* 0x000fe400078e00ff */
[----:B0-----:R-:W-:-:S07]  /*d210*/  IMAD R12, R14, UR4, R9 ;  /* 0x000000040e0c7c24 */ /* 0x001fce000f8e0209 */
.L_x_6248:
[----:B------:R-:W-:Y:S05]  /*d220*/  BSYNC.RECONVERGENT B0 ;  /* 0x0000000000007941 */ /* 0x000fea0003800200 */
.L_x_6247:
        /* <DEDUP_REMOVED lines=125> */
.L_x_6259:
        /* <DEDUP_REMOVED lines=8> */
.L_x_6260:
        /* <DEDUP_REMOVED lines=19> */
.L_x_10264:
[----:B------:R-:W-:Y:S05]  /*dbb0*/  BRX R2 -0xdbc0                                                                                                                                                                                                                                                                                                                                                                                                                                                                               (*"BRANCH_TARGETS .L_x_10265,.L_x_10266,.L_x_10267"*) ;  /* 0xffffff2402107949 */ /* 0x000fea000383ffff */
.L_x_6263:
        /* <DEDUP_REMOVED lines=31> */
.L_x_6269:
[----:B------:R0:W5:Y:S02]  /*ddb0*/  LDG.E R0, desc[UR36][R36.64] ;  /* 0x0000002424007981 */ /* 0x000164000c1e1900 */
.L_x_6268:
[----:B------:R-:W-:Y:S05]  /*ddc0*/  BSYNC.RECONVERGENT B6 ;  /* 0x0000000000067941 */ /* 0x000fea0003800200 */
.L_x_6267:
[----:B------:R-:W1:Y:S01]  /*ddd0*/  LDCU.64 UR4, c[0x0][0x380] ;  /* 0x00007000ff0477ac */ /* 0x000e620008000a00 */
[----:B-----5:R-:W-:Y:S01]  /*dde0*/  FSETP.GTU.FTZ.AND P0, PT, R41, R0, PT ;  /* 0x000000002900720b */ /* 0x020fe20003f1c000 */
[----:B------:R-:W-:-:S03]  /*ddf0*/  HFMA2 R3, -RZ, RZ, 0, 0 ;  /* 0x00000000ff037431 */ /* 0x000fc600000001ff */
[----:B------:R-:W-:Y:S02]  /*de00*/  SEL R2, RZ, 0x1, P0 ;  /* 0x00000001ff027807 */ /* 0x000fe40000000000 */
[----:B-1----:R-:W-:-:S04]  /*de10*/  LEA R4, P1, R32, UR4, 0x3 ;  /* 0x0000000420047c11 */ /* 0x002fc8000f8218ff */
[----:B------:R-:W-:-:S05]  /*de20*/  LEA.HI.X R5, R32, UR5, R33, 0x3, P1 ;  /* 0x0000000520057c11 */ /* 0x000fca00088f1c21 */
[----:B------:R1:W-:Y:S04]  /*de30*/  STG.E.64 desc[UR36][R4.64], R2 ;  /* 0x0000000204007986 */ /* 0x0003e8000c101b24 */
.L_x_6265:
[----:B------:R-:W-:Y:S05]  /*de40*/  BSYNC.RELIABLE B7 ;  /* 0x0000000000077941 */ /* 0x000fea0003800100 */
.L_x_6264:
        /* <DEDUP_REMOVED lines=24> */
.L_x_6272:
[----:B------:R2:W5:Y:S02]  /*dfd0*/  LDG.E R0, desc[UR36][R32.64] ;  /* 0x0000002420007981 */ /* 0x000564000c1e1900 */
.L_x_6271:
[----:B------:R-:W-:Y:S05]  /*dfe0*/  BSYNC.RECONVERGENT B6 ;  /* 0x0000000000067941 */ /* 0x000fea0003800200 */
.L_x_6270:
[----:B------:R-:W3:Y:S01]  /*dff0*/  LDCU.64 UR4, c[0x0][0x380] ;  /* 0x00007000ff0477ac */ /* 0x000ee20008000a00 */
[----:B-----5:R-:W-:Y:S01]  /*e000*/  FSETP.GTU.FTZ.AND P0, PT, R39, R0, PT ;  /* 0x000000002700720b */ /* 0x020fe20003f1c000 */
[----:B-1----:R-:W-:-:S03]  /*e010*/  HFMA2 R3, -RZ, RZ, 0, 0 ;  /* 0x00000000ff037431 */ /* 0x002fc600000001ff */
[----:B------:R-:W-:Y:S02]  /*e020*/  SEL R2, RZ, 0x1, P0 ;  /* 0x00000001ff027807 */ /* 0x000fe40000000000 */
[----:B---3--:R-:W-:-:S04]  /*e030*/  LEA R4, P1, R28, UR4, 0x3 ;  /* 0x000000041c047c11 */ /* 0x008fc8000f8218ff */
[----:B------:R-:W-:-:S05]  /*e040*/  LEA.HI.X R5, R28, UR5, R29, 0x3, P1 ;  /* 0x000000051c057c11 */ /* 0x000fca00088f1c1d */
[----:B------:R1:W-:Y:S04]  /*e050*/  STG.E.64 desc[UR36][R4.64], R2 ;  /* 0x0000000204007986 */ /* 0x0003e8000c101b24 */
.L_x_10266:
        /* <DEDUP_REMOVED lines=24> */
.L_x_6275:
[----:B------:R1:W5:Y:S02]  /*e1e0*/  LDG.E R3, desc[UR36][R28.64] ;  /* 0x000000241c037981 */ /* 0x000364000c1e1900 */
.L_x_6274:
[----:B------:R-:W-:Y:S05]  /*e1f0*/  BSYNC.RECONVERGENT B6 ;  /* 0x0000000000067941 */ /* 0x000fea0003800200 */
.L_x_6273:
[----:B------:R-:W3:Y:S01]  /*e200*/  LDCU.64 UR4, c[0x0][0x380] ;  /* 0x00007000ff0477ac */ /* 0x000ee20008000a00 */
[----:B-----5:R-:W-:Y:S01]  /*e210*/  FSETP.GTU.FTZ.AND P0, PT, R38, R3, PT ;  /* 0x000000032600720b */ /* 0x020fe20003f1c000 */
[----:B------:R-:W-:-:S03]  /*e220*/  IMAD.MOV.U32 R3, RZ, RZ, RZ ;  /* 0x000000ffff037224 */ /* 0x000fc600078e00ff */
[----:B------:R-:W-:Y:S02]  /*e230*/  SEL R2, RZ, 0x1, P0 ;  /* 0x00000001ff027807 */ /* 0x000fe40000000000 */
[----:B---3--:R-:W-:-:S04]  /*e240*/  LEA R4, P1, R22, UR4, 0x3 ;  /* 0x0000000416047c11 */ /* 0x008fc8000f8218ff */
[----:B------:R-:W-:-:S05]  /*e250*/  LEA.HI.X R5, R22, UR5, R23, 0x3, P1 ;  /* 0x0000000516057c11 */ /* 0x000fca00088f1c17 */
[----:B------:R3:W-:Y:S04]  /*e260*/  STG.E.64 desc[UR36][R4.64], R2 ;  /* 0x0000000204007986 */ /* 0x0007e8000c101b24 */
.L_x_10265:
[----:B------:R-:W-:Y:S05]  /*e270*/  BSYNC.RELIABLE B8 ;  /* 0x0000000000087941 */ /* 0x000fea0003800100 */
.L_x_6262:
        /* <DEDUP_REMOVED lines=24> */
.L_x_6278:
[----:B------:R4:W5:Y:S02]  /*e400*/  LDG.E R0, desc[UR36][R22.64] ;  /* 0x0000002416007981 */ /* 0x000964000c1e1900 */
.L_x_6277:
[----:B------:R-:W-:Y:S05]  /*e410*/  BSYNC.RECONVERGENT B6 ;  /* 0x0000000000067941 */ /* 0x000fea0003800200 */
.L_x_6276:
[----:B------:R-:W0:Y:S01]  /*e420*/  LDCU.64 UR4, c[0x0][0x380] ;  /* 0x00007000ff0477ac */ /* 0x000e220008000a00 */
[----:B-----5:R-:W-:Y:S01]  /*e430*/  FSETP.GTU.FTZ.AND P0, PT, R35, R0, PT ;  /* 0x000000002300720b */ /* 0x020fe20003f1c000 */
[----:B---3--:R-:W-:-:S03]  /*e440*/  HFMA2 R3, -RZ, RZ, 0, 0 ;  /* 0x00000000ff037431 */ /* 0x008fc600000001ff */
[----:B------:R-:W-:Y:S02]  /*e450*/  SEL R2, RZ, 0x1, P0 ;  /* 0x00000001ff027807 */ /* 0x000fe40000000000 */
[----:B0-----:R-:W-:-:S04]  /*e460*/  LEA R4, P1, R16, UR4, 0x3 ;  /* 0x0000000410047c11 */ /* 0x001fc8000f8218ff */
[----:B------:R-:W-:-:S05]  /*e470*/  LEA.HI.X R5, R16, UR5, R17, 0x3, P1 ;  /* 0x0000000510057c11 */ /* 0x000fca00088f1c11 */
[----:B------:R0:W-:Y:S01]  /*e480*/  STG.E.64 desc[UR36][R4.64], R2 ;  /* 0x0000000204007986 */ /* 0x0001e2000c101b24 */
[----:B------:R-:W-:Y:S05]  /*e490*/  BRA `(.L_x_6266) ;  /* 0x0000000000047947 */ /* 0x000fea0003800000 */
.L_x_10267:
[----:B------:R-:W-:Y:S05]  /*e4a0*/  BREAK.RELIABLE B8 ;  /* 0x0000000000087942 */ /* 0x000fea0003800100 */
.L_x_6266:
[----:B------:R-:W-:Y:S05]  /*e4b0*/  BSYNC.RECONVERGENT B9 ;  /* 0x0000000000097941 */ /* 0x000fea0003800200 */
.L_x_6261:
        /* <DEDUP_REMOVED lines=8> */
.L_x_6280:
        /* <DEDUP_REMOVED lines=12> */
.L_x_10631:


//--------------------- .text._ZN2at4cuda57_GLOBAL__N__cd6b329d_24_DistributionBernoulli_cu_7537a20d21kernelPointwiseApply2IZNS_6native9templates4cuda28bernoulli_tensor_cuda_kernelIlfEEvRKNS_10TensorBaseES9_NS_15PhiloxCudaStateEEUliRlSB_SB_SB_RKfSD_SD_SD_E_lSC_jLin1ELi2ELi4ELi512ELi2EEEvNS0_6detail10TensorInfoIT0_T2_EENSG_IT1_SI_EESI_T_ --------------------------
	.section	.text._ZN2at4cuda57_GLOBAL__N__cd6b329d_24_DistributionBernoulli_cu_7537a20d21kernelPointwiseApply2IZNS_6native9templates4cuda28bernoulli_tensor_cuda_kernelIlfEEvRKNS_10TensorBaseES9_NS_15PhiloxCudaStateEEUliRlSB_SB_SB_RKfSD_SD_SD_E_lSC_jLin1ELi2ELi4ELi512ELi2EEEvNS0_6detail10TensorInfoIT0_T2_EENSG_IT1_SI_EESI_T_,"ax",@progbits
	.align	128
.text._ZN2at4cuda57_GLOBAL__N__cd6b329d_24_DistributionBernoulli_cu_7537a20d21kernelPointwiseApply2IZNS_6native9templates4cuda28bernoulli_tensor_cuda_kernelIlfEEvRKNS_10TensorBaseES9_NS_15PhiloxCudaStateEEUliRlSB_SB_SB_RKfSD_SD_SD_E_lSC_jLin1ELi2ELi4ELi512ELi2EEEvNS0_6detail10TensorInfoIT0_T2_EENSG_IT1_SI_EESI_T_:
        .type           _ZN2at4cuda57_GLOBAL__N__cd6b329d_24_DistributionBernoulli_cu_7537a20d21kernelPointwiseApply2IZNS_6native9templates4cuda28bernoulli_tensor_cuda_kernelIlfEEvRKNS_10TensorBaseES9_NS_15PhiloxCudaStateEEUliRlSB_SB_SB_RKfSD_SD_SD_E_lSC_jLin1ELi2ELi4ELi512ELi2EEEvNS0_6detail10TensorInfoIT0_T2_EENSG_IT1_SI_EESI_T_,@function
        .size           _ZN2at4cuda57_GLOBAL__N__cd6b329d_24_DistributionBernoulli_cu_7537a20d21kernelPointwiseApply2IZNS_6native9templates4cuda28bernoulli_tensor_cuda_kernelIlfEEvRKNS_10TensorBaseES9_NS_15PhiloxCudaStateEEUliRlSB_SB_SB_RKfSD_SD_SD_E_lSC_jLin1ELi2ELi4ELi512ELi2EEEvNS0_6detail10TensorInfoIT0_T2_EENSG_IT1_SI_EESI_T_,(.L_x_10632 - _ZN2at4cuda57_GLOBAL__N__cd6b329d_24_DistributionBernoulli_cu_7537a20d21kernelPointwiseApply2IZNS_6native9templates4cuda28bernoulli_tensor_cuda_kernelIlfEEvRKNS_10TensorBaseES9_NS_15PhiloxCudaStateEEUliRlSB_SB_SB_RKfSD_SD_SD_E_lSC_jLin1ELi2ELi4ELi512ELi2EEEvNS0_6detail10TensorInfoIT0_T2_EENSG_IT1_SI_EESI_T_)
        .other          _ZN2at4cuda57_GLOBAL__N__cd6b329d_24_DistributionBernoulli_cu_7537a20d21kernelPointwiseApply2IZNS_6native9templates4cuda28bernoulli_tensor_cuda_kernelIlfEEvRKNS_10TensorBaseES9_NS_15PhiloxCudaStateEEUliRlSB_SB_SB_RKfSD_SD_SD_E_lSC_jLin1ELi2ELi4ELi512ELi2EEEvNS0_6detail10TensorInfoIT0_T2_EENSG_IT1_SI_EESI_T_,@"STO_CUDA_ENTRY STV_DEFAULT"
_ZN2at4cuda57_GLOBAL__N__cd6b329d_24_DistributionBernoulli_cu_7537a20d21kernelPointwiseApply2IZNS_6native9templates4cuda28bernoulli_tensor_cuda_kernelIlfEEvRKNS_10TensorBaseES9_NS_15PhiloxCudaStateEEUliRlSB_SB_SB_RKfSD_SD_SD_E_lSC_jLin1ELi2ELi4ELi512ELi2EEEvNS0_6detail10TensorInfoIT0_T2_EENSG_IT1_SI_EESI_T_:
        /* <DEDUP_REMOVED lines=13> */
.L_x_6330:
        /* <DEDUP_REMOVED lines=34> */
.L_x_6286:
        /* <DEDUP_REMOVED lines=205> */
.L_x_6285:
[----:B------:R-:W-:-:S07]  /*0fc0*/  VIADD R8, R8, 0x4 ;  /* 0x0000000408087836 */ /* 0x000fce0000000000 */
.L_x_6284:
        /* <DEDUP_REMOVED lines=106> */
.L_x_6287:
        /* <DEDUP_REMOVED lines=55> */
.L_x_6288:
        /* <DEDUP_REMOVED lines=27> */
.L_x_6283:
        /* <DEDUP_REMOVED lines=29> */
.L_x_6282:
[----:B-1----:R-:W-:Y:S05]  /*1d60*/  BSYNC.RECONVERGENT B0 ;  /* 0x0000000000007941 */ /* 0x002fea0003800200 */
.L_x_6281:
        /* <DEDUP_REMOVED lines=23> */
.L_x_6293:
        /* <DEDUP_REMOVED lines=205> */
.L_x_6292:
        /* <DEDUP_REMOVED lines=105> */
.L_x_6294:
        /* <DEDUP_REMOVED lines=55> */
.L_x_6295:
        /* <DEDUP_REMOVED lines=27> */
.L_x_6291:
        /* <DEDUP_REMOVED lines=29> */
.L_x_6290:
[----:B------:R-:W-:Y:S05]  /*3930*/  BSYNC.RECONVERGENT B0 ;  /* 0x0000000000007941 */ /* 0x000fea0003800200 */
.L_x_6289:
        /* <DEDUP_REMOVED lines=22> */
.L_x_6300:
        /* <DEDUP_REMOVED lines=205> */
.L_x_6299:
        /* <DEDUP_REMOVED lines=106> */
.L_x_6301:
        /* <DEDUP_REMOVED lines=55> */
.L_x_6302:
        /* <DEDUP_REMOVED lines=27> */
.L_x_6298:
        /* <DEDUP_REMOVED lines=29> */
.L_x_6297:
[----:B------:R-:W-:Y:S05]  /*5500*/  BSYNC.RECONVERGENT B0 ;  /* 0x0000000000007941 */ /* 0x000fea0003800200 */
.L_x_6296:
        /* <DEDUP_REMOVED lines=22> */
.L_x_6307:
        /* <DEDUP_REMOVED lines=205> */
.L_x_6306:
        /* <DEDUP_REMOVED lines=105> */
.L_x_6308:
        /* <DEDUP_REMOVED lines=55> */
.L_x_6309:
        /* <DEDUP_REMOVED lines=27> */
.L_x_6305:
        /* <DEDUP_REMOVED lines=29> */
.L_x_6304:
[----:B------:R-:W-:Y:S05]  /*70c0*/  BSYNC.RECONVERGENT B0 ;  /* 0x0000000000007941 */ /* 0x000fea0003800200 */
.L_x_6303:
        /* <DEDUP_REMOVED lines=125> */
.L_x_6310:
        /* <DEDUP_REMOVED lines=8> */
.L_x_6311:
        /* <DEDUP_REMOVED lines=19> */
.L_x_10268:
[----:B------:R-:W-:Y:S05]  /*7a50*/  BRX R2 -0x7a60                                                                                                                                                                                                                                                                                                                                                                                                                                                                               (*"BRANCH_TARGETS .L_x_10269,.L_x_10270,.L_x_10271"*) ;  /* 0xffffff8402687949 */ /* 0x000fea000383ffff */
.L_x_6314:
        /* <DEDUP_REMOVED lines=31> */
.L_x_6320:
[----:B------:R0:W5:Y:S02]  /*7c50*/  LDG.E R0, desc[UR36][R16.64] ;  /* 0x0000002410007981 */ /* 0x000164000c1e1900 */
.L_x_6319:
[----:B------:R-:W-:Y:S05]  /*7c60*/  BSYNC.RECONVERGENT B6 ;  /* 0x0000000000067941 */ /* 0x000fea0003800200 */
.L_x_6318:
[----:B------:R-:W1:Y:S01]  /*7c70*/  LDCU.64 UR4, c[0x0][0x380] ;  /* 0x00007000ff0477ac */ /* 0x000e620008000a00 */
[----:B-----5:R-:W-:Y:S01]  /*7c80*/  FSETP.GTU.FTZ.AND P0, PT, R41, R0, PT ;  /* 0x000000002900720b */ /* 0x020fe20003f1c000 */
[----:B------:R-:W-:-:S03]  /*7c90*/  HFMA2 R3, -RZ, RZ, 0, 0 ;  /* 0x00000000ff037431 */ /* 0x000fc600000001ff */
[----:B------:R-:W-:Y:S02]  /*7ca0*/  SEL R2, RZ, 0x1, P0 ;  /* 0x00000001ff027807 */ /* 0x000fe40000000000 */
[----:B-1----:R-:W-:-:S04]  /*7cb0*/  LEA R4, P1, R18, UR4, 0x3 ;  /* 0x0000000412047c11 */ /* 0x002fc8000f8218ff */
[----:B------:R-:W-:-:S05]  /*7cc0*/  LEA.HI.X R5, R18, UR5, R19, 0x3, P1 ;  /* 0x0000000512057c11 */ /* 0x000fca00088f1c13 */
[----:B------:R1:W-:Y:S04]  /*7cd0*/  STG.E.64 desc[UR36][R4.64], R2 ;  /* 0x0000000204007986 */ /* 0x0003e8000c101b24 */
.L_x_6316:
[----:B------:R-:W-:Y:S05]  /*7ce0*/  BSYNC.RELIABLE B7 ;  /* 0x0000000000077941 */ /* 0x000fea0003800100 */
.L_x_6315:
        /* <DEDUP_REMOVED lines=24> */
.L_x_6323:
[----:B------:R0:W5:Y:S02]  /*7e70*/  LDG.E R0, desc[UR36][R16.64] ;  /* 0x0000002410007981 */ /* 0x000164000c1e1900 */
.L_x_6322:
[----:B------:R-:W-:Y:S05]  /*7e80*/  BSYNC.RECONVERGENT B6 ;  /* 0x0000000000067941 */ /* 0x000fea0003800200 */
.L_x_6321:
[----:B------:R-:W2:Y:S01]  /*7e90*/  LDCU.64 UR4, c[0x0][0x380] ;  /* 0x00007000ff0477ac */ /* 0x000ea20008000a00 */
[----:B-----5:R-:W-:Y:S01]  /*7ea0*/  FSETP.GTU.FTZ.AND P0, PT, R39, R0, PT ;  /* 0x000000002700720b */ /* 0x020fe20003f1c000 */
[----:B-1----:R-:W-:-:S03]  /*7eb0*/  HFMA2 R3, -RZ, RZ, 0, 0 ;  /* 0x00000000ff037431 */ /* 0x002fc600000001ff */
[----:B------:R-:W-:Y:S02]  /*7ec0*/  SEL R2, RZ, 0x1, P0 ;  /* 0x00000001ff027807 */ /* 0x000fe40000000000 */
[----:B--2---:R-:W-:-:S04]  /*7ed0*/  LEA R4, P1, R24, UR4, 0x3 ;  /* 0x0000000418047c11 */ /* 0x004fc8000f8218ff */
[----:B------:R-:W-:-:S05]  /*7ee0*/  LEA.HI.X R5, R24, UR5, R25, 0x3, P1 ;  /* 0x0000000518057c11 */ /* 0x000fca00088f1c19 */
[----:B------:R1:W-:Y:S04]  /*7ef0*/  STG.E.64 desc[UR36][R4.64], R2 ;  /* 0x0000000204007986 */ /* 0x0003e8000c101b24 */
.L_x_10270:
        /* <DEDUP_REMOVED lines=24> */
.L_x_6326:
[----:B------:R0:W5:Y:S02]  /*8080*/  LDG.E R3, desc[UR36][R16.64] ;  /* 0x0000002410037981 */ /* 0x000164000c1e1900 */
.L_x_6325:
[----:B------:R-:W-:Y:S05]  /*8090*/  BSYNC.RECONVERGENT B6 ;  /* 0x0000000000067941 */ /* 0x000fea0003800200 */
.L_x_6324:
[----:B------:R-:W1:Y:S01]  /*80a0*/  LDCU.64 UR4, c[0x0][0x380] ;  /* 0x00007000ff0477ac */ /* 0x000e620008000a00 */
[----:B-----5:R-:W-:Y:S01]  /*80b0*/  FSETP.GTU.FTZ.AND P0, PT, R38, R3, PT ;  /* 0x000000032600720b */ /* 0x020fe20003f1c000 */
[----:B------:R-:W-:-:S03]  /*80c0*/  IMAD.MOV.U32 R3, RZ, RZ, RZ ;  /* 0x000000ffff037224 */ /* 0x000fc600078e00ff */
[----:B------:R-:W-:Y:S02]  /*80d0*/  SEL R2, RZ, 0x1, P0 ;  /* 0x00000001ff027807 */ /* 0x000fe40000000000 */
[----:B-1----:R-:W-:-:S04]  /*80e0*/  LEA R4, P1, R28, UR4, 0x3 ;  /* 0x000000041c047c11 */ /* 0x002fc8000f8218ff */
[----:B------:R-:W-:-:S05]  /*80f0*/  LEA.HI.X R5, R28, UR5, R29, 0x3, P1 ;  /* 0x000000051c057c11 */ /* 0x000fca00088f1c1d */
[----:B------:R1:W-:Y:S04]  /*8100*/  STG.E.64 desc[UR36][R4.64], R2 ;  /* 0x0000000204007986 */ /* 0x0003e8000c101b24 */
.L_x_10269:
[----:B------:R-:W-:Y:S05]  /*8110*/  BSYNC.RELIABLE B8 ;  /* 0x0000000000087941 */ /* 0x000fea0003800100 */
.L_x_6313:
        /* <DEDUP_REMOVED lines=24> */
.L_x_6329:
[----:B------:R0:W5:Y:S02]  /*82a0*/  LDG.E R3, desc[UR36][R16.64] ;  /* 0x0000002410037981 */ /* 0x000164000c1e1900 */
.L_x_6328:
[----:B------:R-:W-:Y:S05]  /*82b0*/  BSYNC.RECONVERGENT B6 ;  /* 0x0000000000067941 */ /* 0x000fea0003800200 */
.L_x_6327:
[----:B------:R-:W1:Y:S01]  /*82c0*/  LDCU.64 UR4, c[0x0][0x380] ;  /* 0x00007000ff0477ac */ /* 0x000e620008000a00 */
[----:B-----5:R-:W-:Y:S01]  /*82d0*/  FSETP.GTU.FTZ.AND P0, PT, R36, R3, PT ;  /* 0x000000032400720b */ /* 0x020fe20003f1c000 */
[----:B------:R-:W-:-:S03]  /*82e0*/  HFMA2 R3, -RZ, RZ, 0, 0 ;  /* 0x00000000ff037431 */ /* 0x000fc600000001ff */
[----:B------:R-:W-:Y:S02]  /*82f0*/  SEL R2, RZ, 0x1, P0 ;  /* 0x00000001ff027807 */ /* 0x000fe40000000000 */
[----:B-1----:R-:W-:-:S04]  /*8300*/  LEA R4, P1, R32, UR4, 0x3 ;  /* 0x0000000420047c11 */ /* 0x002fc8000f8218ff */
[----:B------:R-:W-:-:S05]  /*8310*/  LEA.HI.X R5, R32, UR5, R33, 0x3, P1 ;  /* 0x0000000520057c11 */ /* 0x000fca00088f1c21 */
[----:B------:R1:W-:Y:S01]  /*8320*/  STG.E.64 desc[UR36][R4.64], R2 ;  /* 0x0000000204007986 */ /* 0x0003e2000c101b24 */
[----:B------:R-:W-:Y:S05]  /*8330*/  BRA `(.L_x_6317) ;  /* 0x0000000000047947 */ /* 0x000fea0003800000 */
.L_x_10271:
[----:B------:R-:W-:Y:S05]  /*8340*/  BREAK.RELIABLE B8 ;  /* 0x0000000000087942 */ /* 0x000fea0003800100 */
.L_x_6317:
[----:B------:R-:W-:Y:S05]  /*8350*/  BSYNC.RECONVERGENT B9 ;  /* 0x0000000000097941 */ /* 0x000fea0003800200 */
.L_x_6312:
        /* <DEDUP_REMOVED lines=8> */
.L_x_6331:
        /* <DEDUP_REMOVED lines=10> */
.L_x_10632:


//--------------------- .text._ZN2at4cuda57_GLOBAL__N__cd6b329d_24_DistributionBernoulli_cu_7537a20d21kernelPointwiseApply2IZNS_6native9templates4cuda28bernoulli_tensor_cuda_kernelIlfEEvRKNS_10TensorBaseES9_NS_15PhiloxCudaStateEEUliRlSB_SB_SB_RKfSD_SD_SD_E_lSC_jLin1ELi1ELi4ELi512ELi2EEEvNS0_6detail10TensorInfoIT0_T2_EENSG_IT1_SI_EESI_T_ --------------------------
	.section	.text._ZN2at4cuda57_GLOBAL__N__cd6b329d_24_DistributionBernoulli_cu_7537a20d21kernelPointwiseApply2IZNS_6native9templates4cuda28bernoulli_tensor_cuda_kernelIlfEEvRKNS_10TensorBaseES9_NS_15PhiloxCudaStateEEUliRlSB_SB_SB_RKfSD_SD_SD_E_lSC_jLin1ELi1ELi4ELi512ELi2EEEvNS0_6detail10TensorInfoIT0_T2_EENSG_IT1_SI_EESI_T_,"ax",@progbits
	.align	128
.text._ZN2at4cuda57_GLOBAL__N__cd6b329d_24_DistributionBernoulli_cu_7537a20d21kernelPointwiseApply2IZNS_6native9templates4cuda28bernoulli_tensor_cuda_kernelIlfEEvRKNS_10TensorBaseES9_NS_15PhiloxCudaStateEEUliRlSB_SB_SB_RKfSD_SD_SD_E_lSC_jLin1ELi1ELi4ELi512ELi2EEEvNS0_6detail10TensorInfoIT0_T2_EENSG_IT1_SI_EESI_T_:
        .type           _ZN2at4cuda57_GLOBAL__N__cd6b329d_24_DistributionBernoulli_cu_7537a20d21kernelPointwiseApply2IZNS_6native9templates4cuda28bernoulli_tensor_cuda_kernelIlfEEvRKNS_10TensorBaseES9_NS_15PhiloxCudaStateEEUliRlSB_SB_SB_RKfSD_SD_SD_E_lSC_jLin1ELi1ELi4ELi512ELi2EEEvNS0_6detail10TensorInfoIT0_T2_EENSG_IT1_SI_EESI_T_,@function
        .size           _ZN2at4cuda57_GLOBAL__N__cd6b329d_24_DistributionBernoulli_cu_7537a20d21kernelPointwiseApply2IZNS_6native9templates4cuda28bernoulli_tensor_cuda_kernelIlfEEvRKNS_10TensorBaseES9_NS_15PhiloxCudaStateEEUliRlSB_SB_SB_RKfSD_SD_SD_E_lSC_jLin1ELi1ELi4ELi512ELi2EEEvNS0_6detail10TensorInfoIT0_T2_EENSG_IT1_SI_EESI_T_,(.L_x_10633 - _ZN2at4cuda57_GLOBAL__N__cd6b329d_24_DistributionBernoulli_cu_7537a20d21kernelPointwiseApply2IZNS_6native9templates4cuda28bernoulli_tensor_cuda_kernelIlfEEvRKNS_10TensorBaseES9_NS_15PhiloxCudaStateEEUliRlSB_SB_SB_RKfSD_SD_SD_E_lSC_jLin1ELi1ELi4ELi512ELi2EEEvNS0_6detail10TensorInfoIT0_T2_EENSG_IT1_SI_EESI_T_)
        .other          _ZN2at4cuda57_GLOBAL__N__cd6b329d_24_DistributionBernoulli_cu_7537a20d21kernelPointwiseApply2IZNS_6native9templates4cuda28bernoulli_tensor_cuda_kernelIlfEEvRKNS_10TensorBaseES9_NS_15PhiloxCudaStateEEUliRlSB_SB_SB_RKfSD_SD_SD_E_lSC_jLin1ELi1ELi4ELi512ELi2EEEvNS0_6detail10TensorInfoIT0_T2_EENSG_IT1_SI_EESI_T_,@"STO_CUDA_ENTRY STV_DEFAULT"
_ZN2at4cuda57_GLOBAL__N__cd6b329d_24_DistributionBernoulli_cu_7537a20d21kernelPointwiseApply2IZNS_6native9templates4cuda28bernoulli_tensor_cuda_kernelIlfEEvRKNS_10TensorBaseES9_NS_15PhiloxCudaStateEEUliRlSB_SB_SB_RKfSD_SD_SD_E_lSC_jLin1ELi1ELi4ELi512ELi2EEEvNS0_6detail10TensorInfoIT0_T2_EENSG_IT1_SI_EESI_T_:
        /* <DEDUP_REMOVED lines=24> */
.L_x_6381:
        /* <DEDUP_REMOVED lines=26> */
.L_x_6337:
        /* <DEDUP_REMOVED lines=205> */
.L_x_6336:
[----:B------:R-:W-:-:S07]  /*0ff0*/  VIADD R4, R4, 0x4 ;  /* 0x0000000404047836 */ /* 0x000fce0000000000 */
.L_x_6335:
        /* <DEDUP_REMOVED lines=106> */
.L_x_6338:
        /* <DEDUP_REMOVED lines=55> */
.L_x_6339:
        /* <DEDUP_REMOVED lines=27> */
.L_x_6334:
[----:B------:R-:W0:Y:S02]  /*1bc0*/  LDCU UR4, c[0x0][0x3ec] ;  /* 0x00007d80ff0477ac */ /* 0x000e240008000800 */
[----:B0-----:R-:W-:Y:S02]  /*1bd0*/  IMAD R28, R10, UR4, R29 ;  /* 0x000000040a1c7c24 */ /* 0x001fe4000f8e021d */
[----:B------:R-:W-:-:S07]  /*1be0*/  IMAD.MOV.U32 R29, RZ, RZ, RZ ;  /* 0x000000ffff1d7224 */ /* 0x000fce00078e00ff */
.L_x_6333:
[----:B------:R-:W-:Y:S05]  /*1bf0*/  BSYNC.RECONVERGENT B0 ;  /* 0x0000000000007941 */ /* 0x000fea0003800200 */
.L_x_6332:
        /* <DEDUP_REMOVED lines=17> */
.L_x_6344:
        /* <DEDUP_REMOVED lines=205> */
.L_x_6343:
        /* <DEDUP_REMOVED lines=106> */
.L_x_6345:
        /* <DEDUP_REMOVED lines=55> */
.L_x_6346:
        /* <DEDUP_REMOVED lines=27> */
.L_x_6342:
[----:B------:R-:W0:Y:S02]  /*35a0*/  LDCU UR4, c[0x0][0x3ec] ;  /* 0x00007d80ff0477ac */ /* 0x000e240008000800 */
[----:B0-----:R-:W-:Y:S02]  /*35b0*/  IMAD R18, R19, UR4, R18 ;  /* 0x0000000413127c24 */ /* 0x001fe4000f8e0212 */
[----:B------:R-:W-:-:S07]  /*35c0*/  HFMA2 R19, -RZ, RZ, 0, 0 ;  /* 0x00000000ff137431 */ /* 0x000fce00000001ff */
.L_x_6341:
[----:B------:R-:W-:Y:S05]  /*35d0*/  BSYNC.RECONVERGENT B0 ;  /* 0x0000000000007941 */ /* 0x000fea0003800200 */
.L_x_6340:
        /* <DEDUP_REMOVED lines=18> */
.L_x_6351:
        /* <DEDUP_REMOVED lines=205> */
.L_x_6350:
        /* <DEDUP_REMOVED lines=106> */
.L_x_6352:
        /* <DEDUP_REMOVED lines=55> */
.L_x_6353:
        /* <DEDUP_REMOVED lines=27> */
.L_x_6349:
[----:B------:R-:W0:Y:S02]  /*4f90*/  LDCU UR4, c[0x0][0x3ec] ;  /* 0x00007d80ff0477ac */ /* 0x000e240008000800 */
[----:B0-----:R-:W-:Y:S02]  /*4fa0*/  IMAD R22, R23, UR4, R22 ;  /* 0x0000000417167c24 */ /* 0x001fe4000f8e0216 */
[----:B------:R-:W-:-:S07]  /*4fb0*/  IMAD.MOV.U32 R23, RZ, RZ, RZ ;  /* 0x000000ffff177224 */ /* 0x000fce00078e00ff */
.L_x_6348:
[----:B------:R-:W-:Y:S05]  /*4fc0*/  BSYNC.RECONVERGENT B0 ;  /* 0x0000000000007941 */ /* 0x000fea0003800200 */
.L_x_6347:
        /* <DEDUP_REMOVED lines=17> */
.L_x_6358:
        /* <DEDUP_REMOVED lines=205> */
.L_x_6357:
        /* <DEDUP_REMOVED lines=106> */
.L_x_6359:
        /* <DEDUP_REMOVED lines=55> */
.L_x_6360:
        /* <DEDUP_REMOVED lines=27> */
.L_x_6356:
[----:B------:R-:W0:Y:S02]  /*6970*/  LDCU UR4, c[0x0][0x3ec] ;  /* 0x00007d80ff0477ac */ /* 0x000e240008000800 */
[----:B0-----:R-:W-:Y:S02]  /*6980*/  IMAD R24, R25, UR4, R24 ;  /* 0x0000000419187c24 */ /* 0x001fe4000f8e0218 */
[----:B------:R-:W-:-:S07]  /*6990*/  HFMA2 R25, -RZ, RZ, 0, 0 ;  /* 0x00000000ff197431 */ /* 0x000fce00000001ff */
.L_x_6355:
[----:B------:R-:W-:Y:S05]  /*69a0*/  BSYNC.RECONVERGENT B0 ;  /* 0x0000000000007941 */ /* 0x000fea0003800200 */
.L_x_6354:
        /* <DEDUP_REMOVED lines=130> */
.L_x_6361:
        /* <DEDUP_REMOVED lines=8> */
.L_x_6362:
        /* <DEDUP_REMOVED lines=19> */
.L_x_10272:
[----:B------:R-:W-:Y:S05]  /*7380*/  BRX R2 -0x7390                                                                                                                                                                                                                                                                                                                                                                                                                                                                               (*"BRANCH_TARGETS .L_x_10273,.L_x_10274,.L_x_10275"*) ;  /* 0xffffff8c021c7949 */ /* 0x000fea000383ffff */
.L_x_6365:
        /* <DEDUP_REMOVED lines=31> */
.L_x_6371:
[----:B------:R0:W5:Y:S02]  /*7580*/  LDG.E R0, desc[UR36][R26.64] ;  /* 0x000000241a007981 */ /* 0x000164000c1e1900 */
.L_x_6370:
[----:B------:R-:W-:Y:S05]  /*7590*/  BSYNC.RECONVERGENT B6 ;  /* 0x0000000000067941 */ /* 0x000fea0003800200 */
.L_x_6369:
[----:B------:R-:W1:Y:S01]  /*75a0*/  LDCU.64 UR4, c[0x0][0x380] ;  /* 0x00007000ff0477ac */ /* 0x000e620008000a00 */
[----:B-----5:R-:W-:Y:S01]  /*75b0*/  FSETP.GTU.FTZ.AND P0, PT, R37, R0, PT ;  /* 0x000000002500720b */ /* 0x020fe20003f1c000 */
[----:B------:R-:W-:-:S03]  /*75c0*/  IMAD.MOV.U32 R3, RZ, RZ, RZ ;  /* 0x000000ffff037224 */ /* 0x000fc600078e00ff */
[----:B------:R-:W-:Y:S02]  /*75d0*/  SEL R2, RZ, 0x1, P0 ;  /* 0x00000001ff027807 */ /* 0x000fe40000000000 */
[----:B-1----:R-:W-:-:S04]  /*75e0*/  LEA R4, P1, R24, UR4, 0x3 ;  /* 0x0000000418047c11 */ /* 0x002fc8000f8218ff */
[----:B------:R-:W-:-:S05]  /*75f0*/  LEA.HI.X R5, R24, UR5, R25, 0x3, P1 ;  /* 0x0000000518057c11 */ /* 0x000fca00088f1c19 */
[----:B------:R1:W-:Y:S04]  /*7600*/  STG.E.64 desc[UR36][R4.64], R2 ;  /* 0x0000000204007986 */ /* 0x0003e8000c101b24 */
.L_x_6367:
[----:B------:R-:W-:Y:S05]  /*7610*/  BSYNC.RELIABLE B7 ;  /* 0x0000000000077941 */ /* 0x000fea0003800100 */
.L_x_6366:
        /* <DEDUP_REMOVED lines=30> */
.L_x_6374:
[----:B------:R1:W5:Y:S02]  /*7800*/  LDG.E R0, desc[UR36][R24.64] ;  /* 0x0000002418007981 */ /* 0x000364000c1e1900 */
.L_x_6373:
[----:B------:R-:W-:Y:S05]  /*7810*/  BSYNC.RECONVERGENT B6 ;  /* 0x0000000000067941 */ /* 0x000fea0003800200 */
.L_x_6372:
[----:B------:R-:W2:Y:S01]  /*7820*/  LDCU.64 UR4, c[0x0][0x380] ;  /* 0x00007000ff0477ac */ /* 0x000ea20008000a00 */
[----:B-----5:R-:W-:Y:S01]  /*7830*/  FSETP.GTU.FTZ.AND P0, PT, R35, R0, PT ;  /* 0x000000002300720b */ /* 0x020fe20003f1c000 */
[----:B------:R-:W-:-:S03]  /*7840*/  HFMA2 R3, -RZ, RZ, 0, 0 ;  /* 0x00000000ff037431 */ /* 0x000fc600000001ff */
[----:B------:R-:W-:Y:S02]  /*7850*/  SEL R2, RZ, 0x1, P0 ;  /* 0x00000001ff027807 */ /* 0x000fe40000000000 */
[----:B--2---:R-:W-:-:S04]  /*7860*/  LEA R4, P1, R22, UR4, 0x3 ;  /* 0x0000000416047c11 */ /* 0x004fc8000f8218ff */
[----:B------:R-:W-:-:S05]  /*7870*/  LEA.HI.X R5, R22, UR5, R23, 0x3, P1 ;  /* 0x0000000516057c11 */ /* 0x000fca00088f1c17 */
[----:B------:R2:W-:Y:S04]  /*7880*/  STG.E.64 desc[UR36][R4.64], R2 ;  /* 0x0000000204007986 */ /* 0x0005e8000c101b24 */
.L_x_10274:
        /* <DEDUP_REMOVED lines=29> */
.L_x_6377:
[----:B------:R2:W5:Y:S02]  /*7a60*/  LDG.E R3, desc[UR36][R22.64] ;  /* 0x0000002416037981 */ /* 0x000564000c1e1900 */
.L_x_6376:
[----:B------:R-:W-:Y:S05]  /*7a70*/  BSYNC.RECONVERGENT B6 ;  /* 0x0000000000067941 */ /* 0x000fea0003800200 */
.L_x_6375:
[----:B------:R-:W3:Y:S01]  /*7a80*/  LDCU.64 UR4, c[0x0][0x380] ;  /* 0x00007000ff0477ac */ /* 0x000ee20008000a00 */
[----:B-----5:R-:W-:Y:S01]  /*7a90*/  FSETP.GTU.FTZ.AND P0, PT, R34, R3, PT ;  /* 0x000000032200720b */ /* 0x020fe20003f1c000 */
[----:B------:R-:W-:-:S03]  /*7aa0*/  IMAD.MOV.U32 R3, RZ, RZ, RZ ;  /* 0x000000ffff037224 */ /* 0x000fc600078e00ff */
[----:B------:R-:W-:Y:S02]  /*7ab0*/  SEL R2, RZ, 0x1, P0 ;  /* 0x00000001ff027807 */ /* 0x000fe40000000000 */
[----:B---3--:R-:W-:-:S04]  /*7ac0*/  LEA R4, P1, R18, UR4, 0x3 ;  /* 0x0000000412047c11 */ /* 0x008fc8000f8218ff */
[----:B------:R-:W-:-:S05]  /*7ad0*/  LEA.HI.X R5, R18, UR5, R19, 0x3, P1 ;  /* 0x0000000512057c11 */ /* 0x000fca00088f1c13 */
[----:B------:R3:W-:Y:S04]  /*7ae0*/  STG.E.64 desc[UR36][R4.64], R2 ;  /* 0x0000000204007986 */ /* 0x0007e8000c101b24 */
.L_x_10273:
[----:B------:R-:W-:Y:S05]  /*7af0*/  BSYNC.RELIABLE B8 ;  /* 0x0000000000087941 */ /* 0x000fea0003800100 */
.L_x_6364:
        /* <DEDUP_REMOVED lines=29> */
.L_x_6380:
[----:B------:R3:W5:Y:S02]  /*7cd0*/  LDG.E R0, desc[UR36][R18.64] ;  /* 0x0000002412007981 */ /* 0x000764000c1e1900 */
.L_x_6379:
[----:B------:R-:W-:Y:S05]  /*7ce0*/  BSYNC.RECONVERGENT B6 ;  /* 0x0000000000067941 */ /* 0x000fea0003800200 */
.L_x_6378:
[----:B------:R-:W4:Y:S01]  /*7cf0*/  LDCU.64 UR4, c[0x0][0x380] ;  /* 0x00007000ff0477ac */ /* 0x000f220008000a00 */
[----:B-----5:R-:W-:Y:S01]  /*7d00*/  FSETP.GTU.FTZ.AND P0, PT, R33, R0, PT ;  /* 0x000000002100720b */ /* 0x020fe20003f1c000 */
[----:B------:R-:W-:-:S03]  /*7d10*/  HFMA2 R3, -RZ, RZ, 0, 0 ;  /* 0x00000000ff037431 */ /* 0x000fc600000001ff */
[----:B------:R-:W-:Y:S02]  /*7d20*/  SEL R2, RZ, 0x1, P0 ;  /* 0x00000001ff027807 */ /* 0x000fe40000000000 */
[----:B----4-:R-:W-:-:S04]  /*7d30*/  LEA R4, P1, R28, UR4, 0x3 ;  /* 0x000000041c047c11 */ /* 0x010fc8000f8218ff */
[----:B------:R-:W-:-:S05]  /*7d40*/  LEA.HI.X R5, R28, UR5, R29, 0x3, P1 ;  /* 0x000000051c057c11 */ /* 0x000fca00088f1c1d */
[----:B------:R4:W-:Y:S01]  /*7d50*/  STG.E.64 desc[UR36][R4.64], R2 ;  /* 0x0000000204007986 */ /* 0x0009e2000c101b24 */
[----:B------:R-:W-:Y:S05]  /*7d60*/  BRA `(.L_x_6368) ;  /* 0x0000000000047947 */ /* 0x000fea0003800000 */
.L_x_10275:
[----:B------:R-:W-:Y:S05]  /*7d70*/  BREAK.RELIABLE B8 ;  /* 0x0000000000087942 */ /* 0x000fea0003800100 */
.L_x_6368:
[----:B------:R-:W-:Y:S05]  /*7d80*/  BSYNC.RECONVERGENT B9 ;  /* 0x0000000000097941 */ /* 0x000fea0003800200 */
.L_x_6363:
[----:B------:R-:W5:Y:S01]  /*7d90*/  LDCU UR4, c[0x0][0x530] ;  /* 0x0000a600ff0477ac */ /* 0x000f620008000800 */
[----:B------:R-:W-:-:S04]  /*7da0*/  LEA R30, R31, R30, 0x2 ;  /* 0x0000001e1f1e7211 */ /* 0x000fc800078e10ff */
[----:B-----5:R-:W-:-:S13]  /*7db0*/  ISETP.GE.U32.AND P0, PT, R30, UR4, PT ;  /* 0x000000041e007c0c */ /* 0x020fda000bf06070 */
[----:B------:R-:W-:Y:S05]  /*7dc0*/  @!P0 BRA `(.L_x_6381) ;  /* 0xffffff8000ec8947 */ /* 0x000fea000383ffff */
[----:B------:R-:W-:Y:S05]  /*7dd0*/  EXIT ;  /* 0x000000000000794d */ /* 0x000fea0003800000 */
.L_x_6382:
        /* <DEDUP_REMOVED lines=10> */
.L_x_10633:


//--------------------- .text._ZN2at4cuda57_GLOBAL__N__cd6b329d_24_DistributionBernoulli_cu_7537a20d21kernelPointwiseApply2IZNS_6native9templates4cuda28bernoulli_tensor_cuda_kernelIlfEEvRKNS_10TensorBaseES9_NS_15PhiloxCudaStateEEUliRlSB_SB_SB_RKfSD_SD_SD_E_lSC_jLi2ELin1ELi4ELi512ELi2EEEvNS0_6detail10TensorInfoIT0_T2_EENSG_IT1_SI_EESI_T_ --------------------------
	.section	.text._ZN2at4cuda57_GLOBAL__N__cd6b329d_24_DistributionBernoulli_cu_7537a20d21kernelPointwiseApply2IZNS_6native9templates4cuda28bernoulli_tensor_cuda_kernelIlfEEvRKNS_10TensorBaseES9_NS_15PhiloxCudaStateEEUliRlSB_SB_SB_RKfSD_SD_SD_E_lSC_jLi2ELin1ELi4ELi512ELi2EEEvNS0_6detail10TensorInfoIT0_T2_EENSG_IT1_SI_EESI_T_,"ax",@progbits
	.align	128
.text._ZN2at4cuda57_GLOBAL__N__cd6b329d_24_DistributionBernoulli_cu_7537a20d21kernelPointwiseApply2IZNS_6native9templates4cuda28bernoulli_tensor_cuda_kernelIlfEEvRKNS_10TensorBaseES9_NS_15PhiloxCudaStateEEUliRlSB_SB_SB_RKfSD_SD_SD_E_lSC_jLi2ELin1ELi4ELi512ELi2EEEvNS0_6detail10TensorInfoIT0_T2_EENSG_IT1_SI_EESI_T_:
        .type           _ZN2at4cuda57_GLOBAL__N__cd6b329d_24_DistributionBernoulli_cu_7537a20d21kernelPointwiseApply2IZNS_6native9templates4cuda28bernoulli_tensor_cuda_kernelIlfEEvRKNS_10TensorBaseES9_NS_15PhiloxCudaStateEEUliRlSB_SB_SB_RKfSD_SD_SD_E_lSC_jLi2ELin1ELi4ELi512ELi2EEEvNS0_6detail10TensorInfoIT0_T2_EENSG_IT1_SI_EESI_T_,@function
        .size           _ZN2at4cuda57_GLOBAL__N__cd6b329d_24_DistributionBernoulli_cu_7537a20d21kernelPointwiseApply2IZNS_6native9templates4cuda28bernoulli_tensor_cuda_kernelIlfEEvRKNS_10TensorBaseES9_NS_15PhiloxCudaStateEEUliRlSB_SB_SB_RKfSD_SD_SD_E_lSC_jLi2ELin1ELi4ELi512ELi2EEEvNS0_6detail10TensorInfoIT0_T2_EENSG_IT1_SI_EESI_T_,(.L_x_10634 - _ZN2at4cuda57_GLOBAL__N__cd6b329d_24_DistributionBernoulli_cu_7537a20d21kernelPointwiseApply2IZNS_6native9templates4cuda28bernoulli_tensor_cuda_kernelIlfEEvRKNS_10TensorBaseES9_NS_15PhiloxCudaStateEEUliRlSB_SB_SB_RKfSD_SD_SD_E_lSC_jLi2ELin1ELi4ELi512ELi2EEEvNS0_6detail10TensorInfoIT0_T2_EENSG_IT1_SI_EESI_T_)
        .other          _ZN2at4cuda57_GLOBAL__N__cd6b329d_24_DistributionBernoulli_cu_7537a20d21kernelPointwiseApply2IZNS_6native9templates4cuda28bernoulli_tensor_cuda_kernelIlfEEvRKNS_10TensorBaseES9_NS_15PhiloxCudaStateEEUliRlSB_SB_SB_RKfSD_SD_SD_E_lSC_jLi2ELin1ELi4ELi512ELi2EEEvNS0_6detail10TensorInfoIT0_T2_EENSG_IT1_SI_EESI_T_,@"STO_CUDA_ENTRY STV_DEFAULT"
_ZN2at4cuda57_GLOBAL__N__cd6b329d_24_DistributionBernoulli_cu_7537a20d21kernelPointwiseApply2IZNS_6native9templates4cuda28bernoulli_tensor_cuda_kernelIlfEEvRKNS_10TensorBaseES9_NS_15PhiloxCudaStateEEUliRlSB_SB_SB_RKfSD_SD_SD_E_lSC_jLi2ELin1ELi4ELi512ELi2EEEvNS0_6detail10TensorInfoIT0_T2_EENSG_IT1_SI_EESI_T_:
        /* <DEDUP_REMOVED lines=13> */
.L_x_6432:
        /* <DEDUP_REMOVED lines=34> */
.L_x_6388:
        /* <DEDUP_REMOVED lines=206> */
.L_x_6387:
[----:B------:R-:W-:-:S07]  /*0fd0*/  IADD3 R8, PT, PT, R8, 0x4, RZ ;  /* 0x0000000408087810 */ /* 0x000fce0007ffe0ff */
.L_x_6386:
        /* <DEDUP_REMOVED lines=107> */
.L_x_6389:
        /* <DEDUP_REMOVED lines=56> */
.L_x_6390:
        /* <DEDUP_REMOVED lines=28> */
.L_x_6385:
        /* <DEDUP_REMOVED lines=29> */
.L_x_6384:
[----:B-1----:R-:W-:Y:S05]  /*1da0*/  BSYNC.RECONVERGENT B0 ;  /* 0x0000000000007941 */ /* 0x002fea0003800200 */
.L_x_6383:
        /* <DEDUP_REMOVED lines=23> */
.L_x_6395:
        /* <DEDUP_REMOVED lines=206> */
.L_x_6394:
        /* <DEDUP_REMOVED lines=106> */
.L_x_6396:
        /* <DEDUP_REMOVED lines=56> */
.L_x_6397:
        /* <DEDUP_REMOVED lines=28> */
.L_x_6393:
        /* <DEDUP_REMOVED lines=29> */
.L_x_6392:
[----:B------:R-:W-:Y:S05]  /*39b0*/  BSYNC.RECONVERGENT B0 ;  /* 0x0000000000007941 */ /* 0x000fea0003800200 */
.L_x_6391:
        /* <DEDUP_REMOVED lines=22> */
.L_x_6402:
        /* <DEDUP_REMOVED lines=206> */
.L_x_6401:
        /* <DEDUP_REMOVED lines=107> */
.L_x_6403:
        /* <DEDUP_REMOVED lines=56> */
.L_x_6404:
        /* <DEDUP_REMOVED lines=28> */
.L_x_6400:
        /* <DEDUP_REMOVED lines=29> */
.L_x_6399:
[----:B------:R-:W-:Y:S05]  /*55c0*/  BSYNC.RECONVERGENT B0 ;  /* 0x0000000000007941 */ /* 0x000fea0003800200 */
.L_x_6398:
        /* <DEDUP_REMOVED lines=22> */
.L_x_6409:
        /* <DEDUP_REMOVED lines=206> */
.L_x_6408:
        /* <DEDUP_REMOVED lines=106> */
.L_x_6410:
        /* <DEDUP_REMOVED lines=56> */
.L_x_6411:
        /* <DEDUP_REMOVED lines=28> */
.L_x_6407:
        /* <DEDUP_REMOVED lines=29> */
.L_x_6406:
[----:B------:R-:W-:Y:S05]  /*71c0*/  BSYNC.RECONVERGENT B0 ;  /* 0x0000000000007941 */ /* 0x000fea0003800200 */
.L_x_6405:
        /* <DEDUP_REMOVED lines=125> */
.L_x_6412:
        /* <DEDUP_REMOVED lines=8> */
.L_x_6413:
        /* <DEDUP_REMOVED lines=19> */
.L_x_10276:
[----:B------:R-:W-:Y:S05]  /*7b50*/  BRX R2 -0x7b60                                                                                                                                                                                                                                                                                                                                                                                                                                                                               (*"BRANCH_TARGETS .L_x_10277,.L_x_10278,.L_x_10279"*) ;  /* 0xffffff8402287949 */ /* 0x000fea000383ffff */
.L_x_6416:
        /* <DEDUP_REMOVED lines=31> */
.L_x_6422:
[----:B------:R0:W5:Y:S02]  /*7d50*/  LDG.E R0, desc[UR36][R16.64] ;  /* 0x0000002410007981 */ /* 0x000164000c1e1900 */
.L_x_6421:
[----:B------:R-:W-:Y:S05]  /*7d60*/  BSYNC.RECONVERGENT B6 ;  /* 0x0000000000067941 */ /* 0x000fea0003800200 */
.L_x_6420:
[----:B------:R-:W1:Y:S01]  /*7d70*/  LDCU.64 UR4, c[0x0][0x380] ;  /* 0x00007000ff0477ac */ /* 0x000e620008000a00 */
[----:B-----5:R-:W-:Y:S01]  /*7d80*/  FSETP.GTU.FTZ.AND P0, PT, R41, R0, PT ;  /* 0x000000002900720b */ /* 0x020fe20003f1c000 */
[----:B------:R-:W-:-:S03]  /*7d90*/  IMAD.MOV.U32 R3, RZ, RZ, RZ ;  /* 0x000000ffff037224 */ /* 0x000fc600078e00ff */
[----:B------:R-:W-:Y:S02]  /*7da0*/  SEL R2, RZ, 0x1, P0 ;  /* 0x00000001ff027807 */ /* 0x000fe40000000000 */
[----:B-1----:R-:W-:-:S04]  /*7db0*/  LEA R4, P1, R18, UR4, 0x3 ;  /* 0x0000000412047c11 */ /* 0x002fc8000f8218ff */
[----:B------:R-:W-:-:S05]  /*7dc0*/  LEA.HI.X R5, R18, UR5, R19, 0x3, P1 ;  /* 0x0000000512057c11 */ /* 0x000fca00088f1c13 */
[----:B------:R1:W-:Y:S04]  /*7dd0*/  STG.E.64 desc[UR36][R4.64], R2 ;  /* 0x0000000204007986 */ /* 0x0003e8000c101b24 */
.L_x_6418:
[----:B------:R-:W-:Y:S05]  /*7de0*/  BSYNC.RELIABLE B7 ;  /* 0x0000000000077941 */ /* 0x000fea0003800100 */
.L_x_6417:
        /* <DEDUP_REMOVED lines=24> */
.L_x_6425:
[----:B------:R0:W5:Y:S02]  /*7f70*/  LDG.E R0, desc[UR36][R16.64] ;  /* 0x0000002410007981 */ /* 0x000164000c1e1900 */
.L_x_6424:
[----:B------:R-:W-:Y:S05]  /*7f80*/  BSYNC.RECONVERGENT B6 ;  /* 0x0000000000067941 */ /* 0x000fea0003800200 */
.L_x_6423:
[----:B------:R-:W2:Y:S01]  /*7f90*/  LDCU.64 UR4, c[0x0][0x380] ;  /* 0x00007000ff0477ac */ /* 0x000ea20008000a00 */
[----:B-----5:R-:W-:Y:S01]  /*7fa0*/  FSETP.GTU.FTZ.AND P0, PT, R39, R0, PT ;  /* 0x000000002700720b */ /* 0x020fe20003f1c000 */
[----:B-1----:R-:W-:-:S03]  /*7fb0*/  IMAD.MOV.U32 R3, RZ, RZ, RZ ;  /* 0x000000ffff037224 */ /* 0x002fc600078e00ff */
[----:B------:R-:W-:Y:S02]  /*7fc0*/  SEL R2, RZ, 0x1, P0 ;  /* 0x00000001ff027807 */ /* 0x000fe40000000000 */
[----:B--2---:R-:W-:-:S04]  /*7fd0*/  LEA R4, P1, R24, UR4, 0x3 ;  /* 0x0000000418047c11 */ /* 0x004fc8000f8218ff */
[----:B------:R-:W-:-:S05]  /*7fe0*/  LEA.HI.X R5, R24, UR5, R25, 0x3, P1 ;  /* 0x0000000518057c11 */ /* 0x000fca00088f1c19 */
[----:B------:R1:W-:Y:S04]  /*7ff0*/  STG.E.64 desc[UR36][R4.64], R2 ;  /* 0x0000000204007986 */ /* 0x0003e8000c101b24 */
.L_x_10278:
        /* <DEDUP_REMOVED lines=24> */
.L_x_6428:
[----:B------:R0:W5:Y:S02]  /*8180*/  LDG.E R3, desc[UR36][R16.64] ;  /* 0x0000002410037981 */ /* 0x000164000c1e1900 */
.L_x_6427:
[----:B------:R-:W-:Y:S05]  /*8190*/  BSYNC.RECONVERGENT B6 ;  /* 0x0000000000067941 */ /* 0x000fea0003800200 */
.L_x_6426:
[----:B------:R-:W1:Y:S01]  /*81a0*/  LDCU.64 UR4, c[0x0][0x380] ;  /* 0x00007000ff0477ac */ /* 0x000e620008000a00 */
[----:B-----5:R-:W-:Y:S01]  /*81b0*/  FSETP.GTU.FTZ.AND P0, PT, R38, R3, PT ;  /* 0x000000032600720b */ /* 0x020fe20003f1c000 */
[----:B------:R-:W-:-:S03]  /*81c0*/  IMAD.MOV.U32 R3, RZ, RZ, RZ ;  /* 0x000000ffff037224 */ /* 0x000fc600078e00ff */
[----:B------:R-:W-:Y:S02]  /*81d0*/  SEL R2, RZ, 0x1, P0 ;  /* 0x00000001ff027807 */ /* 0x000fe40000000000 */
[----:B-1----:R-:W-:-:S04]  /*81e0*/  LEA R4, P1, R28, UR4, 0x3 ;  /* 0x000000041c047c11 */ /* 0x002fc8000f8218ff */
[----:B------:R-:W-:-:S05]  /*81f0*/  LEA.HI.X R5, R28, UR5, R29, 0x3, P1 ;  /* 0x000000051c057c11 */ /* 0x000fca00088f1c1d */
[----:B------:R1:W-:Y:S04]  /*8200*/  STG.E.64 desc[UR36][R4.64], R2 ;  /* 0x0000000204007986 */ /* 0x0003e8000c101b24 */
.L_x_10277:
[----:B------:R-:W-:Y:S05]  /*8210*/  BSYNC.RELIABLE B8 ;  /* 0x0000000000087941 */ /* 0x000fea0003800100 */
.L_x_6415:
        /* <DEDUP_REMOVED lines=24> */
.L_x_6431:
[----:B------:R0:W5:Y:S02]  /*83a0*/  LDG.E R3, desc[UR36][R16.64] ;  /* 0x0000002410037981 */ /* 0x000164000c1e1900 */
.L_x_6430:
[----:B------:R-:W-:Y:S05]  /*83b0*/  BSYNC.RECONVERGENT B6 ;  /* 0x0000000000067941 */ /* 0x000fea0003800200 */
.L_x_6429:
[----:B------:R-:W1:Y:S01]  /*83c0*/  LDCU.64 UR4, c[0x0][0x380] ;  /* 0x00007000ff0477ac */ /* 0x000e620008000a00 */
[----:B-----5:R-:W-:Y:S01]  /*83d0*/  FSETP.GTU.FTZ.AND P0, PT, R36, R3, PT ;  /* 0x000000032400720b */ /* 0x020fe20003f1c000 */
[----:B------:R-:W-:-:S03]  /*83e0*/  IMAD.MOV.U32 R3, RZ, RZ, RZ ;  /* 0x000000ffff037224 */ /* 0x000fc600078e00ff */
[----:B------:R-:W-:Y:S02]  /*83f0*/  SEL R2, RZ, 0x1, P0 ;  /* 0x00000001ff027807 */ /* 0x000fe40000000000 */
[----:B-1----:R-:W-:-:S04]  /*8400*/  LEA R4, P1, R32, UR4, 0x3 ;  /* 0x0000000420047c11 */ /* 0x002fc8000f8218ff */
[----:B------:R-:W-:-:S05]  /*8410*/  LEA.HI.X R5, R32, UR5, R33, 0x3, P1 ;  /* 0x0000000520057c11 */ /* 0x000fca00088f1c21 */
[----:B------:R1:W-:Y:S01]  /*8420*/  STG.E.64 desc[UR36][R4.64], R2 ;  /* 0x0000000204007986 */ /* 0x0003e2000c101b24 */
[----:B------:R-:W-:Y:S05]  /*8430*/  BRA `(.L_x_6419) ;  /* 0x0000000000047947 */ /* 0x000fea0003800000 */
.L_x_10279:
[----:B------:R-:W-:Y:S05]  /*8440*/  BREAK.RELIABLE B8 ;  /* 0x0000000000087942 */ /* 0x000fea0003800100 */
.L_x_6419:
[----:B------:R-:W-:Y:S05]  /*8450*/  BSYNC.RECONVERGENT B9 ;  /* 0x0000000000097941 */ /* 0x000fea0003800200 */
.L_x_6414:
        /* <DEDUP_REMOVED lines=8> */
.L_x_6433:
        /* <DEDUP_REMOVED lines=10> */
.L_x_10634:


//--------------------- .text._ZN2at4cuda57_GLOBAL__N__cd6b329d_24_DistributionBernoulli_cu_7537a20d21kernelPointwiseApply2IZNS_6native9templates4cuda28bernoulli_tensor_cuda_kernelIlfEEvRKNS_10TensorBaseES9_NS_15PhiloxCudaStateEEUliRlSB_SB_SB_RKfSD_SD_SD_E_lSC_jLi2ELi2ELi4ELi512ELi2EEEvNS0_6detail10TensorInfoIT0_T2_EENSG_IT1_SI_EESI_T_ --------------------------
	.section	.text._ZN2at4cuda57_GLOBAL__N__cd6b329d_24_DistributionBernoulli_cu_7537a20d21kernelPointwiseApply2IZNS_6native9templates4cuda28bernoulli_tensor_cuda_kernelIlfEEvRKNS_10TensorBaseES9_NS_15PhiloxCudaStateEEUliRlSB_SB_SB_RKfSD_SD_SD_E_lSC_jLi2ELi2ELi4ELi512ELi2EEEvNS0_6detail10TensorInfoIT0_T2_EENSG_IT1_SI_EESI_T_,"ax",@progbits
	.align	128
.text._ZN2at4cuda57_GLOBAL__N__cd6b329d_24_DistributionBernoulli_cu_7537a20d21kernelPointwiseApply2IZNS_6native9templates4cuda28bernoulli_tensor_cuda_kernelIlfEEvRKNS_10TensorBaseES9_NS_15PhiloxCudaStateEEUliRlSB_SB_SB_RKfSD_SD_SD_E_lSC_jLi2ELi2ELi4ELi512ELi2EEEvNS0_6detail10TensorInfoIT0_T2_EENSG_IT1_SI_EESI_T_:
        .type           _ZN2at4cuda57_GLOBAL__N__cd6b329d_24_DistributionBernoulli_cu_7537a20d21kernelPointwiseApply2IZNS_6native9templates4cuda28bernoulli_tensor_cuda_kernelIlfEEvRKNS_10TensorBaseES9_NS_15PhiloxCudaStateEEUliRlSB_SB_SB_RKfSD_SD_SD_E_lSC_jLi2ELi2ELi4ELi512ELi2EEEvNS0_6detail10TensorInfoIT0_T2_EENSG_IT1_SI_EESI_T_,@function
        .size           _ZN2at4cuda57_GLOBAL__N__cd6b329d_24_DistributionBernoulli_cu_7537a20d21kernelPointwiseApply2IZNS_6native9templates4cuda28bernoulli_tensor_cuda_kernelIlfEEvRKNS_10TensorBaseES9_NS_15PhiloxCudaStateEEUliRlSB_SB_SB_RKfSD_SD_SD_E_lSC_jLi2ELi2ELi4ELi512ELi2EEEvNS0_6detail10TensorInfoIT0_T2_EENSG_IT1_SI_EESI_T_,(.L_x_10635 - _ZN2at4cuda57_GLOBAL__N__cd6b329d_24_DistributionBernoulli_cu_7537a20d21kernelPointwiseApply2IZNS_6native9templates4cuda28bernoulli_tensor_cuda_kernelIlfEEvRKNS_10TensorBaseES9_NS_15PhiloxCudaStateEEUliRlSB_SB_SB_RKfSD_SD_SD_E_lSC_jLi2ELi2ELi4ELi512ELi2EEEvNS0_6detail10TensorInfoIT0_T2_EENSG_IT1_SI_EESI_T_)
        .other          _ZN2at4cuda57_GLOBAL__N__cd6b329d_24_DistributionBernoulli_cu_7537a20d21kernelPointwiseApply2IZNS_6native9templates4cuda28bernoulli_tensor_cuda_kernelIlfEEvRKNS_10TensorBaseES9_NS_15PhiloxCudaStateEEUliRlSB_SB_SB_RKfSD_SD_SD_E_lSC_jLi2ELi2ELi4ELi512ELi2EEEvNS0_6detail10TensorInfoIT0_T2_EENSG_IT1_SI_EESI_T_,@"STO_CUDA_ENTRY STV_DEFAULT"
_ZN2at4cuda57_GLOBAL__N__cd6b329d_24_DistributionBernoulli_cu_7537a20d21kernelPointwiseApply2IZNS_6native9templates4cuda28bernoulli_tensor_cuda_kernelIlfEEvRKNS_10TensorBaseES9_NS_15PhiloxCudaStateEEUliRlSB_SB_SB_RKfSD_SD_SD_E_lSC_jLi2ELi2ELi4ELi512ELi2EEEvNS0_6detail10TensorInfoIT0_T2_EENSG_IT1_SI_EESI_T_:
        /* <DEDUP_REMOVED lines=23> */
.L_x_6463:
        /* <DEDUP_REMOVED lines=166> */
.L_x_6436:
[----:B---34-:R-:W-:Y:S05]  /*0bd0*/  BSYNC.RECONVERGENT B0 ;  /* 0x0000000000007941 */ /* 0x018fea0003800200 */
.L_x_6435:
        /* <DEDUP_REMOVED lines=57> */
.L_x_6438:
[----:B------:R-:W-:Y:S05]  /*0f70*/  BSYNC.RECONVERGENT B0 ;  /* 0x0000000000007941 */ /* 0x000fea0003800200 */
.L_x_6437:
        /* <DEDUP_REMOVED lines=49> */
.L_x_6440:
[----:B------:R-:W-:Y:S05]  /*1290*/  BSYNC.RECONVERGENT B0 ;  /* 0x0000000000007941 */ /* 0x000fea0003800200 */
.L_x_6439:
        /* <DEDUP_REMOVED lines=49> */
.L_x_6442:
[----:B------:R-:W-:Y:S05]  /*15b0*/  BSYNC.RECONVERGENT B0 ;  /* 0x0000000000007941 */ /* 0x000fea0003800200 */
.L_x_6441:
        /* <DEDUP_REMOVED lines=12> */
.L_x_6443:
        /* <DEDUP_REMOVED lines=8> */
.L_x_6444:
        /* <DEDUP_REMOVED lines=19> */
.L_x_10280:
[----:B------:R-:W-:Y:S05]  /*1830*/  BRX R2 -0x1840                                                                                                                                                                                                                                                                                                                                                                                                                                                                               (*"BRANCH_TARGETS .L_x_10281,.L_x_10282,.L_x_10283"*) ;  /* 0xffffffe402f07949 */ /* 0x000fea000383ffff */
.L_x_6447:
        /* <DEDUP_REMOVED lines=30> */
.L_x_6453:
[----:B------:R0:W5:Y:S02]  /*1a20*/  LDG.E R3, desc[UR36][R26.64] ;  /* 0x000000241a037981 */ /* 0x000164000c1e1900 */
.L_x_6452:
[----:B------:R-:W-:Y:S05]  /*1a30*/  BSYNC.RECONVERGENT B6 ;  /* 0x0000000000067941 */ /* 0x000fea0003800200 */
.L_x_6451:
[----:B------:R-:W-:Y:S02]  /*1a40*/  LEA R4, P1, R16, UR42, 0x3 ;  /* 0x0000002a10047c11 */ /* 0x000fe4000f8218ff */
[----:B-----5:R-:W-:Y:S01]  /*1a50*/  FSETP.GTU.FTZ.AND P0, PT, R40, R3, PT ;  /* 0x000000032800720b */ /* 0x020fe20003f1c000 */
[----:B------:R-:W-:Y:S01]  /*1a60*/  IMAD.MOV.U32 R3, RZ, RZ, RZ ;  /* 0x000000ffff037224 */ /* 0x000fe200078e00ff */
[----:B------:R-:W-:Y:S02]  /*1a70*/  LEA.HI.X R5, R16, UR43, R17, 0x3, P1 ;  /* 0x0000002b10057c11 */ /* 0x000fe400088f1c11 */
[----:B------:R-:W-:-:S05]  /*1a80*/  SEL R2, RZ, 0x1, P0 ;  /* 0x00000001ff027807 */ /* 0x000fca0000000000 */
[----:B------:R1:W-:Y:S04]  /*1a90*/  STG.E.64 desc[UR36][R4.64], R2 ;  /* 0x0000000204007986 */ /* 0x0003e8000c101b24 */
.L_x_6449:
[----:B------:R-:W-:Y:S05]  /*1aa0*/  BSYNC.RELIABLE B7 ;  /* 0x0000000000077941 */ /* 0x000fea0003800100 */
.L_x_6448:
        /* <DEDUP_REMOVED lines=23> */
.L_x_6456:
[----:B------:R2:W5:Y:S02]  /*1c20*/  LDG.E R0, desc[UR36][R16.64] ;  /* 0x0000002410007981 */ /* 0x000564000c1e1900 */
.L_x_6455:
[----:B------:R-:W-:Y:S05]  /*1c30*/  BSYNC.RECONVERGENT B6 ;  /* 0x0000000000067941 */ /* 0x000fea0003800200 */
.L_x_6454:
[C---:B-1----:R-:W-:Y:S01]  /*1c40*/  LEA R4, P1, R22.reuse, UR42, 0x3 ;  /* 0x0000002a16047c11 */ /* 0x042fe2000f8218ff */
[----:B------:R-:W-:Y:S01]  /*1c50*/  IMAD.MOV.U32 R3, RZ, RZ, RZ ;  /* 0x000000ffff037224 */ /* 0x000fe200078e00ff */
[----:B-----5:R-:W-:Y:S02]  /*1c60*/  FSETP.GTU.FTZ.AND P0, PT, R39, R0, PT ;  /* 0x000000002700720b */ /* 0x020fe40003f1c000 */
[----:B------:R-:W-:Y:S02]  /*1c70*/  LEA.HI.X R5, R22, UR43, R23, 0x3, P1 ;  /* 0x0000002b16057c11 */ /* 0x000fe400088f1c17 */
[----:B------:R-:W-:-:S05]  /*1c80*/  SEL R2, RZ, 0x1, P0 ;  /* 0x00000001ff027807 */ /* 0x000fca0000000000 */
[----:B------:R1:W-:Y:S04]  /*1c90*/  STG.E.64 desc[UR36][R4.64], R2 ;  /* 0x0000000204007986 */ /* 0x0003e8000c101b24 */
.L_x_10282:
        /* <DEDUP_REMOVED lines=23> */
.L_x_6459:
[----:B------:R1:W5:Y:S02]  /*1e10*/  LDG.E R3, desc[UR36][R16.64] ;  /* 0x0000002410037981 */ /* 0x000364000c1e1900 */
.L_x_6458:
[----:B------:R-:W-:Y:S05]  /*1e20*/  BSYNC.RECONVERGENT B6 ;  /* 0x0000000000067941 */ /* 0x000fea0003800200 */
.L_x_6457:
[----:B------:R-:W-:Y:S02]  /*1e30*/  LEA R4, P1, R30, UR42, 0x3 ;  /* 0x0000002a1e047c11 */ /* 0x000fe4000f8218ff */
[----:B-----5:R-:W-:Y:S01]  /*1e40*/  FSETP.GTU.FTZ.AND P0, PT, R36, R3, PT ;  /* 0x000000032400720b */ /* 0x020fe20003f1c000 */
[----:B------:R-:W-:Y:S01]  /*1e50*/  IMAD.MOV.U32 R3, RZ, RZ, RZ ;  /* 0x000000ffff037224 */ /* 0x000fe200078e00ff */
[----:B------:R-:W-:Y:S02]  /*1e60*/  LEA.HI.X R5, R30, UR43, R31, 0x3, P1 ;  /* 0x0000002b1e057c11 */ /* 0x000fe400088f1c1f */
[----:B------:R-:W-:-:S05]  /*1e70*/  SEL R2, RZ, 0x1, P0 ;  /* 0x00000001ff027807 */ /* 0x000fca0000000000 */
[----:B------:R2:W-:Y:S04]  /*1e80*/  STG.E.64 desc[UR36][R4.64], R2 ;  /* 0x0000000204007986 */ /* 0x0005e8000c101b24 */
.L_x_10281:
[----:B------:R-:W-:Y:S05]  /*1e90*/  BSYNC.RELIABLE B8 ;  /* 0x0000000000087941 */ /* 0x000fea0003800100 */
.L_x_6446:
        /* <DEDUP_REMOVED lines=23> */
.L_x_6462:
[----:B------:R1:W5:Y:S02]  /*2010*/  LDG.E R0, desc[UR36][R16.64] ;  /* 0x0000002410007981 */ /* 0x000364000c1e1900 */
.L_x_6461:
[----:B------:R-:W-:Y:S05]  /*2020*/  BSYNC.RECONVERGENT B6 ;  /* 0x0000000000067941 */ /* 0x000fea0003800200 */
.L_x_6460:
[C---:B--2---:R-:W-:Y:S01]  /*2030*/  LEA R4, P1, R34.reuse, UR42, 0x3 ;  /* 0x0000002a22047c11 */ /* 0x044fe2000f8218ff */
[----:B------:R-:W-:Y:S01]  /*2040*/  IMAD.MOV.U32 R3, RZ, RZ, RZ ;  /* 0x000000ffff037224 */ /* 0x000fe200078e00ff */
[----:B-----5:R-:W-:Y:S02]  /*2050*/  FSETP.GTU.FTZ.AND P0, PT, R37, R0, PT ;  /* 0x000000002500720b */ /* 0x020fe40003f1c000 */
[----:B------:R-:W-:Y:S02]  /*2060*/  LEA.HI.X R5, R34, UR43, R35, 0x3, P1 ;  /* 0x0000002b22057c11 */ /* 0x000fe400088f1c23 */
[----:B------:R-:W-:-:S05]  /*2070*/  SEL R2, RZ, 0x1, P0 ;  /* 0x00000001ff027807 */ /* 0x000fca0000000000 */
[----:B------:R2:W-:Y:S01]  /*2080*/  STG.E.64 desc[UR36][R4.64], R2 ;  /* 0x0000000204007986 */ /* 0x0005e2000c101b24 */
[----:B------:R-:W-:Y:S05]  /*2090*/  BRA `(.L_x_6450) ;  /* 0x0000000000047947 */ /* 0x000fea0003800000 */
.L_x_10283:
[----:B------:R-:W-:Y:S05]  /*20a0*/  BREAK.RELIABLE B8 ;  /* 0x0000000000087942 */ /* 0x000fea0003800100 */
.L_x_6450:
[----:B------:R-:W-:Y:S05]  /*20b0*/  BSYNC.RECONVERGENT B9 ;  /* 0x0000000000097941 */ /* 0x000fea0003800200 */
.L_x_6445:
[----:B------:R-:W3:Y:S01]  /*20c0*/  LDCU UR4, c[0x0][0x360] ;  /* 0x00006c00ff0477ac */ /* 0x000ee20008000800 */
[----:B--2---:R-:W3:Y:S02]  /*20d0*/  LDC R3, c[0x0][0x370] ;  /* 0x0000dc00ff037b82 */ /* 0x004ee40000000800 */
[----:B---3--:R-:W-:-:S05]  /*20e0*/  IMAD R3, R3, UR4, RZ ;  /* 0x0000000403037c24 */ /* 0x008fca000f8e02ff */
[----:B------:R-:W-:-:S04]  /*20f0*/  LEA R38, R3, R38, 0x2 ;  /* 0x0000002603267211 */ /* 0x000fc800078e10ff */
[----:B------:R-:W-:-:S13]  /*2100*/  ISETP.GE.U32.AND P0, PT, R38, UR49, PT ;  /* 0x0000003126007c0c */ /* 0x000fda000bf06070 */
[----:B------:R-:W-:Y:S05]  /*2110*/  @!P0 BRA `(.L_x_6463) ;  /* 0xffffffe000148947 */ /* 0x000fea000383ffff */
[----:B------:R-:W-:Y:S05]  /*2120*/  BSYNC.RECONVERGENT B10 ;  /* 0x00000000000a7941 */ /* 0x000fea0003800200 */
.L_x_6434:
[----:B------:R-:W-:Y:S05]  /*2130*/  EXIT ;  /* 0x000000000000794d */ /* 0x000fea0003800000 */
.L_x_6464:
        /* <DEDUP_REMOVED lines=12> */
.L_x_10635:


//--------------------- .text._ZN2at4cuda57_GLOBAL__N__cd6b329d_24_DistributionBernoulli_cu_7537a20d21kernelPointwiseApply2IZNS_6native9templates4cuda28bernoulli_tensor_cuda_kernelIlfEEvRKNS_10TensorBaseES9_NS_15PhiloxCudaStateEEUliRlSB_SB_SB_RKfSD_SD_SD_E_lSC_jLi2ELi1ELi4ELi512ELi2EEEvNS0_6detail10TensorInfoIT0_T2_EENSG_IT1_SI_EESI_T_ --------------------------
	.section	.text._ZN2at4cuda57_GLOBAL__N__cd6b329d_24_DistributionBernoulli_cu_7537a20d21kernelPointwiseApply2IZNS_6native9templates4cuda28bernoulli_tensor_cuda_kernelIlfEEvRKNS_10TensorBaseES9_NS_15PhiloxCudaStateEEUliRlSB_SB_SB_RKfSD_SD_SD_E_lSC_jLi2ELi1ELi4ELi512ELi2EEEvNS0_6detail10TensorInfoIT0_T2_EENSG_IT1_SI_EESI_T_,"ax",@progbits
	.align	128
.text._ZN2at4cuda57_GLOBAL__N__cd6b329d_24_DistributionBernoulli_cu_7537a20d21kernelPointwiseApply2IZNS_6native9templates4cuda28bernoulli_tensor_cuda_kernelIlfEEvRKNS_10TensorBaseES9_NS_15PhiloxCudaStateEEUliRlSB_SB_SB_RKfSD_SD_SD_E_lSC_jLi2ELi1ELi4ELi512ELi2EEEvNS0_6detail10TensorInfoIT0_T2_EENSG_IT1_SI_EESI_T_:
        .type           _ZN2at4cuda57_GLOBAL__N__cd6b329d_24_DistributionBernoulli_cu_7537a20d21kernelPointwiseApply2IZNS_6native9templates4cuda28bernoulli_tensor_cuda_kernelIlfEEvRKNS_10TensorBaseES9_NS_15PhiloxCudaStateEEUliRlSB_SB_SB_RKfSD_SD_SD_E_lSC_jLi2ELi1ELi4ELi512ELi2EEEvNS0_6detail10TensorInfoIT0_T2_EENSG_IT1_SI_EESI_T_,@function
        .size           _ZN2at4cuda57_GLOBAL__N__cd6b329d_24_DistributionBernoulli_cu_7537a20d21kernelPointwiseApply2IZNS_6native9templates4cuda28bernoulli_tensor_cuda_kernelIlfEEvRKNS_10TensorBaseES9_NS_15PhiloxCudaStateEEUliRlSB_SB_SB_RKfSD_SD_SD_E_lSC_jLi2ELi1ELi4ELi512ELi2EEEvNS0_6detail10TensorInfoIT0_T2_EENSG_IT1_SI_EESI_T_,(.L_x_10636 - _ZN2at4cuda57_GLOBAL__N__cd6b329d_24_DistributionBernoulli_cu_7537a20d21kernelPointwiseApply2IZNS_6native9templates4cuda28bernoulli_tensor_cuda_kernelIlfEEvRKNS_10TensorBaseES9_NS_15PhiloxCudaStateEEUliRlSB_SB_SB_RKfSD_SD_SD_E_lSC_jLi2ELi1ELi4ELi512ELi2EEEvNS0_6detail10TensorInfoIT0_T2_EENSG_IT1_SI_EESI_T_)
        .other          _ZN2at4cuda57_GLOBAL__N__cd6b329d_24_DistributionBernoulli_cu_7537a20d21kernelPointwiseApply2IZNS_6native9templates4cuda28bernoulli_tensor_cuda_kernelIlfEEvRKNS_10TensorBaseES9_NS_15PhiloxCudaStateEEUliRlSB_SB_SB_RKfSD_SD_SD_E_lSC_jLi2ELi1ELi4ELi512ELi2EEEvNS0_6detail10TensorInfoIT0_T2_EENSG_IT1_SI_EESI_T_,@"STO_CUDA_ENTRY STV_DEFAULT"
_ZN2at4cuda57_GLOBAL__N__cd6b329d_24_DistributionBernoulli_cu_7537a20d21kernelPointwiseApply2IZNS_6native9templates4cuda28bernoulli_tensor_cuda_kernelIlfEEvRKNS_10TensorBaseES9_NS_15PhiloxCudaStateEEUliRlSB_SB_SB_RKfSD_SD_SD_E_lSC_jLi2ELi1ELi4ELi512ELi2EEEvNS0_6detail10TensorInfoIT0_T2_EENSG_IT1_SI_EESI_T_:
        /* <DEDUP_REMOVED lines=23> */
.L_x_6494:
        /* <DEDUP_REMOVED lines=138> */
.L_x_6467:
[----:B------:R-:W-:Y:S05]  /*0a10*/  BSYNC.RECONVERGENT B0 ;  /* 0x0000000000007941 */ /* 0x000fea0003800200 */
.L_x_6466:
        /* <DEDUP_REMOVED lines=38> */
.L_x_6469:
[----:B------:R-:W-:Y:S05]  /*0c80*/  BSYNC.RECONVERGENT B0 ;  /* 0x0000000000007941 */ /* 0x000fea0003800200 */
.L_x_6468:
        /* <DEDUP_REMOVED lines=35> */
.L_x_6471:
[----:B------:R-:W-:Y:S05]  /*0ec0*/  BSYNC.RECONVERGENT B0 ;  /* 0x0000000000007941 */ /* 0x000fea0003800200 */
.L_x_6470:
        /* <DEDUP_REMOVED lines=26> */
.L_x_6473:
[----:B------:R-:W-:Y:S05]  /*1070*/  BSYNC.RECONVERGENT B0 ;  /* 0x0000000000007941 */ /* 0x000fea0003800200 */
.L_x_6472:
        /* <DEDUP_REMOVED lines=12> */
.L_x_6474:
        /* <DEDUP_REMOVED lines=8> */
.L_x_6475:
        /* <DEDUP_REMOVED lines=19> */
.L_x_10284:
[----:B------:R-:W-:Y:S05]  /*12f0*/  BRX R4 -0x1300                                                                                                                                                                                                                                                                                                                                                                                                                                                                               (*"BRANCH_TARGETS .L_x_10285,.L_x_10286,.L_x_10287"*) ;  /* 0xffffffec04407949 */ /* 0x000fea000383ffff */
.L_x_6478:
        /* <DEDUP_REMOVED lines=30> */
.L_x_6484:
[----:B------:R0:W5:Y:S02]  /*14e0*/  LDG.E R0, desc[UR36][R16.64] ;  /* 0x0000002410007981 */ /* 0x000164000c1e1900 */
.L_x_6483:
[----:B------:R-:W-:Y:S05]  /*14f0*/  BSYNC.RECONVERGENT B6 ;  /* 0x0000000000067941 */ /* 0x000fea0003800200 */
.L_x_6482:
[C---:B------:R-:W-:Y:S01]  /*1500*/  LEA R6, P1, R22.reuse, UR42, 0x3 ;  /* 0x0000002a16067c11 */ /* 0x040fe2000f8218ff */
[----:B------:R-:W-:Y:S01]  /*1510*/  HFMA2 R5, -RZ, RZ, 0, 0 ;  /* 0x00000000ff057431 */ /* 0x000fe200000001ff */
[----:B-----5:R-:W-:Y:S02]  /*1520*/  FSETP.GTU.FTZ.AND P0, PT, R35, R0, PT ;  /* 0x000000002300720b */ /* 0x020fe40003f1c000 */
[----:B------:R-:W-:Y:S02]  /*1530*/  LEA.HI.X R7, R22, UR43, R23, 0x3, P1 ;  /* 0x0000002b16077c11 */ /* 0x000fe400088f1c17 */
[----:B------:R-:W-:-:S05]  /*1540*/  SEL R4, RZ, 0x1, P0 ;  /* 0x00000001ff047807 */ /* 0x000fca0000000000 */
[----:B------:R1:W-:Y:S04]  /*1550*/  STG.E.64 desc[UR36][R6.64], R4 ;  /* 0x0000000406007986 */ /* 0x0003e8000c101b24 */
.L_x_6480:
[----:B------:R-:W-:Y:S05]  /*1560*/  BSYNC.RELIABLE B7 ;  /* 0x0000000000077941 */ /* 0x000fea0003800100 */
.L_x_6479:
        /* <DEDUP_REMOVED lines=23> */
.L_x_6487:
[----:B------:R0:W5:Y:S02]  /*16e0*/  LDG.E R3, desc[UR36][R16.64] ;  /* 0x0000002410037981 */ /* 0x000164000c1e1900 */
.L_x_6486:
[----:B------:R-:W-:Y:S05]  /*16f0*/  BSYNC.RECONVERGENT B6 ;  /* 0x0000000000067941 */ /* 0x000fea0003800200 */
.L_x_6485:
[----:B-1----:R-:W-:Y:S01]  /*1700*/  LEA R6, P1, R24, UR42, 0x3 ;  /* 0x0000002a18067c11 */ /* 0x002fe2000f8218ff */
[----:B------:R-:W-:Y:S01]  /*1710*/  IMAD.MOV.U32 R5, RZ, RZ, RZ ;  /* 0x000000ffff057224 */ /* 0x000fe200078e00ff */
[----:B-----5:R-:W-:Y:S02]  /*1720*/  FSETP.GTU.FTZ.AND P0, PT, R34, R3, PT ;  /* 0x000000032200720b */ /* 0x020fe40003f1c000 */
[----:B------:R-:W-:Y:S02]  /*1730*/  LEA.HI.X R7, R24, UR43, R25, 0x3, P1 ;  /* 0x0000002b18077c11 */ /* 0x000fe400088f1c19 */
[----:B------:R-:W-:-:S05]  /*1740*/  SEL R4, RZ, 0x1, P0 ;  /* 0x00000001ff047807 */ /* 0x000fca0000000000 */
[----:B------:R1:W-:Y:S04]  /*1750*/  STG.E.64 desc[UR36][R6.64], R4 ;  /* 0x0000000406007986 */ /* 0x0003e8000c101b24 */
.L_x_10286:
        /* <DEDUP_REMOVED lines=23> */
.L_x_6490:
[----:B------:R0:W5:Y:S02]  /*18d0*/  LDG.E R0, desc[UR36][R16.64] ;  /* 0x0000002410007981 */ /* 0x000164000c1e1900 */
.L_x_6489:
[----:B------:R-:W-:Y:S05]  /*18e0*/  BSYNC.RECONVERGENT B6 ;  /* 0x0000000000067941 */ /* 0x000fea0003800200 */
.L_x_6488:
[C---:B-1----:R-:W-:Y:S01]  /*18f0*/  LEA R6, P1, R26.reuse, UR42, 0x3 ;  /* 0x0000002a1a067c11 */ /* 0x042fe2000f8218ff */
[----:B------:R-:W-:Y:S01]  /*1900*/  IMAD.MOV.U32 R5, RZ, RZ, RZ ;  /* 0x000000ffff057224 */ /* 0x000fe200078e00ff */
[----:B-----5:R-:W-:Y:S02]  /*1910*/  FSETP.GTU.FTZ.AND P0, PT, R33, R0, PT ;  /* 0x000000002100720b */ /* 0x020fe40003f1c000 */
[----:B------:R-:W-:Y:S02]  /*1920*/  LEA.HI.X R7, R26, UR43, R27, 0x3, P1 ;  /* 0x0000002b1a077c11 */ /* 0x000fe400088f1c1b */
[----:B------:R-:W-:-:S05]  /*1930*/  SEL R4, RZ, 0x1, P0 ;  /* 0x00000001ff047807 */ /* 0x000fca0000000000 */
[----:B------:R1:W-:Y:S04]  /*1940*/  STG.E.64 desc[UR36][R6.64], R4 ;  /* 0x0000000406007986 */ /* 0x0003e8000c101b24 */
.L_x_10285:
[----:B------:R-:W-:Y:S05]  /*1950*/  BSYNC.RELIABLE B8 ;  /* 0x0000000000087941 */ /* 0x000fea0003800100 */
.L_x_6477:
        /* <DEDUP_REMOVED lines=23> */
.L_x_6493:
[----:B------:R0:W5:Y:S02]  /*1ad0*/  LDG.E R3, desc[UR36][R16.64] ;  /* 0x0000002410037981 */ /* 0x000164000c1e1900 */
.L_x_6492:
[----:B------:R-:W-:Y:S05]  /*1ae0*/  BSYNC.RECONVERGENT B6 ;  /* 0x0000000000067941 */ /* 0x000fea0003800200 */
.L_x_6491:
[----:B-1----:R-:W-:Y:S02]  /*1af0*/  LEA R6, P1, R36, UR42, 0x3 ;  /* 0x0000002a24067c11 */ /* 0x002fe4000f8218ff */
[----:B-----5:R-:W-:Y:S02]  /*1b00*/  FSETP.GTU.FTZ.AND P0, PT, R32, R3, PT ;  /* 0x000000032000720b */ /* 0x020fe40003f1c000 */
[----:B------:R-:W-:Y:S02]  /*1b10*/  LEA.HI.X R7, R36, UR43, R37, 0x3, P1 ;  /* 0x0000002b24077c11 */ /* 0x000fe400088f1c25 */
[----:B------:R-:W-:Y:S02]  /*1b20*/  SEL R4, RZ, 0x1, P0 ;  /* 0x00000001ff047807 */ /* 0x000fe40000000000 */
[----:B------:R-:W-:-:S05]  /*1b30*/  MOV R5, RZ ;  /* 0x000000ff00057202 */ /* 0x000fca0000000f00 */
[----:B------:R1:W-:Y:S01]  /*1b40*/  STG.E.64 desc[UR36][R6.64], R4 ;  /* 0x0000000406007986 */ /* 0x0003e2000c101b24 */
[----:B------:R-:W-:Y:S05]  /*1b50*/  BRA `(.L_x_6481) ;  /* 0x0000000000047947 */ /* 0x000fea0003800000 */
.L_x_10287:
[----:B------:R-:W-:Y:S05]  /*1b60*/  BREAK.RELIABLE B8 ;  /* 0x0000000000087942 */ /* 0x000fea0003800100 */
.L_x_6481:
[----:B------:R-:W-:Y:S05]  /*1b70*/  BSYNC.RECONVERGENT B9 ;  /* 0x0000000000097941 */ /* 0x000fea0003800200 */
.L_x_6476:
[----:B------:R-:W-:-:S05]  /*1b80*/  IMAD R29, R2, 0x4, R29 ;  /* 0x00000004021d7824 */ /* 0x000fca00078e021d */
[----:B------:R-:W-:-:S13]  /*1b90*/  ISETP.GE.U32.AND P0, PT, R29, UR46, PT ;  /* 0x0000002e1d007c0c */ /* 0x000fda000bf06070 */
[----:B------:R-:W-:Y:S05]  /*1ba0*/  @!P0 BRA `(.L_x_6494) ;  /* 0xffffffe400708947 */ /* 0x000fea000383ffff */
[----:B------:R-:W-:Y:S05]  /*1bb0*/  BSYNC.RECONVERGENT B10 ;  /* 0x00000000000a7941 */ /* 0x000fea0003800200 */
.L_x_6465:
[----:B------:R-:W-:Y:S05]  /*1bc0*/  EXIT ;  /* 0x000000000000794d */ /* 0x000fea0003800000 */
.L_x_6495:
        /* <DEDUP_REMOVED lines=11> */
.L_x_10636:


//--------------------- .text._ZN2at4cuda57_GLOBAL__N__cd6b329d_24_DistributionBernoulli_cu_7537a20d21kernelPointwiseApply2IZNS_6native9templates4cuda28bernoulli_tensor_cuda_kernelIlfEEvRKNS_10TensorBaseES9_NS_15PhiloxCudaStateEEUliRlSB_SB_SB_RKfSD_SD_SD_E_lSC_jLi1ELin1ELi4ELi512ELi2EEEvNS0_6detail10TensorInfoIT0_T2_EENSG_IT1_SI_EESI_T_ --------------------------
	.section	.text._ZN2at4cuda57_GLOBAL__N__cd6b329d_24_DistributionBernoulli_cu_7537a20d21kernelPointwiseApply2IZNS_6native9templates4cuda28bernoulli_tensor_cuda_kernelIlfEEvRKNS_10TensorBaseES9_NS_15PhiloxCudaStateEEUliRlSB_SB_SB_RKfSD_SD_SD_E_lSC_jLi1ELin1ELi4ELi512ELi2EEEvNS0_6detail10TensorInfoIT0_T2_EENSG_IT1_SI_EESI_T_,"ax",@progbits
	.align	128
.text._ZN2at4cuda57_GLOBAL__N__cd6b329d_24_DistributionBernoulli_cu_7537a20d21kernelPointwiseApply2IZNS_6native9templates4cuda28bernoulli_tensor_cuda_kernelIlfEEvRKNS_10TensorBaseES9_NS_15PhiloxCudaStateEEUliRlSB_SB_SB_RKfSD_SD_SD_E_lSC_jLi1ELin1ELi4ELi512ELi2EEEvNS0_6detail10TensorInfoIT0_T2_EENSG_IT1_SI_EESI_T_:
        .type           _ZN2at4cuda57_GLOBAL__N__cd6b329d_24_DistributionBernoulli_cu_7537a20d21kernelPointwiseApply2IZNS_6native9templates4cuda28bernoulli_tensor_cuda_kernelIlfEEvRKNS_10TensorBaseES9_NS_15PhiloxCudaStateEEUliRlSB_SB_SB_RKfSD_SD_SD_E_lSC_jLi1ELin1ELi4ELi512ELi2EEEvNS0_6detail10TensorInfoIT0_T2_EENSG_IT1_SI_EESI_T_,@function
        .size           _ZN2at4cuda57_GLOBAL__N__cd6b329d_24_DistributionBernoulli_cu_7537a20d21kernelPointwiseApply2IZNS_6native9templates4cuda28bernoulli_tensor_cuda_kernelIlfEEvRKNS_10TensorBaseES9_NS_15PhiloxCudaStateEEUliRlSB_SB_SB_RKfSD_SD_SD_E_lSC_jLi1ELin1ELi4ELi512ELi2EEEvNS0_6detail10TensorInfoIT0_T2_EENSG_IT1_SI_EESI_T_,(.L_x_10637 - _ZN2at4cuda57_GLOBAL__N__cd6b329d_24_DistributionBernoulli_cu_7537a20d21kernelPointwiseApply2IZNS_6native9templates4cuda28bernoulli_tensor_cuda_kernelIlfEEvRKNS_10TensorBaseES9_NS_15PhiloxCudaStateEEUliRlSB_SB_SB_RKfSD_SD_SD_E_lSC_jLi1ELin1ELi4ELi512ELi2EEEvNS0_6detail10TensorInfoIT0_T2_EENSG_IT1_SI_EESI_T_)
        .other          _ZN2at4cuda57_GLOBAL__N__cd6b329d_24_DistributionBernoulli_cu_7537a20d21kernelPointwiseApply2IZNS_6native9templates4cuda28bernoulli_tensor_cuda_kernelIlfEEvRKNS_10TensorBaseES9_NS_15PhiloxCudaStateEEUliRlSB_SB_SB_RKfSD_SD_SD_E_lSC_jLi1ELin1ELi4ELi512ELi2EEEvNS0_6detail10TensorInfoIT0_T2_EENSG_IT1_SI_EESI_T_,@"STO_CUDA_ENTRY STV_DEFAULT"
_ZN2at4cuda57_GLOBAL__N__cd6b329d_24_DistributionBernoulli_cu_7537a20d21kernelPointwiseApply2IZNS_6native9templates4cuda28bernoulli_tensor_cuda_kernelIlfEEvRKNS_10TensorBaseES9_NS_15PhiloxCudaStateEEUliRlSB_SB_SB_RKfSD_SD_SD_E_lSC_jLi1ELin1ELi4ELi512ELi2EEEvNS0_6detail10TensorInfoIT0_T2_EENSG_IT1_SI_EESI_T_:
        /* <DEDUP_REMOVED lines=24> */
.L_x_6545:
        /* <DEDUP_REMOVED lines=28> */
.L_x_6501:
        /* <DEDUP_REMOVED lines=206> */
.L_x_6500:
[----:B------:R-:W-:-:S07]  /*1020*/  VIADD R2, R2, 0x4 ;  /* 0x0000000402027836 */ /* 0x000fce0000000000 */
.L_x_6499:
        /* <DEDUP_REMOVED lines=107> */
.L_x_6502:
        /* <DEDUP_REMOVED lines=56> */
.L_x_6503:
        /* <DEDUP_REMOVED lines=28> */
.L_x_6498:
[----:B------:R-:W0:Y:S01]  /*1c20*/  LDCU UR4, c[0x0][0x4c4] ;  /* 0x00009880ff0477ac */ /* 0x000e220008000800 */
[----:B------:R-:W-:Y:S02]  /*1c30*/  HFMA2 R19, -RZ, RZ, 0, 0 ;  /* 0x00000000ff137431 */ /* 0x000fe400000001ff */
[----:B0-----:R-:W-:-:S07]  /*1c40*/  IMAD R18, R7, UR4, R18 ;  /* 0x0000000407127c24 */ /* 0x001fce000f8e0212 */
.L_x_6497:
[----:B------:R-:W-:Y:S05]  /*1c50*/  BSYNC.RECONVERGENT B0 ;  /* 0x0000000000007941 */ /* 0x000fea0003800200 */
.L_x_6496:
        /* <DEDUP_REMOVED lines=18> */
.L_x_6508:
        /* <DEDUP_REMOVED lines=206> */
.L_x_6507:
        /* <DEDUP_REMOVED lines=107> */
.L_x_6509:
        /* <DEDUP_REMOVED lines=56> */
.L_x_6510:
        /* <DEDUP_REMOVED lines=28> */
.L_x_6506:
[----:B------:R-:W0:Y:S02]  /*3650*/  LDCU UR4, c[0x0][0x4c4] ;  /* 0x00009880ff0477ac */ /* 0x000e240008000800 */
[----:B0-----:R-:W-:Y:S02]  /*3660*/  IMAD R22, R22, UR4, R23 ;  /* 0x0000000416167c24 */ /* 0x001fe4000f8e0217 */
[----:B------:R-:W-:-:S07]  /*3670*/  HFMA2 R23, -RZ, RZ, 0, 0 ;  /* 0x00000000ff177431 */ /* 0x000fce00000001ff */
.L_x_6505:
[----:B------:R-:W-:Y:S05]  /*3680*/  BSYNC.RECONVERGENT B0 ;  /* 0x0000000000007941 */ /* 0x000fea0003800200 */
.L_x_6504:
        /* <DEDUP_REMOVED lines=17> */
.L_x_6515:
        /* <DEDUP_REMOVED lines=206> */
.L_x_6514:
        /* <DEDUP_REMOVED lines=107> */
.L_x_6516:
        /* <DEDUP_REMOVED lines=56> */
.L_x_6517:
        /* <DEDUP_REMOVED lines=28> */
.L_x_6513:
[----:B------:R-:W0:Y:S02]  /*5070*/  LDCU UR4, c[0x0][0x4c4] ;  /* 0x00009880ff0477ac */ /* 0x000e240008000800 */
[----:B0-----:R-:W-:Y:S02]  /*5080*/  IMAD R24, R25, UR4, R24 ;  /* 0x0000000419187c24 */ /* 0x001fe4000f8e0218 */
[----:B------:R-:W-:-:S07]  /*5090*/  HFMA2 R25, -RZ, RZ, 0, 0 ;  /* 0x00000000ff197431 */ /* 0x000fce00000001ff */
.L_x_6512:
[----:B------:R-:W-:Y:S05]  /*50a0*/  BSYNC.RECONVERGENT B0 ;  /* 0x0000000000007941 */ /* 0x000fea0003800200 */
.L_x_6511:
        /* <DEDUP_REMOVED lines=17> */
.L_x_6522:
        /* <DEDUP_REMOVED lines=206> */
.L_x_6521:
        /* <DEDUP_REMOVED lines=107> */
.L_x_6523:
        /* <DEDUP_REMOVED lines=56> */
.L_x_6524:
        /* <DEDUP_REMOVED lines=28> */
.L_x_6520:
[----:B------:R-:W0:Y:S01]  /*6a90*/  LDCU UR4, c[0x0][0x4c4] ;  /* 0x00009880ff0477ac */ /* 0x000e220008000800 */
[----:B------:R-:W-:Y:S02]  /*6aa0*/  HFMA2 R5, -RZ, RZ, 0, 0 ;  /* 0x00000000ff057431 */ /* 0x000fe400000001ff */
[----:B0-----:R-:W-:-:S07]  /*6ab0*/  IMAD R4, R7, UR4, R2 ;  /* 0x0000000407047c24 */ /* 0x001fce000f8e0202 */
.L_x_6519:
[----:B------:R-:W-:Y:S05]  /*6ac0*/  BSYNC.RECONVERGENT B0 ;  /* 0x0000000000007941 */ /* 0x000fea0003800200 */
.L_x_6518:
        /* <DEDUP_REMOVED lines=125> */
.L_x_6525:
        /* <DEDUP_REMOVED lines=8> */
.L_x_6526:
        /* <DEDUP_REMOVED lines=18> */
.L_x_10288:
[----:B------:R-:W-:Y:S05]  /*7440*/  BRX R4 -0x7450                                                                                                                                                                                                                                                                                                                                                                                                                                                                               (*"BRANCH_TARGETS .L_x_10289,.L_x_10290,.L_x_10291"*) ;  /* 0xffffff8804ec7949 */ /* 0x000fea000383ffff */
.L_x_6529:
        /* <DEDUP_REMOVED lines=31> */
.L_x_6535:
[----:B------:R0:W5:Y:S02]  /*7640*/  LDG.E R0, desc[UR36][R26.64] ;  /* 0x000000241a007981 */ /* 0x000164000c1e1900 */
.L_x_6534:
[----:B------:R-:W-:Y:S05]  /*7650*/  BSYNC.RECONVERGENT B6 ;  /* 0x0000000000067941 */ /* 0x000fea0003800200 */
.L_x_6533:
[----:B------:R-:W1:Y:S01]  /*7660*/  LDC R5, c[0x0][0x3ec] ;  /* 0x0000fb00ff057b82 */ /* 0x000e620000000800 */
[----:B------:R-:W2:Y:S01]  /*7670*/  LDCU UR4, c[0x0][0x530] ;  /* 0x0000a600ff0477ac */ /* 0x000ea20008000800 */
[----:B-----5:R-:W-:-:S06]  /*7680*/  FSETP.GTU.FTZ.AND P1, PT, R35, R0, PT ;  /* 0x000000002300720b */ /* 0x020fcc0003f3c000 */
[----:B------:R-:W3:Y:S01]  /*7690*/  LDC.64 R2, c[0x0][0x380] ;  /* 0x0000e000ff027b82 */ /* 0x000ee20000000a00 */
[----:B--2---:R-:W-:-:S04]  /*76a0*/  IADD3 R6, PT, PT, -R28, UR4, RZ ;  /* 0x000000041c067c10 */ /* 0x004fc8000fffe1ff */
[----:B------:R-:W-:Y:S01]  /*76b0*/  ISETP.GT.AND P0, PT, R6, 0x3, PT ;  /* 0x000000030600780c */ /* 0x000fe20003f04270 */
[----:B-1----:R-:W-:-:S04]  /*76c0*/  IMAD R4, R28, R5, R5 ;  /* 0x000000051c047224 */ /* 0x002fc800078e0205 */
[----:B------:R-:W-:-:S05]  /*76d0*/  IMAD R4, R5, 0x2, R4 ;  /* 0x0000000205047824 */ /* 0x000fca00078e0204 */
[----:B------:R-:W-:Y:S02]  /*76e0*/  SEL R5, R4, RZ, P0 ;  /* 0x000000ff04057207 */ /* 0x000fe40000000000 */
[----:B------:R-:W-:-:S03]  /*76f0*/  SEL R4, RZ, 0x1, P1 ;  /* 0x00000001ff047807 */ /* 0x000fc60000800000 */
[----:B---3--:R-:W-:-:S04]  /*7700*/  IMAD.WIDE.U32 R2, R5, 0x8, R2 ;  /* 0x0000000805027825 */ /* 0x008fc800078e0002 */
[----:B------:R-:W-:-:S05]  /*7710*/  HFMA2 R5, -RZ, RZ, 0, 0 ;  /* 0x00000000ff057431 */ /* 0x000fca00000001ff */
[----:B------:R1:W-:Y:S02]  /*7720*/  STG.E.64 desc[UR36][R2.64], R4 ;  /* 0x0000000402007986 */ /* 0x0003e4000c101b24 */
.L_x_6531:
[----:B------:R-:W-:Y:S05]  /*7730*/  BSYNC.RELIABLE B7 ;  /* 0x0000000000077941 */ /* 0x000fea0003800100 */
.L_x_6530:
        /* <DEDUP_REMOVED lines=24> */
.L_x_6538:
[----:B------:R0:W5:Y:S02]  /*78c0*/  LDG.E R0, desc[UR36][R26.64] ;  /* 0x000000241a007981 */ /* 0x000164000c1e1900 */
.L_x_6537:
[----:B------:R-:W-:Y:S05]  /*78d0*/  BSYNC.RECONVERGENT B6 ;  /* 0x0000000000067941 */ /* 0x000fea0003800200 */
.L_x_6536:
        /* <DEDUP_REMOVED lines=8> */
[----:B------:R-:W-:Y:S02]  /*7960*/  SEL R4, RZ, 0x1, P1 ;  /* 0x00000001ff047807 */ /* 0x000fe40000800000 */
[----:B------:R-:W-:-:S05]  /*7970*/  SEL R5, R5, RZ, P0 ;  /* 0x000000ff05057207 */ /* 0x000fca0000000000 */
[----:B---3--:R-:W-:-:S04]  /*7980*/  IMAD.WIDE.U32 R2, R5, 0x8, R2 ;  /* 0x0000000805027825 */ /* 0x008fc800078e0002 */
[----:B------:R-:W-:-:S05]  /*7990*/  IMAD.MOV.U32 R5, RZ, RZ, RZ ;  /* 0x000000ffff057224 */ /* 0x000fca00078e00ff */
[----:B------:R1:W-:Y:S02]  /*79a0*/  STG.E.64 desc[UR36][R2.64], R4 ;  /* 0x0000000402007986 */ /* 0x0003e4000c101b24 */
.L_x_10290:
        /* <DEDUP_REMOVED lines=24> */
.L_x_6541:
[----:B------:R1:W5:Y:S02]  /*7b30*/  LDG.E R5, desc[UR36][R24.64] ;  /* 0x0000002418057981 */ /* 0x000364000c1e1900 */
.L_x_6540:
[----:B------:R-:W-:Y:S05]  /*7b40*/  BSYNC.RECONVERGENT B6 ;  /* 0x0000000000067941 */ /* 0x000fea0003800200 */
.L_x_6539:
        /* <DEDUP_REMOVED lines=9> */
[----:B----4-:R-:W-:-:S04]  /*7be0*/  IMAD.WIDE.U32 R2, R5, 0x8, R2 ;  /* 0x0000000805027825 */ /* 0x010fc800078e0002 */
[----:B------:R-:W-:-:S05]  /*7bf0*/  IMAD.MOV.U32 R5, RZ, RZ, RZ ;  /* 0x000000ffff057224 */ /* 0x000fca00078e00ff */
[----:B------:R2:W-:Y:S02]  /*7c00*/  STG.E.64 desc[UR36][R2.64], R4 ;  /* 0x0000000402007986 */ /* 0x0005e4000c101b24 */
.L_x_10289:
[----:B------:R-:W-:Y:S05]  /*7c10*/  BSYNC.RELIABLE B8 ;  /* 0x0000000000087941 */ /* 0x000fea0003800100 */
.L_x_6528:
        /* <DEDUP_REMOVED lines=24> */
.L_x_6544:
[----:B------:R3:W5:Y:S02]  /*7da0*/  LDG.E R0, desc[UR36][R22.64] ;  /* 0x0000002416007981 */ /* 0x000764000c1e1900 */
.L_x_6543:
[----:B------:R-:W-:Y:S05]  /*7db0*/  BSYNC.RECONVERGENT B6 ;  /* 0x0000000000067941 */ /* 0x000fea0003800200 */
.L_x_6542:
[----:B------:R-:W4:Y:S01]  /*7dc0*/  LDCU UR5, c[0x0][0x530] ;  /* 0x0000a600ff0577ac */ /* 0x000f220008000800 */
[----:B--2---:R-:W2:Y:S01]  /*7dd0*/  LDC.64 R4, c[0x0][0x380] ;  /* 0x0000e000ff047b82 */ /* 0x004ea20000000a00 */
[----:B-----5:R-:W-:Y:S01]  /*7de0*/  FSETP.GTU.FTZ.AND P1, PT, R31, R0, PT ;  /* 0x000000001f00720b */ /* 0x020fe20003f3c000 */
[----:B------:R-:W0:Y:S01]  /*7df0*/  LDCU UR4, c[0x0][0x3ec] ;  /* 0x00007d80ff0477ac */ /* 0x000e220008000800 */
[----:B----4-:R-:W-:Y:S02]  /*7e00*/  IMAD.U32 R3, RZ, RZ, UR5 ;  /* 0x00000005ff037e24 */ /* 0x010fe4000f8e00ff */
[----:B0-----:R-:W-:-:S03]  /*7e10*/  IMAD R2, R28, UR4, RZ ;  /* 0x000000041c027c24 */ /* 0x001fc6000f8e02ff */
[----:B------:R-:W-:-:S04]  /*7e20*/  IADD3 R6, PT, PT, -R28, R3, RZ ;  /* 0x000000031c067210 */ /* 0x000fc80007ffe1ff */
[----:B------:R-:W-:Y:S02]  /*7e30*/  ISETP.GT.AND P0, PT, R6, RZ, PT ;  /* 0x000000ff0600720c */ /* 0x000fe40003f04270 */
[----:B------:R-:W-:Y:S02]  /*7e40*/  SEL R6, RZ, 0x1, P1 ;  /* 0x00000001ff067807 */ /* 0x000fe40000800000 */
[----:B------:R-:W-:-:S05]  /*7e50*/  SEL R7, R2, RZ, P0 ;  /* 0x000000ff02077207 */ /* 0x000fca0000000000 */
[----:B--2---:R-:W-:-:S04]  /*7e60*/  IMAD.WIDE.U32 R4, R7, 0x8, R4 ;  /* 0x0000000807047825 */ /* 0x004fc800078e0004 */
[----:B------:R-:W-:-:S05]  /*7e70*/  IMAD.MOV.U32 R7, RZ, RZ, RZ ;  /* 0x000000ffff077224 */ /* 0x000fca00078e00ff */
[----:B------:R0:W-:Y:S01]  /*7e80*/  STG.E.64 desc[UR36][R4.64], R6 ;  /* 0x0000000604007986 */ /* 0x0001e2000c101b24 */
[----:B------:R-:W-:Y:S05]  /*7e90*/  BRA `(.L_x_6532) ;  /* 0x0000000000047947 */ /* 0x000fea0003800000 */
.L_x_10291:
[----:B------:R-:W-:Y:S05]  /*7ea0*/  BREAK.RELIABLE B8 ;  /* 0x0000000000087942 */ /* 0x000fea0003800100 */
.L_x_6532:
[----:B------:R-:W-:Y:S05]  /*7eb0*/  BSYNC.RECONVERGENT B9 ;  /* 0x0000000000097941 */ /* 0x000fea0003800200 */
.L_x_6527:
[----:B------:R-:W-:-:S04]  /*7ec0*/  LEA R28, R29, R28, 0x2 ;  /* 0x0000001c1d1c7211 */ /* 0x000fc800078e10ff */
[----:B------:R-:W-:-:S13]  /*7ed0*/  ISETP.GE.U32.AND P0, PT, R28, R3, PT ;  /* 0x000000031c00720c */ /* 0x000fda0003f06070 */
[----:B------:R-:W-:Y:S05]  /*7ee0*/  @!P0 BRA `(.L_x_6545) ;  /* 0xffffff8000a48947 */ /* 0x000fea000383ffff */
[----:B------:R-:W-:Y:S05]  /*7ef0*/  EXIT ;  /* 0x000000000000794d */ /* 0x000fea0003800000 */
.L_x_6546:
        /* <DEDUP_REMOVED lines=16> */
.L_x_10637:


//--------------------- .text._ZN2at4cuda57_GLOBAL__N__cd6b329d_24_DistributionBernoulli_cu_7537a20d21kernelPointwiseApply2IZNS_6native9templates4cuda28bernoulli_tensor_cuda_kernelIlfEEvRKNS_10TensorBaseES9_NS_15PhiloxCudaStateEEUliRlSB_SB_SB_RKfSD_SD_SD_E_lSC_jLi1ELi2ELi4ELi512ELi2EEEvNS0_6detail10TensorInfoIT0_T2_EENSG_IT1_SI_EESI_T_ --------------------------
	.section	.text._ZN2at4cuda57_GLOBAL__N__cd6b329d_24_DistributionBernoulli_cu_7537a20d21kernelPointwiseApply2IZNS_6native9templates4cuda28bernoulli_tensor_cuda_kernelIlfEEvRKNS_10TensorBaseES9_NS_15PhiloxCudaStateEEUliRlSB_SB_SB_RKfSD_SD_SD_E_lSC_jLi1ELi2ELi4ELi512ELi2EEEvNS0_6detail10TensorInfoIT0_T2_EENSG_IT1_SI_EESI_T_,"ax",@progbits
	.align	128
.text._ZN2at4cuda57_GLOBAL__N__cd6b329d_24_DistributionBernoulli_cu_7537a20d21kernelPointwiseApply2IZNS_6native9templates4cuda28bernoulli_tensor_cuda_kernelIlfEEvRKNS_10TensorBaseES9_NS_15PhiloxCudaStateEEUliRlSB_SB_SB_RKfSD_SD_SD_E_lSC_jLi1ELi2ELi4ELi512ELi2EEEvNS0_6detail10TensorInfoIT0_T2_EENSG_IT1_SI_EESI_T_:
        .type           _ZN2at4cuda57_GLOBAL__N__cd6b329d_24_DistributionBernoulli_cu_7537a20d21kernelPointwiseApply2IZNS_6native9templates4cuda28bernoulli_tensor_cuda_kernelIlfEEvRKNS_10TensorBaseES9_NS_15PhiloxCudaStateEEUliRlSB_SB_SB_RKfSD_SD_SD_E_lSC_jLi1ELi2ELi4ELi512ELi2EEEvNS0_6detail10TensorInfoIT0_T2_EENSG_IT1_SI_EESI_T_,@function
        .size           _ZN2at4cuda57_GLOBAL__N__cd6b329d_24_DistributionBernoulli_cu_7537a20d21kernelPointwiseApply2IZNS_6native9templates4cuda28bernoulli_tensor_cuda_kernelIlfEEvRKNS_10TensorBaseES9_NS_15PhiloxCudaStateEEUliRlSB_SB_SB_RKfSD_SD_SD_E_lSC_jLi1ELi2ELi4ELi512ELi2EEEvNS0_6detail10TensorInfoIT0_T2_EENSG_IT1_SI_EESI_T_,(.L_x_10638 - _ZN2at4cuda57_GLOBAL__N__cd6b329d_24_DistributionBernoulli_cu_7537a20d21kernelPointwiseApply2IZNS_6native9templates4cuda28bernoulli_tensor_cuda_kernelIlfEEvRKNS_10TensorBaseES9_NS_15PhiloxCudaStateEEUliRlSB_SB_SB_RKfSD_SD_SD_E_lSC_jLi1ELi2ELi4ELi512ELi2EEEvNS0_6detail10TensorInfoIT0_T2_EENSG_IT1_SI_EESI_T_)
        .other          _ZN2at4cuda57_GLOBAL__N__cd6b329d_24_DistributionBernoulli_cu_7537a20d21kernelPointwiseApply2IZNS_6native9templates4cuda28bernoulli_tensor_cuda_kernelIlfEEvRKNS_10TensorBaseES9_NS_15PhiloxCudaStateEEUliRlSB_SB_SB_RKfSD_SD_SD_E_lSC_jLi1ELi2ELi4ELi512ELi2EEEvNS0_6detail10TensorInfoIT0_T2_EENSG_IT1_SI_EESI_T_,@"STO_CUDA_ENTRY STV_DEFAULT"
_ZN2at4cuda57_GLOBAL__N__cd6b329d_24_DistributionBernoulli_cu_7537a20d21kernelPointwiseApply2IZNS_6native9templates4cuda28bernoulli_tensor_cuda_kernelIlfEEvRKNS_10TensorBaseES9_NS_15PhiloxCudaStateEEUliRlSB_SB_SB_RKfSD_SD_SD_E_lSC_jLi1ELi2ELi4ELi512ELi2EEEvNS0_6detail10TensorInfoIT0_T2_EENSG_IT1_SI_EESI_T_:
        /* <DEDUP_REMOVED lines=23> */
.L_x_6576:
        /* <DEDUP_REMOVED lines=139> */
.L_x_6549:
[----:B------:R-:W-:Y:S05]  /*0a20*/  BSYNC.RECONVERGENT B0 ;  /* 0x0000000000007941 */ /* 0x000fea0003800200 */
.L_x_6548:
        /* <DEDUP_REMOVED lines=38> */
.L_x_6551:
[----:B------:R-:W-:Y:S05]  /*0c90*/  BSYNC.RECONVERGENT B0 ;  /* 0x0000000000007941 */ /* 0x000fea0003800200 */
.L_x_6550:
        /* <DEDUP_REMOVED lines=34> */
.L_x_6553:
[----:B------:R-:W-:Y:S05]  /*0ec0*/  BSYNC.RECONVERGENT B0 ;  /* 0x0000000000007941 */ /* 0x000fea0003800200 */
.L_x_6552:
        /* <DEDUP_REMOVED lines=26> */
.L_x_6555:
[----:B------:R-:W-:Y:S05]  /*1070*/  BSYNC.RECONVERGENT B0 ;  /* 0x0000000000007941 */ /* 0x000fea0003800200 */
.L_x_6554:
        /* <DEDUP_REMOVED lines=12> */
.L_x_6556:
        /* <DEDUP_REMOVED lines=8> */
.L_x_6557:
        /* <DEDUP_REMOVED lines=18> */
.L_x_10292:
[----:B------:R-:W-:Y:S05]  /*12e0*/  BRX R2 -0x12f0                                                                                                                                                                                                                                                                                                                                                                                                                                                                               (*"BRANCH_TARGETS .L_x_10293,.L_x_10294,.L_x_10295"*) ;  /* 0xffffffec02447949 */ /* 0x000fea000383ffff */
.L_x_6560:
        /* <DEDUP_REMOVED lines=30> */
.L_x_6566:
[----:B------:R0:W5:Y:S02]  /*14d0*/  LDG.E R3, desc[UR36][R16.64] ;  /* 0x0000002410037981 */ /* 0x000164000c1e1900 */
.L_x_6565:
[----:B------:R-:W-:Y:S05]  /*14e0*/  BSYNC.RECONVERGENT B6 ;  /* 0x0000000000067941 */ /* 0x000fea0003800200 */
.L_x_6564:
[C---:B------:R-:W-:Y:S01]  /*14f0*/  LEA R6, P1, R35.reuse, UR42, 0x3 ;  /* 0x0000002a23067c11 */ /* 0x040fe2000f8218ff */
[----:B------:R-:W-:Y:S01]  /*1500*/  IMAD.MOV.U32 R5, RZ, RZ, RZ ;  /* 0x000000ffff057224 */ /* 0x000fe200078e00ff */
[----:B-----5:R-:W-:Y:S02]  /*1510*/  FSETP.GTU.FTZ.AND P0, PT, R34, R3, PT ;  /* 0x000000032200720b */ /* 0x020fe40003f1c000 */
[----:B------:R-:W-:Y:S02]  /*1520*/  LEA.HI.X R7, R35, UR43, RZ, 0x3, P1 ;  /* 0x0000002b23077c11 */ /* 0x000fe400088f1cff */
[----:B------:R-:W-:-:S05]  /*1530*/  SEL R4, RZ, 0x1, P0 ;  /* 0x00000001ff047807 */ /* 0x000fca0000000000 */
[----:B------:R1:W-:Y:S04]  /*1540*/  STG.E.64 desc[UR36][R6.64], R4 ;  /* 0x0000000406007986 */ /* 0x0003e8000c101b24 */
.L_x_6562:
[----:B------:R-:W-:Y:S05]  /*1550*/  BSYNC.RELIABLE B7 ;  /* 0x0000000000077941 */ /* 0x000fea0003800100 */
.L_x_6561:
        /* <DEDUP_REMOVED lines=23> */
.L_x_6569:
[----:B------:R0:W5:Y:S02]  /*16d0*/  LDG.E R3, desc[UR36][R16.64] ;  /* 0x0000002410037981 */ /* 0x000164000c1e1900 */
.L_x_6568:
[----:B------:R-:W-:Y:S05]  /*16e0*/  BSYNC.RECONVERGENT B6 ;  /* 0x0000000000067941 */ /* 0x000fea0003800200 */
.L_x_6567:
[----:B-1----:R-:W-:Y:S02]  /*16f0*/  LEA R4, P1, R30, UR42, 0x3 ;  /* 0x0000002a1e047c11 */ /* 0x002fe4000f8218ff */
[----:B-----5:R-:W-:Y:S01]  /*1700*/  FSETP.GTU.FTZ.AND P0, PT, R2, R3, PT ;  /* 0x000000030200720b */ /* 0x020fe20003f1c000 */
[----:B------:R-:W-:Y:S01]  /*1710*/  IMAD.MOV.U32 R3, RZ, RZ, RZ ;  /* 0x000000ffff037224 */ /* 0x000fe200078e00ff */
[----:B------:R-:W-:Y:S02]  /*1720*/  LEA.HI.X R5, R30, UR43, RZ, 0x3, P1 ;  /* 0x0000002b1e057c11 */ /* 0x000fe400088f1cff */
[----:B------:R-:W-:-:S05]  /*1730*/  SEL R2, RZ, 0x1, P0 ;  /* 0x00000001ff027807 */ /* 0x000fca0000000000 */
[----:B------:R1:W-:Y:S04]  /*1740*/  STG.E.64 desc[UR36][R4.64], R2 ;  /* 0x0000000204007986 */ /* 0x0003e8000c101b24 */
.L_x_10294:
        /* <DEDUP_REMOVED lines=23> */
.L_x_6572:
[----:B------:R0:W5:Y:S02]  /*18c0*/  LDG.E R3, desc[UR36][R16.64] ;  /* 0x0000002410037981 */ /* 0x000164000c1e1900 */
.L_x_6571:
[----:B------:R-:W-:Y:S05]  /*18d0*/  BSYNC.RECONVERGENT B6 ;  /* 0x0000000000067941 */ /* 0x000fea0003800200 */
.L_x_6570:
[C---:B------:R-:W-:Y:S02]  /*18e0*/  LEA R4, P1, R31.reuse, UR42, 0x3 ;  /* 0x0000002a1f047c11 */ /* 0x040fe4000f8218ff */
[----:B-----5:R-:W-:Y:S02]  /*18f0*/  FSETP.GTU.FTZ.AND P0, PT, R28, R3, PT ;  /* 0x000000031c00720b */ /* 0x020fe40003f1c000 */
[----:B------:R-:W-:Y:S02]  /*1900*/  LEA.HI.X R5, R31, UR43, RZ, 0x3, P1 ;  /* 0x0000002b1f057c11 */ /* 0x000fe400088f1cff */
[----:B------:R-:W-:Y:S02]  /*1910*/  SEL R2, RZ, 0x1, P0 ;  /* 0x00000001ff027807 */ /* 0x000fe40000000000 */
[----:B------:R-:W-:-:S05]  /*1920*/  MOV R3, RZ ;  /* 0x000000ff00037202 */ /* 0x000fca0000000f00 */
[----:B------:R1:W-:Y:S02]  /*1930*/  STG.E.64 desc[UR36][R4.64], R2 ;  /* 0x0000000204007986 */ /* 0x0003e4000c101b24 */
.L_x_10293:
[----:B------:R-:W-:Y:S05]  /*1940*/  BSYNC.RELIABLE B8 ;  /* 0x0000000000087941 */ /* 0x000fea0003800100 */
.L_x_6559:
        /* <DEDUP_REMOVED lines=23> */
.L_x_6575:
[----:B------:R0:W5:Y:S02]  /*1ac0*/  LDG.E R4, desc[UR36][R16.64] ;  /* 0x0000002410047981 */ /* 0x000164000c1e1900 */
.L_x_6574:
[----:B------:R-:W-:Y:S05]  /*1ad0*/  BSYNC.RECONVERGENT B6 ;  /* 0x0000000000067941 */ /* 0x000fea0003800200 */
.L_x_6573:
[----:B------:R-:W1:Y:S01]  /*1ae0*/  LDC.64 R2, c[0x0][0x380] ;  /* 0x0000e000ff027b82 */ /* 0x000e620000000a00 */
[----:B------:R-:W-:Y:S01]  /*1af0*/  IMAD.U32 R0, RZ, RZ, UR46 ;  /* 0x0000002eff007e24 */ /* 0x000fe2000f8e00ff */
[----:B-----5:R-:W-:Y:S01]  /*1b00*/  FSETP.GTU.FTZ.AND P1, PT, R29, R4, PT ;  /* 0x000000041d00720b */ /* 0x020fe20003f3c000 */
[----:B------:R-:W-:Y:S02]  /*1b10*/  IMAD R5, R33, UR47, RZ ;  /* 0x0000002f21057c24 */ /* 0x000fe4000f8e02ff */
[----:B------:R-:W-:Y:S01]  /*1b20*/  IMAD.IADD R6, R0, 0x1, -R33 ;  /* 0x0000000100067824 */ /* 0x000fe200078e0a21 */
[----:B------:R-:W-:-:S04]  /*1b30*/  SEL R4, RZ, 0x1, P1 ;  /* 0x00000001ff047807 */ /* 0x000fc80000800000 */
[----:B------:R-:W-:-:S04]  /*1b40*/  ISETP.GT.AND P0, PT, R6, RZ, PT ;  /* 0x000000ff0600720c */ /* 0x000fc80003f04270 */
[----:B------:R-:W-:-:S05]  /*1b50*/  SEL R5, R5, RZ, P0 ;  /* 0x000000ff05057207 */ /* 0x000fca0000000000 */
[----:B-1----:R-:W-:Y:S01]  /*1b60*/  IMAD.WIDE.U32 R2, R5, 0x8, R2 ;  /* 0x0000000805027825 */ /* 0x002fe200078e0002 */
[----:B------:R-:W-:-:S05]  /*1b70*/  MOV R5, RZ ;  /* 0x000000ff00057202 */ /* 0x000fca0000000f00 */
[----:B------:R1:W-:Y:S01]  /*1b80*/  STG.E.64 desc[UR36][R2.64], R4 ;  /* 0x0000000402007986 */ /* 0x0003e2000c101b24 */
[----:B------:R-:W-:Y:S05]  /*1b90*/  BRA `(.L_x_6563) ;  /* 0x0000000000047947 */ /* 0x000fea0003800000 */
.L_x_10295:
[----:B------:R-:W-:Y:S05]  /*1ba0*/  BREAK.RELIABLE B8 ;  /* 0x0000000000087942 */ /* 0x000fea0003800100 */
.L_x_6563:
[----:B------:R-:W-:Y:S05]  /*1bb0*/  BSYNC.RECONVERGENT B9 ;  /* 0x0000000000097941 */ /* 0x000fea0003800200 */
.L_x_6558:
[----:B------:R-:W-:-:S05]  /*1bc0*/  IMAD R33, R32, 0x4, R33 ;  /* 0x0000000420217824 */ /* 0x000fca00078e0221 */
[----:B------:R-:W-:-:S13]  /*1bd0*/  ISETP.GE.U32.AND P0, PT, R33, R0, PT ;  /* 0x000000002100720c */ /* 0x000fda0003f06070 */
[----:B------:R-:W-:Y:S05]  /*1be0*/  @!P0 BRA `(.L_x_6576) ;  /* 0xffffffe400608947 */ /* 0x000fea000383ffff */
[----:B------:R-:W-:Y:S05]  /*1bf0*/  BSYNC.RECONVERGENT B10 ;  /* 0x00000000000a7941 */ /* 0x000fea0003800200 */
.L_x_6547:
[----:B------:R-:W-:Y:S05]  /*1c00*/  EXIT ;  /* 0x000000000000794d */ /* 0x000fea0003800000 */
.L_x_6577:
        /* <DEDUP_REMOVED lines=15> */
.L_x_10638:


//--------------------- .text._ZN2at4cuda57_GLOBAL__N__cd6b329d_24_DistributionBernoulli_cu_7537a20d21kernelPointwiseApply2IZNS_6native9templates4cuda28bernoulli_tensor_cuda_kernelIlfEEvRKNS_10TensorBaseES9_NS_15PhiloxCudaStateEEUliRlSB_SB_SB_RKfSD_SD_SD_E_lSC_jLi1ELi1ELi4ELi512ELi2EEEvNS0_6detail10TensorInfoIT0_T2_EENSG_IT1_SI_EESI_T_ --------------------------
	.section	.text._ZN2at4cuda57_GLOBAL__N__cd6b329d_24_DistributionBernoulli_cu_7537a20d21kernelPointwiseApply2IZNS_6native9templates4cuda28bernoulli_tensor_cuda_kernelIlfEEvRKNS_10TensorBaseES9_NS_15PhiloxCudaStateEEUliRlSB_SB_SB_RKfSD_SD_SD_E_lSC_jLi1ELi1ELi4ELi512ELi2EEEvNS0_6detail10TensorInfoIT0_T2_EENSG_IT1_SI_EESI_T_,"ax",@progbits
	.align	128
.text._ZN2at4cuda57_GLOBAL__N__cd6b329d_24_DistributionBernoulli_cu_7537a20d21kernelPointwiseApply2IZNS_6native9templates4cuda28bernoulli_tensor_cuda_kernelIlfEEvRKNS_10TensorBaseES9_NS_15PhiloxCudaStateEEUliRlSB_SB_SB_RKfSD_SD_SD_E_lSC_jLi1ELi1ELi4ELi512ELi2EEEvNS0_6detail10TensorInfoIT0_T2_EENSG_IT1_SI_EESI_T_:
        .type           _ZN2at4cuda57_GLOBAL__N__cd6b329d_24_DistributionBernoulli_cu_7537a20d21kernelPointwiseApply2IZNS_6native9templates4cuda28bernoulli_tensor_cuda_kernelIlfEEvRKNS_10TensorBaseES9_NS_15PhiloxCudaStateEEUliRlSB_SB_SB_RKfSD_SD_SD_E_lSC_jLi1ELi1ELi4ELi512ELi2EEEvNS0_6detail10TensorInfoIT0_T2_EENSG_IT1_SI_EESI_T_,@function
        .size           _ZN2at4cuda57_GLOBAL__N__cd6b329d_24_DistributionBernoulli_cu_7537a20d21kernelPointwiseApply2IZNS_6native9templates4cuda28bernoulli_tensor_cuda_kernelIlfEEvRKNS_10TensorBaseES9_NS_15PhiloxCudaStateEEUliRlSB_SB_SB_RKfSD_SD_SD_E_lSC_jLi1ELi1ELi4ELi512ELi2EEEvNS0_6detail10TensorInfoIT0_T2_EENSG_IT1_SI_EESI_T_,(.L_x_10639 - _ZN2at4cuda57_GLOBAL__N__cd6b329d_24_DistributionBernoulli_cu_7537a20d21kernelPointwiseApply2IZNS_6native9templates4cuda28bernoulli_tensor_cuda_kernelIlfEEvRKNS_10TensorBaseES9_NS_15PhiloxCudaStateEEUliRlSB_SB_SB_RKfSD_SD_SD_E_lSC_jLi1ELi1ELi4ELi512ELi2EEEvNS0_6detail10TensorInfoIT0_T2_EENSG_IT1_SI_EESI_T_)
        .other          _ZN2at4cuda57_GLOBAL__N__cd6b329d_24_DistributionBernoulli_cu_7537a20d21kernelPointwiseApply2IZNS_6native9templates4cuda28bernoulli_tensor_cuda_kernelIlfEEvRKNS_10TensorBaseES9_NS_15PhiloxCudaStateEEUliRlSB_SB_SB_RKfSD_SD_SD_E_lSC_jLi1ELi1ELi4ELi512ELi2EEEvNS0_6detail10TensorInfoIT0_T2_EENSG_IT1_SI_EESI_T_,@"STO_CUDA_ENTRY STV_DEFAULT"
_ZN2at4cuda57_GLOBAL__N__cd6b329d_24_DistributionBernoulli_cu_7537a20d21kernelPointwiseApply2IZNS_6native9templates4cuda28bernoulli_tensor_cuda_kernelIlfEEvRKNS_10TensorBaseES9_NS_15PhiloxCudaStateEEUliRlSB_SB_SB_RKfSD_SD_SD_E_lSC_jLi1ELi1ELi4ELi512ELi2EEEvNS0_6detail10TensorInfoIT0_T2_EENSG_IT1_SI_EESI_T_:
        /* <DEDUP_REMOVED lines=20> */
.L_x_6598:
        /* <DEDUP_REMOVED lines=149> */
.L_x_6578:
        /* <DEDUP_REMOVED lines=8> */
.L_x_6579:
        /* <DEDUP_REMOVED lines=19> */
.L_x_10296:
[----:B------:R-:W-:Y:S05]  /*0c40*/  BRX R2 -0xc50                                                                                                                                                                                                                                                                                                                                                                                                                                                                                (*"BRANCH_TARGETS .L_x_10297,.L_x_10298,.L_x_10299"*) ;  /* 0xfffffff002ec7949 */ /* 0x000fea000383ffff */
.L_x_6582:
        /* <DEDUP_REMOVED lines=30> */
.L_x_6588:
[----:B------:R0:W5:Y:S02]  /*0e30*/  LDG.E R0, desc[UR36][R16.64] ;  /* 0x0000002410007981 */ /* 0x000164000c1e1900 */
.L_x_6587:
[----:B------:R-:W-:Y:S05]  /*0e40*/  BSYNC.RECONVERGENT B6 ;  /* 0x0000000000067941 */ /* 0x000fea0003800200 */
.L_x_6586:
[C---:B------:R-:W-:Y:S01]  /*0e50*/  LEA R6, P1, R34.reuse, UR42, 0x3 ;  /* 0x0000002a22067c11 */ /* 0x040fe2000f8218ff */
[----:B------:R-:W-:Y:S01]  /*0e60*/  HFMA2 R5, -RZ, RZ, 0, 0 ;  /* 0x00000000ff057431 */ /* 0x000fe200000001ff */
[----:B-----5:R-:W-:Y:S02]  /*0e70*/  FSETP.GTU.FTZ.AND P0, PT, R33, R0, PT ;  /* 0x000000002100720b */ /* 0x020fe40003f1c000 */
[----:B------:R-:W-:Y:S02]  /*0e80*/  LEA.HI.X R7, R34, UR43, RZ, 0x3, P1 ;  /* 0x0000002b22077c11 */ /* 0x000fe400088f1cff */
[----:B------:R-:W-:-:S05]  /*0e90*/  SEL R4, RZ, 0x1, P0 ;  /* 0x00000001ff047807 */ /* 0x000fca0000000000 */
[----:B------:R1:W-:Y:S04]  /*0ea0*/  STG.E.64 desc[UR36][R6.64], R4 ;  /* 0x0000000406007986 */ /* 0x0003e8000c101b24 */
.L_x_6584:
[----:B------:R-:W-:Y:S05]  /*0eb0*/  BSYNC.RELIABLE B7 ;  /* 0x0000000000077941 */ /* 0x000fea0003800100 */
.L_x_6583:
        /* <DEDUP_REMOVED lines=23> */
.L_x_6591:
[----:B------:R0:W5:Y:S02]  /*1030*/  LDG.E R0, desc[UR36][R16.64] ;  /* 0x0000002410007981 */ /* 0x000164000c1e1900 */
.L_x_6590:
[----:B------:R-:W-:Y:S05]  /*1040*/  BSYNC.RECONVERGENT B6 ;  /* 0x0000000000067941 */ /* 0x000fea0003800200 */
.L_x_6589:
[C---:B-1----:R-:W-:Y:S01]  /*1050*/  LEA R4, P1, R22.reuse, UR42, 0x3 ;  /* 0x0000002a16047c11 */ /* 0x042fe2000f8218ff */
[----:B------:R-:W-:Y:S01]  /*1060*/  IMAD.MOV.U32 R3, RZ, RZ, RZ ;  /* 0x000000ffff037224 */ /* 0x000fe200078e00ff */
[----:B-----5:R-:W-:Y:S02]  /*1070*/  FSETP.GTU.FTZ.AND P0, PT, R31, R0, PT ;  /* 0x000000001f00720b */ /* 0x020fe40003f1c000 */
[----:B------:R-:W-:Y:S02]  /*1080*/  LEA.HI.X R5, R22, UR43, RZ, 0x3, P1 ;  /* 0x0000002b16057c11 */ /* 0x000fe400088f1cff */
[----:B------:R-:W-:-:S05]  /*1090*/  SEL R2, RZ, 0x1, P0 ;  /* 0x00000001ff027807 */ /* 0x000fca0000000000 */
[----:B------:R1:W-:Y:S04]  /*10a0*/  STG.E.64 desc[UR36][R4.64], R2 ;  /* 0x0000000204007986 */ /* 0x0003e8000c101b24 */
.L_x_10298:
        /* <DEDUP_REMOVED lines=23> */
.L_x_6594:
[----:B------:R0:W5:Y:S02]  /*1220*/  LDG.E R3, desc[UR36][R16.64] ;  /* 0x0000002410037981 */ /* 0x000164000c1e1900 */
.L_x_6593:
[----:B------:R-:W-:Y:S05]  /*1230*/  BSYNC.RECONVERGENT B6 ;  /* 0x0000000000067941 */ /* 0x000fea0003800200 */
.L_x_6592:
[----:B------:R-:W-:Y:S02]  /*1240*/  LEA R4, P1, R24, UR42, 0x3 ;  /* 0x0000002a18047c11 */ /* 0x000fe4000f8218ff */
[----:B-----5:R-:W-:Y:S01]  /*1250*/  FSETP.GTU.FTZ.AND P0, PT, R30, R3, PT ;  /* 0x000000031e00720b */ /* 0x020fe20003f1c000 */
[----:B------:R-:W-:Y:S01]  /*1260*/  IMAD.MOV.U32 R3, RZ, RZ, RZ ;  /* 0x000000ffff037224 */ /* 0x000fe200078e00ff */
[----:B------:R-:W-:Y:S02]  /*1270*/  LEA.HI.X R5, R24, UR43, RZ, 0x3, P1 ;  /* 0x0000002b18057c11 */ /* 0x000fe400088f1cff */
[----:B------:R-:W-:-:S05]  /*1280*/  SEL R2, RZ, 0x1, P0 ;  /* 0x00000001ff027807 */ /* 0x000fca0000000000 */
[----:B------:R1:W-:Y:S04]  /*1290*/  STG.E.64 desc[UR36][R4.64], R2 ;  /* 0x0000000204007986 */ /* 0x0003e8000c101b24 */
.L_x_10297:
[----:B------:R-:W-:Y:S05]  /*12a0*/  BSYNC.RELIABLE B8 ;  /* 0x0000000000087941 */ /* 0x000fea0003800100 */
.L_x_6581:
        /* <DEDUP_REMOVED lines=23> */
.L_x_6597:
[----:B------:R0:W5:Y:S02]  /*1420*/  LDG.E R0, desc[UR36][R16.64] ;  /* 0x0000002410007981 */ /* 0x000164000c1e1900 */
.L_x_6596:
[----:B------:R-:W-:Y:S05]  /*1430*/  BSYNC.RECONVERGENT B6 ;  /* 0x0000000000067941 */ /* 0x000fea0003800200 */
.L_x_6595:
[C---:B-1----:R-:W-:Y:S01]  /*1440*/  LEA R4, P1, R26.reuse, UR42, 0x3 ;  /* 0x0000002a1a047c11 */ /* 0x042fe2000f8218ff */
[----:B------:R-:W-:Y:S01]  /*1450*/  IMAD.MOV.U32 R3, RZ, RZ, RZ ;  /* 0x000000ffff037224 */ /* 0x000fe200078e00ff */
[----:B-----5:R-:W-:Y:S02]  /*1460*/  FSETP.GTU.FTZ.AND P0, PT, R29, R0, PT ;  /* 0x000000001d00720b */ /* 0x020fe40003f1c000 */
[----:B------:R-:W-:Y:S02]  /*1470*/  LEA.HI.X R5, R26, UR43, RZ, 0x3, P1 ;  /* 0x0000002b1a057c11 */ /* 0x000fe400088f1cff */
[----:B------:R-:W-:-:S05]  /*1480*/  SEL R2, RZ, 0x1, P0 ;  /* 0x00000001ff027807 */ /* 0x000fca0000000000 */
[----:B------:R1:W-:Y:S01]  /*1490*/  STG.E.64 desc[UR36][R4.64], R2 ;  /* 0x0000000204007986 */ /* 0x0003e2000c101b24 */
[----:B------:R-:W-:Y:S05]  /*14a0*/  BRA `(.L_x_6585) ;  /* 0x0000000000047947 */ /* 0x000fea0003800000 */
.L_x_10299:
[----:B------:R-:W-:Y:S05]  /*14b0*/  BREAK.RELIABLE B8 ;  /* 0x0000000000087942 */ /* 0x000fea0003800100 */
.L_x_6585:
[----:B------:R-:W-:Y:S05]  /*14c0*/  BSYNC.RECONVERGENT B9 ;  /* 0x0000000000097941 */ /* 0x000fea0003800200 */
.L_x_6580:
[----:B------:R-:W-:-:S13]  /*14d0*/  ISETP.NE.AND P0, PT, R32, RZ, PT ;  /* 0x000000ff2000720c */ /* 0x000fda0003f05270 */
[----:B------:R-:W-:Y:S05]  /*14e0*/  @!P0 BRA `(.L_x_6598) ;  /* 0xffffffec00148947 */ /* 0x000fea000383ffff */
[----:B------:R-:W-:Y:S05]  /*14f0*/  EXIT ;  /* 0x000000000000794d */ /* 0x000fea0003800000 */
.L_x_6599:
        /* <DEDUP_REMOVED lines=16> */
.L_x_10639:


//--------------------- .text._ZN2at4cuda57_GLOBAL__N__cd6b329d_24_DistributionBernoulli_cu_7537a20d21kernelPointwiseApply2IZNS_6native9templates4cuda28bernoulli_tensor_cuda_kernelIifEEvRKNS_10TensorBaseES9_NS_15PhiloxCudaStateEEUliRiSB_SB_SB_RKfSD_SD_SD_E_iSC_mLin1ELin1ELi4ELi512ELi2EEEvNS0_6detail10TensorInfoIT0_T2_EENSG_IT1_SI_EESI_T_ --------------------------
	.section	.text._ZN2at4cuda57_GLOBAL__N__cd6b329d_24_DistributionBernoulli_cu_7537a20d21kernelPointwiseApply2IZNS_6native9templates4cuda28bernoulli_tensor_cuda_kernelIifEEvRKNS_10TensorBaseES9_NS_15PhiloxCudaStateEEUliRiSB_SB_SB_RKfSD_SD_SD_E_iSC_mLin1ELin1ELi4ELi512ELi2EEEvNS0_6detail10TensorInfoIT0_T2_EENSG_IT1_SI_EESI_T_,"ax",@progbits
	.align	128
.text._ZN2at4cuda57_GLOBAL__N__cd6b329d_24_DistributionBernoulli_cu_7537a20d21kernelPointwiseApply2IZNS_6native9templates4cuda28bernoulli_tensor_cuda_kernelIifEEvRKNS_10TensorBaseES9_NS_15PhiloxCudaStateEEUliRiSB_SB_SB_RKfSD_SD_SD_E_iSC_mLin1ELin1ELi4ELi512ELi2EEEvNS0_6detail10TensorInfoIT0_T2_EENSG_IT1_SI_EESI_T_:
        .type           _ZN2at4cuda57_GLOBAL__N__cd6b329d_24_DistributionBernoulli_cu_7537a20d21kernelPointwiseApply2IZNS_6native9templates4cuda28bernoulli_tensor_cuda_kernelIifEEvRKNS_10TensorBaseES9_NS_15PhiloxCudaStateEEUliRiSB_SB_SB_RKfSD_SD_SD_E_iSC_mLin1ELin1ELi4ELi512ELi2EEEvNS0_6detail10TensorInfoIT0_T2_EENSG_IT1_SI_EESI_T_,@function
        .size           _ZN2at4cuda57_GLOBAL__N__cd6b329d_24_DistributionBernoulli_cu_7537a20d21kernelPointwiseApply2IZNS_6native9templates4cuda28bernoulli_tensor_cuda_kernelIifEEvRKNS_10TensorBaseES9_NS_15PhiloxCudaStateEEUliRiSB_SB_SB_RKfSD_SD_SD_E_iSC_mLin1ELin1ELi4ELi512ELi2EEEvNS0_6detail10TensorInfoIT0_T2_EENSG_IT1_SI_EESI_T_,(.L_x_10640 - _ZN2at4cuda57_GLOBAL__N__cd6b329d_24_DistributionBernoulli_cu_7537a20d21kernelPointwiseApply2IZNS_6native9templates4cuda28bernoulli_tensor_cuda_kernelIifEEvRKNS_10TensorBaseES9_NS_15PhiloxCudaStateEEUliRiSB_SB_SB_RKfSD_SD_SD_E_iSC_mLin1ELin1ELi4ELi512ELi2EEEvNS0_6detail10TensorInfoIT0_T2_EENSG_IT1_SI_EESI_T_)
        .other          _ZN2at4cuda57_GLOBAL__N__cd6b329d_24_DistributionBernoulli_cu_7537a20d21kernelPointwiseApply2IZNS_6native9templates4cuda28bernoulli_tensor_cuda_kernelIifEEvRKNS_10TensorBaseES9_NS_15PhiloxCudaStateEEUliRiSB_SB_SB_RKfSD_SD_SD_E_iSC_mLin1ELin1ELi4ELi512ELi2EEEvNS0_6detail10TensorInfoIT0_T2_EENSG_IT1_SI_EESI_T_,@"STO_CUDA_ENTRY STV_DEFAULT"
_ZN2at4cuda57_GLOBAL__N__cd6b329d_24_DistributionBernoulli_cu_7537a20d21kernelPointwiseApply2IZNS_6native9templates4cuda28bernoulli_tensor_cuda_kernelIifEEvRKNS_10TensorBaseES9_NS_15PhiloxCudaStateEEUliRiSB_SB_SB_RKfSD_SD_SD_E_iSC_mLin1ELin1ELi4ELi512ELi2EEEvNS0_6detail10TensorInfoIT0_T2_EENSG_IT1_SI_EESI_T_:
        /* <DEDUP_REMOVED lines=18> */
.L_x_7033:
        /* <DEDUP_REMOVED lines=44> */
.L_x_6629:
        /* <DEDUP_REMOVED lines=33> */
.L_x_6606:
[----:B------:R-:W-:Y:S01]  /*05f0*/  IMAD.MOV.U32 R4, RZ, RZ, R16 ;  /* 0x000000ffff047224 */ /* 0x000fe200078e0010 */
[----:B------:R-:W-:Y:S01]  /*0600*/  MOV R5, R13 ;  /* 0x0000000d00057202 */ /* 0x000fe20000000f00 */
[----:B------:R-:W-:Y:S01]  /*0610*/  IMAD.MOV.U32 R2, RZ, RZ, R10 ;  /* 0x000000ffff027224 */ /* 0x000fe200078e000a */
[----:B------:R-:W-:Y:S02]  /*0620*/  MOV R3, R11 ;  /* 0x0000000b00037202 */ /* 0x000fe40000000f00 */
[----:B------:R-:W-:-:S07]  /*0630*/  MOV R0, 0x650 ;  /* 0x0000065000007802 */ /* 0x000fce0000000f00 */
[----:B------:R-:W-:Y:S05]  /*0640*/  CALL.REL.NOINC `($__internal_47_$__cuda_sm20_div_u64) ;  /* 0x000001c400a07944 */ /* 0x000fea0003c00000 */
        /* <DEDUP_REMOVED lines=9> */
.L_x_6607:
[----:B------:R-:W-:Y:S05]  /*06e0*/  BSYNC.RECONVERGENT B2 ;  /* 0x0000000000027941 */ /* 0x000fea0003800200 */
.L_x_6605:
        /* <DEDUP_REMOVED lines=41> */
.L_x_6609:
[----:B------:R-:W-:Y:S01]  /*0980*/  MOV R4, R10 ;  /* 0x0000000a00047202 */ /* 0x000fe20000000f00 */
[----:B------:R-:W-:Y:S01]  /*0990*/  IMAD.MOV.U32 R5, RZ, RZ, R11 ;  /* 0x000000ffff057224 */ /* 0x000fe200078e000b */
[----:B------:R-:W-:Y:S01]  /*09a0*/  MOV R2, R12 ;  /* 0x0000000c00027202 */ /* 0x000fe20000000f00 */
[----:B------:R-:W-:Y:S01]  /*09b0*/  IMAD.MOV.U32 R3, RZ, RZ, R13 ;  /* 0x000000ffff037224 */ /* 0x000fe200078e000d */
[----:B------:R-:W-:-:S07]  /*09c0*/  MOV R0, 0x9e0 ;  /* 0x000009e000007802 */ /* 0x000fce0000000f00 */
[----:B------:R-:W-:Y:S05]  /*09d0*/  CALL.REL.NOINC `($__internal_47_$__cuda_sm20_div_u64) ;  /* 0x000001c000bc7944 */ /* 0x000fea0003c00000 */
        /* <DEDUP_REMOVED lines=10> */
.L_x_6610:
[----:B------:R-:W-:Y:S05]  /*0a80*/  BSYNC.RECONVERGENT B2 ;  /* 0x0000000000027941 */ /* 0x000fea0003800200 */
.L_x_6608:
        /* <DEDUP_REMOVED lines=39> */
.L_x_6612:
[----:B------:R-:W-:Y:S01]  /*0d00*/  IMAD.MOV.U32 R4, RZ, RZ, R10 ;  /* 0x000000ffff047224 */ /* 0x000fe200078e000a */
[----:B------:R-:W-:Y:S01]  /*0d10*/  MOV R5, R11 ;  /* 0x0000000b00057202 */ /* 0x000fe20000000f00 */
[----:B------:R-:W-:Y:S01]  /*0d20*/  IMAD.MOV.U32 R2, RZ, RZ, R12 ;  /* 0x000000ffff027224 */ /* 0x000fe200078e000c */
[----:B------:R-:W-:Y:S02]  /*0d30*/  MOV R3, R13 ;  /* 0x0000000d00037202 */ /* 0x000fe40000000f00 */
[----:B------:R-:W-:-:S07]  /*0d40*/  MOV R0, 0xd60 ;  /* 0x00000d6000007802 */ /* 0x000fce0000000f00 */
[----:B------:R-:W-:Y:S05]  /*0d50*/  CALL.REL.NOINC `($__internal_47_$__cuda_sm20_div_u64) ;  /* 0x000001bc00dc7944 */ /* 0x000fea0003c00000 */
        /* <DEDUP_REMOVED lines=10> */
.L_x_6613:
[----:B------:R-:W-:Y:S05]  /*0e00*/  BSYNC.RECONVERGENT B2 ;  /* 0x0000000000027941 */ /* 0x000fea0003800200 */
.L_x_6611:
        /* <DEDUP_REMOVED lines=38> */
.L_x_6615:
        /* <DEDUP_REMOVED lines=16> */
.L_x_6616:
[----:B------:R-:W-:Y:S05]  /*1170*/  BSYNC.RECONVERGENT B2 ;  /* 0x0000000000027941 */ /* 0x000fea0003800200 */
.L_x_6614:
        /* <DEDUP_REMOVED lines=39> */
.L_x_6618:
[----:B------:R-:W-:Y:S01]  /*13f0*/  MOV R4, R10 ;  /* 0x0000000a00047202 */ /* 0x000fe20000000f00 */
[----:B------:R-:W-:Y:S01]  /*1400*/  IMAD.MOV.U32 R5, RZ, RZ, R11 ;  /* 0x000000ffff057224 */ /* 0x000fe200078e000b */
[----:B------:R-:W-:Y:S01]  /*1410*/  MOV R2, R12 ;  /* 0x0000000c00027202 */ /* 0x000fe20000000f00 */
[----:B------:R-:W-:Y:S01]  /*1420*/  IMAD.MOV.U32 R3, RZ, RZ, R13 ;  /* 0x000000ffff037224 */ /* 0x000fe200078e000d */
[----:B------:R-:W-:-:S07]  /*1430*/  MOV R0, 0x1450 ;  /* 0x0000145000007802 */ /* 0x000fce0000000f00 */
[----:B------:R-:W-:Y:S05]  /*1440*/  CALL.REL.NOINC `($__internal_47_$__cuda_sm20_div_u64) ;  /* 0x000001b800207944 */ /* 0x000fea0003c00000 */
        /* <DEDUP_REMOVED lines=10> */
.L_x_6619:
[----:B------:R-:W-:Y:S05]  /*14f0*/  BSYNC.RECONVERGENT B2 ;  /* 0x0000000000027941 */ /* 0x000fea0003800200 */
.L_x_6617:
        /* <DEDUP_REMOVED lines=39> */
.L_x_6621:
        /* <DEDUP_REMOVED lines=16> */
.L_x_6622:
[----:B------:R-:W-:Y:S05]  /*1870*/  BSYNC.RECONVERGENT B2 ;  /* 0x0000000000027941 */ /* 0x000fea0003800200 */
.L_x_6620:
        /* <DEDUP_REMOVED lines=39> */
.L_x_6624:
        /* <DEDUP_REMOVED lines=16> */
.L_x_6625:
[----:B------:R-:W-:Y:S05]  /*1bf0*/  BSYNC.RECONVERGENT B2 ;  /* 0x0000000000027941 */ /* 0x000fea0003800200 */
.L_x_6623:
        /* <DEDUP_REMOVED lines=38> */
.L_x_6627:
        /* <DEDUP_REMOVED lines=17> */
.L_x_6628:
[----:B------:R-:W-:Y:S05]  /*1f70*/  BSYNC.RECONVERGENT B2 ;  /* 0x0000000000027941 */ /* 0x000fea0003800200 */
.L_x_6626:
        /* <DEDUP_REMOVED lines=13> */
.L_x_6604:
[----:B------:R-:W-:-:S07]  /*2050*/  IADD3 R12, PT, PT, R9, 0x4, RZ ;  /* 0x00000004090c7810 */ /* 0x000fce0007ffe0ff */
.L_x_6603:
        /* <DEDUP_REMOVED lines=35> */
.L_x_6632:
[----:B------:R-:W-:Y:S01]  /*2290*/  MOV R4, R16 ;  /* 0x0000001000047202 */ /* 0x000fe20000000f00 */
[----:B------:R-:W-:Y:S01]  /*22a0*/  IMAD.MOV.U32 R5, RZ, RZ, R13 ;  /* 0x000000ffff057224 */ /* 0x000fe200078e000d */
[----:B------:R-:W-:Y:S01]  /*22b0*/  MOV R2, R8 ;  /* 0x0000000800027202 */ /* 0x000fe20000000f00 */
[----:B------:R-:W-:Y:S01]  /*22c0*/  IMAD.MOV.U32 R3, RZ, RZ, R9 ;  /* 0x000000ffff037224 */ /* 0x000fe200078e0009 */
[----:B------:R-:W-:-:S07]  /*22d0*/  MOV R0, 0x22f0 ;  /* 0x000022f000007802 */ /* 0x000fce0000000f00 */
[----:B------:R-:W-:Y:S05]  /*22e0*/  CALL.REL.NOINC `($__internal_47_$__cuda_sm20_div_u64) ;  /* 0x000001a800787944 */ /* 0x000fea0003c00000 */
        /* <DEDUP_REMOVED lines=9> */
.L_x_6633:
[----:B------:R-:W-:Y:S05]  /*2380*/  BSYNC.RECONVERGENT B1 ;  /* 0x0000000000017941 */ /* 0x000fea0003800200 */
.L_x_6631:
        /* <DEDUP_REMOVED lines=41> */
.L_x_6635:
        /* <DEDUP_REMOVED lines=16> */
.L_x_6636:
[----:B------:R-:W-:Y:S05]  /*2720*/  BSYNC.RECONVERGENT B1 ;  /* 0x0000000000017941 */ /* 0x000fea0003800200 */
.L_x_6634:
        /* <DEDUP_REMOVED lines=39> */
.L_x_6638:
        /* <DEDUP_REMOVED lines=16> */
.L_x_6639:
[----:B------:R-:W-:Y:S05]  /*2aa0*/  BSYNC.RECONVERGENT B1 ;  /* 0x0000000000017941 */ /* 0x000fea0003800200 */
.L_x_6637:
        /* <DEDUP_REMOVED lines=38> */
.L_x_6641:
        /* <DEDUP_REMOVED lines=17> */
.L_x_6642:
[----:B------:R-:W-:Y:S05]  /*2e20*/  BSYNC.RECONVERGENT B1 ;  /* 0x0000000000017941 */ /* 0x000fea0003800200 */
.L_x_6640:
        /* <DEDUP_REMOVED lines=10> */
.L_x_6630:
        /* <DEDUP_REMOVED lines=35> */
.L_x_6645:
        /* <DEDUP_REMOVED lines=15> */
.L_x_6646:
[----:B------:R-:W-:Y:S05]  /*31f0*/  BSYNC.RECONVERGENT B1 ;  /* 0x0000000000017941 */ /* 0x000fea0003800200 */
.L_x_6644:
        /* <DEDUP_REMOVED lines=40> */
.L_x_6648:
        /* <DEDUP_REMOVED lines=17> */
.L_x_6649:
[----:B------:R-:W-:Y:S05]  /*3590*/  BSYNC.RECONVERGENT B1 ;  /* 0x0000000000017941 */ /* 0x000fea0003800200 */
.L_x_6647:
        /* <DEDUP_REMOVED lines=10> */
.L_x_6643:
        /* <DEDUP_REMOVED lines=33> */
.L_x_6651:
[----:B------:R-:W-:Y:S01]  /*3850*/  MOV R4, R16 ;  /* 0x0000001000047202 */ /* 0x000fe20000000f00 */
[----:B------:R-:W-:Y:S01]  /*3860*/  IMAD.MOV.U32 R5, RZ, RZ, R13 ;  /* 0x000000ffff057224 */ /* 0x000fe200078e000d */
[----:B------:R-:W-:Y:S01]  /*3870*/  MOV R2, R8 ;  /* 0x0000000800027202 */ /* 0x000fe20000000f00 */
[----:B------:R-:W-:Y:S01]  /*3880*/  IMAD.MOV.U32 R3, RZ, RZ, R9 ;  /* 0x000000ffff037224 */ /* 0x000fe200078e0009 */
[----:B------:R-:W-:-:S07]  /*3890*/  MOV R0, 0x38b0 ;  /* 0x000038b000007802 */ /* 0x000fce0000000f00 */
[----:B------:R-:W-:Y:S05]  /*38a0*/  CALL.REL.NOINC `($__internal_47_$__cuda_sm20_div_u64) ;  /* 0x0000019400087944 */ /* 0x000fea0003c00000 */
        /* <DEDUP_REMOVED lines=10> */
.L_x_6652:
[----:B------:R-:W-:Y:S05]  /*3950*/  BSYNC.RECONVERGENT B1 ;  /* 0x0000000000017941 */ /* 0x000fea0003800200 */
.L_x_6650:
        /* <DEDUP_REMOVED lines=10> */
.L_x_6602:
        /* <DEDUP_REMOVED lines=23> */
.L_x_6679:
        /* <DEDUP_REMOVED lines=34> */
.L_x_6656:
[----:B------:R-:W-:Y:S01]  /*3d90*/  IMAD.MOV.U32 R4, RZ, RZ, R12 ;  /* 0x000000ffff047224 */ /* 0x000fe200078e000c */
[----:B------:R-:W-:Y:S01]  /*3da0*/  MOV R5, R13 ;  /* 0x0000000d00057202 */ /* 0x000fe20000000f00 */
[----:B------:R-:W-:Y:S01]  /*3db0*/  IMAD.MOV.U32 R2, RZ, RZ, R10 ;  /* 0x000000ffff027224 */ /* 0x000fe200078e000a */
[----:B------:R-:W-:Y:S02]  /*3dc0*/  MOV R3, R11 ;  /* 0x0000000b00037202 */ /* 0x000fe40000000f00 */
[----:B------:R-:W-:-:S07]  /*3dd0*/  MOV R0, 0x3df0 ;  /* 0x00003df000007802 */ /* 0x000fce0000000f00 */
[----:B------:R-:W-:Y:S05]  /*3de0*/  CALL.REL.NOINC `($__internal_47_$__cuda_sm20_div_u64) ;  /* 0x0000018c00b87944 */ /* 0x000fea0003c00000 */
        /* <DEDUP_REMOVED lines=8> */
.L_x_6657:
[----:B------:R-:W-:Y:S05]  /*3e70*/  BSYNC.RECONVERGENT B2 ;  /* 0x0000000000027941 */ /* 0x000fea0003800200 */
.L_x_6655:
        /* <DEDUP_REMOVED lines=37> */
.L_x_6659:
        /* <DEDUP_REMOVED lines=16> */
.L_x_6660:
[----:B------:R-:W-:Y:S05]  /*41d0*/  BSYNC.RECONVERGENT B2 ;  /* 0x0000000000027941 */ /* 0x000fea0003800200 */
.L_x_6658:
        /* <DEDUP_REMOVED lines=38> */
.L_x_6662:
        /* <DEDUP_REMOVED lines=16> */
.L_x_6663:
[----:B------:R-:W-:Y:S05]  /*4540*/  BSYNC.RECONVERGENT B2 ;  /* 0x0000000000027941 */ /* 0x000fea0003800200 */
.L_x_6661:
        /* <DEDUP_REMOVED lines=38> */
.L_x_6665:
        /* <DEDUP_REMOVED lines=16> */
.L_x_6666:
[----:B------:R-:W-:Y:S05]  /*48b0*/  BSYNC.RECONVERGENT B2 ;  /* 0x0000000000027941 */ /* 0x000fea0003800200 */
.L_x_6664:
        /* <DEDUP_REMOVED lines=38> */
.L_x_6668:
        /* <DEDUP_REMOVED lines=16> */
.L_x_6669:
[----:B------:R-:W-:Y:S05]  /*4c20*/  BSYNC.RECONVERGENT B2 ;  /* 0x0000000000027941 */ /* 0x000fea0003800200 */
.L_x_6667:
        /* <DEDUP_REMOVED lines=38> */
.L_x_6671:
        /* <DEDUP_REMOVED lines=16> */
.L_x_6672:
[----:B------:R-:W-:Y:S05]  /*4f90*/  BSYNC.RECONVERGENT B2 ;  /* 0x0000000000027941 */ /* 0x000fea0003800200 */
.L_x_6670:
        /* <DEDUP_REMOVED lines=38> */
.L_x_6674:
        /* <DEDUP_REMOVED lines=16> */
.L_x_6675:
[----:B------:R-:W-:Y:S05]  /*5300*/  BSYNC.RECONVERGENT B2 ;  /* 0x0000000000027941 */ /* 0x000fea0003800200 */
.L_x_6673:
        /* <DEDUP_REMOVED lines=38> */
.L_x_6677:
        /* <DEDUP_REMOVED lines=16> */
.L_x_6678:
[----:B------:R-:W-:Y:S05]  /*5670*/  BSYNC.RECONVERGENT B2 ;  /* 0x0000000000027941 */ /* 0x000fea0003800200 */
.L_x_6676:
        /* <DEDUP_REMOVED lines=8> */
.L_x_6654:
        /* <DEDUP_REMOVED lines=37> */
.L_x_6683:
[----:B------:R-:W-:Y:S01]  /*5950*/  MOV R4, R12 ;  /* 0x0000000c00047202 */ /* 0x000fe20000000f00 */
[----:B------:R-:W-:Y:S01]  /*5960*/  IMAD.MOV.U32 R5, RZ, RZ, R13 ;  /* 0x000000ffff057224 */ /* 0x000fe200078e000d */
[----:B------:R-:W-:Y:S01]  /*5970*/  MOV R2, R10 ;  /* 0x0000000a00027202 */ /* 0x000fe20000000f00 */
[----:B------:R-:W-:Y:S01]  /*5980*/  IMAD.MOV.U32 R3, RZ, RZ, R11 ;  /* 0x000000ffff037224 */ /* 0x000fe200078e000b */
[----:B------:R-:W-:-:S07]  /*5990*/  MOV R0, 0x59b0 ;  /* 0x000059b000007802 */ /* 0x000fce0000000f00 */
[----:B------:R-:W-:Y:S05]  /*59a0*/  CALL.REL.NOINC `($__internal_47_$__cuda_sm20_div_u64) ;  /* 0x0000017000c87944 */ /* 0x000fea0003c00000 */
        /* <DEDUP_REMOVED lines=8> */
.L_x_6684:
[----:B------:R-:W-:Y:S05]  /*5a30*/  BSYNC.RECONVERGENT B2 ;  /* 0x0000000000027941 */ /* 0x000fea0003800200 */
.L_x_6682:
        /* <DEDUP_REMOVED lines=37> */
.L_x_6686:
        /* <DEDUP_REMOVED lines=16> */
.L_x_6687:
[----:B------:R-:W-:Y:S05]  /*5d90*/  BSYNC.RECONVERGENT B2 ;  /* 0x0000000000027941 */ /* 0x000fea0003800200 */
.L_x_6685:
        /* <DEDUP_REMOVED lines=38> */
.L_x_6689:
        /* <DEDUP_REMOVED lines=16> */
.L_x_6690:
[----:B------:R-:W-:Y:S05]  /*6100*/  BSYNC.RECONVERGENT B2 ;  /* 0x0000000000027941 */ /* 0x000fea0003800200 */
.L_x_6688:
        /* <DEDUP_REMOVED lines=38> */
.L_x_6692:
        /* <DEDUP_REMOVED lines=16> */
.L_x_6693:
[----:B------:R-:W-:Y:S05]  /*6470*/  BSYNC.RECONVERGENT B2 ;  /* 0x0000000000027941 */ /* 0x000fea0003800200 */
.L_x_6691:
[----:B------:R-:W0:Y:S01]  /*6480*/  LDC.64 R2, c[0x0][R8+0x450] ;  /* 0x0001140008027b82 */ /* 0x000e220000000a00 */
[----:B------:R-:W-:Y:S02]  /*6490*/  IMAD.MOV.U32 R15, RZ, RZ, R16 ;  /* 0x000000ffff0f7224 */ /* 0x000fe400078e0010 */
[-C--:B0-----:R-:W-:Y:S02]  /*64a0*/  IMAD R0, R3, R4.reuse, RZ ;  /* 0x0000000403007224 */ /* 0x081fe400078e02ff */
[----:B------:R-:W-:-:S04]  /*64b0*/  IMAD.WIDE.U32 R14, R2, R4, R14 ;  /* 0x00000004020e7225 */ /* 0x000fc800078e000e */
[----:B------:R-:W-:-:S05]  /*64c0*/  IMAD R5, R2, R5, R0 ;  /* 0x0000000502057224 */ /* 0x000fca00078e0200 */
[----:B------:R-:W-:-:S07]  /*64d0*/  IADD3 R15, PT, PT, R15, R5, RZ ;  /* 0x000000050f0f7210 */ /* 0x000fce0007ffe0ff */
.L_x_6681:
        /* <DEDUP_REMOVED lines=36> */
.L_x_6696:
        /* <DEDUP_REMOVED lines=14> */
.L_x_6697:
[----:B------:R-:W-:Y:S05]  /*6800*/  BSYNC.RECONVERGENT B2 ;  /* 0x0000000000027941 */ /* 0x000fea0003800200 */
.L_x_6695:
        /* <DEDUP_REMOVED lines=37> */
.L_x_6699:
        /* <DEDUP_REMOVED lines=16> */
.L_x_6700:
[----:B------:R-:W-:Y:S05]  /*6b60*/  BSYNC.RECONVERGENT B2 ;  /* 0x0000000000027941 */ /* 0x000fea0003800200 */
.L_x_6698:
[----:B------:R-:W0:Y:S01]  /*6b70*/  LDC.64 R2, c[0x0][R8+0x450] ;  /* 0x0001140008027b82 */ /* 0x000e220000000a00 */
[----:B------:R-:W-:Y:S01]  /*6b80*/  MOV R15, R16 ;  /* 0x00000010000f7202 */ /* 0x000fe20000000f00 */
[-C--:B0-----:R-:W-:Y:S02]  /*6b90*/  IMAD R0, R3, R4.reuse, RZ ;  /* 0x0000000403007224 */ /* 0x081fe400078e02ff */
[----:B------:R-:W-:-:S04]  /*6ba0*/  IMAD.WIDE.U32 R14, R2, R4, R14 ;  /* 0x00000004020e7225 */ /* 0x000fc800078e000e */
[----:B------:R-:W-:-:S04]  /*6bb0*/  IMAD R5, R2, R5, R0 ;  /* 0x0000000502057224 */ /* 0x000fc800078e0200 */
[----:B------:R-:W-:-:S07]  /*6bc0*/  IMAD.IADD R15, R15, 0x1, R5 ;  /* 0x000000010f0f7824 */ /* 0x000fce00078e0205 */
.L_x_6694:
        /* <DEDUP_REMOVED lines=34> */
.L_x_6702:
        /* <DEDUP_REMOVED lines=14> */
.L_x_6703:
[----:B------:R-:W-:Y:S05]  /*6ed0*/  BSYNC.RECONVERGENT B2 ;  /* 0x0000000000027941 */ /* 0x000fea0003800200 */
.L_x_6701:
[----:B------:R-:W0:Y:S02]  /*6ee0*/  LDC.64 R10, c[0x0][R10+0x450] ;  /* 0x000114000a0a7b82 */ /* 0x000e240000000a00 */
[-C--:B0-----:R-:W-:Y:S02]  /*6ef0*/  IMAD R0, R11, R4.reuse, RZ ;  /* 0x000000040b007224 */ /* 0x081fe400078e02ff */
[----:B------:R-:W-:-:S04]  /*6f00*/  IMAD.WIDE.U32 R14, R10, R4, R14 ;  /* 0x000000040a0e7225 */ /* 0x000fc800078e000e */
[----:B------:R-:W-:-:S05]  /*6f10*/  IMAD R5, R10, R5, R0 ;  /* 0x000000050a057224 */ /* 0x000fca00078e0200 */
[----:B------:R-:W-:-:S07]  /*6f20*/  IADD3 R15, PT, PT, R15, R5, RZ ;  /* 0x000000050f0f7210 */ /* 0x000fce0007ffe0ff */
.L_x_6680:
[----:B------:R-:W-:Y:S05]  /*6f30*/  BSYNC.RECONVERGENT B1 ;  /* 0x0000000000017941 */ /* 0x000fea0003800200 */
.L_x_6653:
[----:B------:R-:W0:Y:S02]  /*6f40*/  LDCU.64 UR4, c[0x0][0x5f0] ;  /* 0x0000be00ff0477ac */ /* 0x000e240008000a00 */
[----:B0-----:R-:W-:Y:S02]  /*6f50*/  IMAD R5, R13, UR4, RZ ;  /* 0x000000040d057c24 */ /* 0x001fe4000f8e02ff */
[----:B------:R-:W-:-:S04]  /*6f60*/  IMAD.WIDE.U32 R2, R12, UR4, R14 ;  /* 0x000000040c027c25 */ /* 0x000fc8000f8e000e */
[----:B------:R-:W-:Y:S02]  /*6f70*/  IMAD R5, R12, UR5, R5 ;  /* 0x000000050c057c24 */ /* 0x000fe4000f8e0205 */
[----:B------:R-:W-:-:S03]  /*6f80*/  IMAD.MOV.U32 R42, RZ, RZ, R2 ;  /* 0x000000ffff2a7224 */ /* 0x000fc600078e0002 */
[----:B------:R-:W-:-:S07]  /*6f90*/  IADD3 R45, PT, PT, R3, R5, RZ ;  /* 0x00000005032d7210 */ /* 0x000fce0007ffe0ff */
.L_x_6601:
[----:B------:R-:W-:Y:S05]  /*6fa0*/  BSYNC.RECONVERGENT B0 ;  /* 0x0000000000007941 */ /* 0x000fea0003800200 */
.L_x_6600:
        /* <DEDUP_REMOVED lines=25> */
.L_x_6732:
        /* <DEDUP_REMOVED lines=33> */
.L_x_6709:
        /* <DEDUP_REMOVED lines=16> */
.L_x_6710:
[----:B------:R-:W-:Y:S05]  /*7450*/  BSYNC.RECONVERGENT B2 ;  /* 0x0000000000027941 */ /* 0x000fea0003800200 */
.L_x_6708:
        /* <DEDUP_REMOVED lines=38> */
.L_x_6712:
        /* <DEDUP_REMOVED lines=16> */
.L_x_6713:
[----:B------:R-:W-:Y:S05]  /*77c0*/  BSYNC.RECONVERGENT B2 ;  /* 0x0000000000027941 */ /* 0x000fea0003800200 */
.L_x_6711:
        /* <DEDUP_REMOVED lines=39> */
.L_x_6715:
        /* <DEDUP_REMOVED lines=16> */
.L_x_6716:
[----:B------:R-:W-:Y:S05]  /*7b40*/  BSYNC.RECONVERGENT B2 ;  /* 0x0000000000027941 */ /* 0x000fea0003800200 */
.L_x_6714:
        /* <DEDUP_REMOVED lines=39> */
.L_x_6718:
        /* <DEDUP_REMOVED lines=16> */
.L_x_6719:
[----:B------:R-:W-:Y:S05]  /*7ec0*/  BSYNC.RECONVERGENT B2 ;  /* 0x0000000000027941 */ /* 0x000fea0003800200 */
.L_x_6717:
        /* <DEDUP_REMOVED lines=39> */
.L_x_6721:
        /* <DEDUP_REMOVED lines=16> */
.L_x_6722:
[----:B------:R-:W-:Y:S05]  /*8240*/  BSYNC.RECONVERGENT B2 ;  /* 0x0000000000027941 */ /* 0x000fea0003800200 */
.L_x_6720:
        /* <DEDUP_REMOVED lines=39> */
.L_x_6724:
        /* <DEDUP_REMOVED lines=16> */
.L_x_6725:
[----:B------:R-:W-:Y:S05]  /*85c0*/  BSYNC.RECONVERGENT B2 ;  /* 0x0000000000027941 */ /* 0x000fea0003800200 */
.L_x_6723:
        /* <DEDUP_REMOVED lines=39> */
.L_x_6727:
        /* <DEDUP_REMOVED lines=16> */
.L_x_6728:
[----:B------:R-:W-:Y:S05]  /*8940*/  BSYNC.RECONVERGENT B2 ;  /* 0x0000000000027941 */ /* 0x000fea0003800200 */
.L_x_6726:
        /* <DEDUP_REMOVED lines=39> */
.L_x_6730:
        /* <DEDUP_REMOVED lines=17> */
.L_x_6731:
[----:B------:R-:W-:Y:S05]  /*8cd0*/  BSYNC.RECONVERGENT B2 ;  /* 0x0000000000027941 */ /* 0x000fea0003800200 */
.L_x_6729:
        /* <DEDUP_REMOVED lines=12> */
.L_x_6707:
        /* <DEDUP_REMOVED lines=35> */
.L_x_6735:
        /* <DEDUP_REMOVED lines=16> */
.L_x_6736:
[----:B------:R-:W-:Y:S05]  /*90d0*/  BSYNC.RECONVERGENT B1 ;  /* 0x0000000000017941 */ /* 0x000fea0003800200 */
.L_x_6734:
        /* <DEDUP_REMOVED lines=39> */
.L_x_6738:
        /* <DEDUP_REMOVED lines=16> */
.L_x_6739:
[----:B------:R-:W-:Y:S05]  /*9450*/  BSYNC.RECONVERGENT B1 ;  /* 0x0000000000017941 */ /* 0x000fea0003800200 */
.L_x_6737:
        /* <DEDUP_REMOVED lines=40> */
.L_x_6741:
        /* <DEDUP_REMOVED lines=16> */
.L_x_6742:
[----:B------:R-:W-:Y:S05]  /*97e0*/  BSYNC.RECONVERGENT B1 ;  /* 0x0000000000017941 */ /* 0x000fea0003800200 */
.L_x_6740:
        /* <DEDUP_REMOVED lines=39> */
.L_x_6744:
        /* <DEDUP_REMOVED lines=17> */
.L_x_6745:
[----:B------:R-:W-:Y:S05]  /*9b70*/  BSYNC.RECONVERGENT B1 ;  /* 0x0000000000017941 */ /* 0x000fea0003800200 */
.L_x_6743:
        /* <DEDUP_REMOVED lines=10> */
.L_x_6733:
        /* <DEDUP_REMOVED lines=35> */
.L_x_6748:
        /* <DEDUP_REMOVED lines=16> */
.L_x_6749:
[----:B------:R-:W-:Y:S05]  /*9f50*/  BSYNC.RECONVERGENT B1 ;  /* 0x0000000000017941 */ /* 0x000fea0003800200 */
.L_x_6747:
        /* <DEDUP_REMOVED lines=38> */
.L_x_6751:
        /* <DEDUP_REMOVED lines=17> */
.L_x_6752:
[----:B------:R-:W-:Y:S05]  /*a2d0*/  BSYNC.RECONVERGENT B1 ;  /* 0x0000000000017941 */ /* 0x000fea0003800200 */
.L_x_6750:
        /* <DEDUP_REMOVED lines=10> */
.L_x_6746:
        /* <DEDUP_REMOVED lines=33> */
.L_x_6754:
        /* <DEDUP_REMOVED lines=16> */
.L_x_6755:
[----:B------:R-:W-:Y:S05]  /*a690*/  BSYNC.RECONVERGENT B1 ;  /* 0x0000000000017941 */ /* 0x000fea0003800200 */
.L_x_6753:
[----:B------:R-:W-:Y:S02]  /*a6a0*/  UMOV UR4, 0xd0 ;  /* 0x000000d000047882 */ /* 0x000fe40000000000 */
[----:B------:R-:W-:-:S06]  /*a6b0*/  LEA R2, R14, UR4, 0x3 ;  /* 0x000000040e027c11 */ /* 0x000fcc000f8e18ff */
[----:B------:R-:W0:Y:S02]  /*a6c0*/  LDC.64 R2, c[0x0][R2+0x380] ;  /* 0x0000e00002027b82 */ /* 0x000e240000000a00 */
[-C--:B0-----:R-:W-:Y:S02]  /*a6d0*/  IMAD R0, R3, R4.reuse, RZ ;  /* 0x0000000403007224 */ /* 0x081fe400078e02ff */
[----:B------:R-:W-:-:S04]  /*a6e0*/  IMAD.WIDE.U32 R12, R2, R4, R12 ;  /* 0x00000004020c7225 */ /* 0x000fc800078e000c */
[----:B------:R-:W-:-:S05]  /*a6f0*/  IMAD R5, R2, R5, R0 ;  /* 0x0000000502057224 */ /* 0x000fca00078e0200 */
[----:B------:R-:W-:-:S07]  /*a700*/  IADD3 R13, PT, PT, R13, R5, RZ ;  /* 0x000000050d0d7210 */ /* 0x000fce0007ffe0ff */
.L_x_6706:
        /* <DEDUP_REMOVED lines=17> */
.L_x_6782:
        /* <DEDUP_REMOVED lines=34> */
.L_x_6759:
        /* <DEDUP_REMOVED lines=17> */
.L_x_6760:
[----:B------:R-:W-:Y:S05]  /*ab50*/  BSYNC.RECONVERGENT B2 ;  /* 0x0000000000027941 */ /* 0x000fea0003800200 */
.L_x_6758:
        /* <DEDUP_REMOVED lines=39> */
.L_x_6762:
        /* <DEDUP_REMOVED lines=16> */
.L_x_6763:
[----:B------:R-:W-:Y:S05]  /*aed0*/  BSYNC.RECONVERGENT B2 ;  /* 0x0000000000027941 */ /* 0x000fea0003800200 */
.L_x_6761:
        /* <DEDUP_REMOVED lines=38> */
.L_x_6765:
        /* <DEDUP_REMOVED lines=16> */
.L_x_6766:
[----:B------:R-:W-:Y:S05]  /*b240*/  BSYNC.RECONVERGENT B2 ;  /* 0x0000000000027941 */ /* 0x000fea0003800200 */
.L_x_6764:
        /* <DEDUP_REMOVED lines=38> */
.L_x_6768:
        /* <DEDUP_REMOVED lines=16> */
.L_x_6769:
[----:B------:R-:W-:Y:S05]  /*b5b0*/  BSYNC.RECONVERGENT B2 ;  /* 0x0000000000027941 */ /* 0x000fea0003800200 */
.L_x_6767:
        /* <DEDUP_REMOVED lines=38> */
.L_x_6771:
        /* <DEDUP_REMOVED lines=16> */
.L_x_6772:
[----:B------:R-:W-:Y:S05]  /*b920*/  BSYNC.RECONVERGENT B2 ;  /* 0x0000000000027941 */ /* 0x000fea0003800200 */
.L_x_6770:
        /* <DEDUP_REMOVED lines=38> */
.L_x_6774:
        /* <DEDUP_REMOVED lines=16> */
.L_x_6775:
[----:B------:R-:W-:Y:S05]  /*bc90*/  BSYNC.RECONVERGENT B2 ;  /* 0x0000000000027941 */ /* 0x000fea0003800200 */
.L_x_6773:
        /* <DEDUP_REMOVED lines=38> */
.L_x_6777:
        /* <DEDUP_REMOVED lines=16> */
.L_x_6778:
[----:B------:R-:W-:Y:S05]  /*c000*/  BSYNC.RECONVERGENT B2 ;  /* 0x0000000000027941 */ /* 0x000fea0003800200 */
.L_x_6776:
        /* <DEDUP_REMOVED lines=38> */
.L_x_6780:
        /* <DEDUP_REMOVED lines=17> */
.L_x_6781:
[----:B------:R-:W-:Y:S05]  /*c380*/  BSYNC.RECONVERGENT B2 ;  /* 0x0000000000027941 */ /* 0x000fea0003800200 */
.L_x_6779:
        /* <DEDUP_REMOVED lines=10> */
.L_x_6757:
        /* <DEDUP_REMOVED lines=36> */
.L_x_6786:
        /* <DEDUP_REMOVED lines=16> */
.L_x_6787:
[----:B------:R-:W-:Y:S05]  /*c770*/  BSYNC.RECONVERGENT B2 ;  /* 0x0000000000027941 */ /* 0x000fea0003800200 */
.L_x_6785:
        /* <DEDUP_REMOVED lines=39> */
.L_x_6789:
        /* <DEDUP_REMOVED lines=16> */
.L_x_6790:
[----:B------:R-:W-:Y:S05]  /*caf0*/  BSYNC.RECONVERGENT B2 ;  /* 0x0000000000027941 */ /* 0x000fea0003800200 */
.L_x_6788:
        /* <DEDUP_REMOVED lines=39> */
.L_x_6792:
        /* <DEDUP_REMOVED lines=16> */
.L_x_6793:
[----:B------:R-:W-:Y:S05]  /*ce70*/  BSYNC.RECONVERGENT B2 ;  /* 0x0000000000027941 */ /* 0x000fea0003800200 */
.L_x_6791:
        /* <DEDUP_REMOVED lines=37> */
.L_x_6795:
        /* <DEDUP_REMOVED lines=17> */
.L_x_6796:
[----:B------:R-:W-:Y:S05]  /*d1e0*/  BSYNC.RECONVERGENT B2 ;  /* 0x0000000000027941 */ /* 0x000fea0003800200 */
.L_x_6794:
        /* <DEDUP_REMOVED lines=8> */
.L_x_6784:
        /* <DEDUP_REMOVED lines=36> */
.L_x_6799:
        /* <DEDUP_REMOVED lines=17> */
.L_x_6800:
[----:B------:R-:W-:Y:S05]  /*d5c0*/  BSYNC.RECONVERGENT B2 ;  /* 0x0000000000027941 */ /* 0x000fea0003800200 */
.L_x_6798:
        /* <DEDUP_REMOVED lines=36> */
.L_x_6802:
        /* <DEDUP_REMOVED lines=16> */
.L_x_6803:
[----:B------:R-:W-:Y:S05]  /*d910*/  BSYNC.RECONVERGENT B2 ;  /* 0x0000000000027941 */ /* 0x000fea0003800200 */
.L_x_6801:
[----:B------:R-:W0:Y:S01]  /*d920*/  LDC.64 R2, c[0x0][R8+0x450] ;  /* 0x0001140008027b82 */ /* 0x000e220000000a00 */
[----:B------:R-:W-:Y:S02]  /*d930*/  IMAD.MOV.U32 R17, RZ, RZ, R23 ;  /* 0x000000ffff117224 */ /* 0x000fe400078e0017 */
[-C--:B0-----:R-:W-:Y:S02]  /*d940*/  IMAD R0, R3, R4.reuse, RZ ;  /* 0x0000000403007224 */ /* 0x081fe400078e02ff */
[----:B------:R-:W-:-:S04]  /*d950*/  IMAD.WIDE.U32 R16, R2, R4, R16 ;  /* 0x0000000402107225 */ /* 0x000fc800078e0010 */
[----:B------:R-:W-:-:S05]  /*d960*/  IMAD R5, R2, R5, R0 ;  /* 0x0000000502057224 */ /* 0x000fca00078e0200 */
[----:B------:R-:W-:-:S07]  /*d970*/  IADD3 R17, PT, PT, R17, R5, RZ ;  /* 0x0000000511117210 */ /* 0x000fce0007ffe0ff */
.L_x_6797:
        /* <DEDUP_REMOVED lines=34> */
.L_x_6805:
[----:B------:R-:W-:Y:S01]  /*dba0*/  IMAD.MOV.U32 R4, RZ, RZ, R11 ;  /* 0x000000ffff047224 */ /* 0x000fe200078e000b */
[----:B------:R-:W-:Y:S01]  /*dbb0*/  MOV R5, R10 ;  /* 0x0000000a00057202 */ /* 0x000fe20000000f00 */
[----:B------:R-:W-:Y:S01]  /*dbc0*/  IMAD.MOV.U32 R2, RZ, RZ, R8 ;  /* 0x000000ffff027224 */ /* 0x000fe200078e0008 */
[----:B------:R-:W-:Y:S02]  /*dbd0*/  MOV R3, R9 ;  /* 0x0000000900037202 */ /* 0x000fe40000000f00 */
[----:B------:R-:W-:-:S07]  /*dbe0*/  MOV R0, 0xdc00 ;  /* 0x0000dc0000007802 */ /* 0x000fce0000000f00 */
[----:B------:R-:W-:Y:S05]  /*dbf0*/  CALL.REL.NOINC `($__internal_47_$__cuda_sm20_div_u64) ;  /* 0x000000f000347944 */ /* 0x000fea0003c00000 */
        /* <DEDUP_REMOVED lines=11> */
.L_x_6806:
[----:B------:R-:W-:Y:S05]  /*dcb0*/  BSYNC.RECONVERGENT B2 ;  /* 0x0000000000027941 */ /* 0x000fea0003800200 */
.L_x_6804:
[----:B------:R-:W0:Y:S02]  /*dcc0*/  LDC.64 R12, c[0x0][R12+0x450] ;  /* 0x000114000c0c7b82 */ /* 0x000e240000000a00 */
[-C--:B0-----:R-:W-:Y:S02]  /*dcd0*/  IMAD R0, R13, R9.reuse, RZ ;  /* 0x000000090d007224 */ /* 0x081fe400078e02ff */
[----:B------:R-:W-:-:S04]  /*dce0*/  IMAD.WIDE.U32 R16, R12, R9, R16 ;  /* 0x000000090c107225 */ /* 0x000fc800078e0010 */
[----:B------:R-:W-:-:S05]  /*dcf0*/  IMAD R5, R12, R5, R0 ;  /* 0x000000050c057224 */ /* 0x000fca00078e0200 */
[----:B------:R-:W-:-:S07]  /*dd00*/  IADD3 R17, PT, PT, R17, R5, RZ ;  /* 0x0000000511117210 */ /* 0x000fce0007ffe0ff */
.L_x_6783:
[----:B------:R-:W-:Y:S05]  /*dd10*/  BSYNC.RECONVERGENT B1 ;  /* 0x0000000000017941 */ /* 0x000fea0003800200 */
.L_x_6756:
[----:B------:R-:W0:Y:S02]  /*dd20*/  LDCU.64 UR4, c[0x0][0x5f0] ;  /* 0x0000be00ff0477ac */ /* 0x000e240008000a00 */
[----:B0-----:R-:W-:Y:S02]  /*dd30*/  IMAD R10, R10, UR4, RZ ;  /* 0x000000040a0a7c24 */ /* 0x001fe4000f8e02ff */
[----:B------:R-:W-:-:S04]  /*dd40*/  IMAD.WIDE.U32 R2, R11, UR4, R16 ;  /* 0x000000040b027c25 */ /* 0x000fc8000f8e0010 */
[----:B------:R-:W-:Y:S02]  /*dd50*/  IMAD R11, R11, UR5, R10 ;  /* 0x000000050b0b7c24 */ /* 0x000fe4000f8e020a */
[----:B------:R-:W-:-:S03]  /*dd60*/  IMAD.MOV.U32 R34, RZ, RZ, R2 ;  /* 0x000000ffff227224 */ /* 0x000fc600078e0002 */
[----:B------:R-:W-:-:S07]  /*dd70*/  IADD3 R41, PT, PT, R3, R11, RZ ;  /* 0x0000000b03297210 */ /* 0x000fce0007ffe0ff */
.L_x_6705:
[----:B------:R-:W-:Y:S05]  /*dd80*/  BSYNC.RECONVERGENT B0 ;  /* 0x0000000000007941 */ /* 0x000fea0003800200 */
.L_x_6704:
        /* <DEDUP_REMOVED lines=24> */
.L_x_6835:
        /* <DEDUP_REMOVED lines=33> */
.L_x_6812:
        /* <DEDUP_REMOVED lines=16> */
.L_x_6813:
[----:B------:R-:W-:Y:S05]  /*e220*/  BSYNC.RECONVERGENT B2 ;  /* 0x0000000000027941 */ /* 0x000fea0003800200 */
.L_x_6811:
        /* <DEDUP_REMOVED lines=38> */
.L_x_6815:
        /* <DEDUP_REMOVED lines=16> */
.L_x_6816:
[----:B------:R-:W-:Y:S05]  /*e590*/  BSYNC.RECONVERGENT B2 ;  /* 0x0000000000027941 */ /* 0x000fea0003800200 */
.L_x_6814:
        /* <DEDUP_REMOVED lines=39> */
.L_x_6818:
        /* <DEDUP_REMOVED lines=16> */
.L_x_6819:
[----:B------:R-:W-:Y:S05]  /*e910*/  BSYNC.RECONVERGENT B2 ;  /* 0x0000000000027941 */ /* 0x000fea0003800200 */
.L_x_6817:
        /* <DEDUP_REMOVED lines=39> */
.L_x_6821:
        /* <DEDUP_REMOVED lines=16> */
.L_x_6822:
[----:B------:R-:W-:Y:S05]  /*ec90*/  BSYNC.RECONVERGENT B2 ;  /* 0x0000000000027941 */ /* 0x000fea0003800200 */
.L_x_6820:
        /* <DEDUP_REMOVED lines=39> */
.L_x_6824:
        /* <DEDUP_REMOVED lines=16> */
.L_x_6825:
[----:B------:R-:W-:Y:S05]  /*f010*/  BSYNC.RECONVERGENT B2 ;  /* 0x0000000000027941 */ /* 0x000fea0003800200 */
.L_x_6823:
        /* <DEDUP_REMOVED lines=39> */
.L_x_6827:
        /* <DEDUP_REMOVED lines=16> */
.L_x_6828:
[----:B------:R-:W-:Y:S05]  /*f390*/  BSYNC.RECONVERGENT B2 ;  /* 0x0000000000027941 */ /* 0x000fea0003800200 */
.L_x_6826:
        /* <DEDUP_REMOVED lines=39> */
.L_x_6830:
        /* <DEDUP_REMOVED lines=16> */
.L_x_6831:
[----:B------:R-:W-:Y:S05]  /*f710*/  BSYNC.RECONVERGENT B2 ;  /* 0x0000000000027941 */ /* 0x000fea0003800200 */
.L_x_6829:
        /* <DEDUP_REMOVED lines=39> */
.L_x_6833:
        /* <DEDUP_REMOVED lines=17> */
.L_x_6834:
[----:B------:R-:W-:Y:S05]  /*faa0*/  BSYNC.RECONVERGENT B2 ;  /* 0x0000000000027941 */ /* 0x000fea0003800200 */
.L_x_6832:
        /* <DEDUP_REMOVED lines=12> */
.L_x_6810:
        /* <DEDUP_REMOVED lines=35> */
.L_x_6838:
        /* <DEDUP_REMOVED lines=16> */
.L_x_6839:
[----:B------:R-:W-:Y:S05]  /*fea0*/  BSYNC.RECONVERGENT B1 ;  /* 0x0000000000017941 */ /* 0x000fea0003800200 */
.L_x_6837:
        /* <DEDUP_REMOVED lines=38> */
.L_x_6841:
        /* <DEDUP_REMOVED lines=16> */
.L_x_6842:
[----:B------:R-:W-:Y:S05]  /*10210*/  BSYNC.RECONVERGENT B1 ;  /* 0x0000000000017941 */ /* 0x000fea0003800200 */
.L_x_6840:
        /* <DEDUP_REMOVED lines=39> */
.L_x_6844:
        /* <DEDUP_REMOVED lines=16> */
.L_x_6845:
[----:B------:R-:W-:Y:S05]  /*10590*/  BSYNC.RECONVERGENT B1 ;  /* 0x0000000000017941 */ /* 0x000fea0003800200 */
.L_x_6843:
        /* <DEDUP_REMOVED lines=39> */
.L_x_6847:
        /* <DEDUP_REMOVED lines=17> */
.L_x_6848:
[----:B------:R-:W-:Y:S05]  /*10920*/  BSYNC.RECONVERGENT B1 ;  /* 0x0000000000017941 */ /* 0x000fea0003800200 */
.L_x_6846:
        /* <DEDUP_REMOVED lines=10> */
.L_x_6836:
        /* <DEDUP_REMOVED lines=37> */
.L_x_6851:
        /* <DEDUP_REMOVED lines=16> */
.L_x_6852:
[----:B------:R-:W-:Y:S05]  /*10d20*/  BSYNC.RECONVERGENT B1 ;  /* 0x0000000000017941 */ /* 0x000fea0003800200 */
.L_x_6850:
        /* <DEDUP_REMOVED lines=38> */
.L_x_6854:
        /* <DEDUP_REMOVED lines=17> */
.L_x_6855:
[----:B------:R-:W-:Y:S05]  /*110a0*/  BSYNC.RECONVERGENT B1 ;  /* 0x0000000000017941 */ /* 0x000fea0003800200 */
.L_x_6853:
        /* <DEDUP_REMOVED lines=10> */
.L_x_6849:
        /* <DEDUP_REMOVED lines=33> */
.L_x_6857:
        /* <DEDUP_REMOVED lines=16> */
.L_x_6858:
[----:B------:R-:W-:Y:S05]  /*11460*/  BSYNC.RECONVERGENT B1 ;  /* 0x0000000000017941 */ /* 0x000fea0003800200 */
.L_x_6856:
        /* <DEDUP_REMOVED lines=8> */
.L_x_6809:
        /* <DEDUP_REMOVED lines=17> */
.L_x_6885:
        /* <DEDUP_REMOVED lines=34> */
.L_x_6862:
        /* <DEDUP_REMOVED lines=17> */
.L_x_6863:
[----:B------:R-:W-:Y:S05]  /*11930*/  BSYNC.RECONVERGENT B2 ;  /* 0x0000000000027941 */ /* 0x000fea0003800200 */
.L_x_6861:
        /* <DEDUP_REMOVED lines=39> */
.L_x_6865:
        /* <DEDUP_REMOVED lines=16> */
.L_x_6866:
[----:B------:R-:W-:Y:S05]  /*11cb0*/  BSYNC.RECONVERGENT B2 ;  /* 0x0000000000027941 */ /* 0x000fea0003800200 */
.L_x_6864:
        /* <DEDUP_REMOVED lines=38> */
.L_x_6868:
        /* <DEDUP_REMOVED lines=16> */
.L_x_6869:
[----:B------:R-:W-:Y:S05]  /*12020*/  BSYNC.RECONVERGENT B2 ;  /* 0x0000000000027941 */ /* 0x000fea0003800200 */
.L_x_6867:
        /* <DEDUP_REMOVED lines=38> */
.L_x_6871:
        /* <DEDUP_REMOVED lines=16> */
.L_x_6872:
[----:B------:R-:W-:Y:S05]  /*12390*/  BSYNC.RECONVERGENT B2 ;  /* 0x0000000000027941 */ /* 0x000fea0003800200 */
.L_x_6870:
        /* <DEDUP_REMOVED lines=38> */
.L_x_6874:
        /* <DEDUP_REMOVED lines=16> */
.L_x_6875:
[----:B------:R-:W-:Y:S05]  /*12700*/  BSYNC.RECONVERGENT B2 ;  /* 0x0000000000027941 */ /* 0x000fea0003800200 */
.L_x_6873:
        /* <DEDUP_REMOVED lines=38> */
.L_x_6877:
        /* <DEDUP_REMOVED lines=16> */
.L_x_6878:
[----:B------:R-:W-:Y:S05]  /*12a70*/  BSYNC.RECONVERGENT B2 ;  /* 0x0000000000027941 */ /* 0x000fea0003800200 */
.L_x_6876:
        /* <DEDUP_REMOVED lines=38> */
.L_x_6880:
        /* <DEDUP_REMOVED lines=16> */
.L_x_6881:
[----:B------:R-:W-:Y:S05]  /*12de0*/  BSYNC.RECONVERGENT B2 ;  /* 0x0000000000027941 */ /* 0x000fea0003800200 */
.L_x_6879:
        /* <DEDUP_REMOVED lines=38> */
.L_x_6883:
        /* <DEDUP_REMOVED lines=17> */
.L_x_6884:
[----:B------:R-:W-:Y:S05]  /*13160*/  BSYNC.RECONVERGENT B2 ;  /* 0x0000000000027941 */ /* 0x000fea0003800200 */
.L_x_6882:
        /* <DEDUP_REMOVED lines=10> */
.L_x_6860:
        /* <DEDUP_REMOVED lines=36> */
.L_x_6889:
        /* <DEDUP_REMOVED lines=16> */
.L_x_6890:
[----:B------:R-:W-:Y:S05]  /*13550*/  BSYNC.RECONVERGENT B2 ;  /* 0x0000000000027941 */ /* 0x000fea0003800200 */
.L_x_6888:
        /* <DEDUP_REMOVED lines=39> */
.L_x_6892:
        /* <DEDUP_REMOVED lines=16> */
.L_x_6893:
[----:B------:R-:W-:Y:S05]  /*138d0*/  BSYNC.RECONVERGENT B2 ;  /* 0x0000000000027941 */ /* 0x000fea0003800200 */
.L_x_6891:
        /* <DEDUP_REMOVED lines=39> */
.L_x_6895:
        /* <DEDUP_REMOVED lines=16> */
.L_x_6896:
[----:B------:R-:W-:Y:S05]  /*13c50*/  BSYNC.RECONVERGENT B2 ;  /* 0x0000000000027941 */ /* 0x000fea0003800200 */
.L_x_6894:
        /* <DEDUP_REMOVED lines=37> */
.L_x_6898:
        /* <DEDUP_REMOVED lines=17> */
.L_x_6899:
[----:B------:R-:W-:Y:S05]  /*13fc0*/  BSYNC.RECONVERGENT B2 ;  /* 0x0000000000027941 */ /* 0x000fea0003800200 */
.L_x_6897:
        /* <DEDUP_REMOVED lines=8> */
.L_x_6887:
        /* <DEDUP_REMOVED lines=38> */
.L_x_6902:
        /* <DEDUP_REMOVED lines=17> */
.L_x_6903:
[----:B------:R-:W-:Y:S05]  /*143c0*/  BSYNC.RECONVERGENT B2 ;  /* 0x0000000000027941 */ /* 0x000fea0003800200 */
.L_x_6901:
        /* <DEDUP_REMOVED lines=36> */
.L_x_6905:
        /* <DEDUP_REMOVED lines=17> */
.L_x_6906:
[----:B------:R-:W-:Y:S05]  /*14720*/  BSYNC.RECONVERGENT B2 ;  /* 0x0000000000027941 */ /* 0x000fea0003800200 */
.L_x_6904:
        /* <DEDUP_REMOVED lines=8> */
.L_x_6900:
        /* <DEDUP_REMOVED lines=34> */
.L_x_6908:
        /* <DEDUP_REMOVED lines=17> */
.L_x_6909:
[----:B------:R-:W-:Y:S05]  /*14ae0*/  BSYNC.RECONVERGENT B2 ;  /* 0x0000000000027941 */ /* 0x000fea0003800200 */
.L_x_6907:
[----:B------:R-:W0:Y:S02]  /*14af0*/  LDC.64 R12, c[0x0][R12+0x450] ;  /* 0x000114000c0c7b82 */ /* 0x000e240000000a00 */
[-C--:B0-----:R-:W-:Y:S02]  /*14b00*/  IMAD R0, R13, R9.reuse, RZ ;  /* 0x000000090d007224 */ /* 0x081fe400078e02ff */
[----:B------:R-:W-:-:S04]  /*14b10*/  IMAD.WIDE.U32 R2, R12, R9, R16 ;  /* 0x000000090c027225 */ /* 0x000fc800078e0010 */
[----:B------:R-:W-:Y:S01]  /*14b20*/  IMAD R5, R12, R5, R0 ;  /* 0x000000050c057224 */ /* 0x000fe200078e0200 */
[----:B------:R-:W-:-:S03]  /*14b30*/  MOV R16, R2 ;  /* 0x0000000200107202 */ /* 0x000fc60000000f00 */
[----:B------:R-:W-:-:S07]  /*14b40*/  IMAD.IADD R17, R3, 0x1, R5 ;  /* 0x0000000103117824 */ /* 0x000fce00078e0205 */
.L_x_6886:
[----:B------:R-:W-:Y:S05]  /*14b50*/  BSYNC.RECONVERGENT B1 ;  /* 0x0000000000017941 */ /* 0x000fea0003800200 */
.L_x_6859:
[----:B------:R-:W0:Y:S02]  /*14b60*/  LDCU.64 UR4, c[0x0][0x5f0] ;  /* 0x0000be00ff0477ac */ /* 0x000e240008000a00 */
[----:B0-----:R-:W-:Y:S02]  /*14b70*/  IMAD R10, R10, UR4, RZ ;  /* 0x000000040a0a7c24 */ /* 0x001fe4000f8e02ff */
[----:B------:R-:W-:-:S04]  /*14b80*/  IMAD.WIDE.U32 R2, R11, UR4, R16 ;  /* 0x000000040b027c25 */ /* 0x000fc8000f8e0010 */
[----:B------:R-:W-:Y:S01]  /*14b90*/  IMAD R11, R11, UR5, R10 ;  /* 0x000000050b0b7c24 */ /* 0x000fe2000f8e020a */
[----:B------:R-:W-:-:S03]  /*14ba0*/  MOV R28, R2 ;  /* 0x00000002001c7202 */ /* 0x000fc60000000f00 */
[----:B------:R-:W-:-:S07]  /*14bb0*/  IMAD.IADD R31, R3, 0x1, R11 ;  /* 0x00000001031f7824 */ /* 0x000fce00078e020b */
.L_x_6808:
[----:B------:R-:W-:Y:S05]  /*14bc0*/  BSYNC.RECONVERGENT B0 ;  /* 0x0000000000007941 */ /* 0x000fea0003800200 */
.L_x_6807:
        /* <DEDUP_REMOVED lines=23> */
.L_x_6938:
        /* <DEDUP_REMOVED lines=33> */
.L_x_6915:
        /* <DEDUP_REMOVED lines=16> */
.L_x_6916:
[----:B------:R-:W-:Y:S05]  /*15050*/  BSYNC.RECONVERGENT B2 ;  /* 0x0000000000027941 */ /* 0x000fea0003800200 */
.L_x_6914:
        /* <DEDUP_REMOVED lines=38> */
.L_x_6918:
        /* <DEDUP_REMOVED lines=16> */
.L_x_6919:
[----:B------:R-:W-:Y:S05]  /*153c0*/  BSYNC.RECONVERGENT B2 ;  /* 0x0000000000027941 */ /* 0x000fea0003800200 */
.L_x_6917:
        /* <DEDUP_REMOVED lines=39> */
.L_x_6921:
        /* <DEDUP_REMOVED lines=16> */
.L_x_6922:
[----:B------:R-:W-:Y:S05]  /*15740*/  BSYNC.RECONVERGENT B2 ;  /* 0x0000000000027941 */ /* 0x000fea0003800200 */
.L_x_6920:
        /* <DEDUP_REMOVED lines=39> */
.L_x_6924:
        /* <DEDUP_REMOVED lines=16> */
.L_x_6925:
[----:B------:R-:W-:Y:S05]  /*15ac0*/  BSYNC.RECONVERGENT B2 ;  /* 0x0000000000027941 */ /* 0x000fea0003800200 */
.L_x_6923:
        /* <DEDUP_REMOVED lines=39> */
.L_x_6927:
        /* <DEDUP_REMOVED lines=16> */
.L_x_6928:
[----:B------:R-:W-:Y:S05]  /*15e40*/  BSYNC.RECONVERGENT B2 ;  /* 0x0000000000027941 */ /* 0x000fea0003800200 */
.L_x_6926:
        /* <DEDUP_REMOVED lines=39> */
.L_x_6930:
        /* <DEDUP_REMOVED lines=16> */
.L_x_6931:
[----:B------:R-:W-:Y:S05]  /*161c0*/  BSYNC.RECONVERGENT B2 ;  /* 0x0000000000027941 */ /* 0x000fea0003800200 */
.L_x_6929:
        /* <DEDUP_REMOVED lines=39> */
.L_x_6933:
        /* <DEDUP_REMOVED lines=16> */
.L_x_6934:
[----:B------:R-:W-:Y:S05]  /*16540*/  BSYNC.RECONVERGENT B2 ;  /* 0x0000000000027941 */ /* 0x000fea0003800200 */
.L_x_6932:
        /* <DEDUP_REMOVED lines=39> */
.L_x_6936:
        /* <DEDUP_REMOVED lines=17> */
.L_x_6937:
[----:B------:R-:W-:Y:S05]  /*168d0*/  BSYNC.RECONVERGENT B2 ;  /* 0x0000000000027941 */ /* 0x000fea0003800200 */
.L_x_6935:
        /* <DEDUP_REMOVED lines=12> */
.L_x_6913:
        /* <DEDUP_REMOVED lines=35> */
.L_x_6941:
        /* <DEDUP_REMOVED lines=16> */
.L_x_6942:
[----:B------:R-:W-:Y:S05]  /*16cd0*/  BSYNC.RECONVERGENT B1 ;  /* 0x0000000000017941 */ /* 0x000fea0003800200 */
.L_x_6940:
        /* <DEDUP_REMOVED lines=38> */
.L_x_6944:
        /* <DEDUP_REMOVED lines=16> */
.L_x_6945:
[----:B------:R-:W-:Y:S05]  /*17040*/  BSYNC.RECONVERGENT B1 ;  /* 0x0000000000017941 */ /* 0x000fea0003800200 */
.L_x_6943:
        /* <DEDUP_REMOVED lines=39> */
.L_x_6947:
        /* <DEDUP_REMOVED lines=16> */
.L_x_6948:
[----:B------:R-:W-:Y:S05]  /*173c0*/  BSYNC.RECONVERGENT B1 ;  /* 0x0000000000017941 */ /* 0x000fea0003800200 */
.L_x_6946:
        /* <DEDUP_REMOVED lines=39> */
.L_x_6950:
        /* <DEDUP_REMOVED lines=17> */
.L_x_6951:
[----:B------:R-:W-:Y:S05]  /*17750*/  BSYNC.RECONVERGENT B1 ;  /* 0x0000000000017941 */ /* 0x000fea0003800200 */
.L_x_6949:
        /* <DEDUP_REMOVED lines=10> */
.L_x_6939:
        /* <DEDUP_REMOVED lines=35> */
.L_x_6954:
        /* <DEDUP_REMOVED lines=16> */
.L_x_6955:
[----:B------:R-:W-:Y:S05]  /*17b30*/  BSYNC.RECONVERGENT B1 ;  /* 0x0000000000017941 */ /* 0x000fea0003800200 */
.L_x_6953:
        /* <DEDUP_REMOVED lines=38> */
.L_x_6957:
        /* <DEDUP_REMOVED lines=17> */
.L_x_6958:
[----:B------:R-:W-:Y:S05]  /*17eb0*/  BSYNC.RECONVERGENT B1 ;  /* 0x0000000000017941 */ /* 0x000fea0003800200 */
.L_x_6956:
        /* <DEDUP_REMOVED lines=10> */
.L_x_6952:
        /* <DEDUP_REMOVED lines=35> */
.L_x_6960:
        /* <DEDUP_REMOVED lines=16> */
.L_x_6961:
[----:B------:R-:W-:Y:S05]  /*18290*/  BSYNC.RECONVERGENT B1 ;  /* 0x0000000000017941 */ /* 0x000fea0003800200 */
.L_x_6959:
[----:B------:R-:W-:Y:S02]  /*182a0*/  UMOV UR4, 0xd0 ;  /* 0x000000d000047882 */ /* 0x000fe40000000000 */
[----:B------:R-:W-:-:S06]  /*182b0*/  LEA R2, R12, UR4, 0x3 ;  /* 0x000000040c027c11 */ /* 0x000fcc000f8e18ff */
[----:B------:R-:W0:Y:S02]  /*182c0*/  LDC.64 R2, c[0x0][R2+0x380] ;  /* 0x0000e00002027b82 */ /* 0x000e240000000a00 */
[-C--:B0-----:R-:W-:Y:S02]  /*182d0*/  IMAD R0, R3, R4.reuse, RZ ;  /* 0x0000000403007224 */ /* 0x081fe400078e02ff */
[----:B------:R-:W-:-:S04]  /*182e0*/  IMAD.WIDE.U32 R16, R2, R4, R16 ;  /* 0x0000000402107225 */ /* 0x000fc800078e0010 */
[----:B------:R-:W-:-:S04]  /*182f0*/  IMAD R5, R2, R5, R0 ;  /* 0x0000000502057224 */ /* 0x000fc800078e0200 */
[----:B------:R-:W-:-:S07]  /*18300*/  IMAD.IADD R17, R17, 0x1, R5 ;  /* 0x0000000111117824 */ /* 0x000fce00078e0205 */
.L_x_6912:
        /* <DEDUP_REMOVED lines=16> */
.L_x_6988:
        /* <DEDUP_REMOVED lines=34> */
.L_x_6965:
        /* <DEDUP_REMOVED lines=17> */
.L_x_6966:
[----:B------:R-:W-:Y:S05]  /*18740*/  BSYNC.RECONVERGENT B2 ;  /* 0x0000000000027941 */ /* 0x000fea0003800200 */
.L_x_6964:
        /* <DEDUP_REMOVED lines=39> */
.L_x_6968:
        /* <DEDUP_REMOVED lines=16> */
.L_x_6969:
[----:B------:R-:W-:Y:S05]  /*18ac0*/  BSYNC.RECONVERGENT B2 ;  /* 0x0000000000027941 */ /* 0x000fea0003800200 */
.L_x_6967:
        /* <DEDUP_REMOVED lines=38> */
.L_x_6971:
        /* <DEDUP_REMOVED lines=16> */
.L_x_6972:
[----:B------:R-:W-:Y:S05]  /*18e30*/  BSYNC.RECONVERGENT B2 ;  /* 0x0000000000027941 */ /* 0x000fea0003800200 */
.L_x_6970:
        /* <DEDUP_REMOVED lines=38> */
.L_x_6974:
        /* <DEDUP_REMOVED lines=16> */
.L_x_6975:
[----:B------:R-:W-:Y:S05]  /*191a0*/  BSYNC.RECONVERGENT B2 ;  /* 0x0000000000027941 */ /* 0x000fea0003800200 */
.L_x_6973:
        /* <DEDUP_REMOVED lines=38> */
.L_x_6977:
        /* <DEDUP_REMOVED lines=16> */
.L_x_6978:
[----:B------:R-:W-:Y:S05]  /*19510*/  BSYNC.RECONVERGENT B2 ;  /* 0x0000000000027941 */ /* 0x000fea0003800200 */
.L_x_6976:
        /* <DEDUP_REMOVED lines=38> */
.L_x_6980:
[----:B------:R-:W-:Y:S01]  /*19780*/  MOV R4, R12 ;  /* 0x0000000c00047202 */ /* 0x000fe20000000f00 */
[----:B------:R-:W-:Y:S01]  /*19790*/  IMAD.MOV.U32 R5, RZ, RZ, R13 ;  /* 0x000000ffff057224 */ /* 0x000fe200078e000d */
[----:B------:R-:W-:Y:S02]  /*197a0*/  MOV R2, R14 ;  /* 0x0000000e00027202 */ /* 0x000fe40000000f00 */
[----:B------:R-:W-:Y:S02]  /*197b0*/  MOV R3, R15 ;  /* 0x0000000f00037202 */ /* 0x000fe40000000f00 */
[----:B------:R-:W-:-:S07]  /*197c0*/  MOV R0, 0x197e0 ;  /* 0x000197e000007802 */ /* 0x000fce0000000f00 */
[----:B------:R-:W-:Y:S05]  /*197d0*/  CALL.REL.NOINC `($__internal_47_$__cuda_sm20_div_u64) ;  /* 0x00000034003c7944 */ /* 0x000fea0003c00000 */
        /* <DEDUP_REMOVED lines=10> */
.L_x_6981:
[----:B------:R-:W-:Y:S05]  /*19880*/  BSYNC.RECONVERGENT B2 ;  /* 0x0000000000027941 */ /* 0x000fea0003800200 */
.L_x_6979:
        /* <DEDUP_REMOVED lines=38> */
.L_x_6983:
        /* <DEDUP_REMOVED lines=16> */
.L_x_6984:
[----:B------:R-:W-:Y:S05]  /*19bf0*/  BSYNC.RECONVERGENT B2 ;  /* 0x0000000000027941 */ /* 0x000fea0003800200 */
.L_x_6982:
        /* <DEDUP_REMOVED lines=38> */
.L_x_6986:
[----:B------:R-:W-:Y:S01]  /*19e60*/  MOV R4, R14 ;  /* 0x0000000e00047202 */ /* 0x000fe20000000f00 */
[----:B------:R-:W-:Y:S01]  /*19e70*/  IMAD.MOV.U32 R5, RZ, RZ, R15 ;  /* 0x000000ffff057224 */ /* 0x000fe200078e000f */
[----:B------:R-:W-:Y:S02]  /*19e80*/  MOV R2, R16 ;  /* 0x0000001000027202 */ /* 0x000fe40000000f00 */
[----:B------:R-:W-:Y:S02]  /*19e90*/  MOV R3, R17 ;  /* 0x0000001100037202 */ /* 0x000fe40000000f00 */
[----:B------:R-:W-:-:S07]  /*19ea0*/  MOV R0, 0x19ec0 ;  /* 0x00019ec000007802 */ /* 0x000fce0000000f00 */
[----:B------:R-:W-:Y:S05]  /*19eb0*/  CALL.REL.NOINC `($__internal_47_$__cuda_sm20_div_u64) ;  /* 0x0000002c00847944 */ /* 0x000fea0003c00000 */
        /* <DEDUP_REMOVED lines=11> */
.L_x_6987:
[----:B------:R-:W-:Y:S05]  /*19f70*/  BSYNC.RECONVERGENT B2 ;  /* 0x0000000000027941 */ /* 0x000fea0003800200 */
.L_x_6985:
        /* <DEDUP_REMOVED lines=10> */
.L_x_6963:
        /* <DEDUP_REMOVED lines=36> */
.L_x_6992:
[----:B------:R-:W-:Y:S01]  /*1a260*/  MOV R4, R11 ;  /* 0x0000000b00047202 */ /* 0x000fe20000000f00 */
[----:B------:R-:W-:Y:S01]  /*1a270*/  IMAD.MOV.U32 R2, RZ, RZ, R12 ;  /* 0x000000ffff027224 */ /* 0x000fe200078e000c */
[----:B------:R-:W-:Y:S02]  /*1a280*/  MOV R5, R10 ;  /* 0x0000000a00057202 */ /* 0x000fe40000000f00 */
[----:B------:R-:W-:Y:S02]  /*1a290*/  MOV R3, R13 ;  /* 0x0000000d00037202 */ /* 0x000fe40000000f00 */
        /* <DEDUP_REMOVED lines=12> */
.L_x_6993:
[----:B------:R-:W-:Y:S05]  /*1a360*/  BSYNC.RECONVERGENT B2 ;  /* 0x0000000000027941 */ /* 0x000fea0003800200 */
.L_x_6991:
        /* <DEDUP_REMOVED lines=37> */
.L_x_6995:
        /* <DEDUP_REMOVED lines=16> */
.L_x_6996:
[----:B------:R-:W-:Y:S05]  /*1a6c0*/  BSYNC.RECONVERGENT B2 ;  /* 0x0000000000027941 */ /* 0x000fea0003800200 */
.L_x_6994:
        /* <DEDUP_REMOVED lines=39> */
.L_x_6998:
        /* <DEDUP_REMOVED lines=16> */
.L_x_6999:
[----:B------:R-:W-:Y:S05]  /*1aa40*/  BSYNC.RECONVERGENT B2 ;  /* 0x0000000000027941 */ /* 0x000fea0003800200 */
.L_x_6997:
        /* <DEDUP_REMOVED lines=37> */
.L_x_7001:
        /* <DEDUP_REMOVED lines=16> */
.L_x_7002:
[----:B------:R-:W-:Y:S05]  /*1ada0*/  BSYNC.RECONVERGENT B2 ;  /* 0x0000000000027941 */ /* 0x000fea0003800200 */
.L_x_7000:
[----:B------:R-:W0:Y:S01]  /*1adb0*/  LDC.64 R2, c[0x0][R8+0x450] ;  /* 0x0001140008027b82 */ /* 0x000e220000000a00 */
[----:B------:R-:W-:Y:S01]  /*1adc0*/  MOV R17, R23 ;  /* 0x0000001700117202 */ /* 0x000fe20000000f00 */
[-C--:B0-----:R-:W-:Y:S02]  /*1add0*/  IMAD R0, R3, R4.reuse, RZ ;  /* 0x0000000403007224 */ /* 0x081fe400078e02ff */
[----:B------:R-:W-:-:S04]  /*1ade0*/  IMAD.WIDE.U32 R16, R2, R4, R16 ;  /* 0x0000000402107225 */ /* 0x000fc800078e0010 */
[----:B------:R-:W-:-:S05]  /*1adf0*/  IMAD R5, R2, R5, R0 ;  /* 0x0000000502057224 */ /* 0x000fca00078e0200 */
[----:B------:R-:W-:-:S07]  /*1ae00*/  IADD3 R17, PT, PT, R17, R5, RZ ;  /* 0x0000000511117210 */ /* 0x000fce0007ffe0ff */
.L_x_6990:
        /* <DEDUP_REMOVED lines=39> */
.L_x_7005:
        /* <DEDUP_REMOVED lines=17> */
.L_x_7006:
[----:B------:R-:W-:Y:S05]  /*1b190*/  BSYNC.RECONVERGENT B2 ;  /* 0x0000000000027941 */ /* 0x000fea0003800200 */
.L_x_7004:
        /* <DEDUP_REMOVED lines=36> */
.L_x_7008:
        /* <DEDUP_REMOVED lines=16> */
.L_x_7009:
[----:B------:R-:W-:Y:S05]  /*1b4e0*/  BSYNC.RECONVERGENT B2 ;  /* 0x0000000000027941 */ /* 0x000fea0003800200 */
.L_x_7007:
[----:B------:R-:W0:Y:S01]  /*1b4f0*/  LDC.64 R2, c[0x0][R8+0x450] ;  /* 0x0001140008027b82 */ /* 0x000e220000000a00 */
[----:B------:R-:W-:Y:S01]  /*1b500*/  MOV R17, R23 ;  /* 0x0000001700117202 */ /* 0x000fe20000000f00 */
[-C--:B0-----:R-:W-:Y:S02]  /*1b510*/  IMAD R0, R3, R4.reuse, RZ ;  /* 0x0000000403007224 */ /* 0x081fe400078e02ff */
[----:B------:R-:W-:-:S04]  /*1b520*/  IMAD.WIDE.U32 R16, R2, R4, R16 ;  /* 0x0000000402107225 */ /* 0x000fc800078e0010 */
[----:B------:R-:W-:-:S05]  /*1b530*/  IMAD R5, R2, R5, R0 ;  /* 0x0000000502057224 */ /* 0x000fca00078e0200 */
[----:B------:R-:W-:-:S07]  /*1b540*/  IADD3 R17, PT, PT, R17, R5, RZ ;  /* 0x0000000511117210 */ /* 0x000fce0007ffe0ff */
.L_x_7003:
        /* <DEDUP_REMOVED lines=34> */
.L_x_7011:
        /* <DEDUP_REMOVED lines=17> */
.L_x_7012:
[----:B------:R-:W-:Y:S05]  /*1b880*/  BSYNC.RECONVERGENT B2 ;  /* 0x0000000000027941 */ /* 0x000fea0003800200 */
.L_x_7010:
[----:B------:R-:W0:Y:S02]  /*1b890*/  LDC.64 R12, c[0x0][R12+0x450] ;  /* 0x000114000c0c7b82 */ /* 0x000e240000000a00 */
[-C--:B0-----:R-:W-:Y:S02]  /*1b8a0*/  IMAD R0, R13, R9.reuse, RZ ;  /* 0x000000090d007224 */ /* 0x081fe400078e02ff */
[----:B------:R-:W-:-:S04]  /*1b8b0*/  IMAD.WIDE.U32 R16, R12, R9, R16 ;  /* 0x000000090c107225 */ /* 0x000fc800078e0010 */
[----:B------:R-:W-:-:S05]  /*1b8c0*/  IMAD R5, R12, R5, R0 ;  /* 0x000000050c057224 */ /* 0x000fca00078e0200 */
[----:B------:R-:W-:-:S07]  /*1b8d0*/  IADD3 R17, PT, PT, R17, R5, RZ ;  /* 0x0000000511117210 */ /* 0x000fce0007ffe0ff */
.L_x_6989:
[----:B------:R-:W-:Y:S05]  /*1b8e0*/  BSYNC.RECONVERGENT B1 ;  /* 0x0000000000017941 */ /* 0x000fea0003800200 */
.L_x_6962:
[----:B------:R-:W0:Y:S02]  /*1b8f0*/  LDCU.64 UR4, c[0x0][0x5f0] ;  /* 0x0000be00ff0477ac */ /* 0x000e240008000a00 */
[----:B0-----:R-:W-:Y:S02]  /*1b900*/  IMAD R10, R10, UR4, RZ ;  /* 0x000000040a0a7c24 */ /* 0x001fe4000f8e02ff */
[----:B------:R-:W-:-:S04]  /*1b910*/  IMAD.WIDE.U32 R2, R11, UR4, R16 ;  /* 0x000000040b027c25 */ /* 0x000fc8000f8e0010 */
[----:B------:R-:W-:Y:S02]  /*1b920*/  IMAD R11, R11, UR5, R10 ;  /* 0x000000050b0b7c24 */ /* 0x000fe4000f8e020a */
[----:B------:R-:W-:-:S03]  /*1b930*/  IMAD.MOV.U32 R0, RZ, RZ, R2 ;  /* 0x000000ffff007224 */ /* 0x000fc600078e0002 */
[----:B------:R-:W-:-:S07]  /*1b940*/  IADD3 R2, PT, PT, R3, R11, RZ ;  /* 0x0000000b03027210 */ /* 0x000fce0007ffe0ff */
.L_x_6911:
[----:B------:R-:W-:Y:S05]  /*1b950*/  BSYNC.RECONVERGENT B0 ;  /* 0x0000000000007941 */ /* 0x000fea0003800200 */
.L_x_6910:
        /* <DEDUP_REMOVED lines=134> */
.L_x_7013:
        /* <DEDUP_REMOVED lines=8> */
.L_x_7014:
        /* <DEDUP_REMOVED lines=19> */
.L_x_10300:
[----:B------:R-:W-:Y:S05]  /*1c370*/  BRX R2 -0x1c380                                                                                                                                                                                                                                                                                                                                                                                                                                                                             (*"BRANCH_TARGETS .L_x_10301,.L_x_10302,.L_x_10303"*) ;  /* 0xfffffe3c02207949 */ /* 0x000fea000383ffff */
.L_x_7017:
        /* <DEDUP_REMOVED lines=31> */
.L_x_7023:
[----:B------:R0:W5:Y:S02]  /*1c570*/  LDG.E R0, desc[UR36][R16.64] ;  /* 0x0000002410007981 */ /* 0x000164000c1e1900 */
.L_x_7022:
[----:B------:R-:W-:Y:S05]  /*1c580*/  BSYNC.RECONVERGENT B9 ;  /* 0x0000000000097941 */ /* 0x000fea0003800200 */
.L_x_7021:
[----:B------:R-:W1:Y:S01]  /*1c590*/  LDCU.64 UR4, c[0x0][0x380] ;  /* 0x00007000ff0477ac */ /* 0x000e620008000a00 */
[----:B-----5:R-:W-:-:S04]  /*1c5a0*/  FSETP.GTU.FTZ.AND P0, PT, R25, R0, PT ;  /* 0x000000001900720b */ /* 0x020fc80003f1c000 */
[----:B------:R-:W-:Y:S02]  /*1c5b0*/  SEL R5, RZ, 0x1, P0 ;  /* 0x00000001ff057807 */ /* 0x000fe40000000000 */
[----:B-1----:R-:W-:-:S04]  /*1c5c0*/  LEA R2, P1, R26, UR4, 0x2 ;  /* 0x000000041a027c11 */ /* 0x002fc8000f8210ff */
[----:B------:R-:W-:-:S05]  /*1c5d0*/  LEA.HI.X R3, R26, UR5, R27, 0x2, P1 ;  /* 0x000000051a037c11 */ /* 0x000fca00088f141b */
[----:B------:R1:W-:Y:S04]  /*1c5e0*/  STG.E desc[UR36][R2.64], R5 ;  /* 0x0000000502007986 */ /* 0x0003e8000c101924 */
.L_x_7019:
[----:B------:R-:W-:Y:S05]  /*1c5f0*/  BSYNC.RELIABLE B8 ;  /* 0x0000000000087941 */ /* 0x000fea0003800100 */
.L_x_7018:
        /* <DEDUP_REMOVED lines=24> */
.L_x_7026:
[----:B------:R0:W5:Y:S02]  /*1c780*/  LDG.E R3, desc[UR36][R16.64] ;  /* 0x0000002410037981 */ /* 0x000164000c1e1900 */
.L_x_7025:
[----:B------:R-:W-:Y:S05]  /*1c790*/  BSYNC.RECONVERGENT B8 ;  /* 0x0000000000087941 */ /* 0x000fea0003800200 */
.L_x_7024:
[----:B------:R-:W1:Y:S01]  /*1c7a0*/  LDCU.64 UR4, c[0x0][0x380] ;  /* 0x00007000ff0477ac */ /* 0x000e620008000a00 */
[----:B-----5:R-:W-:-:S04]  /*1c7b0*/  FSETP.GTU.FTZ.AND P0, PT, R24, R3, PT ;  /* 0x000000031800720b */ /* 0x020fc80003f1c000 */
[----:B------:R-:W-:Y:S02]  /*1c7c0*/  SEL R5, RZ, 0x1, P0 ;  /* 0x00000001ff057807 */ /* 0x000fe40000000000 */
[----:B-1----:R-:W-:-:S04]  /*1c7d0*/  LEA R2, P1, R32, UR4, 0x2 ;  /* 0x0000000420027c11 */ /* 0x002fc8000f8210ff */
[----:B------:R-:W-:-:S05]  /*1c7e0*/  LEA.HI.X R3, R32, UR5, R36, 0x2, P1 ;  /* 0x0000000520037c11 */ /* 0x000fca00088f1424 */
[----:B------:R1:W-:Y:S04]  /*1c7f0*/  STG.E desc[UR36][R2.64], R5 ;  /* 0x0000000502007986 */ /* 0x0003e8000c101924 */
.L_x_10302:
        /* <DEDUP_REMOVED lines=24> */
.L_x_7029:
[----:B------:R0:W5:Y:S02]  /*1c980*/  LDG.E R0, desc[UR36][R16.64] ;  /* 0x0000002410007981 */ /* 0x000164000c1e1900 */
.L_x_7028:
[----:B------:R-:W-:Y:S05]  /*1c990*/  BSYNC.RECONVERGENT B8 ;  /* 0x0000000000087941 */ /* 0x000fea0003800200 */
.L_x_7027:
[----:B------:R-:W2:Y:S01]  /*1c9a0*/  LDCU.64 UR4, c[0x0][0x380] ;  /* 0x00007000ff0477ac */ /* 0x000ea20008000a00 */
[----:B-----5:R-:W-:-:S04]  /*1c9b0*/  FSETP.GTU.FTZ.AND P0, PT, R23, R0, PT ;  /* 0x000000001700720b */ /* 0x020fc80003f1c000 */
[----:B-1----:R-:W-:Y:S02]  /*1c9c0*/  SEL R5, RZ, 0x1, P0 ;  /* 0x00000001ff057807 */ /* 0x002fe40000000000 */
[----:B--2---:R-:W-:-:S04]  /*1c9d0*/  LEA R2, P1, R39, UR4, 0x2 ;  /* 0x0000000427027c11 */ /* 0x004fc8000f8210ff */
[----:B------:R-:W-:-:S05]  /*1c9e0*/  LEA.HI.X R3, R39, UR5, R44, 0x2, P1 ;  /* 0x0000000527037c11 */ /* 0x000fca00088f142c */
[----:B------:R1:W-:Y:S04]  /*1c9f0*/  STG.E desc[UR36][R2.64], R5 ;  /* 0x0000000502007986 */ /* 0x0003e8000c101924 */
.L_x_10301:
[----:B------:R-:W-:Y:S05]  /*1ca00*/  BSYNC.RELIABLE B6 ;  /* 0x0000000000067941 */ /* 0x000fea0003800100 */
.L_x_7016:
        /* <DEDUP_REMOVED lines=24> */
.L_x_7032:
[----:B------:R0:W5:Y:S02]  /*1cb90*/  LDG.E R0, desc[UR36][R16.64] ;  /* 0x0000002410007981 */ /* 0x000164000c1e1900 */
.L_x_7031:
[----:B------:R-:W-:Y:S05]  /*1cba0*/  BSYNC.RECONVERGENT B8 ;  /* 0x0000000000087941 */ /* 0x000fea0003800200 */
.L_x_7030:
[----:B------:R-:W2:Y:S01]  /*1cbb0*/  LDCU.64 UR4, c[0x0][0x380] ;  /* 0x00007000ff0477ac */ /* 0x000ea20008000a00 */
[----:B-----5:R-:W-:-:S04]  /*1cbc0*/  FSETP.GTU.FTZ.AND P0, PT, R19, R0, PT ;  /* 0x000000001300720b */ /* 0x020fc80003f1c000 */
[----:B-1----:R-:W-:Y:S02]  /*1cbd0*/  SEL R5, RZ, 0x1, P0 ;  /* 0x00000001ff057807 */ /* 0x002fe40000000000 */
[----:B--2---:R-:W-:-:S04]  /*1cbe0*/  LEA R2, P1, R43, UR4, 0x2 ;  /* 0x000000042b027c11 */ /* 0x004fc8000f8210ff */
[----:B------:R-:W-:-:S05]  /*1cbf0*/  LEA.HI.X R3, R43, UR5, R46, 0x2, P1 ;  /* 0x000000052b037c11 */ /* 0x000fca00088f142e */
[----:B------:R1:W-:Y:S01]  /*1cc00*/  STG.E desc[UR36][R2.64], R5 ;  /* 0x0000000502007986 */ /* 0x0003e2000c101924 */
[----:B------:R-:W-:Y:S05]  /*1cc10*/  BRA `(.L_x_7020) ;  /* 0x0000000000047947 */ /* 0x000fea0003800000 */
.L_x_10303:
[----:B------:R-:W-:Y:S05]  /*1cc20*/  BREAK.RELIABLE B6 ;  /* 0x0000000000067942 */ /* 0x000fea0003800100 */
.L_x_7020:
[----:B------:R-:W-:Y:S05]  /*1cc30*/  BSYNC.RECONVERGENT B7 ;  /* 0x0000000000077941 */ /* 0x000fea0003800200 */
.L_x_7015:
        /* <DEDUP_REMOVED lines=9> */
        .weak           $__internal_47_$__cuda_sm20_div_u64
        .type           $__internal_47_$__cuda_sm20_div_u64,@function
        .size           $__internal_47_$__cuda_sm20_div_u64,(.L_x_10640 - $__internal_47_$__cuda_sm20_div_u64)
$__internal_47_$__cuda_sm20_div_u64:
        /* <DEDUP_REMOVED lines=70> */
[----:B------:R-:W-:Y:S06]  /*1d130*/  RET.REL.NODEC R4 `(_ZN2at4cuda57_GLOBAL__N__cd6b329d_24_DistributionBernoulli_cu_7537a20d21kernelPointwiseApply2IZNS_6native9templates4cuda28bernoulli_tensor_cuda_kernelIifEEvRKNS_10TensorBaseES9_NS_15PhiloxCudaStateEEUliRiSB_SB_SB_RKfSD_SD_SD_E_iSC_mLin1ELin1ELi4ELi512ELi2EEEvNS0_6detail10TensorInfoIT0_T2_EENSG_IT1_SI_EESI_T_) ;  /* 0xfffffe2c04b07950 */ /* 0x000fec0003c3ffff */
.L_x_7034:
        /* <DEDUP_REMOVED lines=12> */
.L_x_10640:


//--------------------- .text._ZN2at4cuda57_GLOBAL__N__cd6b329d_24_DistributionBernoulli_cu_7537a20d21kernelPointwiseApply2IZNS_6native9templates4cuda28bernoulli_tensor_cuda_kernelIifEEvRKNS_10TensorBaseES9_NS_15PhiloxCudaStateEEUliRiSB_SB_SB_RKfSD_SD_SD_E_iSC_mLi1ELi1ELi4ELi512ELi2EEEvNS0_6detail10TensorInfoIT0_T2_EENSG_IT1_SI_EESI_T_ --------------------------
	.section	.text._ZN2at4cuda57_GLOBAL__N__cd6b329d_24_DistributionBernoulli_cu_7537a20d21kernelPointwiseApply2IZNS_6native9templates4cuda28bernoulli_tensor_cuda_kernelIifEEvRKNS_10TensorBaseES9_NS_15PhiloxCudaStateEEUliRiSB_SB_SB_RKfSD_SD_SD_E_iSC_mLi1ELi1ELi4ELi512ELi2EEEvNS0_6detail10TensorInfoIT0_T2_EENSG_IT1_SI_EESI_T_,"ax",@progbits
	.align	128
.text._ZN2at4cuda57_GLOBAL__N__cd6b329d_24_DistributionBernoulli_cu_7537a20d21kernelPointwiseApply2IZNS_6native9templates4cuda28bernoulli_tensor_cuda_kernelIifEEvRKNS_10TensorBaseES9_NS_15PhiloxCudaStateEEUliRiSB_SB_SB_RKfSD_SD_SD_E_iSC_mLi1ELi1ELi4ELi512ELi2EEEvNS0_6detail10TensorInfoIT0_T2_EENSG_IT1_SI_EESI_T_:
        .type           _ZN2at4cuda57_GLOBAL__N__cd6b329d_24_DistributionBernoulli_cu_7537a20d21kernelPointwiseApply2IZNS_6native9templates4cuda28bernoulli_tensor_cuda_kernelIifEEvRKNS_10TensorBaseES9_NS_15PhiloxCudaStateEEUliRiSB_SB_SB_RKfSD_SD_SD_E_iSC_mLi1ELi1ELi4ELi512ELi2EEEvNS0_6detail10TensorInfoIT0_T2_EENSG_IT1_SI_EESI_T_,@function
        .size           _ZN2at4cuda57_GLOBAL__N__cd6b329d_24_DistributionBernoulli_cu_7537a20d21kernelPointwiseApply2IZNS_6native9templates4cuda28bernoulli_tensor_cuda_kernelIifEEvRKNS_10TensorBaseES9_NS_15PhiloxCudaStateEEUliRiSB_SB_SB_RKfSD_SD_SD_E_iSC_mLi1ELi1ELi4ELi512ELi2EEEvNS0_6detail10TensorInfoIT0_T2_EENSG_IT1_SI_EESI_T_,(.L_x_10642 - _ZN2at4cuda57_GLOBAL__N__cd6b329d_24_DistributionBernoulli_cu_7537a20d21kernelPointwiseApply2IZNS_6native9templates4cuda28bernoulli_tensor_cuda_kernelIifEEvRKNS_10TensorBaseES9_NS_15PhiloxCudaStateEEUliRiSB_SB_SB_RKfSD_SD_SD_E_iSC_mLi1ELi1ELi4ELi512ELi2EEEvNS0_6detail10TensorInfoIT0_T2_EENSG_IT1_SI_EESI_T_)
        .other          _ZN2at4cuda57_GLOBAL__N__cd6b329d_24_DistributionBernoulli_cu_7537a20d21kernelPointwiseApply2IZNS_6native9templates4cuda28bernoulli_tensor_cuda_kernelIifEEvRKNS_10TensorBaseES9_NS_15PhiloxCudaStateEEUliRiSB_SB_SB_RKfSD_SD_SD_E_iSC_mLi1ELi1ELi4ELi512ELi2EEEvNS0_6detail10TensorInfoIT0_T2_EENSG_IT1_SI_EESI_T_,@"STO_CUDA_ENTRY STV_DEFAULT"
_ZN2at4cuda57_GLOBAL__N__cd6b329d_24_DistributionBernoulli_cu_7537a20d21kernelPointwiseApply2IZNS_6native9templates4cuda28bernoulli_tensor_cuda_kernelIifEEvRKNS_10TensorBaseES9_NS_15PhiloxCudaStateEEUliRiSB_SB_SB_RKfSD_SD_SD_E_iSC_mLi1ELi1ELi4ELi512ELi2EEEvNS0_6detail10TensorInfoIT0_T2_EENSG_IT1_SI_EESI_T_:
        /* <DEDUP_REMOVED lines=23> */
.L_x_7056:
        /* <DEDUP_REMOVED lines=171> */
.L_x_7036:
        /* <DEDUP_REMOVED lines=8> */
.L_x_7037:
        /* <DEDUP_REMOVED lines=19> */
.L_x_10304:
[----:B---34-:R-:W-:Y:S05]  /*0dd0*/  BRX R4 -0xde0                                                                                                                                                                                                                                                                                                                                                                                                                                                                                (*"BRANCH_TARGETS .L_x_10305,.L_x_10306,.L_x_10307"*) ;  /* 0xfffffff004887949 */ /* 0x018fea000383ffff */
.L_x_7040:
        /* <DEDUP_REMOVED lines=30> */
.L_x_7046:
[----:B------:R0:W5:Y:S02]  /*0fc0*/  LDG.E R3, desc[UR36][R22.64] ;  /* 0x0000002416037981 */ /* 0x000164000c1e1900 */
.L_x_7045:
[----:B----4-:R-:W-:Y:S05]  /*0fd0*/  BSYNC.RECONVERGENT B6 ;  /* 0x0000000000067941 */ /* 0x010fea0003800200 */
.L_x_7044:
[----:B------:R-:W-:Y:S02]  /*0fe0*/  LEA R4, P1, R42, UR42, 0x2 ;  /* 0x0000002a2a047c11 */ /* 0x000fe4000f8210ff */
[----:B-----5:R-:W-:Y:S02]  /*0ff0*/  FSETP.GTU.FTZ.AND P0, PT, R40, R3, PT ;  /* 0x000000032800720b */ /* 0x020fe40003f1c000 */
[----:B------:R-:W-:Y:S02]  /*1000*/  LEA.HI.X R5, R42, UR43, R41, 0x2, P1 ;  /* 0x0000002b2a057c11 */ /* 0x000fe400088f1429 */
[----:B------:R-:W-:-:S05]  /*1010*/  SEL R3, RZ, 0x1, P0 ;  /* 0x00000001ff037807 */ /* 0x000fca0000000000 */
[----:B------:R1:W-:Y:S04]  /*1020*/  STG.E desc[UR36][R4.64], R3 ;  /* 0x0000000304007986 */ /* 0x0003e8000c101924 */
.L_x_7042:
[----:B---34-:R-:W-:Y:S05]  /*1030*/  BSYNC.RELIABLE B7 ;  /* 0x0000000000077941 */ /* 0x018fea0003800100 */
.L_x_7041:
        /* <DEDUP_REMOVED lines=23> */
.L_x_7049:
[----:B------:R0:W5:Y:S02]  /*11b0*/  LDG.E R3, desc[UR36][R22.64] ;  /* 0x0000002416037981 */ /* 0x000164000c1e1900 */
.L_x_7048:
[----:B------:R-:W-:Y:S05]  /*11c0*/  BSYNC.RECONVERGENT B6 ;  /* 0x0000000000067941 */ /* 0x000fea0003800200 */
.L_x_7047:
[----:B------:R-:W-:Y:S02]  /*11d0*/  LEA R4, P1, R24, UR42, 0x2 ;  /* 0x0000002a18047c11 */ /* 0x000fe4000f8210ff */
[----:B-----5:R-:W-:Y:S02]  /*11e0*/  FSETP.GTU.FTZ.AND P0, PT, R38, R3, PT ;  /* 0x000000032600720b */ /* 0x020fe40003f1c000 */
[----:B------:R-:W-:Y:S02]  /*11f0*/  LEA.HI.X R5, R24, UR43, R35, 0x2, P1 ;  /* 0x0000002b18057c11 */ /* 0x000fe400088f1423 */
[----:B------:R-:W-:-:S05]  /*1200*/  SEL R3, RZ, 0x1, P0 ;  /* 0x00000001ff037807 */ /* 0x000fca0000000000 */
[----:B------:R1:W-:Y:S04]  /*1210*/  STG.E desc[UR36][R4.64], R3 ;  /* 0x0000000304007986 */ /* 0x0003e8000c101924 */
.L_x_10306:
        /* <DEDUP_REMOVED lines=23> */
.L_x_7052:
[----:B------:R0:W5:Y:S02]  /*1390*/  LDG.E R0, desc[UR36][R22.64] ;  /* 0x0000002416007981 */ /* 0x000164000c1e1900 */
.L_x_7051:
[----:B------:R-:W-:Y:S05]  /*13a0*/  BSYNC.RECONVERGENT B6 ;  /* 0x0000000000067941 */ /* 0x000fea0003800200 */
.L_x_7050:
[----:B------:R-:W-:Y:S02]  /*13b0*/  LEA R2, P1, R29, UR42, 0x2 ;  /* 0x0000002a1d027c11 */ /* 0x000fe4000f8210ff */
[----:B-----5:R-:W-:Y:S02]  /*13c0*/  FSETP.GTU.FTZ.AND P0, PT, R37, R0, PT ;  /* 0x000000002500720b */ /* 0x020fe40003f1c000 */
[----:B-1----:R-:W-:Y:S02]  /*13d0*/  LEA.HI.X R3, R29, UR43, R16, 0x2, P1 ;  /* 0x0000002b1d037c11 */ /* 0x002fe400088f1410 */
[----:B------:R-:W-:-:S05]  /*13e0*/  SEL R5, RZ, 0x1, P0 ;  /* 0x00000001ff057807 */ /* 0x000fca0000000000 */
[----:B------:R1:W-:Y:S04]  /*13f0*/  STG.E desc[UR36][R2.64], R5 ;  /* 0x0000000502007986 */ /* 0x0003e8000c101924 */
.L_x_10305:
[----:B------:R-:W-:Y:S05]  /*1400*/  BSYNC.RELIABLE B8 ;  /* 0x0000000000087941 */ /* 0x000fea0003800100 */
.L_x_7039:
        /* <DEDUP_REMOVED lines=23> */
.L_x_7055:
[----:B------:R1:W5:Y:S02]  /*1580*/  LDG.E R3, desc[UR36][R16.64] ;  /* 0x0000002410037981 */ /* 0x000364000c1e1900 */
.L_x_7054:
[----:B------:R-:W-:Y:S05]  /*1590*/  BSYNC.RECONVERGENT B6 ;  /* 0x0000000000067941 */ /* 0x000fea0003800200 */
.L_x_7053:
[C---:B------:R-:W-:Y:S02]  /*15a0*/  LEA R2, P1, R31.reuse, UR42, 0x2 ;  /* 0x0000002a1f027c11 */ /* 0x040fe4000f8210ff */
[----:B-----5:R-:W-:Y:S02]  /*15b0*/  FSETP.GTU.FTZ.AND P0, PT, R36, R3, PT ;  /* 0x000000032400720b */ /* 0x020fe40003f1c000 */
[----:B------:R-:W-:Y:S02]  /*15c0*/  LEA.HI.X R3, R31, UR43, R26, 0x2, P1 ;  /* 0x0000002b1f037c11 */ /* 0x000fe400088f141a */
[----:B------:R-:W-:-:S05]  /*15d0*/  SEL R5, RZ, 0x1, P0 ;  /* 0x00000001ff057807 */ /* 0x000fca0000000000 */
[----:B------:R2:W-:Y:S01]  /*15e0*/  STG.E desc[UR36][R2.64], R5 ;  /* 0x0000000502007986 */ /* 0x0005e2000c101924 */
[----:B------:R-:W-:Y:S05]  /*15f0*/  BRA `(.L_x_7043) ;  /* 0x0000000000047947 */ /* 0x000fea0003800000 */
.L_x_10307:
[----:B------:R-:W-:Y:S05]  /*1600*/  BREAK.RELIABLE B8 ;  /* 0x0000000000087942 */ /* 0x000fea0003800100 */
.L_x_7043:
[----:B---34-:R-:W-:Y:S05]  /*1610*/  BSYNC.RECONVERGENT B9 ;  /* 0x0000000000097941 */ /* 0x018fea0003800200 */
.L_x_7038:
[----:B------:R-:W-:-:S13]  /*1620*/  ISETP.NE.AND P0, PT, R39, RZ, PT ;  /* 0x000000ff2700720c */ /* 0x000fda0003f05270 */
[----:B------:R-:W-:Y:S05]  /*1630*/  @!P0 BRA `(.L_x_7056) ;  /* 0xffffffe800cc8947 */ /* 0x000fea000383ffff */
[----:B------:R-:W-:Y:S05]  /*1640*/  BSYNC.RECONVERGENT B10 ;  /* 0x00000000000a7941 */ /* 0x000fea0003800200 */
.L_x_7035:
[----:B------:R-:W-:Y:S05]  /*1650*/  EXIT ;  /* 0x000000000000794d */ /* 0x000fea0003800000 */
.L_x_7057:
        /* <DEDUP_REMOVED lines=10> */
.L_x_10642:


//--------------------- .text._ZN2at4cuda57_GLOBAL__N__cd6b329d_24_DistributionBernoulli_cu_7537a20d21kernelPointwiseApply2IZNS_6native9templates4cuda28bernoulli_tensor_cuda_kernelIifEEvRKNS_10TensorBaseES9_NS_15PhiloxCudaStateEEUliRiSB_SB_SB_RKfSD_SD_SD_E_iSC_jLin1ELin1ELi4ELi512ELi2EEEvNS0_6detail10TensorInfoIT0_T2_EENSG_IT1_SI_EESI_T_ --------------------------
	.section	.text._ZN2at4cuda57_GLOBAL__N__cd6b329d_24_DistributionBernoulli_cu_7537a20d21kernelPointwiseApply2IZNS_6native9templates4cuda28bernoulli_tensor_cuda_kernelIifEEvRKNS_10TensorBaseES9_NS_15PhiloxCudaStateEEUliRiSB_SB_SB_RKfSD_SD_SD_E_iSC_jLin1ELin1ELi4ELi512ELi2EEEvNS0_6detail10TensorInfoIT0_T2_EENSG_IT1_SI_EESI_T_,"ax",@progbits
	.align	128
.text._ZN2at4cuda57_GLOBAL__N__cd6b329d_24_DistributionBernoulli_cu_7537a20d21kernelPointwiseApply2IZNS_6native9templates4cuda28bernoulli_tensor_cuda_kernelIifEEvRKNS_10TensorBaseES9_NS_15PhiloxCudaStateEEUliRiSB_SB_SB_RKfSD_SD_SD_E_iSC_jLin1ELin1ELi4ELi512ELi2EEEvNS0_6detail10TensorInfoIT0_T2_EENSG_IT1_SI_EESI_T_:
        .type           _ZN2at4cuda57_GLOBAL__N__cd6b329d_24_DistributionBernoulli_cu_7537a20d21kernelPointwiseApply2IZNS_6native9templates4cuda28bernoulli_tensor_cuda_kernelIifEEvRKNS_10TensorBaseES9_NS_15PhiloxCudaStateEEUliRiSB_SB_SB_RKfSD_SD_SD_E_iSC_jLin1ELin1ELi4ELi512ELi2EEEvNS0_6detail10TensorInfoIT0_T2_EENSG_IT1_SI_EESI_T_,@function
        .size           _ZN2at4cuda57_GLOBAL__N__cd6b329d_24_DistributionBernoulli_cu_7537a20d21kernelPointwiseApply2IZNS_6native9templates4cuda28bernoulli_tensor_cuda_kernelIifEEvRKNS_10TensorBaseES9_NS_15PhiloxCudaStateEEUliRiSB_SB_SB_RKfSD_SD_SD_E_iSC_jLin1ELin1ELi4ELi512ELi2EEEvNS0_6detail10TensorInfoIT0_T2_EENSG_IT1_SI_EESI_T_,(.L_x_10643 - _ZN2at4cuda57_GLOBAL__N__cd6b329d_24_DistributionBernoulli_cu_7537a20d21kernelPointwiseApply2IZNS_6native9templates4cuda28bernoulli_tensor_cuda_kernelIifEEvRKNS_10TensorBaseES9_NS_15PhiloxCudaStateEEUliRiSB_SB_SB_RKfSD_SD_SD_E_iSC_jLin1ELin1ELi4ELi512ELi2EEEvNS0_6detail10TensorInfoIT0_T2_EENSG_IT1_SI_EESI_T_)
        .other          _ZN2at4cuda57_GLOBAL__N__cd6b329d_24_DistributionBernoulli_cu_7537a20d21kernelPointwiseApply2IZNS_6native9templates4cuda28bernoulli_tensor_cuda_kernelIifEEvRKNS_10TensorBaseES9_NS_15PhiloxCudaStateEEUliRiSB_SB_SB_RKfSD_SD_SD_E_iSC_jLin1ELin1ELi4ELi512ELi2EEEvNS0_6detail10TensorInfoIT0_T2_EENSG_IT1_SI_EESI_T_,@"STO_CUDA_ENTRY STV_DEFAULT"
_ZN2at4cuda57_GLOBAL__N__cd6b329d_24_DistributionBernoulli_cu_7537a20d21kernelPointwiseApply2IZNS_6native9templates4cuda28bernoulli_tensor_cuda_kernelIifEEvRKNS_10TensorBaseES9_NS_15PhiloxCudaStateEEUliRiSB_SB_SB_RKfSD_SD_SD_E_iSC_jLin1ELin1ELi4ELi512ELi2EEEvNS0_6detail10TensorInfoIT0_T2_EENSG_IT1_SI_EESI_T_:
        /* <DEDUP_REMOVED lines=13> */
.L_x_7127:
        /* <DEDUP_REMOVED lines=46> */
.L_x_7063:
        /* <DEDUP_REMOVED lines=205> */
.L_x_7062:
[----:B------:R-:W-:-:S07]  /*1080*/  IADD3 R23, PT, PT, R23, 0x4, RZ ;  /* 0x0000000417177810 */ /* 0x000fce0007ffe0ff */
.L_x_7061:
        /* <DEDUP_REMOVED lines=106> */
.L_x_7064:
        /* <DEDUP_REMOVED lines=55> */
.L_x_7065:
        /* <DEDUP_REMOVED lines=27> */
.L_x_7060:
        /* <DEDUP_REMOVED lines=17> */
.L_x_7068:
        /* <DEDUP_REMOVED lines=206> */
.L_x_7067:
        /* <DEDUP_REMOVED lines=106> */
.L_x_7069:
        /* <DEDUP_REMOVED lines=56> */
.L_x_7070:
        /* <DEDUP_REMOVED lines=28> */
.L_x_7066:
[----:B------:R-:W0:Y:S01]  /*3620*/  LDCU UR4, c[0x0][0x4c4] ;  /* 0x00009880ff0477ac */ /* 0x000e220008000800 */
[----:B------:R-:W-:Y:S01]  /*3630*/  IMAD.MOV.U32 R17, RZ, RZ, RZ ;  /* 0x000000ffff117224 */ /* 0x000fe200078e00ff */
[----:B------:R-:W-:Y:S01]  /*3640*/  MOV R25, RZ ;  /* 0x000000ff00197202 */ /* 0x000fe20000000f00 */
[----:B0-----:R-:W-:-:S07]  /*3650*/  IMAD R24, R23, UR4, R24 ;  /* 0x0000000417187c24 */ /* 0x001fce000f8e0218 */
.L_x_7059:
[----:B-1----:R-:W-:Y:S05]  /*3660*/  BSYNC.RECONVERGENT B0 ;  /* 0x0000000000007941 */ /* 0x002fea0003800200 */
.L_x_7058:
        /* <DEDUP_REMOVED lines=23> */
.L_x_7075:
        /* <DEDUP_REMOVED lines=205> */
.L_x_7074:
        /* <DEDUP_REMOVED lines=105> */
.L_x_7076:
        /* <DEDUP_REMOVED lines=55> */
.L_x_7077:
        /* <DEDUP_REMOVED lines=27> */
.L_x_7073:
        /* <DEDUP_REMOVED lines=15> */
.L_x_7080:
        /* <DEDUP_REMOVED lines=206> */
.L_x_7079:
        /* <DEDUP_REMOVED lines=106> */
.L_x_7081:
        /* <DEDUP_REMOVED lines=56> */
.L_x_7082:
        /* <DEDUP_REMOVED lines=28> */
.L_x_7078:
[----:B------:R-:W0:Y:S01]  /*6a10*/  LDCU UR4, c[0x0][0x4c4] ;  /* 0x00009880ff0477ac */ /* 0x000e220008000800 */
[----:B------:R-:W-:Y:S02]  /*6a20*/  HFMA2 R23, -RZ, RZ, 0, 0 ;  /* 0x00000000ff177431 */ /* 0x000fe400000001ff */
[----:B0-----:R-:W-:Y:S02]  /*6a30*/  IMAD R26, R26, UR4, R27 ;  /* 0x000000041a1a7c24 */ /* 0x001fe4000f8e021b */
[----:B------:R-:W-:-:S07]  /*6a40*/  IMAD.MOV.U32 R27, RZ, RZ, RZ ;  /* 0x000000ffff1b7224 */ /* 0x000fce00078e00ff */
.L_x_7072:
[----:B------:R-:W-:Y:S05]  /*6a50*/  BSYNC.RECONVERGENT B0 ;  /* 0x0000000000007941 */ /* 0x000fea0003800200 */
.L_x_7071:
        /* <DEDUP_REMOVED lines=22> */
.L_x_7087:
        /* <DEDUP_REMOVED lines=204> */
.L_x_7086:
        /* <DEDUP_REMOVED lines=106> */
.L_x_7088:
        /* <DEDUP_REMOVED lines=55> */
.L_x_7089:
        /* <DEDUP_REMOVED lines=27> */
.L_x_7085:
        /* <DEDUP_REMOVED lines=15> */
.L_x_7092:
        /* <DEDUP_REMOVED lines=206> */
.L_x_7091:
        /* <DEDUP_REMOVED lines=107> */
.L_x_7093:
        /* <DEDUP_REMOVED lines=56> */
.L_x_7094:
        /* <DEDUP_REMOVED lines=28> */
.L_x_7090:
[----:B------:R-:W0:Y:S01]  /*9e00*/  LDCU UR4, c[0x0][0x4c4] ;  /* 0x00009880ff0477ac */ /* 0x000e220008000800 */
[----:B------:R-:W-:Y:S01]  /*9e10*/  MOV R29, RZ ;  /* 0x000000ff001d7202 */ /* 0x000fe20000000f00 */
[----:B0-----:R-:W-:Y:S02]  /*9e20*/  IMAD R30, R30, UR4, R31 ;  /* 0x000000041e1e7c24 */ /* 0x001fe4000f8e021f */
[----:B------:R-:W-:-:S07]  /*9e30*/  IMAD.MOV.U32 R31, RZ, RZ, RZ ;  /* 0x000000ffff1f7224 */ /* 0x000fce00078e00ff */
.L_x_7084:
[----:B------:R-:W-:Y:S05]  /*9e40*/  BSYNC.RECONVERGENT B0 ;  /* 0x0000000000007941 */ /* 0x000fea0003800200 */
.L_x_7083:
        /* <DEDUP_REMOVED lines=22> */
.L_x_7099:
        /* <DEDUP_REMOVED lines=205> */
.L_x_7098:
        /* <DEDUP_REMOVED lines=105> */
.L_x_7100:
        /* <DEDUP_REMOVED lines=55> */
.L_x_7101:
        /* <DEDUP_REMOVED lines=27> */
.L_x_7097:
        /* <DEDUP_REMOVED lines=15> */
.L_x_7104:
        /* <DEDUP_REMOVED lines=206> */
.L_x_7103:
        /* <DEDUP_REMOVED lines=106> */
.L_x_7105:
        /* <DEDUP_REMOVED lines=56> */
.L_x_7106:
        /* <DEDUP_REMOVED lines=28> */
.L_x_7102:
[----:B------:R-:W0:Y:S01]  /*d1e0*/  LDCU UR4, c[0x0][0x4c4] ;  /* 0x00009880ff0477ac */ /* 0x000e220008000800 */
[----:B------:R-:W-:Y:S01]  /*d1f0*/  IMAD.MOV.U32 R33, RZ, RZ, RZ ;  /* 0x000000ffff217224 */ /* 0x000fe200078e00ff */
[----:B------:R-:W-:Y:S01]  /*d200*/  MOV R13, RZ ;  /* 0x000000ff000d7202 */ /* 0x000fe20000000f00 */
[----:B0-----:R-:W-:-:S07]  /*d210*/  IMAD R12, R14, UR4, R9 ;  /* 0x000000040e0c7c24 */ /* 0x001fce000f8e0209 */
.L_x_7096:
[----:B------:R-:W-:Y:S05]  /*d220*/  BSYNC.RECONVERGENT B0 ;  /* 0x0000000000007941 */ /* 0x000fea0003800200 */
.L_x_7095:
        /* <DEDUP_REMOVED lines=125> */
.L_x_7107:
        /* <DEDUP_REMOVED lines=8> */
.L_x_7108:
        /* <DEDUP_REMOVED lines=19> */
.L_x_10308:
[----:B------:R-:W-:Y:S05]  /*dbb0*/  BRX R2 -0xdbc0                                                                                                                                                                                                                                                                                                                                                                                                                                                                               (*"BRANCH_TARGETS .L_x_10309,.L_x_10310,.L_x_10311"*) ;  /* 0xffffff2402107949 */ /* 0x000fea000383ffff */
.L_x_7111:
        /* <DEDUP_REMOVED lines=31> */
.L_x_7117:
[----:B------:R0:W5:Y:S02]  /*ddb0*/  LDG.E R0, desc[UR36][R36.64] ;  /* 0x0000002424007981 */ /* 0x000164000c1e1900 */
.L_x_7116:
[----:B------:R-:W-:Y:S05]  /*ddc0*/  BSYNC.RECONVERGENT B6 ;  /* 0x0000000000067941 */ /* 0x000fea0003800200 */
.L_x_7115:
[----:B------:R-:W1:Y:S01]  /*ddd0*/  LDCU.64 UR4, c[0x0][0x380] ;  /* 0x00007000ff0477ac */ /* 0x000e620008000a00 */
[----:B-----5:R-:W-:-:S04]  /*dde0*/  FSETP.GTU.FTZ.AND P0, PT, R41, R0, PT ;  /* 0x000000002900720b */ /* 0x020fc80003f1c000 */
[----:B------:R-:W-:Y:S02]  /*ddf0*/  SEL R5, RZ, 0x1, P0 ;  /* 0x00000001ff057807 */ /* 0x000fe40000000000 */
[----:B-1----:R-:W-:-:S04]  /*de00*/  LEA R2, P1, R32, UR4, 0x2 ;  /* 0x0000000420027c11 */ /* 0x002fc8000f8210ff */
[----:B------:R-:W-:-:S05]  /*de10*/  LEA.HI.X R3, R32, UR5, R33, 0x2, P1 ;  /* 0x0000000520037c11 */ /* 0x000fca00088f1421 */
[----:B------:R1:W-:Y:S04]  /*de20*/  STG.E desc[UR36][R2.64], R5 ;  /* 0x0000000502007986 */ /* 0x0003e8000c101924 */
.L_x_7113:
[----:B------:R-:W-:Y:S05]  /*de30*/  BSYNC.RELIABLE B7 ;  /* 0x0000000000077941 */ /* 0x000fea0003800100 */
.L_x_7112:
        /* <DEDUP_REMOVED lines=24> */
.L_x_7120:
[----:B------:R2:W5:Y:S02]  /*dfc0*/  LDG.E R0, desc[UR36][R32.64] ;  /* 0x0000002420007981 */ /* 0x000564000c1e1900 */
.L_x_7119:
[----:B------:R-:W-:Y:S05]  /*dfd0*/  BSYNC.RECONVERGENT B6 ;  /* 0x0000000000067941 */ /* 0x000fea0003800200 */
.L_x_7118:
[----:B------:R-:W3:Y:S01]  /*dfe0*/  LDCU.64 UR4, c[0x0][0x380] ;  /* 0x00007000ff0477ac */ /* 0x000ee20008000a00 */
[----:B-----5:R-:W-:-:S04]  /*dff0*/  FSETP.GTU.FTZ.AND P0, PT, R39, R0, PT ;  /* 0x000000002700720b */ /* 0x020fc80003f1c000 */
[----:B-1----:R-:W-:Y:S02]  /*e000*/  SEL R5, RZ, 0x1, P0 ;  /* 0x00000001ff057807 */ /* 0x002fe40000000000 */
[----:B---3--:R-:W-:-:S04]  /*e010*/  LEA R2, P1, R28, UR4, 0x2 ;  /* 0x000000041c027c11 */ /* 0x008fc8000f8210ff */
[----:B------:R-:W-:-:S05]  /*e020*/  LEA.HI.X R3, R28, UR5, R29, 0x2, P1 ;  /* 0x000000051c037c11 */ /* 0x000fca00088f141d */
[----:B------:R1:W-:Y:S04]  /*e030*/  STG.E desc[UR36][R2.64], R5 ;  /* 0x0000000502007986 */ /* 0x0003e8000c101924 */
.L_x_10310:
        /* <DEDUP_REMOVED lines=24> */
.L_x_7123:
[----:B------:R1:W5:Y:S02]  /*e1c0*/  LDG.E R3, desc[UR36][R28.64] ;  /* 0x000000241c037981 */ /* 0x000364000c1e1900 */
.L_x_7122:
[----:B------:R-:W-:Y:S05]  /*e1d0*/  BSYNC.RECONVERGENT B6 ;  /* 0x0000000000067941 */ /* 0x000fea0003800200 */
.L_x_7121:
[----:B------:R-:W3:Y:S01]  /*e1e0*/  LDCU.64 UR4, c[0x0][0x380] ;  /* 0x00007000ff0477ac */ /* 0x000ee20008000a00 */
[----:B-----5:R-:W-:-:S04]  /*e1f0*/  FSETP.GTU.FTZ.AND P0, PT, R38, R3, PT ;  /* 0x000000032600720b */ /* 0x020fc80003f1c000 */
[----:B------:R-:W-:Y:S02]  /*e200*/  SEL R5, RZ, 0x1, P0 ;  /* 0x00000001ff057807 */ /* 0x000fe40000000000 */
[----:B---3--:R-:W-:-:S04]  /*e210*/  LEA R2, P1, R22, UR4, 0x2 ;  /* 0x0000000416027c11 */ /* 0x008fc8000f8210ff */
[----:B------:R-:W-:-:S05]  /*e220*/  LEA.HI.X R3, R22, UR5, R23, 0x2, P1 ;  /* 0x0000000516037c11 */ /* 0x000fca00088f1417 */
[----:B------:R3:W-:Y:S04]  /*e230*/  STG.E desc[UR36][R2.64], R5 ;  /* 0x0000000502007986 */ /* 0x0007e8000c101924 */
.L_x_10309:
[----:B------:R-:W-:Y:S05]  /*e240*/  BSYNC.RELIABLE B8 ;  /* 0x0000000000087941 */ /* 0x000fea0003800100 */
.L_x_7110:
        /* <DEDUP_REMOVED lines=24> */
.L_x_7126:
[----:B------:R4:W5:Y:S02]  /*e3d0*/  LDG.E R0, desc[UR36][R22.64] ;  /* 0x0000002416007981 */ /* 0x000964000c1e1900 */
.L_x_7125:
[----:B------:R-:W-:Y:S05]  /*e3e0*/  BSYNC.RECONVERGENT B6 ;  /* 0x0000000000067941 */ /* 0x000fea0003800200 */
.L_x_7124:
[----:B------:R-:W0:Y:S01]  /*e3f0*/  LDCU.64 UR4, c[0x0][0x380] ;  /* 0x00007000ff0477ac */ /* 0x000e220008000a00 */
[----:B-----5:R-:W-:-:S04]  /*e400*/  FSETP.GTU.FTZ.AND P0, PT, R35, R0, PT ;  /* 0x000000002300720b */ /* 0x020fc80003f1c000 */
[----:B---3--:R-:W-:Y:S02]  /*e410*/  SEL R5, RZ, 0x1, P0 ;  /* 0x00000001ff057807 */ /* 0x008fe40000000000 */
[----:B0-----:R-:W-:-:S04]  /*e420*/  LEA R2, P1, R16, UR4, 0x2 ;  /* 0x0000000410027c11 */ /* 0x001fc8000f8210ff */
[----:B------:R-:W-:-:S05]  /*e430*/  LEA.HI.X R3, R16, UR5, R17, 0x2, P1 ;  /* 0x0000000510037c11 */ /* 0x000fca00088f1411 */
[----:B------:R0:W-:Y:S01]  /*e440*/  STG.E desc[UR36][R2.64], R5 ;  /* 0x0000000502007986 */ /* 0x0001e2000c101924 */
[----:B------:R-:W-:Y:S05]  /*e450*/  BRA `(.L_x_7114) ;  /* 0x0000000000047947 */ /* 0x000fea0003800000 */
.L_x_10311:
[----:B------:R-:W-:Y:S05]  /*e460*/  BREAK.RELIABLE B8 ;  /* 0x0000000000087942 */ /* 0x000fea0003800100 */
.L_x_7114:
[----:B------:R-:W-:Y:S05]  /*e470*/  BSYNC.RECONVERGENT B9 ;  /* 0x0000000000097941 */ /* 0x000fea0003800200 */
.L_x_7109:
        /* <DEDUP_REMOVED lines=8> */
.L_x_7128:
        /* <DEDUP_REMOVED lines=16> */
.L_x_10643:


//--------------------- .text._ZN2at4cuda57_GLOBAL__N__cd6b329d_24_DistributionBernoulli_cu_7537a20d21kernelPointwiseApply2IZNS_6native9templates4cuda28bernoulli_tensor_cuda_kernelIifEEvRKNS_10TensorBaseES9_NS_15PhiloxCudaStateEEUliRiSB_SB_SB_RKfSD_SD_SD_E_iSC_jLin1ELi2ELi4ELi512ELi2EEEvNS0_6detail10TensorInfoIT0_T2_EENSG_IT1_SI_EESI_T_ --------------------------
	.section	.text._ZN2at4cuda57_GLOBAL__N__cd6b329d_24_DistributionBernoulli_cu_7537a20d21kernelPointwiseApply2IZNS_6native9templates4cuda28bernoulli_tensor_cuda_kernelIifEEvRKNS_10TensorBaseES9_NS_15PhiloxCudaStateEEUliRiSB_SB_SB_RKfSD_SD_SD_E_iSC_jLin1ELi2ELi4ELi512ELi2EEEvNS0_6detail10TensorInfoIT0_T2_EENSG_IT1_SI_EESI_T_,"ax",@progbits
	.align	128
.text._ZN2at4cuda57_GLOBAL__N__cd6b329d_24_DistributionBernoulli_cu_7537a20d21kernelPointwiseApply2IZNS_6native9templates4cuda28bernoulli_tensor_cuda_kernelIifEEvRKNS_10TensorBaseES9_NS_15PhiloxCudaStateEEUliRiSB_SB_SB_RKfSD_SD_SD_E_iSC_jLin1ELi2ELi4ELi512ELi2EEEvNS0_6detail10TensorInfoIT0_T2_EENSG_IT1_SI_EESI_T_:
        .type           _ZN2at4cuda57_GLOBAL__N__cd6b329d_24_DistributionBernoulli_cu_7537a20d21kernelPointwiseApply2IZNS_6native9templates4cuda28bernoulli_tensor_cuda_kernelIifEEvRKNS_10TensorBaseES9_NS_15PhiloxCudaStateEEUliRiSB_SB_SB_RKfSD_SD_SD_E_iSC_jLin1ELi2ELi4ELi512ELi2EEEvNS0_6detail10TensorInfoIT0_T2_EENSG_IT1_SI_EESI_T_,@function
        .size           _ZN2at4cuda57_GLOBAL__N__cd6b329d_24_DistributionBernoulli_cu_7537a20d21kernelPointwiseApply2IZNS_6native9templates4cuda28bernoulli_tensor_cuda_kernelIifEEvRKNS_10TensorBaseES9_NS_15PhiloxCudaStateEEUliRiSB_SB_SB_RKfSD_SD_SD_E_iSC_jLin1ELi2ELi4ELi512ELi2EEEvNS0_6detail10TensorInfoIT0_T2_EENSG_IT1_SI_EESI_T_,(.L_x_10644 - _ZN2at4cuda57_GLOBAL__N__cd6b329d_24_DistributionBernoulli_cu_7537a20d21kernelPointwiseApply2IZNS_6native9templates4cuda28bernoulli_tensor_cuda_kernelIifEEvRKNS_10TensorBaseES9_NS_15PhiloxCudaStateEEUliRiSB_SB_SB_RKfSD_SD_SD_E_iSC_jLin1ELi2ELi4ELi512ELi2EEEvNS0_6detail10TensorInfoIT0_T2_EENSG_IT1_SI_EESI_T_)
        .other          _ZN2at4cuda57_GLOBAL__N__cd6b329d_24_DistributionBernoulli_cu_7537a20d21kernelPointwiseApply2IZNS_6native9templates4cuda28bernoulli_tensor_cuda_kernelIifEEvRKNS_10TensorBaseES9_NS_15PhiloxCudaStateEEUliRiSB_SB_SB_RKfSD_SD_SD_E_iSC_jLin1ELi2ELi4ELi512ELi2EEEvNS0_6detail10TensorInfoIT0_T2_EENSG_IT1_SI_EESI_T_,@"STO_CUDA_ENTRY STV_DEFAULT"
_ZN2at4cuda57_GLOBAL__N__cd6b329d_24_DistributionBernoulli_cu_7537a20d21kernelPointwiseApply2IZNS_6native9templates4cuda28bernoulli_tensor_cuda_kernelIifEEvRKNS_10TensorBaseES9_NS_15PhiloxCudaStateEEUliRiSB_SB_SB_RKfSD_SD_SD_E_iSC_jLin1ELi2ELi4ELi512ELi2EEEvNS0_6detail10TensorInfoIT0_T2_EENSG_IT1_SI_EESI_T_:
        /* <DEDUP_REMOVED lines=13> */
.L_x_7178:
        /* <DEDUP_REMOVED lines=34> */
.L_x_7134:
        /* <DEDUP_REMOVED lines=205> */
.L_x_7133:
[----:B------:R-:W-:-:S07]  /*0fc0*/  VIADD R8, R8, 0x4 ;  /* 0x0000000408087836 */ /* 0x000fce0000000000 */
.L_x_7132:
        /* <DEDUP_REMOVED lines=106> */
.L_x_7135:
        /* <DEDUP_REMOVED lines=55> */
.L_x_7136:
        /* <DEDUP_REMOVED lines=27> */
.L_x_7131:
        /* <DEDUP_REMOVED lines=29> */
.L_x_7130:
[----:B-1----:R-:W-:Y:S05]  /*1d60*/  BSYNC.RECONVERGENT B0 ;  /* 0x0000000000007941 */ /* 0x002fea0003800200 */
.L_x_7129:
        /* <DEDUP_REMOVED lines=23> */
.L_x_7141:
        /* <DEDUP_REMOVED lines=205> */
.L_x_7140:
        /* <DEDUP_REMOVED lines=105> */
.L_x_7142:
        /* <DEDUP_REMOVED lines=55> */
.L_x_7143:
        /* <DEDUP_REMOVED lines=27> */
.L_x_7139:
        /* <DEDUP_REMOVED lines=29> */
.L_x_7138:
[----:B------:R-:W-:Y:S05]  /*3930*/  BSYNC.RECONVERGENT B0 ;  /* 0x0000000000007941 */ /* 0x000fea0003800200 */
.L_x_7137:
        /* <DEDUP_REMOVED lines=22> */
.L_x_7148:
        /* <DEDUP_REMOVED lines=205> */
.L_x_7147:
        /* <DEDUP_REMOVED lines=106> */
.L_x_7149:
        /* <DEDUP_REMOVED lines=55> */
.L_x_7150:
        /* <DEDUP_REMOVED lines=27> */
.L_x_7146:
        /* <DEDUP_REMOVED lines=29> */
.L_x_7145:
[----:B------:R-:W-:Y:S05]  /*5500*/  BSYNC.RECONVERGENT B0 ;  /* 0x0000000000007941 */ /* 0x000fea0003800200 */
.L_x_7144:
        /* <DEDUP_REMOVED lines=22> */
.L_x_7155:
        /* <DEDUP_REMOVED lines=205> */
.L_x_7154:
        /* <DEDUP_REMOVED lines=105> */
.L_x_7156:
        /* <DEDUP_REMOVED lines=55> */
.L_x_7157:
        /* <DEDUP_REMOVED lines=27> */
.L_x_7153:
        /* <DEDUP_REMOVED lines=29> */
.L_x_7152:
[----:B------:R-:W-:Y:S05]  /*70c0*/  BSYNC.RECONVERGENT B0 ;  /* 0x0000000000007941 */ /* 0x000fea0003800200 */
.L_x_7151:
        /* <DEDUP_REMOVED lines=125> */
.L_x_7158:
        /* <DEDUP_REMOVED lines=8> */
.L_x_7159:
        /* <DEDUP_REMOVED lines=19> */
.L_x_10312:
[----:B------:R-:W-:Y:S05]  /*7a50*/  BRX R2 -0x7a60                                                                                                                                                                                                                                                                                                                                                                                                                                                                               (*"BRANCH_TARGETS .L_x_10313,.L_x_10314,.L_x_10315"*) ;  /* 0xffffff8402687949 */ /* 0x000fea000383ffff */
.L_x_7162:
        /* <DEDUP_REMOVED lines=31> */
.L_x_7168:
[----:B------:R0:W5:Y:S02]  /*7c50*/  LDG.E R0, desc[UR36][R16.64] ;  /* 0x0000002410007981 */ /* 0x000164000c1e1900 */
.L_x_7167:
[----:B------:R-:W-:Y:S05]  /*7c60*/  BSYNC.RECONVERGENT B6 ;  /* 0x0000000000067941 */ /* 0x000fea0003800200 */
.L_x_7166:
[----:B------:R-:W1:Y:S01]  /*7c70*/  LDCU.64 UR4, c[0x0][0x380] ;  /* 0x00007000ff0477ac */ /* 0x000e620008000a00 */
[----:B-----5:R-:W-:-:S04]  /*7c80*/  FSETP.GTU.FTZ.AND P0, PT, R41, R0, PT ;  /* 0x000000002900720b */ /* 0x020fc80003f1c000 */
[----:B------:R-:W-:Y:S02]  /*7c90*/  SEL R5, RZ, 0x1, P0 ;  /* 0x00000001ff057807 */ /* 0x000fe40000000000 */
[----:B-1----:R-:W-:-:S04]  /*7ca0*/  LEA R2, P1, R18, UR4, 0x2 ;  /* 0x0000000412027c11 */ /* 0x002fc8000f8210ff */
[----:B------:R-:W-:-:S05]  /*7cb0*/  LEA.HI.X R3, R18, UR5, R19, 0x2, P1 ;  /* 0x0000000512037c11 */ /* 0x000fca00088f1413 */
[----:B------:R1:W-:Y:S04]  /*7cc0*/  STG.E desc[UR36][R2.64], R5 ;  /* 0x0000000502007986 */ /* 0x0003e8000c101924 */
.L_x_7164:
[----:B------:R-:W-:Y:S05]  /*7cd0*/  BSYNC.RELIABLE B7 ;  /* 0x0000000000077941 */ /* 0x000fea0003800100 */
.L_x_7163:
        /* <DEDUP_REMOVED lines=24> */
.L_x_7171:
[----:B------:R0:W5:Y:S02]  /*7e60*/  LDG.E R0, desc[UR36][R16.64] ;  /* 0x0000002410007981 */ /* 0x000164000c1e1900 */
.L_x_7170:
[----:B------:R-:W-:Y:S05]  /*7e70*/  BSYNC.RECONVERGENT B6 ;  /* 0x0000000000067941 */ /* 0x000fea0003800200 */
.L_x_7169:
[----:B------:R-:W2:Y:S01]  /*7e80*/  LDCU.64 UR4, c[0x0][0x380] ;  /* 0x00007000ff0477ac */ /* 0x000ea20008000a00 */
[----:B-----5:R-:W-:-:S04]  /*7e90*/  FSETP.GTU.FTZ.AND P0, PT, R39, R0, PT ;  /* 0x000000002700720b */ /* 0x020fc80003f1c000 */
[----:B-1----:R-:W-:Y:S02]  /*7ea0*/  SEL R5, RZ, 0x1, P0 ;  /* 0x00000001ff057807 */ /* 0x002fe40000000000 */
[----:B--2---:R-:W-:-:S04]  /*7eb0*/  LEA R2, P1, R24, UR4, 0x2 ;  /* 0x0000000418027c11 */ /* 0x004fc8000f8210ff */
[----:B------:R-:W-:-:S05]  /*7ec0*/  LEA.HI.X R3, R24, UR5, R25, 0x2, P1 ;  /* 0x0000000518037c11 */ /* 0x000fca00088f1419 */
[----:B------:R1:W-:Y:S04]  /*7ed0*/  STG.E desc[UR36][R2.64], R5 ;  /* 0x0000000502007986 */ /* 0x0003e8000c101924 */
.L_x_10314:
        /* <DEDUP_REMOVED lines=24> */
.L_x_7174:
[----:B------:R0:W5:Y:S02]  /*8060*/  LDG.E R3, desc[UR36][R16.64] ;  /* 0x0000002410037981 */ /* 0x000164000c1e1900 */
.L_x_7173:
[----:B------:R-:W-:Y:S05]  /*8070*/  BSYNC.RECONVERGENT B6 ;  /* 0x0000000000067941 */ /* 0x000fea0003800200 */
.L_x_7172:
[----:B------:R-:W1:Y:S01]  /*8080*/  LDCU.64 UR4, c[0x0][0x380] ;  /* 0x00007000ff0477ac */ /* 0x000e620008000a00 */
[----:B-----5:R-:W-:-:S04]  /*8090*/  FSETP.GTU.FTZ.AND P0, PT, R38, R3, PT ;  /* 0x000000032600720b */ /* 0x020fc80003f1c000 */
[----:B------:R-:W-:Y:S02]  /*80a0*/  SEL R5, RZ, 0x1, P0 ;  /* 0x00000001ff057807 */ /* 0x000fe40000000000 */
[----:B-1----:R-:W-:-:S04]  /*80b0*/  LEA R2, P1, R28, UR4, 0x2 ;  /* 0x000000041c027c11 */ /* 0x002fc8000f8210ff */
[----:B------:R-:W-:-:S05]  /*80c0*/  LEA.HI.X R3, R28, UR5, R29, 0x2, P1 ;  /* 0x000000051c037c11 */ /* 0x000fca00088f141d */
[----:B------:R1:W-:Y:S04]  /*80d0*/  STG.E desc[UR36][R2.64], R5 ;  /* 0x0000000502007986 */ /* 0x0003e8000c101924 */
.L_x_10313:
[----:B------:R-:W-:Y:S05]  /*80e0*/  BSYNC.RELIABLE B8 ;  /* 0x0000000000087941 */ /* 0x000fea0003800100 */
.L_x_7161:
        /* <DEDUP_REMOVED lines=24> */
.L_x_7177:
[----:B------:R0:W5:Y:S02]  /*8270*/  LDG.E R3, desc[UR36][R16.64] ;  /* 0x0000002410037981 */ /* 0x000164000c1e1900 */
.L_x_7176:
[----:B------:R-:W-:Y:S05]  /*8280*/  BSYNC.RECONVERGENT B6 ;  /* 0x0000000000067941 */ /* 0x000fea0003800200 */
.L_x_7175:
[----:B------:R-:W1:Y:S01]  /*8290*/  LDCU.64 UR4, c[0x0][0x380] ;  /* 0x00007000ff0477ac */ /* 0x000e620008000a00 */
[----:B-----5:R-:W-:-:S04]  /*82a0*/  FSETP.GTU.FTZ.AND P0, PT, R36, R3, PT ;  /* 0x000000032400720b */ /* 0x020fc80003f1c000 */
[----:B------:R-:W-:Y:S02]  /*82b0*/  SEL R5, RZ, 0x1, P0 ;  /* 0x00000001ff057807 */ /* 0x000fe40000000000 */
[----:B-1----:R-:W-:-:S04]  /*82c0*/  LEA R2, P1, R32, UR4, 0x2 ;  /* 0x0000000420027c11 */ /* 0x002fc8000f8210ff */
[----:B------:R-:W-:-:S05]  /*82d0*/  LEA.HI.X R3, R32, UR5, R33, 0x2, P1 ;  /* 0x0000000520037c11 */ /* 0x000fca00088f1421 */
[----:B------:R1:W-:Y:S01]  /*82e0*/  STG.E desc[UR36][R2.64], R5 ;  /* 0x0000000502007986 */ /* 0x0003e2000c101924 */
[----:B------:R-:W-:Y:S05]  /*82f0*/  BRA `(.L_x_7165) ;  /* 0x0000000000047947 */ /* 0x000fea0003800000 */
.L_x_10315:
[----:B------:R-:W-:Y:S05]  /*8300*/  BREAK.RELIABLE B8 ;  /* 0x0000000000087942 */ /* 0x000fea0003800100 */
.L_x_7165:
[----:B------:R-:W-:Y:S05]  /*8310*/  BSYNC.RECONVERGENT B9 ;  /* 0x0000000000097941 */ /* 0x000fea0003800200 */
.L_x_7160:
        /* <DEDUP_REMOVED lines=8> */
.L_x_7179:
        /* <DEDUP_REMOVED lines=14> */
.L_x_10644:


//--------------------- .text._ZN2at4cuda57_GLOBAL__N__cd6b329d_24_DistributionBernoulli_cu_7537a20d21kernelPointwiseApply2IZNS_6native9templates4cuda28bernoulli_tensor_cuda_kernelIifEEvRKNS_10TensorBaseES9_NS_15PhiloxCudaStateEEUliRiSB_SB_SB_RKfSD_SD_SD_E_iSC_jLin1ELi1ELi4ELi512ELi2EEEvNS0_6detail10TensorInfoIT0_T2_EENSG_IT1_SI_EESI_T_ --------------------------
	.section	.text._ZN2at4cuda57_GLOBAL__N__cd6b329d_24_DistributionBernoulli_cu_7537a20d21kernelPointwiseApply2IZNS_6native9templates4cuda28bernoulli_tensor_cuda_kernelIifEEvRKNS_10TensorBaseES9_NS_15PhiloxCudaStateEEUliRiSB_SB_SB_RKfSD_SD_SD_E_iSC_jLin1ELi1ELi4ELi512ELi2EEEvNS0_6detail10TensorInfoIT0_T2_EENSG_IT1_SI_EESI_T_,"ax",@progbits
	.align	128
.text._ZN2at4cuda57_GLOBAL__N__cd6b329d_24_DistributionBernoulli_cu_7537a20d21kernelPointwiseApply2IZNS_6native9templates4cuda28bernoulli_tensor_cuda_kernelIifEEvRKNS_10TensorBaseES9_NS_15PhiloxCudaStateEEUliRiSB_SB_SB_RKfSD_SD_SD_E_iSC_jLin1ELi1ELi4ELi512ELi2EEEvNS0_6detail10TensorInfoIT0_T2_EENSG_IT1_SI_EESI_T_:
        .type           _ZN2at4cuda57_GLOBAL__N__cd6b329d_24_DistributionBernoulli_cu_7537a20d21kernelPointwiseApply2IZNS_6native9templates4cuda28bernoulli_tensor_cuda_kernelIifEEvRKNS_10TensorBaseES9_NS_15PhiloxCudaStateEEUliRiSB_SB_SB_RKfSD_SD_SD_E_iSC_jLin1ELi1ELi4ELi512ELi2EEEvNS0_6detail10TensorInfoIT0_T2_EENSG_IT1_SI_EESI_T_,@function
        .size           _ZN2at4cuda57_GLOBAL__N__cd6b329d_24_DistributionBernoulli_cu_7537a20d21kernelPointwiseApply2IZNS_6native9templates4cuda28bernoulli_tensor_cuda_kernelIifEEvRKNS_10TensorBaseES9_NS_15PhiloxCudaStateEEUliRiSB_SB_SB_RKfSD_SD_SD_E_iSC_jLin1ELi1ELi4ELi512ELi2EEEvNS0_6detail10TensorInfoIT0_T2_EENSG_IT1_SI_EESI_T_,(.L_x_10645 - _ZN2at4cuda57_GLOBAL__N__cd6b329d_24_DistributionBernoulli_cu_7537a20d21kernelPointwiseApply2IZNS_6native9templates4cuda28bernoulli_tensor_cuda_kernelIifEEvRKNS_10TensorBaseES9_NS_15PhiloxCudaStateEEUliRiSB_SB_SB_RKfSD_SD_SD_E_iSC_jLin1ELi1ELi4ELi512ELi2EEEvNS0_6detail10TensorInfoIT0_T2_EENSG_IT1_SI_EESI_T_)
        .other          _ZN2at4cuda57_GLOBAL__N__cd6b329d_24_DistributionBernoulli_cu_7537a20d21kernelPointwiseApply2IZNS_6native9templates4cuda28bernoulli_tensor_cuda_kernelIifEEvRKNS_10TensorBaseES9_NS_15PhiloxCudaStateEEUliRiSB_SB_SB_RKfSD_SD_SD_E_iSC_jLin1ELi1ELi4ELi512ELi2EEEvNS0_6detail10TensorInfoIT0_T2_EENSG_IT1_SI_EESI_T_,@"STO_CUDA_ENTRY STV_DEFAULT"
_ZN2at4cuda57_GLOBAL__N__cd6b329d_24_DistributionBernoulli_cu_7537a20d21kernelPointwiseApply2IZNS_6native9templates4cuda28bernoulli_tensor_cuda_kernelIifEEvRKNS_10TensorBaseES9_NS_15PhiloxCudaStateEEUliRiSB_SB_SB_RKfSD_SD_SD_E_iSC_jLin1ELi1ELi4ELi512ELi2EEEvNS0_6detail10TensorInfoIT0_T2_EENSG_IT1_SI_EESI_T_:
        /* <DEDUP_REMOVED lines=24> */
.L_x_7229:
        /* <DEDUP_REMOVED lines=26> */
.L_x_7185:
        /* <DEDUP_REMOVED lines=205> */
.L_x_7184:
[----:B------:R-:W-:-:S07]  /*0ff0*/  VIADD R4, R4, 0x4 ;  /* 0x0000000404047836 */ /* 0x000fce0000000000 */
.L_x_7183:
        /* <DEDUP_REMOVED lines=106> */
.L_x_7186:
        /* <DEDUP_REMOVED lines=55> */
.L_x_7187:
        /* <DEDUP_REMOVED lines=27> */
.L_x_7182:
[----:B------:R-:W0:Y:S02]  /*1bc0*/  LDCU UR4, c[0x0][0x3ec] ;  /* 0x00007d80ff0477ac */ /* 0x000e240008000800 */
[----:B0-----:R-:W-:Y:S02]  /*1bd0*/  IMAD R28, R10, UR4, R29 ;  /* 0x000000040a1c7c24 */ /* 0x001fe4000f8e021d */
[----:B------:R-:W-:-:S07]  /*1be0*/  IMAD.MOV.U32 R29, RZ, RZ, RZ ;  /* 0x000000ffff1d7224 */ /* 0x000fce00078e00ff */
.L_x_7181:
[----:B------:R-:W-:Y:S05]  /*1bf0*/  BSYNC.RECONVERGENT B0 ;  /* 0x0000000000007941 */ /* 0x000fea0003800200 */
.L_x_7180:
        /* <DEDUP_REMOVED lines=17> */
.L_x_7192:
        /* <DEDUP_REMOVED lines=205> */
.L_x_7191:
        /* <DEDUP_REMOVED lines=106> */
.L_x_7193:
        /* <DEDUP_REMOVED lines=55> */
.L_x_7194:
        /* <DEDUP_REMOVED lines=27> */
.L_x_7190:
[----:B------:R-:W0:Y:S02]  /*35a0*/  LDCU UR4, c[0x0][0x3ec] ;  /* 0x00007d80ff0477ac */ /* 0x000e240008000800 */
[----:B0-----:R-:W-:Y:S02]  /*35b0*/  IMAD R18, R19, UR4, R18 ;  /* 0x0000000413127c24 */ /* 0x001fe4000f8e0212 */
[----:B------:R-:W-:-:S07]  /*35c0*/  HFMA2 R19, -RZ, RZ, 0, 0 ;  /* 0x00000000ff137431 */ /* 0x000fce00000001ff */
.L_x_7189:
[----:B------:R-:W-:Y:S05]  /*35d0*/  BSYNC.RECONVERGENT B0 ;  /* 0x0000000000007941 */ /* 0x000fea0003800200 */
.L_x_7188:
        /* <DEDUP_REMOVED lines=18> */
.L_x_7199:
        /* <DEDUP_REMOVED lines=205> */
.L_x_7198:
        /* <DEDUP_REMOVED lines=106> */
.L_x_7200:
        /* <DEDUP_REMOVED lines=55> */
.L_x_7201:
        /* <DEDUP_REMOVED lines=27> */
.L_x_7197:
[----:B------:R-:W0:Y:S02]  /*4f90*/  LDCU UR4, c[0x0][0x3ec] ;  /* 0x00007d80ff0477ac */ /* 0x000e240008000800 */
[----:B0-----:R-:W-:Y:S02]  /*4fa0*/  IMAD R22, R23, UR4, R22 ;  /* 0x0000000417167c24 */ /* 0x001fe4000f8e0216 */
[----:B------:R-:W-:-:S07]  /*4fb0*/  IMAD.MOV.U32 R23, RZ, RZ, RZ ;  /* 0x000000ffff177224 */ /* 0x000fce00078e00ff */
.L_x_7196:
[----:B------:R-:W-:Y:S05]  /*4fc0*/  BSYNC.RECONVERGENT B0 ;  /* 0x0000000000007941 */ /* 0x000fea0003800200 */
.L_x_7195:
        /* <DEDUP_REMOVED lines=17> */
.L_x_7206:
        /* <DEDUP_REMOVED lines=205> */
.L_x_7205:
        /* <DEDUP_REMOVED lines=106> */
.L_x_7207:
        /* <DEDUP_REMOVED lines=55> */
.L_x_7208:
        /* <DEDUP_REMOVED lines=27> */
.L_x_7204:
[----:B------:R-:W0:Y:S02]  /*6970*/  LDCU UR4, c[0x0][0x3ec] ;  /* 0x00007d80ff0477ac */ /* 0x000e240008000800 */
[----:B0-----:R-:W-:Y:S01]  /*6980*/  IMAD R24, R25, UR4, R24 ;  /* 0x0000000419187c24 */ /* 0x001fe2000f8e0218 */
[----:B------:R-:W-:-:S07]  /*6990*/  MOV R25, RZ ;  /* 0x000000ff00197202 */ /* 0x000fce0000000f00 */
.L_x_7203:
[----:B------:R-:W-:Y:S05]  /*69a0*/  BSYNC.RECONVERGENT B0 ;  /* 0x0000000000007941 */ /* 0x000fea0003800200 */
.L_x_7202:
        /* <DEDUP_REMOVED lines=130> */
.L_x_7209:
        /* <DEDUP_REMOVED lines=8> */
.L_x_7210:
        /* <DEDUP_REMOVED lines=19> */
.L_x_10316:
[----:B------:R-:W-:Y:S05]  /*7380*/  BRX R2 -0x7390                                                                                                                                                                                                                                                                                                                                                                                                                                                                               (*"BRANCH_TARGETS .L_x_10317,.L_x_10318,.L_x_10319"*) ;  /* 0xffffff8c021c7949 */ /* 0x000fea000383ffff */
.L_x_7213:
        /* <DEDUP_REMOVED lines=31> */
.L_x_7219:
[----:B------:R0:W5:Y:S02]  /*7580*/  LDG.E R0, desc[UR36][R26.64] ;  /* 0x000000241a007981 */ /* 0x000164000c1e1900 */
.L_x_7218:
[----:B------:R-:W-:Y:S05]  /*7590*/  BSYNC.RECONVERGENT B6 ;  /* 0x0000000000067941 */ /* 0x000fea0003800200 */
.L_x_7217:
[----:B------:R-:W1:Y:S01]  /*75a0*/  LDCU.64 UR4, c[0x0][0x380] ;  /* 0x00007000ff0477ac */ /* 0x000e620008000a00 */
[----:B-----5:R-:W-:-:S04]  /*75b0*/  FSETP.GTU.FTZ.AND P0, PT, R37, R0, PT ;  /* 0x000000002500720b */ /* 0x020fc80003f1c000 */
[----:B------:R-:W-:Y:S02]  /*75c0*/  SEL R5, RZ, 0x1, P0 ;  /* 0x00000001ff057807 */ /* 0x000fe40000000000 */
[----:B-1----:R-:W-:-:S04]  /*75d0*/  LEA R2, P1, R24, UR4, 0x2 ;  /* 0x0000000418027c11 */ /* 0x002fc8000f8210ff */
[----:B------:R-:W-:-:S05]  /*75e0*/  LEA.HI.X R3, R24, UR5, R25, 0x2, P1 ;  /* 0x0000000518037c11 */ /* 0x000fca00088f1419 */
[----:B------:R1:W-:Y:S04]  /*75f0*/  STG.E desc[UR36][R2.64], R5 ;  /* 0x0000000502007986 */ /* 0x0003e8000c101924 */
.L_x_7215:
[----:B------:R-:W-:Y:S05]  /*7600*/  BSYNC.RELIABLE B7 ;  /* 0x0000000000077941 */ /* 0x000fea0003800100 */
.L_x_7214:
        /* <DEDUP_REMOVED lines=30> */
.L_x_7222:
[----:B------:R1:W5:Y:S02]  /*77f0*/  LDG.E R0, desc[UR36][R24.64] ;  /* 0x0000002418007981 */ /* 0x000364000c1e1900 */
.L_x_7221:
[----:B------:R-:W-:Y:S05]  /*7800*/  BSYNC.RECONVERGENT B6 ;  /* 0x0000000000067941 */ /* 0x000fea0003800200 */
.L_x_7220:
[----:B------:R-:W2:Y:S01]  /*7810*/  LDCU.64 UR4, c[0x0][0x380] ;  /* 0x00007000ff0477ac */ /* 0x000ea20008000a00 */
[----:B-----5:R-:W-:-:S04]  /*7820*/  FSETP.GTU.FTZ.AND P0, PT, R35, R0, PT ;  /* 0x000000002300720b */ /* 0x020fc80003f1c000 */
[----:B------:R-:W-:Y:S02]  /*7830*/  SEL R5, RZ, 0x1, P0 ;  /* 0x00000001ff057807 */ /* 0x000fe40000000000 */
[----:B--2---:R-:W-:-:S04]  /*7840*/  LEA R2, P1, R22, UR4, 0x2 ;  /* 0x0000000416027c11 */ /* 0x004fc8000f8210ff */
[----:B------:R-:W-:-:S05]  /*7850*/  LEA.HI.X R3, R22, UR5, R23, 0x2, P1 ;  /* 0x0000000516037c11 */ /* 0x000fca00088f1417 */
[----:B------:R2:W-:Y:S04]  /*7860*/  STG.E desc[UR36][R2.64], R5 ;  /* 0x0000000502007986 */ /* 0x0005e8000c101924 */
.L_x_10318:
        /* <DEDUP_REMOVED lines=29> */
.L_x_7225:
[----:B------:R2:W5:Y:S02]  /*7a40*/  LDG.E R3, desc[UR36][R22.64] ;  /* 0x0000002416037981 */ /* 0x000564000c1e1900 */
.L_x_7224:
[----:B------:R-:W-:Y:S05]  /*7a50*/  BSYNC.RECONVERGENT B6 ;  /* 0x0000000000067941 */ /* 0x000fea0003800200 */
.L_x_7223:
[----:B------:R-:W3:Y:S01]  /*7a60*/  LDCU.64 UR4, c[0x0][0x380] ;  /* 0x00007000ff0477ac */ /* 0x000ee20008000a00 */
[----:B-----5:R-:W-:-:S04]  /*7a70*/  FSETP.GTU.FTZ.AND P0, PT, R34, R3, PT ;  /* 0x000000032200720b */ /* 0x020fc80003f1c000 */
[----:B------:R-:W-:Y:S02]  /*7a80*/  SEL R5, RZ, 0x1, P0 ;  /* 0x00000001ff057807 */ /* 0x000fe40000000000 */
[----:B---3--:R-:W-:-:S04]  /*7a90*/  LEA R2, P1, R18, UR4, 0x2 ;  /* 0x0000000412027c11 */ /* 0x008fc8000f8210ff */
[----:B------:R-:W-:-:S05]  /*7aa0*/  LEA.HI.X R3, R18, UR5, R19, 0x2, P1 ;  /* 0x0000000512037c11 */ /* 0x000fca00088f1413 */
[----:B------:R3:W-:Y:S04]  /*7ab0*/  STG.E desc[UR36][R2.64], R5 ;  /* 0x0000000502007986 */ /* 0x0007e8000c101924 */
.L_x_10317:
[----:B------:R-:W-:Y:S05]  /*7ac0*/  BSYNC.RELIABLE B8 ;  /* 0x0000000000087941 */ /* 0x000fea0003800100 */
.L_x_7212:
        /* <DEDUP_REMOVED lines=29> */
.L_x_7228:
[----:B------:R3:W5:Y:S02]  /*7ca0*/  LDG.E R0, desc[UR36][R18.64] ;  /* 0x0000002412007981 */ /* 0x000764000c1e1900 */
.L_x_7227:
[----:B------:R-:W-:Y:S05]  /*7cb0*/  BSYNC.RECONVERGENT B6 ;  /* 0x0000000000067941 */ /* 0x000fea0003800200 */
.L_x_7226:
[----:B------:R-:W4:Y:S01]  /*7cc0*/  LDCU.64 UR4, c[0x0][0x380] ;  /* 0x00007000ff0477ac */ /* 0x000f220008000a00 */
[----:B-----5:R-:W-:-:S04]  /*7cd0*/  FSETP.GTU.FTZ.AND P0, PT, R33, R0, PT ;  /* 0x000000002100720b */ /* 0x020fc80003f1c000 */
[----:B------:R-:W-:Y:S02]  /*7ce0*/  SEL R5, RZ, 0x1, P0 ;  /* 0x00000001ff057807 */ /* 0x000fe40000000000 */
[----:B----4-:R-:W-:-:S04]  /*7cf0*/  LEA R2, P1, R28, UR4, 0x2 ;  /* 0x000000041c027c11 */ /* 0x010fc8000f8210ff */
[----:B------:R-:W-:-:S05]  /*7d00*/  LEA.HI.X R3, R28, UR5, R29, 0x2, P1 ;  /* 0x000000051c037c11 */ /* 0x000fca00088f141d */
[----:B------:R4:W-:Y:S01]  /*7d10*/  STG.E desc[UR36][R2.64], R5 ;  /* 0x0000000502007986 */ /* 0x0009e2000c101924 */
[----:B------:R-:W-:Y:S05]  /*7d20*/  BRA `(.L_x_7216) ;  /* 0x0000000000047947 */ /* 0x000fea0003800000 */
.L_x_10319:
[----:B------:R-:W-:Y:S05]  /*7d30*/  BREAK.RELIABLE B8 ;  /* 0x0000000000087942 */ /* 0x000fea0003800100 */
.L_x_7216:
[----:B------:R-:W-:Y:S05]  /*7d40*/  BSYNC.RECONVERGENT B9 ;  /* 0x0000000000097941 */ /* 0x000fea0003800200 */
.L_x_7211:
[----:B------:R-:W5:Y:S01]  /*7d50*/  LDCU UR4, c[0x0][0x530] ;  /* 0x0000a600ff0477ac */ /* 0x000f620008000800 */
[----:B------:R-:W-:-:S04]  /*7d60*/  LEA R30, R31, R30, 0x2 ;  /* 0x0000001e1f1e7211 */ /* 0x000fc800078e10ff */
[----:B-----5:R-:W-:-:S13]  /*7d70*/  ISETP.GE.U32.AND P0, PT, R30, UR4, PT ;  /* 0x000000041e007c0c */ /* 0x020fda000bf06070 */
[----:B------:R-:W-:Y:S05]  /*7d80*/  @!P0 BRA `(.L_x_7229) ;  /* 0xffffff8000fc8947 */ /* 0x000fea000383ffff */
[----:B------:R-:W-:Y:S05]  /*7d90*/  EXIT ;  /* 0x000000000000794d */ /* 0x000fea0003800000 */
.L_x_7230:
        /* <DEDUP_REMOVED lines=14> */
.L_x_10645:


//--------------------- .text._ZN2at4cuda57_GLOBAL__N__cd6b329d_24_DistributionBernoulli_cu_7537a20d21kernelPointwiseApply2IZNS_6native9templates4cuda28bernoulli_tensor_cuda_kernelIifEEvRKNS_10TensorBaseES9_NS_15PhiloxCudaStateEEUliRiSB_SB_SB_RKfSD_SD_SD_E_iSC_jLi2ELin1ELi4ELi512ELi2EEEvNS0_6detail10TensorInfoIT0_T2_EENSG_IT1_SI_EESI_T_ --------------------------
	.section	.text._ZN2at4cuda57_GLOBAL__N__cd6b329d_24_DistributionBernoulli_cu_7537a20d21kernelPointwiseApply2IZNS_6native9templates4cuda28bernoulli_tensor_cuda_kernelIifEEvRKNS_10TensorBaseES9_NS_15PhiloxCudaStateEEUliRiSB_SB_SB_RKfSD_SD_SD_E_iSC_jLi2ELin1ELi4ELi512ELi2EEEvNS0_6detail10TensorInfoIT0_T2_EENSG_IT1_SI_EESI_T_,"ax",@progbits
	.align	128
.text._ZN2at4cuda57_GLOBAL__N__cd6b329d_24_DistributionBernoulli_cu_7537a20d21kernelPointwiseApply2IZNS_6native9templates4cuda28bernoulli_tensor_cuda_kernelIifEEvRKNS_10TensorBaseES9_NS_15PhiloxCudaStateEEUliRiSB_SB_SB_RKfSD_SD_SD_E_iSC_jLi2ELin1ELi4ELi512ELi2EEEvNS0_6detail10TensorInfoIT0_T2_EENSG_IT1_SI_EESI_T_:
        .type           _ZN2at4cuda57_GLOBAL__N__cd6b329d_24_DistributionBernoulli_cu_7537a20d21kernelPointwiseApply2IZNS_6native9templates4cuda28bernoulli_tensor_cuda_kernelIifEEvRKNS_10TensorBaseES9_NS_15PhiloxCudaStateEEUliRiSB_SB_SB_RKfSD_SD_SD_E_iSC_jLi2ELin1ELi4ELi512ELi2EEEvNS0_6detail10TensorInfoIT0_T2_EENSG_IT1_SI_EESI_T_,@function
        .size           _ZN2at4cuda57_GLOBAL__N__cd6b329d_24_DistributionBernoulli_cu_7537a20d21kernelPointwiseApply2IZNS_6native9templates4cuda28bernoulli_tensor_cuda_kernelIifEEvRKNS_10TensorBaseES9_NS_15PhiloxCudaStateEEUliRiSB_SB_SB_RKfSD_SD_SD_E_iSC_jLi2ELin1ELi4ELi512ELi2EEEvNS0_6detail10TensorInfoIT0_T2_EENSG_IT1_SI_EESI_T_,(.L_x_10646 - _ZN2at4cuda57_GLOBAL__N__cd6b329d_24_DistributionBernoulli_cu_7537a20d21kernelPointwiseApply2IZNS_6native9templates4cuda28bernoulli_tensor_cuda_kernelIifEEvRKNS_10TensorBaseES9_NS_15PhiloxCudaStateEEUliRiSB_SB_SB_RKfSD_SD_SD_E_iSC_jLi2ELin1ELi4ELi512ELi2EEEvNS0_6detail10TensorInfoIT0_T2_EENSG_IT1_SI_EESI_T_)
        .other          _ZN2at4cuda57_GLOBAL__N__cd6b329d_24_DistributionBernoulli_cu_7537a20d21kernelPointwiseApply2IZNS_6native9templates4cuda28bernoulli_tensor_cuda_kernelIifEEvRKNS_10TensorBaseES9_NS_15PhiloxCudaStateEEUliRiSB_SB_SB_RKfSD_SD_SD_E_iSC_jLi2ELin1ELi4ELi512ELi2EEEvNS0_6detail10TensorInfoIT0_T2_EENSG_IT1_SI_EESI_T_,@"STO_CUDA_ENTRY STV_DEFAULT"
_ZN2at4cuda57_GLOBAL__N__cd6b329d_24_DistributionBernoulli_cu_7537a20d21kernelPointwiseApply2IZNS_6native9templates4cuda28bernoulli_tensor_cuda_kernelIifEEvRKNS_10TensorBaseES9_NS_15PhiloxCudaStateEEUliRiSB_SB_SB_RKfSD_SD_SD_E_iSC_jLi2ELin1ELi4ELi512ELi2EEEvNS0_6detail10TensorInfoIT0_T2_EENSG_IT1_SI_EESI_T_:
        /* <DEDUP_REMOVED lines=13> */
.L_x_7280:
        /* <DEDUP_REMOVED lines=34> */
.L_x_7236:
        /* <DEDUP_REMOVED lines=206> */
.L_x_7235:
[----:B------:R-:W-:-:S07]  /*0fd0*/  IADD3 R8, PT, PT, R8, 0x4, RZ ;  /* 0x0000000408087810 */ /* 0x000fce0007ffe0ff */
.L_x_7234:
        /* <DEDUP_REMOVED lines=107> */
.L_x_7237:
        /* <DEDUP_REMOVED lines=56> */
.L_x_7238:
        /* <DEDUP_REMOVED lines=28> */
.L_x_7233:
        /* <DEDUP_REMOVED lines=29> */
.L_x_7232:
[----:B-1----:R-:W-:Y:S05]  /*1da0*/  BSYNC.RECONVERGENT B0 ;  /* 0x0000000000007941 */ /* 0x002fea0003800200 */
.L_x_7231:
        /* <DEDUP_REMOVED lines=23> */
.L_x_7243:
        /* <DEDUP_REMOVED lines=206> */
.L_x_7242:
        /* <DEDUP_REMOVED lines=106> */
.L_x_7244:
        /* <DEDUP_REMOVED lines=56> */
.L_x_7245:
        /* <DEDUP_REMOVED lines=28> */
.L_x_7241:
        /* <DEDUP_REMOVED lines=29> */
.L_x_7240:
[----:B------:R-:W-:Y:S05]  /*39b0*/  BSYNC.RECONVERGENT B0 ;  /* 0x0000000000007941 */ /* 0x000fea0003800200 */
.L_x_7239:
        /* <DEDUP_REMOVED lines=22> */
.L_x_7250:
        /* <DEDUP_REMOVED lines=206> */
.L_x_7249:
        /* <DEDUP_REMOVED lines=107> */
.L_x_7251:
        /* <DEDUP_REMOVED lines=56> */
.L_x_7252:
        /* <DEDUP_REMOVED lines=28> */
.L_x_7248:
        /* <DEDUP_REMOVED lines=29> */
.L_x_7247:
[----:B------:R-:W-:Y:S05]  /*55c0*/  BSYNC.RECONVERGENT B0 ;  /* 0x0000000000007941 */ /* 0x000fea0003800200 */
.L_x_7246:
        /* <DEDUP_REMOVED lines=22> */
.L_x_7257:
        /* <DEDUP_REMOVED lines=206> */
.L_x_7256:
        /* <DEDUP_REMOVED lines=106> */
.L_x_7258:
        /* <DEDUP_REMOVED lines=56> */
.L_x_7259:
        /* <DEDUP_REMOVED lines=28> */
.L_x_7255:
        /* <DEDUP_REMOVED lines=29> */
.L_x_7254:
[----:B------:R-:W-:Y:S05]  /*71c0*/  BSYNC.RECONVERGENT B0 ;  /* 0x0000000000007941 */ /* 0x000fea0003800200 */
.L_x_7253:
        /* <DEDUP_REMOVED lines=125> */
.L_x_7260:
        /* <DEDUP_REMOVED lines=8> */
.L_x_7261:
        /* <DEDUP_REMOVED lines=19> */
.L_x_10320:
[----:B------:R-:W-:Y:S05]  /*7b50*/  BRX R2 -0x7b60                                                                                                                                                                                                                                                                                                                                                                                                                                                                               (*"BRANCH_TARGETS .L_x_10321,.L_x_10322,.L_x_10323"*) ;  /* 0xffffff8402287949 */ /* 0x000fea000383ffff */
.L_x_7264:
        /* <DEDUP_REMOVED lines=31> */
.L_x_7270:
[----:B------:R0:W5:Y:S02]  /*7d50*/  LDG.E R0, desc[UR36][R16.64] ;  /* 0x0000002410007981 */ /* 0x000164000c1e1900 */
.L_x_7269:
[----:B------:R-:W-:Y:S05]  /*7d60*/  BSYNC.RECONVERGENT B6 ;  /* 0x0000000000067941 */ /* 0x000fea0003800200 */
.L_x_7268:
[----:B------:R-:W1:Y:S01]  /*7d70*/  LDCU.64 UR4, c[0x0][0x380] ;  /* 0x00007000ff0477ac */ /* 0x000e620008000a00 */
[----:B-----5:R-:W-:-:S04]  /*7d80*/  FSETP.GTU.FTZ.AND P0, PT, R41, R0, PT ;  /* 0x000000002900720b */ /* 0x020fc80003f1c000 */
[----:B------:R-:W-:Y:S02]  /*7d90*/  SEL R5, RZ, 0x1, P0 ;  /* 0x00000001ff057807 */ /* 0x000fe40000000000 */
[----:B-1----:R-:W-:-:S04]  /*7da0*/  LEA R2, P1, R18, UR4, 0x2 ;  /* 0x0000000412027c11 */ /* 0x002fc8000f8210ff */
[----:B------:R-:W-:-:S05]  /*7db0*/  LEA.HI.X R3, R18, UR5, R19, 0x2, P1 ;  /* 0x0000000512037c11 */ /* 0x000fca00088f1413 */
[----:B------:R1:W-:Y:S04]  /*7dc0*/  STG.E desc[UR36][R2.64], R5 ;  /* 0x0000000502007986 */ /* 0x0003e8000c101924 */
.L_x_7266:
[----:B------:R-:W-:Y:S05]  /*7dd0*/  BSYNC.RELIABLE B7 ;  /* 0x0000000000077941 */ /* 0x000fea0003800100 */
.L_x_7265:
        /* <DEDUP_REMOVED lines=24> */
.L_x_7273:
[----:B------:R0:W5:Y:S02]  /*7f60*/  LDG.E R0, desc[UR36][R16.64] ;  /* 0x0000002410007981 */ /* 0x000164000c1e1900 */
.L_x_7272:
[----:B------:R-:W-:Y:S05]  /*7f70*/  BSYNC.RECONVERGENT B6 ;  /* 0x0000000000067941 */ /* 0x000fea0003800200 */
.L_x_7271:
[----:B------:R-:W2:Y:S01]  /*7f80*/  LDCU.64 UR4, c[0x0][0x380] ;  /* 0x00007000ff0477ac */ /* 0x000ea20008000a00 */
[----:B-----5:R-:W-:-:S04]  /*7f90*/  FSETP.GTU.FTZ.AND P0, PT, R39, R0, PT ;  /* 0x000000002700720b */ /* 0x020fc80003f1c000 */
[----:B-1----:R-:W-:Y:S02]  /*7fa0*/  SEL R5, RZ, 0x1, P0 ;  /* 0x00000001ff057807 */ /* 0x002fe40000000000 */
[----:B--2---:R-:W-:-:S04]  /*7fb0*/  LEA R2, P1, R24, UR4, 0x2 ;  /* 0x0000000418027c11 */ /* 0x004fc8000f8210ff */
[----:B------:R-:W-:-:S05]  /*7fc0*/  LEA.HI.X R3, R24, UR5, R25, 0x2, P1 ;  /* 0x0000000518037c11 */ /* 0x000fca00088f1419 */
[----:B------:R1:W-:Y:S04]  /*7fd0*/  STG.E desc[UR36][R2.64], R5 ;  /* 0x0000000502007986 */ /* 0x0003e8000c101924 */
.L_x_10322:
        /* <DEDUP_REMOVED lines=24> */
.L_x_7276:
[----:B------:R0:W5:Y:S02]  /*8160*/  LDG.E R3, desc[UR36][R16.64] ;  /* 0x0000002410037981 */ /* 0x000164000c1e1900 */
.L_x_7275:
[----:B------:R-:W-:Y:S05]  /*8170*/  BSYNC.RECONVERGENT B6 ;  /* 0x0000000000067941 */ /* 0x000fea0003800200 */
.L_x_7274:
[----:B------:R-:W1:Y:S01]  /*8180*/  LDCU.64 UR4, c[0x0][0x380] ;  /* 0x00007000ff0477ac */ /* 0x000e620008000a00 */
[----:B-----5:R-:W-:-:S04]  /*8190*/  FSETP.GTU.FTZ.AND P0, PT, R38, R3, PT ;  /* 0x000000032600720b */ /* 0x020fc80003f1c000 */
[----:B------:R-:W-:Y:S02]  /*81a0*/  SEL R5, RZ, 0x1, P0 ;  /* 0x00000001ff057807 */ /* 0x000fe40000000000 */
[----:B-1----:R-:W-:-:S04]  /*81b0*/  LEA R2, P1, R28, UR4, 0x2 ;  /* 0x000000041c027c11 */ /* 0x002fc8000f8210ff */
[----:B------:R-:W-:-:S05]  /*81c0*/  LEA.HI.X R3, R28, UR5, R29, 0x2, P1 ;  /* 0x000000051c037c11 */ /* 0x000fca00088f141d */
[----:B------:R1:W-:Y:S04]  /*81d0*/  STG.E desc[UR36][R2.64], R5 ;  /* 0x0000000502007986 */ /* 0x0003e8000c101924 */
.L_x_10321:
[----:B------:R-:W-:Y:S05]  /*81e0*/  BSYNC.RELIABLE B8 ;  /* 0x0000000000087941 */ /* 0x000fea0003800100 */
.L_x_7263:
        /* <DEDUP_REMOVED lines=24> */
.L_x_7279:
[----:B------:R0:W5:Y:S02]  /*8370*/  LDG.E R3, desc[UR36][R16.64] ;  /* 0x0000002410037981 */ /* 0x000164000c1e1900 */
.L_x_7278:
[----:B------:R-:W-:Y:S05]  /*8380*/  BSYNC.RECONVERGENT B6 ;  /* 0x0000000000067941 */ /* 0x000fea0003800200 */
.L_x_7277:
[----:B------:R-:W1:Y:S01]  /*8390*/  LDCU.64 UR4, c[0x0][0x380] ;  /* 0x00007000ff0477ac */ /* 0x000e620008000a00 */
[----:B-----5:R-:W-:-:S04]  /*83a0*/  FSETP.GTU.FTZ.AND P0, PT, R36, R3, PT ;  /* 0x000000032400720b */ /* 0x020fc80003f1c000 */
[----:B------:R-:W-:Y:S02]  /*83b0*/  SEL R5, RZ, 0x1, P0 ;  /* 0x00000001ff057807 */ /* 0x000fe40000000000 */
[----:B-1----:R-:W-:-:S04]  /*83c0*/  LEA R2, P1, R32, UR4, 0x2 ;  /* 0x0000000420027c11 */ /* 0x002fc8000f8210ff */
[----:B------:R-:W-:-:S05]  /*83d0*/  LEA.HI.X R3, R32, UR5, R33, 0x2, P1 ;  /* 0x0000000520037c11 */ /* 0x000fca00088f1421 */
[----:B------:R1:W-:Y:S01]  /*83e0*/  STG.E desc[UR36][R2.64], R5 ;  /* 0x0000000502007986 */ /* 0x0003e2000c101924 */
[----:B------:R-:W-:Y:S05]  /*83f0*/  BRA `(.L_x_7267) ;  /* 0x0000000000047947 */ /* 0x000fea0003800000 */
.L_x_10323:
[----:B------:R-:W-:Y:S05]  /*8400*/  BREAK.RELIABLE B8 ;  /* 0x0000000000087942 */ /* 0x000fea0003800100 */
.L_x_7267:
[----:B------:R-:W-:Y:S05]  /*8410*/  BSYNC.RECONVERGENT B9 ;  /* 0x0000000000097941 */ /* 0x000fea0003800200 */
.L_x_7262:
        /* <DEDUP_REMOVED lines=8> */
.L_x_7281:
        /* <DEDUP_REMOVED lines=14> */
.L_x_10646:


//--------------------- .text._ZN2at4cuda57_GLOBAL__N__cd6b329d_24_DistributionBernoulli_cu_7537a20d21kernelPointwiseApply2IZNS_6native9templates4cuda28bernoulli_tensor_cuda_kernelIifEEvRKNS_10TensorBaseES9_NS_15PhiloxCudaStateEEUliRiSB_SB_SB_RKfSD_SD_SD_E_iSC_jLi2ELi2ELi4ELi512ELi2EEEvNS0_6detail10TensorInfoIT0_T2_EENSG_IT1_SI_EESI_T_ --------------------------
	.section	.text._ZN2at4cuda57_GLOBAL__N__cd6b329d_24_DistributionBernoulli_cu_7537a20d21kernelPointwiseApply2IZNS_6native9templates4cuda28bernoulli_tensor_cuda_kernelIifEEvRKNS_10TensorBaseES9_NS_15PhiloxCudaStateEEUliRiSB_SB_SB_RKfSD_SD_SD_E_iSC_jLi2ELi2ELi4ELi512ELi2EEEvNS0_6detail10TensorInfoIT0_T2_EENSG_IT1_SI_EESI_T_,"ax",@progbits
	.align	128
.text._ZN2at4cuda57_GLOBAL__N__cd6b329d_24_DistributionBernoulli_cu_7537a20d21kernelPointwiseApply2IZNS_6native9templates4cuda28bernoulli_tensor_cuda_kernelIifEEvRKNS_10TensorBaseES9_NS_15PhiloxCudaStateEEUliRiSB_SB_SB_RKfSD_SD_SD_E_iSC_jLi2ELi2ELi4ELi512ELi2EEEvNS0_6detail10TensorInfoIT0_T2_EENSG_IT1_SI_EESI_T_:
        .type           _ZN2at4cuda57_GLOBAL__N__cd6b329d_24_DistributionBernoulli_cu_7537a20d21kernelPointwiseApply2IZNS_6native9templates4cuda28bernoulli_tensor_cuda_kernelIifEEvRKNS_10TensorBaseES9_NS_15PhiloxCudaStateEEUliRiSB_SB_SB_RKfSD_SD_SD_E_iSC_jLi2ELi2ELi4ELi512ELi2EEEvNS0_6detail10TensorInfoIT0_T2_EENSG_IT1_SI_EESI_T_,@function
        .size           _ZN2at4cuda57_GLOBAL__N__cd6b329d_24_DistributionBernoulli_cu_7537a20d21kernelPointwiseApply2IZNS_6native9templates4cuda28bernoulli_tensor_cuda_kernelIifEEvRKNS_10TensorBaseES9_NS_15PhiloxCudaStateEEUliRiSB_SB_SB_RKfSD_SD_SD_E_iSC_jLi2ELi2ELi4ELi512ELi2EEEvNS0_6detail10TensorInfoIT0_T2_EENSG_IT1_SI_EESI_T_,(.L_x_10647 - _ZN2at4cuda57_GLOBAL__N__cd6b329d_24_DistributionBernoulli_cu_7537a20d21kernelPointwiseApply2IZNS_6native9templates4cuda28bernoulli_tensor_cuda_kernelIifEEvRKNS_10TensorBaseES9_NS_15PhiloxCudaStateEEUliRiSB_SB_SB_RKfSD_SD_SD_E_iSC_jLi2ELi2ELi4ELi512ELi2EEEvNS0_6detail10TensorInfoIT0_T2_EENSG_IT1_SI_EESI_T_)
        .other          _ZN2at4cuda57_GLOBAL__N__cd6b329d_24_DistributionBernoulli_cu_7537a20d21kernelPointwiseApply2IZNS_6native9templates4cuda28bernoulli_tensor_cuda_kernelIifEEvRKNS_10TensorBaseES9_NS_15PhiloxCudaStateEEUliRiSB_SB_SB_RKfSD_SD_SD_E_iSC_jLi2ELi2ELi4ELi512ELi2EEEvNS0_6detail10TensorInfoIT0_T2_EENSG_IT1_SI_EESI_T_,@"STO_CUDA_ENTRY STV_DEFAULT"
_ZN2at4cuda57_GLOBAL__N__cd6b329d_24_DistributionBernoulli_cu_7537a20d21kernelPointwiseApply2IZNS_6native9templates4cuda28bernoulli_tensor_cuda_kernelIifEEvRKNS_10TensorBaseES9_NS_15PhiloxCudaStateEEUliRiSB_SB_SB_RKfSD_SD_SD_E_iSC_jLi2ELi2ELi4ELi512ELi2EEEvNS0_6detail10TensorInfoIT0_T2_EENSG_IT1_SI_EESI_T_:
        /* <DEDUP_REMOVED lines=23> */
.L_x_7311:
        /* <DEDUP_REMOVED lines=166> */
.L_x_7284:
[----:B---34-:R-:W-:Y:S05]  /*0bd0*/  BSYNC.RECONVERGENT B0 ;  /* 0x0000000000007941 */ /* 0x018fea0003800200 */
.L_x_7283:
        /* <DEDUP_REMOVED lines=57> */
.L_x_7286:
[----:B------:R-:W-:Y:S05]  /*0f70*/  BSYNC.RECONVERGENT B0 ;  /* 0x0000000000007941 */ /* 0x000fea0003800200 */
.L_x_7285:
        /* <DEDUP_REMOVED lines=49> */
.L_x_7288:
[----:B------:R-:W-:Y:S05]  /*1290*/  BSYNC.RECONVERGENT B0 ;  /* 0x0000000000007941 */ /* 0x000fea0003800200 */
.L_x_7287:
        /* <DEDUP_REMOVED lines=49> */
.L_x_7290:
[----:B------:R-:W-:Y:S05]  /*15b0*/  BSYNC.RECONVERGENT B0 ;  /* 0x0000000000007941 */ /* 0x000fea0003800200 */
.L_x_7289:
        /* <DEDUP_REMOVED lines=12> */
.L_x_7291:
        /* <DEDUP_REMOVED lines=8> */
.L_x_7292:
        /* <DEDUP_REMOVED lines=19> */
.L_x_10324:
[----:B------:R-:W-:Y:S05]  /*1830*/  BRX R2 -0x1840                                                                                                                                                                                                                                                                                                                                                                                                                                                                               (*"BRANCH_TARGETS .L_x_10325,.L_x_10326,.L_x_10327"*) ;  /* 0xffffffe402f07949 */ /* 0x000fea000383ffff */
.L_x_7295:
        /* <DEDUP_REMOVED lines=30> */
.L_x_7301:
[----:B------:R0:W5:Y:S02]  /*1a20*/  LDG.E R3, desc[UR36][R26.64] ;  /* 0x000000241a037981 */ /* 0x000164000c1e1900 */
.L_x_7300:
[----:B------:R-:W-:Y:S05]  /*1a30*/  BSYNC.RECONVERGENT B6 ;  /* 0x0000000000067941 */ /* 0x000fea0003800200 */
.L_x_7299:
[----:B------:R-:W-:Y:S02]  /*1a40*/  LEA R2, P1, R16, UR42, 0x2 ;  /* 0x0000002a10027c11 */ /* 0x000fe4000f8210ff */
[----:B-----5:R-:W-:Y:S02]  /*1a50*/  FSETP.GTU.FTZ.AND P0, PT, R40, R3, PT ;  /* 0x000000032800720b */ /* 0x020fe40003f1c000 */
[----:B------:R-:W-:Y:S02]  /*1a60*/  LEA.HI.X R3, R16, UR43, R17, 0x2, P1 ;  /* 0x0000002b10037c11 */ /* 0x000fe400088f1411 */
[----:B------:R-:W-:-:S05]  /*1a70*/  SEL R5, RZ, 0x1, P0 ;  /* 0x00000001ff057807 */ /* 0x000fca0000000000 */
[----:B------:R1:W-:Y:S04]  /*1a80*/  STG.E desc[UR36][R2.64], R5 ;  /* 0x0000000502007986 */ /* 0x0003e8000c101924 */
.L_x_7297:
[----:B------:R-:W-:Y:S05]  /*1a90*/  BSYNC.RELIABLE B7 ;  /* 0x0000000000077941 */ /* 0x000fea0003800100 */
.L_x_7296:
        /* <DEDUP_REMOVED lines=23> */
.L_x_7304:
[----:B------:R2:W5:Y:S02]  /*1c10*/  LDG.E R0, desc[UR36][R16.64] ;  /* 0x0000002410007981 */ /* 0x000564000c1e1900 */
.L_x_7303:
[----:B------:R-:W-:Y:S05]  /*1c20*/  BSYNC.RECONVERGENT B6 ;  /* 0x0000000000067941 */ /* 0x000fea0003800200 */
.L_x_7302:
[C---:B-1----:R-:W-:Y:S02]  /*1c30*/  LEA R2, P1, R22.reuse, UR42, 0x2 ;  /* 0x0000002a16027c11 */ /* 0x042fe4000f8210ff */
[----:B-----5:R-:W-:Y:S02]  /*1c40*/  FSETP.GTU.FTZ.AND P0, PT, R39, R0, PT ;  /* 0x000000002700720b */ /* 0x020fe40003f1c000 */
[----:B------:R-:W-:Y:S02]  /*1c50*/  LEA.HI.X R3, R22, UR43, R23, 0x2, P1 ;  /* 0x0000002b16037c11 */ /* 0x000fe400088f1417 */
[----:B------:R-:W-:-:S05]  /*1c60*/  SEL R5, RZ, 0x1, P0 ;  /* 0x00000001ff057807 */ /* 0x000fca0000000000 */
[----:B------:R1:W-:Y:S04]  /*1c70*/  STG.E desc[UR36][R2.64], R5 ;  /* 0x0000000502007986 */ /* 0x0003e8000c101924 */
.L_x_10326:
        /* <DEDUP_REMOVED lines=23> */
.L_x_7307:
[----:B------:R1:W5:Y:S02]  /*1df0*/  LDG.E R3, desc[UR36][R16.64] ;  /* 0x0000002410037981 */ /* 0x000364000c1e1900 */
.L_x_7306:
[----:B------:R-:W-:Y:S05]  /*1e00*/  BSYNC.RECONVERGENT B6 ;  /* 0x0000000000067941 */ /* 0x000fea0003800200 */
.L_x_7305:
[----:B------:R-:W-:Y:S02]  /*1e10*/  LEA R2, P1, R30, UR42, 0x2 ;  /* 0x0000002a1e027c11 */ /* 0x000fe4000f8210ff */
[----:B-----5:R-:W-:Y:S02]  /*1e20*/  FSETP.GTU.FTZ.AND P0, PT, R36, R3, PT ;  /* 0x000000032400720b */ /* 0x020fe40003f1c000 */
[----:B------:R-:W-:Y:S02]  /*1e30*/  LEA.HI.X R3, R30, UR43, R31, 0x2, P1 ;  /* 0x0000002b1e037c11 */ /* 0x000fe400088f141f */
[----:B------:R-:W-:-:S05]  /*1e40*/  SEL R5, RZ, 0x1, P0 ;  /* 0x00000001ff057807 */ /* 0x000fca0000000000 */
[----:B------:R2:W-:Y:S04]  /*1e50*/  STG.E desc[UR36][R2.64], R5 ;  /* 0x0000000502007986 */ /* 0x0005e8000c101924 */
.L_x_10325:
[----:B------:R-:W-:Y:S05]  /*1e60*/  BSYNC.RELIABLE B8 ;  /* 0x0000000000087941 */ /* 0x000fea0003800100 */
.L_x_7294:
        /* <DEDUP_REMOVED lines=23> */
.L_x_7310:
[----:B------:R1:W5:Y:S02]  /*1fe0*/  LDG.E R0, desc[UR36][R16.64] ;  /* 0x0000002410007981 */ /* 0x000364000c1e1900 */
.L_x_7309:
[----:B------:R-:W-:Y:S05]  /*1ff0*/  BSYNC.RECONVERGENT B6 ;  /* 0x0000000000067941 */ /* 0x000fea0003800200 */
.L_x_7308:
[C---:B--2---:R-:W-:Y:S02]  /*2000*/  LEA R2, P1, R34.reuse, UR42, 0x2 ;  /* 0x0000002a22027c11 */ /* 0x044fe4000f8210ff */
[----:B-----5:R-:W-:Y:S02]  /*2010*/  FSETP.GTU.FTZ.AND P0, PT, R37, R0, PT ;  /* 0x000000002500720b */ /* 0x020fe40003f1c000 */
[----:B------:R-:W-:Y:S02]  /*2020*/  LEA.HI.X R3, R34, UR43, R35, 0x2, P1 ;  /* 0x0000002b22037c11 */ /* 0x000fe400088f1423 */
[----:B------:R-:W-:-:S05]  /*2030*/  SEL R5, RZ, 0x1, P0 ;  /* 0x00000001ff057807 */ /* 0x000fca0000000000 */
[----:B------:R2:W-:Y:S01]  /*2040*/  STG.E desc[UR36][R2.64], R5 ;  /* 0x0000000502007986 */ /* 0x0005e2000c101924 */
[----:B------:R-:W-:Y:S05]  /*2050*/  BRA `(.L_x_7298) ;  /* 0x0000000000047947 */ /* 0x000fea0003800000 */
.L_x_10327:
[----:B------:R-:W-:Y:S05]  /*2060*/  BREAK.RELIABLE B8 ;  /* 0x0000000000087942 */ /* 0x000fea0003800100 */
.L_x_7298:
[----:B------:R-:W-:Y:S05]  /*2070*/  BSYNC.RECONVERGENT B9 ;  /* 0x0000000000097941 */ /* 0x000fea0003800200 */
.L_x_7293:
[----:B------:R-:W3:Y:S01]  /*2080*/  LDCU UR4, c[0x0][0x360] ;  /* 0x00006c00ff0477ac */ /* 0x000ee20008000800 */
[----:B--2---:R-:W3:Y:S02]  /*2090*/  LDC R3, c[0x0][0x370] ;  /* 0x0000dc00ff037b82 */ /* 0x004ee40000000800 */
[----:B---3--:R-:W-:-:S05]  /*20a0*/  IMAD R3, R3, UR4, RZ ;  /* 0x0000000403037c24 */ /* 0x008fca000f8e02ff */
[----:B------:R-:W-:-:S04]  /*20b0*/  LEA R38, R3, R38, 0x2 ;  /* 0x0000002603267211 */ /* 0x000fc800078e10ff */
[----:B------:R-:W-:-:S13]  /*20c0*/  ISETP.GE.U32.AND P0, PT, R38, UR49, PT ;  /* 0x0000003126007c0c */ /* 0x000fda000bf06070 */
[----:B------:R-:W-:Y:S05]  /*20d0*/  @!P0 BRA `(.L_x_7311) ;  /* 0xffffffe000248947 */ /* 0x000fea000383ffff */
[----:B------:R-:W-:Y:S05]  /*20e0*/  BSYNC.RECONVERGENT B10 ;  /* 0x00000000000a7941 */ /* 0x000fea0003800200 */
.L_x_7282:
[----:B------:R-:W-:Y:S05]  /*20f0*/  EXIT ;  /* 0x000000000000794d */ /* 0x000fea0003800000 */
.L_x_7312:
        /* <DEDUP_REMOVED lines=16> */
.L_x_10647:


//--------------------- .text._ZN2at4cuda57_GLOBAL__N__cd6b329d_24_DistributionBernoulli_cu_7537a20d21kernelPointwiseApply2IZNS_6native9templates4cuda28bernoulli_tensor_cuda_kernelIifEEvRKNS_10TensorBaseES9_NS_15PhiloxCudaStateEEUliRiSB_SB_SB_RKfSD_SD_SD_E_iSC_jLi2ELi1ELi4ELi512ELi2EEEvNS0_6detail10TensorInfoIT0_T2_EENSG_IT1_SI_EESI_T_ --------------------------
	.section	.text._ZN2at4cuda57_GLOBAL__N__cd6b329d_24_DistributionBernoulli_cu_7537a20d21kernelPointwiseApply2IZNS_6native9templates4cuda28bernoulli_tensor_cuda_kernelIifEEvRKNS_10TensorBaseES9_NS_15PhiloxCudaStateEEUliRiSB_SB_SB_RKfSD_SD_SD_E_iSC_jLi2ELi1ELi4ELi512ELi2EEEvNS0_6detail10TensorInfoIT0_T2_EENSG_IT1_SI_EESI_T_,"ax",@progbits
	.align	128
.text._ZN2at4cuda57_GLOBAL__N__cd6b329d_24_DistributionBernoulli_cu_7537a20d21kernelPointwiseApply2IZNS_6native9templates4cuda28bernoulli_tensor_cuda_kernelIifEEvRKNS_10TensorBaseES9_NS_15PhiloxCudaStateEEUliRiSB_SB_SB_RKfSD_SD_SD_E_iSC_jLi2ELi1ELi4ELi512ELi2EEEvNS0_6detail10TensorInfoIT0_T2_EENSG_IT1_SI_EESI_T_:
        .type           _ZN2at4cuda57_GLOBAL__N__cd6b329d_24_DistributionBernoulli_cu_7537a20d21kernelPointwiseApply2IZNS_6native9templates4cuda28bernoulli_tensor_cuda_kernelIifEEvRKNS_10TensorBaseES9_NS_15PhiloxCudaStateEEUliRiSB_SB_SB_RKfSD_SD_SD_E_iSC_jLi2ELi1ELi4ELi512ELi2EEEvNS0_6detail10TensorInfoIT0_T2_EENSG_IT1_SI_EESI_T_,@function
        .size           _ZN2at4cuda57_GLOBAL__N__cd6b329d_24_DistributionBernoulli_cu_7537a20d21kernelPointwiseApply2IZNS_6native9templates4cuda28bernoulli_tensor_cuda_kernelIifEEvRKNS_10TensorBaseES9_NS_15PhiloxCudaStateEEUliRiSB_SB_SB_RKfSD_SD_SD_E_iSC_jLi2ELi1ELi4ELi512ELi2EEEvNS0_6detail10TensorInfoIT0_T2_EENSG_IT1_SI_EESI_T_,(.L_x_10648 - _ZN2at4cuda57_GLOBAL__N__cd6b329d_24_DistributionBernoulli_cu_7537a20d21kernelPointwiseApply2IZNS_6native9templates4cuda28bernoulli_tensor_cuda_kernelIifEEvRKNS_10TensorBaseES9_NS_15PhiloxCudaStateEEUliRiSB_SB_SB_RKfSD_SD_SD_E_iSC_jLi2ELi1ELi4ELi512ELi2EEEvNS0_6detail10TensorInfoIT0_T2_EENSG_IT1_SI_EESI_T_)
        .other          _ZN2at4cuda57_GLOBAL__N__cd6b329d_24_DistributionBernoulli_cu_7537a20d21kernelPointwiseApply2IZNS_6native9templates4cuda28bernoulli_tensor_cuda_kernelIifEEvRKNS_10TensorBaseES9_NS_15PhiloxCudaStateEEUliRiSB_SB_SB_RKfSD_SD_SD_E_iSC_jLi2ELi1ELi4ELi512ELi2EEEvNS0_6detail10TensorInfoIT0_T2_EENSG_IT1_SI_EESI_T_,@"STO_CUDA_ENTRY STV_DEFAULT"
_ZN2at4cuda57_GLOBAL__N__cd6b329d_24_DistributionBernoulli_cu_7537a20d21kernelPointwiseApply2IZNS_6native9templates4cuda28bernoulli_tensor_cuda_kernelIifEEvRKNS_10TensorBaseES9_NS_15PhiloxCudaStateEEUliRiSB_SB_SB_RKfSD_SD_SD_E_iSC_jLi2ELi1ELi4ELi512ELi2EEEvNS0_6detail10TensorInfoIT0_T2_EENSG_IT1_SI_EESI_T_:
        /* <DEDUP_REMOVED lines=23> */
.L_x_7342:
        /* <DEDUP_REMOVED lines=138> */
.L_x_7315:
[----:B------:R-:W-:Y:S05]  /*0a10*/  BSYNC.RECONVERGENT B0 ;  /* 0x0000000000007941 */ /* 0x000fea0003800200 */
.L_x_7314:
        /* <DEDUP_REMOVED lines=38> */
.L_x_7317:
[----:B------:R-:W-:Y:S05]  /*0c80*/  BSYNC.RECONVERGENT B0 ;  /* 0x0000000000007941 */ /* 0x000fea0003800200 */
.L_x_7316:
        /* <DEDUP_REMOVED lines=35> */
.L_x_7319:
[----:B------:R-:W-:Y:S05]  /*0ec0*/  BSYNC.RECONVERGENT B0 ;  /* 0x0000000000007941 */ /* 0x000fea0003800200 */
.L_x_7318:
        /* <DEDUP_REMOVED lines=26> */
.L_x_7321:
[----:B------:R-:W-:Y:S05]  /*1070*/  BSYNC.RECONVERGENT B0 ;  /* 0x0000000000007941 */ /* 0x000fea0003800200 */
.L_x_7320:
        /* <DEDUP_REMOVED lines=12> */
.L_x_7322:
        /* <DEDUP_REMOVED lines=8> */
.L_x_7323:
        /* <DEDUP_REMOVED lines=19> */
.L_x_10328:
[----:B------:R-:W-:Y:S05]  /*12f0*/  BRX R4 -0x1300                                                                                                                                                                                                                                                                                                                                                                                                                                                                               (*"BRANCH_TARGETS .L_x_10329,.L_x_10330,.L_x_10331"*) ;  /* 0xffffffec04407949 */ /* 0x000fea000383ffff */
.L_x_7326:
        /* <DEDUP_REMOVED lines=30> */
.L_x_7332:
[----:B------:R0:W5:Y:S02]  /*14e0*/  LDG.E R0, desc[UR36][R16.64] ;  /* 0x0000002410007981 */ /* 0x000164000c1e1900 */
.L_x_7331:
[----:B------:R-:W-:Y:S05]  /*14f0*/  BSYNC.RECONVERGENT B6 ;  /* 0x0000000000067941 */ /* 0x000fea0003800200 */
.L_x_7330:
[C---:B------:R-:W-:Y:S02]  /*1500*/  LEA R4, P1, R22.reuse, UR42, 0x2 ;  /* 0x0000002a16047c11 */ /* 0x040fe4000f8210ff */
[----:B-----5:R-:W-:Y:S02]  /*1510*/  FSETP.GTU.FTZ.AND P0, PT, R35, R0, PT ;  /* 0x000000002300720b */ /* 0x020fe40003f1c000 */
[----:B------:R-:W-:Y:S02]  /*1520*/  LEA.HI.X R5, R22, UR43, R23, 0x2, P1 ;  /* 0x0000002b16057c11 */ /* 0x000fe400088f1417 */
[----:B------:R-:W-:-:S05]  /*1530*/  SEL R3, RZ, 0x1, P0 ;  /* 0x00000001ff037807 */ /* 0x000fca0000000000 */
[----:B------:R1:W-:Y:S04]  /*1540*/  STG.E desc[UR36][R4.64], R3 ;  /* 0x0000000304007986 */ /* 0x0003e8000c101924 */
.L_x_7328:
[----:B------:R-:W-:Y:S05]  /*1550*/  BSYNC.RELIABLE B7 ;  /* 0x0000000000077941 */ /* 0x000fea0003800100 */
.L_x_7327:
        /* <DEDUP_REMOVED lines=23> */
.L_x_7335:
[----:B------:R0:W5:Y:S02]  /*16d0*/  LDG.E R3, desc[UR36][R16.64] ;  /* 0x0000002410037981 */ /* 0x000164000c1e1900 */
.L_x_7334:
[----:B------:R-:W-:Y:S05]  /*16e0*/  BSYNC.RECONVERGENT B6 ;  /* 0x0000000000067941 */ /* 0x000fea0003800200 */
.L_x_7333:
[----:B------:R-:W-:Y:S02]  /*16f0*/  LEA R4, P1, R24, UR42, 0x2 ;  /* 0x0000002a18047c11 */ /* 0x000fe4000f8210ff */
[----:B-----5:R-:W-:Y:S02]  /*1700*/  FSETP.GTU.FTZ.AND P0, PT, R34, R3, PT ;  /* 0x000000032200720b */ /* 0x020fe40003f1c000 */
[----:B------:R-:W-:Y:S02]  /*1710*/  LEA.HI.X R5, R24, UR43, R25, 0x2, P1 ;  /* 0x0000002b18057c11 */ /* 0x000fe400088f1419 */
[----:B------:R-:W-:-:S05]  /*1720*/  SEL R3, RZ, 0x1, P0 ;  /* 0x00000001ff037807 */ /* 0x000fca0000000000 */
[----:B------:R1:W-:Y:S04]  /*1730*/  STG.E desc[UR36][R4.64], R3 ;  /* 0x0000000304007986 */ /* 0x0003e8000c101924 */
.L_x_10330:
        /* <DEDUP_REMOVED lines=23> */
.L_x_7338:
[----:B------:R0:W5:Y:S02]  /*18b0*/  LDG.E R0, desc[UR36][R16.64] ;  /* 0x0000002410007981 */ /* 0x000164000c1e1900 */
.L_x_7337:
[----:B------:R-:W-:Y:S05]  /*18c0*/  BSYNC.RECONVERGENT B6 ;  /* 0x0000000000067941 */ /* 0x000fea0003800200 */
.L_x_7336:
[C---:B-1----:R-:W-:Y:S02]  /*18d0*/  LEA R4, P1, R26.reuse, UR42, 0x2 ;  /* 0x0000002a1a047c11 */ /* 0x042fe4000f8210ff */
[----:B-----5:R-:W-:Y:S02]  /*18e0*/  FSETP.GTU.FTZ.AND P0, PT, R33, R0, PT ;  /* 0x000000002100720b */ /* 0x020fe40003f1c000 */
[----:B------:R-:W-:Y:S02]  /*18f0*/  LEA.HI.X R5, R26, UR43, R27, 0x2, P1 ;  /* 0x0000002b1a057c11 */ /* 0x000fe400088f141b */
[----:B------:R-:W-:-:S05]  /*1900*/  SEL R3, RZ, 0x1, P0 ;  /* 0x00000001ff037807 */ /* 0x000fca0000000000 */
[----:B------:R1:W-:Y:S04]  /*1910*/  STG.E desc[UR36][R4.64], R3 ;  /* 0x0000000304007986 */ /* 0x0003e8000c101924 */
.L_x_10329:
[----:B------:R-:W-:Y:S05]  /*1920*/  BSYNC.RELIABLE B8 ;  /* 0x0000000000087941 */ /* 0x000fea0003800100 */
.L_x_7325:
        /* <DEDUP_REMOVED lines=23> */
.L_x_7341:
[----:B------:R0:W5:Y:S02]  /*1aa0*/  LDG.E R3, desc[UR36][R16.64] ;  /* 0x0000002410037981 */ /* 0x000164000c1e1900 */
.L_x_7340:
[----:B------:R-:W-:Y:S05]  /*1ab0*/  BSYNC.RECONVERGENT B6 ;  /* 0x0000000000067941 */ /* 0x000fea0003800200 */
.L_x_7339:
[----:B------:R-:W-:Y:S02]  /*1ac0*/  LEA R4, P1, R36, UR42, 0x2 ;  /* 0x0000002a24047c11 */ /* 0x000fe4000f8210ff */
[----:B-----5:R-:W-:Y:S02]  /*1ad0*/  FSETP.GTU.FTZ.AND P0, PT, R32, R3, PT ;  /* 0x000000032000720b */ /* 0x020fe40003f1c000 */
[----:B------:R-:W-:Y:S02]  /*1ae0*/  LEA.HI.X R5, R36, UR43, R37, 0x2, P1 ;  /* 0x0000002b24057c11 */ /* 0x000fe400088f1425 */
[----:B------:R-:W-:-:S05]  /*1af0*/  SEL R3, RZ, 0x1, P0 ;  /* 0x00000001ff037807 */ /* 0x000fca0000000000 */
[----:B------:R1:W-:Y:S01]  /*1b00*/  STG.E desc[UR36][R4.64], R3 ;  /* 0x0000000304007986 */ /* 0x0003e2000c101924 */
[----:B------:R-:W-:Y:S05]  /*1b10*/  BRA `(.L_x_7329) ;  /* 0x0000000000047947 */ /* 0x000fea0003800000 */
.L_x_10331:
[----:B------:R-:W-:Y:S05]  /*1b20*/  BREAK.RELIABLE B8 ;  /* 0x0000000000087942 */ /* 0x000fea0003800100 */
.L_x_7329:
[----:B------:R-:W-:Y:S05]  /*1b30*/  BSYNC.RECONVERGENT B9 ;  /* 0x0000000000097941 */ /* 0x000fea0003800200 */
.L_x_7324:
[----:B------:R-:W-:-:S05]  /*1b40*/  IMAD R29, R2, 0x4, R29 ;  /* 0x00000004021d7824 */ /* 0x000fca00078e021d */
[----:B------:R-:W-:-:S13]  /*1b50*/  ISETP.GE.U32.AND P0, PT, R29, UR46, PT ;  /* 0x0000002e1d007c0c */ /* 0x000fda000bf06070 */
[----:B------:R-:W-:Y:S05]  /*1b60*/  @!P0 BRA `(.L_x_7342) ;  /* 0xffffffe400808947 */ /* 0x000fea000383ffff */
[----:B------:R-:W-:Y:S05]  /*1b70*/  BSYNC.RECONVERGENT B10 ;  /* 0x00000000000a7941 */ /* 0x000fea0003800200 */
.L_x_7313:
[----:B------:R-:W-:Y:S05]  /*1b80*/  EXIT ;  /* 0x000000000000794d */ /* 0x000fea0003800000 */
.L_x_7343:
        /* <DEDUP_REMOVED lines=15> */
.L_x_10648:


//--------------------- .text._ZN2at4cuda57_GLOBAL__N__cd6b329d_24_DistributionBernoulli_cu_7537a20d21kernelPointwiseApply2IZNS_6native9templates4cuda28bernoulli_tensor_cuda_kernelIifEEvRKNS_10TensorBaseES9_NS_15PhiloxCudaStateEEUliRiSB_SB_SB_RKfSD_SD_SD_E_iSC_jLi1ELin1ELi4ELi512ELi2EEEvNS0_6detail10TensorInfoIT0_T2_EENSG_IT1_SI_EESI_T_ --------------------------
	.section	.text._ZN2at4cuda57_GLOBAL__N__cd6b329d_24_DistributionBernoulli_cu_7537a20d21kernelPointwiseApply2IZNS_6native9templates4cuda28bernoulli_tensor_cuda_kernelIifEEvRKNS_10TensorBaseES9_NS_15PhiloxCudaStateEEUliRiSB_SB_SB_RKfSD_SD_SD_E_iSC_jLi1ELin1ELi4ELi512ELi2EEEvNS0_6detail10TensorInfoIT0_T2_EENSG_IT1_SI_EESI_T_,"ax",@progbits
	.align	128
.text._ZN2at4cuda57_GLOBAL__N__cd6b329d_24_DistributionBernoulli_cu_7537a20d21kernelPointwiseApply2IZNS_6native9templates4cuda28bernoulli_tensor_cuda_kernelIifEEvRKNS_10TensorBaseES9_NS_15PhiloxCudaStateEEUliRiSB_SB_SB_RKfSD_SD_SD_E_iSC_jLi1ELin1ELi4ELi512ELi2EEEvNS0_6detail10TensorInfoIT0_T2_EENSG_IT1_SI_EESI_T_:
        .type           _ZN2at4cuda57_GLOBAL__N__cd6b329d_24_DistributionBernoulli_cu_7537a20d21kernelPointwiseApply2IZNS_6native9templates4cuda28bernoulli_tensor_cuda_kernelIifEEvRKNS_10TensorBaseES9_NS_15PhiloxCudaStateEEUliRiSB_SB_SB_RKfSD_SD_SD_E_iSC_jLi1ELin1ELi4ELi512ELi2EEEvNS0_6detail10TensorInfoIT0_T2_EENSG_IT1_SI_EESI_T_,@function
        .size           _ZN2at4cuda57_GLOBAL__N__cd6b329d_24_DistributionBernoulli_cu_7537a20d21kernelPointwiseApply2IZNS_6native9templates4cuda28bernoulli_tensor_cuda_kernelIifEEvRKNS_10TensorBaseES9_NS_15PhiloxCudaStateEEUliRiSB_SB_SB_RKfSD_SD_SD_E_iSC_jLi1ELin1ELi4ELi512ELi2EEEvNS0_6detail10TensorInfoIT0_T2_EENSG_IT1_SI_EESI_T_,(.L_x_10649 - _ZN2at4cuda57_GLOBAL__N__cd6b329d_24_DistributionBernoulli_cu_7537a20d21kernelPointwiseApply2IZNS_6native9templates4cuda28bernoulli_tensor_cuda_kernelIifEEvRKNS_10TensorBaseES9_NS_15PhiloxCudaStateEEUliRiSB_SB_SB_RKfSD_SD_SD_E_iSC_jLi1ELin1ELi4ELi512ELi2EEEvNS0_6detail10TensorInfoIT0_T2_EENSG_IT1_SI_EESI_T_)
        .other          _ZN2at4cuda57_GLOBAL__N__cd6b329d_24_DistributionBernoulli_cu_7537a20d21kernelPointwiseApply2IZNS_6native9templates4cuda28bernoulli_tensor_cuda_kernelIifEEvRKNS_10TensorBaseES9_NS_15PhiloxCudaStateEEUliRiSB_SB_SB_RKfSD_SD_SD_E_iSC_jLi1ELin1ELi4ELi512ELi2EEEvNS0_6detail10TensorInfoIT0_T2_EENSG_IT1_SI_EESI_T_,@"STO_CUDA_ENTRY STV_DEFAULT"
_ZN2at4cuda57_GLOBAL__N__cd6b329d_24_DistributionBernoulli_cu_7537a20d21kernelPointwiseApply2IZNS_6native9templates4cuda28bernoulli_tensor_cuda_kernelIifEEvRKNS_10TensorBaseES9_NS_15PhiloxCudaStateEEUliRiSB_SB_SB_RKfSD_SD_SD_E_iSC_jLi1ELin1ELi4ELi512ELi2EEEvNS0_6detail10TensorInfoIT0_T2_EENSG_IT1_SI_EESI_T_:
        /* <DEDUP_REMOVED lines=24> */
.L_x_7393:
        /* <DEDUP_REMOVED lines=28> */
.L_x_7349:
        /* <DEDUP_REMOVED lines=206> */
.L_x_7348:
[----:B------:R-:W-:-:S07]  /*1020*/  VIADD R2, R2, 0x4 ;  /* 0x0000000402027836 */ /* 0x000fce0000000000 */
.L_x_7347:
        /* <DEDUP_REMOVED lines=107> */
.L_x_7350:
        /* <DEDUP_REMOVED lines=56> */
.L_x_7351:
        /* <DEDUP_REMOVED lines=28> */
.L_x_7346:
[----:B------:R-:W0:Y:S01]  /*1c20*/  LDCU UR4, c[0x0][0x4c4] ;  /* 0x00009880ff0477ac */ /* 0x000e220008000800 */
[----:B------:R-:W-:Y:S02]  /*1c30*/  HFMA2 R19, -RZ, RZ, 0, 0 ;  /* 0x00000000ff137431 */ /* 0x000fe400000001ff */
[----:B0-----:R-:W-:-:S07]  /*1c40*/  IMAD R18, R7, UR4, R18 ;  /* 0x0000000407127c24 */ /* 0x001fce000f8e0212 */
.L_x_7345:
[----:B------:R-:W-:Y:S05]  /*1c50*/  BSYNC.RECONVERGENT B0 ;  /* 0x0000000000007941 */ /* 0x000fea0003800200 */
.L_x_7344:
        /* <DEDUP_REMOVED lines=18> */
.L_x_7356:
        /* <DEDUP_REMOVED lines=206> */
.L_x_7355:
        /* <DEDUP_REMOVED lines=107> */
.L_x_7357:
        /* <DEDUP_REMOVED lines=56> */
.L_x_7358:
        /* <DEDUP_REMOVED lines=28> */
.L_x_7354:
[----:B------:R-:W0:Y:S02]  /*3650*/  LDCU UR4, c[0x0][0x4c4] ;  /* 0x00009880ff0477ac */ /* 0x000e240008000800 */
[----:B0-----:R-:W-:Y:S02]  /*3660*/  IMAD R22, R22, UR4, R23 ;  /* 0x0000000416167c24 */ /* 0x001fe4000f8e0217 */
[----:B------:R-:W-:-:S07]  /*3670*/  HFMA2 R23, -RZ, RZ, 0, 0 ;  /* 0x00000000ff177431 */ /* 0x000fce00000001ff */
.L_x_7353:
[----:B------:R-:W-:Y:S05]  /*3680*/  BSYNC.RECONVERGENT B0 ;  /* 0x0000000000007941 */ /* 0x000fea0003800200 */
.L_x_7352:
        /* <DEDUP_REMOVED lines=17> */
.L_x_7363:
        /* <DEDUP_REMOVED lines=206> */
.L_x_7362:
        /* <DEDUP_REMOVED lines=107> */
.L_x_7364:
        /* <DEDUP_REMOVED lines=56> */
.L_x_7365:
        /* <DEDUP_REMOVED lines=28> */
.L_x_7361:
[----:B------:R-:W0:Y:S02]  /*5070*/  LDCU UR4, c[0x0][0x4c4] ;  /* 0x00009880ff0477ac */ /* 0x000e240008000800 */
[----:B0-----:R-:W-:Y:S02]  /*5080*/  IMAD R24, R25, UR4, R24 ;  /* 0x0000000419187c24 */ /* 0x001fe4000f8e0218 */
[----:B------:R-:W-:-:S07]  /*5090*/  HFMA2 R25, -RZ, RZ, 0, 0 ;  /* 0x00000000ff197431 */ /* 0x000fce00000001ff */
.L_x_7360:
[----:B------:R-:W-:Y:S05]  /*50a0*/  BSYNC.RECONVERGENT B0 ;  /* 0x0000000000007941 */ /* 0x000fea0003800200 */
.L_x_7359:
        /* <DEDUP_REMOVED lines=17> */
.L_x_7370:
        /* <DEDUP_REMOVED lines=206> */
.L_x_7369:
        /* <DEDUP_REMOVED lines=107> */
.L_x_7371:
        /* <DEDUP_REMOVED lines=56> */
.L_x_7372:
        /* <DEDUP_REMOVED lines=28> */
.L_x_7368:
[----:B------:R-:W0:Y:S01]  /*6a90*/  LDCU UR4, c[0x0][0x4c4] ;  /* 0x00009880ff0477ac */ /* 0x000e220008000800 */
[----:B------:R-:W-:Y:S02]  /*6aa0*/  HFMA2 R5, -RZ, RZ, 0, 0 ;  /* 0x00000000ff057431 */ /* 0x000fe400000001ff */
[----:B0-----:R-:W-:-:S07]  /*6ab0*/  IMAD R4, R7, UR4, R2 ;  /* 0x0000000407047c24 */ /* 0x001fce000f8e0202 */
.L_x_7367:
[----:B------:R-:W-:Y:S05]  /*6ac0*/  BSYNC.RECONVERGENT B0 ;  /* 0x0000000000007941 */ /* 0x000fea0003800200 */
.L_x_7366:
        /* <DEDUP_REMOVED lines=125> */
.L_x_7373:
        /* <DEDUP_REMOVED lines=8> */
.L_x_7374:
        /* <DEDUP_REMOVED lines=18> */
.L_x_10332:
[----:B------:R-:W-:Y:S05]  /*7440*/  BRX R4 -0x7450                                                                                                                                                                                                                                                                                                                                                                                                                                                                               (*"BRANCH_TARGETS .L_x_10333,.L_x_10334,.L_x_10335"*) ;  /* 0xffffff8804ec7949 */ /* 0x000fea000383ffff */
.L_x_7377:
        /* <DEDUP_REMOVED lines=31> */
.L_x_7383:
[----:B------:R0:W5:Y:S02]  /*7640*/  LDG.E R0, desc[UR36][R26.64] ;  /* 0x000000241a007981 */ /* 0x000164000c1e1900 */
.L_x_7382:
[----:B------:R-:W-:Y:S05]  /*7650*/  BSYNC.RECONVERGENT B6 ;  /* 0x0000000000067941 */ /* 0x000fea0003800200 */
.L_x_7381:
        /* <DEDUP_REMOVED lines=11> */
[----:B------:R1:W-:Y:S02]  /*7710*/  STG.E desc[UR36][R2.64], R5 ;  /* 0x0000000502007986 */ /* 0x0003e4000c101924 */
.L_x_7379:
[----:B------:R-:W-:Y:S05]  /*7720*/  BSYNC.RELIABLE B7 ;  /* 0x0000000000077941 */ /* 0x000fea0003800100 */
.L_x_7378:
        /* <DEDUP_REMOVED lines=24> */
.L_x_7386:
[----:B------:R0:W5:Y:S02]  /*78b0*/  LDG.E R0, desc[UR36][R26.64] ;  /* 0x000000241a007981 */ /* 0x000164000c1e1900 */
.L_x_7385:
[----:B------:R-:W-:Y:S05]  /*78c0*/  BSYNC.RECONVERGENT B6 ;  /* 0x0000000000067941 */ /* 0x000fea0003800200 */
.L_x_7384:
        /* <DEDUP_REMOVED lines=11> */
[----:B------:R1:W-:Y:S02]  /*7980*/  STG.E desc[UR36][R2.64], R5 ;  /* 0x0000000502007986 */ /* 0x0003e4000c101924 */
.L_x_10334:
        /* <DEDUP_REMOVED lines=24> */
.L_x_7389:
[----:B------:R1:W5:Y:S02]  /*7b10*/  LDG.E R5, desc[UR36][R24.64] ;  /* 0x0000002418057981 */ /* 0x000364000c1e1900 */
.L_x_7388:
[----:B------:R-:W-:Y:S05]  /*7b20*/  BSYNC.RECONVERGENT B6 ;  /* 0x0000000000067941 */ /* 0x000fea0003800200 */
.L_x_7387:
        /* <DEDUP_REMOVED lines=10> */
[----:B------:R2:W-:Y:S02]  /*7bd0*/  STG.E desc[UR36][R2.64], R5 ;  /* 0x0000000502007986 */ /* 0x0005e4000c101924 */
.L_x_10333:
[----:B------:R-:W-:Y:S05]  /*7be0*/  BSYNC.RELIABLE B8 ;  /* 0x0000000000087941 */ /* 0x000fea0003800100 */
.L_x_7376:
        /* <DEDUP_REMOVED lines=24> */
.L_x_7392:
[----:B------:R3:W5:Y:S02]  /*7d70*/  LDG.E R0, desc[UR36][R22.64] ;  /* 0x0000002416007981 */ /* 0x000764000c1e1900 */
.L_x_7391:
[----:B------:R-:W-:Y:S05]  /*7d80*/  BSYNC.RECONVERGENT B6 ;  /* 0x0000000000067941 */ /* 0x000fea0003800200 */
.L_x_7390:
        /* <DEDUP_REMOVED lines=11> */
[----:B------:R0:W-:Y:S01]  /*7e40*/  STG.E desc[UR36][R4.64], R7 ;  /* 0x0000000704007986 */ /* 0x0001e2000c101924 */
[----:B------:R-:W-:Y:S05]  /*7e50*/  BRA `(.L_x_7380) ;  /* 0x0000000000047947 */ /* 0x000fea0003800000 */
.L_x_10335:
[----:B------:R-:W-:Y:S05]  /*7e60*/  BREAK.RELIABLE B8 ;  /* 0x0000000000087942 */ /* 0x000fea0003800100 */
.L_x_7380:
[----:B------:R-:W-:Y:S05]  /*7e70*/  BSYNC.RECONVERGENT B9 ;  /* 0x0000000000097941 */ /* 0x000fea0003800200 */
.L_x_7375:
[----:B------:R-:W-:-:S04]  /*7e80*/  LEA R28, R29, R28, 0x2 ;  /* 0x0000001c1d1c7211 */ /* 0x000fc800078e10ff */
[----:B------:R-:W-:-:S13]  /*7e90*/  ISETP.GE.U32.AND P0, PT, R28, R3, PT ;  /* 0x000000031c00720c */ /* 0x000fda0003f06070 */
[----:B------:R-:W-:Y:S05]  /*7ea0*/  @!P0 BRA `(.L_x_7393) ;  /* 0xffffff8000b48947 */ /* 0x000fea000383ffff */
[----:B------:R-:W-:Y:S05]  /*7eb0*/  EXIT ;  /* 0x000000000000794d */ /* 0x000fea0003800000 */
.L_x_7394:
        /* <DEDUP_REMOVED lines=12> */
.L_x_10649:


//--------------------- .text._ZN2at4cuda57_GLOBAL__N__cd6b329d_24_DistributionBernoulli_cu_7537a20d21kernelPointwiseApply2IZNS_6native9templates4cuda28bernoulli_tensor_cuda_kernelIifEEvRKNS_10TensorBaseES9_NS_15PhiloxCudaStateEEUliRiSB_SB_SB_RKfSD_SD_SD_E_iSC_jLi1ELi2ELi4ELi512ELi2EEEvNS0_6detail10TensorInfoIT0_T2_EENSG_IT1_SI_EESI_T_ --------------------------
	.section	.text._ZN2at4cuda57_GLOBAL__N__cd6b329d_24_DistributionBernoulli_cu_7537a20d21kernelPointwiseApply2IZNS_6native9templates4cuda28bernoulli_tensor_cuda_kernelIifEEvRKNS_10TensorBaseES9_NS_15PhiloxCudaStateEEUliRiSB_SB_SB_RKfSD_SD_SD_E_iSC_jLi1ELi2ELi4ELi512ELi2EEEvNS0_6detail10TensorInfoIT0_T2_EENSG_IT1_SI_EESI_T_,"ax",@progbits
	.align	128
.text._ZN2at4cuda57_GLOBAL__N__cd6b329d_24_DistributionBernoulli_cu_7537a20d21kernelPointwiseApply2IZNS_6native9templates4cuda28bernoulli_tensor_cuda_kernelIifEEvRKNS_10TensorBaseES9_NS_15PhiloxCudaStateEEUliRiSB_SB_SB_RKfSD_SD_SD_E_iSC_jLi1ELi2ELi4ELi512ELi2EEEvNS0_6detail10TensorInfoIT0_T2_EENSG_IT1_SI_EESI_T_:
        .type           _ZN2at4cuda57_GLOBAL__N__cd6b329d_24_DistributionBernoulli_cu_7537a20d21kernelPointwiseApply2IZNS_6native9templates4cuda28bernoulli_tensor_cuda_kernelIifEEvRKNS_10TensorBaseES9_NS_15PhiloxCudaStateEEUliRiSB_SB_SB_RKfSD_SD_SD_E_iSC_jLi1ELi2ELi4ELi512ELi2EEEvNS0_6detail10TensorInfoIT0_T2_EENSG_IT1_SI_EESI_T_,@function
        .size           _ZN2at4cuda57_GLOBAL__N__cd6b329d_24_DistributionBernoulli_cu_7537a20d21kernelPointwiseApply2IZNS_6native9templates4cuda28bernoulli_tensor_cuda_kernelIifEEvRKNS_10TensorBaseES9_NS_15PhiloxCudaStateEEUliRiSB_SB_SB_RKfSD_SD_SD_E_iSC_jLi1ELi2ELi4ELi512ELi2EEEvNS0_6detail10TensorInfoIT0_T2_EENSG_IT1_SI_EESI_T_,(.L_x_10650 - _ZN2at4cuda57_GLOBAL__N__cd6b329d_24_DistributionBernoulli_cu_7537a20d21kernelPointwiseApply2IZNS_6native9templates4cuda28bernoulli_tensor_cuda_kernelIifEEvRKNS_10TensorBaseES9_NS_15PhiloxCudaStateEEUliRiSB_SB_SB_RKfSD_SD_SD_E_iSC_jLi1ELi2ELi4ELi512ELi2EEEvNS0_6detail10TensorInfoIT0_T2_EENSG_IT1_SI_EESI_T_)
        .other          _ZN2at4cuda57_GLOBAL__N__cd6b329d_24_DistributionBernoulli_cu_7537a20d21kernelPointwiseApply2IZNS_6native9templates4cuda28bernoulli_tensor_cuda_kernelIifEEvRKNS_10TensorBaseES9_NS_15PhiloxCudaStateEEUliRiSB_SB_SB_RKfSD_SD_SD_E_iSC_jLi1ELi2ELi4ELi512ELi2EEEvNS0_6detail10TensorInfoIT0_T2_EENSG_IT1_SI_EESI_T_,@"STO_CUDA_ENTRY STV_DEFAULT"
_ZN2at4cuda57_GLOBAL__N__cd6b329d_24_DistributionBernoulli_cu_7537a20d21kernelPointwiseApply2IZNS_6native9templates4cuda28bernoulli_tensor_cuda_kernelIifEEvRKNS_10TensorBaseES9_NS_15PhiloxCudaStateEEUliRiSB_SB_SB_RKfSD_SD_SD_E_iSC_jLi1ELi2ELi4ELi512ELi2EEEvNS0_6detail10TensorInfoIT0_T2_EENSG_IT1_SI_EESI_T_:
        /* <DEDUP_REMOVED lines=23> */
.L_x_7424:
        /* <DEDUP_REMOVED lines=139> */
.L_x_7397:
[----:B------:R-:W-:Y:S05]  /*0a20*/  BSYNC.RECONVERGENT B0 ;  /* 0x0000000000007941 */ /* 0x000fea0003800200 */
.L_x_7396:
        /* <DEDUP_REMOVED lines=38> */
.L_x_7399:
[----:B------:R-:W-:Y:S05]  /*0c90*/  BSYNC.RECONVERGENT B0 ;  /* 0x0000000000007941 */ /* 0x000fea0003800200 */
.L_x_7398:
        /* <DEDUP_REMOVED lines=34> */
.L_x_7401:
[----:B------:R-:W-:Y:S05]  /*0ec0*/  BSYNC.RECONVERGENT B0 ;  /* 0x0000000000007941 */ /* 0x000fea0003800200 */
.L_x_7400:
        /* <DEDUP_REMOVED lines=26> */
.L_x_7403:
[----:B------:R-:W-:Y:S05]  /*1070*/  BSYNC.RECONVERGENT B0 ;  /* 0x0000000000007941 */ /* 0x000fea0003800200 */
.L_x_7402:
        /* <DEDUP_REMOVED lines=12> */
.L_x_7404:
        /* <DEDUP_REMOVED lines=8> */
.L_x_7405:
        /* <DEDUP_REMOVED lines=18> */
.L_x_10336:
[----:B------:R-:W-:Y:S05]  /*12e0*/  BRX R2 -0x12f0                                                                                                                                                                                                                                                                                                                                                                                                                                                                               (*"BRANCH_TARGETS .L_x_10337,.L_x_10338,.L_x_10339"*) ;  /* 0xffffffec02447949 */ /* 0x000fea000383ffff */
.L_x_7408:
        /* <DEDUP_REMOVED lines=30> */
.L_x_7414:
[----:B------:R0:W5:Y:S02]  /*14d0*/  LDG.E R3, desc[UR36][R16.64] ;  /* 0x0000002410037981 */ /* 0x000164000c1e1900 */
.L_x_7413:
[----:B------:R-:W-:Y:S05]  /*14e0*/  BSYNC.RECONVERGENT B6 ;  /* 0x0000000000067941 */ /* 0x000fea0003800200 */
.L_x_7412:
[C---:B------:R-:W-:Y:S02]  /*14f0*/  LEA R4, P1, R35.reuse, UR42, 0x2 ;  /* 0x0000002a23047c11 */ /* 0x040fe4000f8210ff */
[----:B-----5:R-:W-:Y:S02]  /*1500*/  FSETP.GTU.FTZ.AND P0, PT, R34, R3, PT ;  /* 0x000000032200720b */ /* 0x020fe40003f1c000 */
[----:B------:R-:W-:Y:S02]  /*1510*/  LEA.HI.X R5, R35, UR43, RZ, 0x2, P1 ;  /* 0x0000002b23057c11 */ /* 0x000fe400088f14ff */
[----:B------:R-:W-:-:S05]  /*1520*/  SEL R3, RZ, 0x1, P0 ;  /* 0x00000001ff037807 */ /* 0x000fca0000000000 */
[----:B------:R1:W-:Y:S04]  /*1530*/  STG.E desc[UR36][R4.64], R3 ;  /* 0x0000000304007986 */ /* 0x0003e8000c101924 */
.L_x_7410:
[----:B------:R-:W-:Y:S05]  /*1540*/  BSYNC.RELIABLE B7 ;  /* 0x0000000000077941 */ /* 0x000fea0003800100 */
.L_x_7409:
        /* <DEDUP_REMOVED lines=23> */
.L_x_7417:
[----:B------:R0:W5:Y:S02]  /*16c0*/  LDG.E R3, desc[UR36][R16.64] ;  /* 0x0000002410037981 */ /* 0x000164000c1e1900 */
.L_x_7416:
[----:B------:R-:W-:Y:S05]  /*16d0*/  BSYNC.RECONVERGENT B6 ;  /* 0x0000000000067941 */ /* 0x000fea0003800200 */
.L_x_7415:
[----:B------:R-:W-:Y:S02]  /*16e0*/  LEA R4, P1, R30, UR42, 0x2 ;  /* 0x0000002a1e047c11 */ /* 0x000fe4000f8210ff */
[----:B-----5:R-:W-:Y:S02]  /*16f0*/  FSETP.GTU.FTZ.AND P0, PT, R2, R3, PT ;  /* 0x000000030200720b */ /* 0x020fe40003f1c000 */
[----:B------:R-:W-:Y:S02]  /*1700*/  LEA.HI.X R5, R30, UR43, RZ, 0x2, P1 ;  /* 0x0000002b1e057c11 */ /* 0x000fe400088f14ff */
[----:B------:R-:W-:-:S05]  /*1710*/  SEL R3, RZ, 0x1, P0 ;  /* 0x00000001ff037807 */ /* 0x000fca0000000000 */
[----:B------:R1:W-:Y:S04]  /*1720*/  STG.E desc[UR36][R4.64], R3 ;  /* 0x0000000304007986 */ /* 0x0003e8000c101924 */
.L_x_10338:
        /* <DEDUP_REMOVED lines=23> */
.L_x_7420:
[----:B------:R0:W5:Y:S02]  /*18a0*/  LDG.E R3, desc[UR36][R16.64] ;  /* 0x0000002410037981 */ /* 0x000164000c1e1900 */
.L_x_7419:
[----:B------:R-:W-:Y:S05]  /*18b0*/  BSYNC.RECONVERGENT B6 ;  /* 0x0000000000067941 */ /* 0x000fea0003800200 */
.L_x_7418:
[C---:B------:R-:W-:Y:S02]  /*18c0*/  LEA R2, P1, R31.reuse, UR42, 0x2 ;  /* 0x0000002a1f027c11 */ /* 0x040fe4000f8210ff */
[----:B-----5:R-:W-:Y:S02]  /*18d0*/  FSETP.GTU.FTZ.AND P0, PT, R28, R3, PT ;  /* 0x000000031c00720b */ /* 0x020fe40003f1c000 */
[----:B------:R-:W-:Y:S02]  /*18e0*/  LEA.HI.X R3, R31, UR43, RZ, 0x2, P1 ;  /* 0x0000002b1f037c11 */ /* 0x000fe400088f14ff */
[----:B------:R-:W-:-:S05]  /*18f0*/  SEL R5, RZ, 0x1, P0 ;  /* 0x00000001ff057807 */ /* 0x000fca0000000000 */
[----:B------:R1:W-:Y:S04]  /*1900*/  STG.E desc[UR36][R2.64], R5 ;  /* 0x0000000502007986 */ /* 0x0003e8000c101924 */
.L_x_10337:
[----:B------:R-:W-:Y:S05]  /*1910*/  BSYNC.RELIABLE B8 ;  /* 0x0000000000087941 */ /* 0x000fea0003800100 */
.L_x_7407:
        /* <DEDUP_REMOVED lines=23> */
.L_x_7423:
[----:B------:R0:W5:Y:S02]  /*1a90*/  LDG.E R4, desc[UR36][R16.64] ;  /* 0x0000002410047981 */ /* 0x000164000c1e1900 */
.L_x_7422:
[----:B------:R-:W-:Y:S05]  /*1aa0*/  BSYNC.RECONVERGENT B6 ;  /* 0x0000000000067941 */ /* 0x000fea0003800200 */
.L_x_7421:
        /* <DEDUP_REMOVED lines=9> */
[----:B------:R1:W-:Y:S01]  /*1b40*/  STG.E desc[UR36][R2.64], R5 ;  /* 0x0000000502007986 */ /* 0x0003e2000c101924 */
[----:B------:R-:W-:Y:S05]  /*1b50*/  BRA `(.L_x_7411) ;  /* 0x0000000000047947 */ /* 0x000fea0003800000 */
.L_x_10339:
[----:B------:R-:W-:Y:S05]  /*1b60*/  BREAK.RELIABLE B8 ;  /* 0x0000000000087942 */ /* 0x000fea0003800100 */
.L_x_7411:
[----:B------:R-:W-:Y:S05]  /*1b70*/  BSYNC.RECONVERGENT B9 ;  /* 0x0000000000097941 */ /* 0x000fea0003800200 */
.L_x_7406:
[----:B------:R-:W-:-:S05]  /*1b80*/  IMAD R33, R32, 0x4, R33 ;  /* 0x0000000420217824 */ /* 0x000fca00078e0221 */
[----:B------:R-:W-:-:S13]  /*1b90*/  ISETP.GE.U32.AND P0, PT, R33, R0, PT ;  /* 0x000000002100720c */ /* 0x000fda0003f06070 */
[----:B------:R-:W-:Y:S05]  /*1ba0*/  @!P0 BRA `(.L_x_7424) ;  /* 0xffffffe400708947 */ /* 0x000fea000383ffff */
[----:B------:R-:W-:Y:S05]  /*1bb0*/  BSYNC.RECONVERGENT B10 ;  /* 0x00000000000a7941 */ /* 0x000fea0003800200 */
.L_x_7395:
[----:B------:R-:W-:Y:S05]  /*1bc0*/  EXIT ;  /* 0x000000000000794d */ /* 0x000fea0003800000 */
.L_x_7425:
        /* <DEDUP_REMOVED lines=11> */
.L_x_10650:


//--------------------- .text._ZN2at4cuda57_GLOBAL__N__cd6b329d_24_DistributionBernoulli_cu_7537a20d21kernelPointwiseApply2IZNS_6native9templates4cuda28bernoulli_tensor_cuda_kernelIifEEvRKNS_10TensorBaseES9_NS_15PhiloxCudaStateEEUliRiSB_SB_SB_RKfSD_SD_SD_E_iSC_jLi1ELi1ELi4ELi512ELi2EEEvNS0_6detail10TensorInfoIT0_T2_EENSG_IT1_SI_EESI_T_ --------------------------
	.section	.text._ZN2at4cuda57_GLOBAL__N__cd6b329d_24_DistributionBernoulli_cu_7537a20d21kernelPointwiseApply2IZNS_6native9templates4cuda28bernoulli_tensor_cuda_kernelIifEEvRKNS_10TensorBaseES9_NS_15PhiloxCudaStateEEUliRiSB_SB_SB_RKfSD_SD_SD_E_iSC_jLi1ELi1ELi4ELi512ELi2EEEvNS0_6detail10TensorInfoIT0_T2_EENSG_IT1_SI_EESI_T_,"ax",@progbits
	.align	128
.text._ZN2at4cuda57_GLOBAL__N__cd6b329d_24_DistributionBernoulli_cu_7537a20d21kernelPointwiseApply2IZNS_6native9templates4cuda28bernoulli_tensor_cuda_kernelIifEEvRKNS_10TensorBaseES9_NS_15PhiloxCudaStateEEUliRiSB_SB_SB_RKfSD_SD_SD_E_iSC_jLi1ELi1ELi4ELi512ELi2EEEvNS0_6detail10TensorInfoIT0_T2_EENSG_IT1_SI_EESI_T_:
        .type           _ZN2at4cuda57_GLOBAL__N__cd6b329d_24_DistributionBernoulli_cu_7537a20d21kernelPointwiseApply2IZNS_6native9templates4cuda28bernoulli_tensor_cuda_kernelIifEEvRKNS_10TensorBaseES9_NS_15PhiloxCudaStateEEUliRiSB_SB_SB_RKfSD_SD_SD_E_iSC_jLi1ELi1ELi4ELi512ELi2EEEvNS0_6detail10TensorInfoIT0_T2_EENSG_IT1_SI_EESI_T_,@function
        .size           _ZN2at4cuda57_GLOBAL__N__cd6b329d_24_DistributionBernoulli_cu_7537a20d21kernelPointwiseApply2IZNS_6native9templates4cuda28bernoulli_tensor_cuda_kernelIifEEvRKNS_10TensorBaseES9_NS_15PhiloxCudaStateEEUliRiSB_SB_SB_RKfSD_SD_SD_E_iSC_jLi1ELi1ELi4ELi512ELi2EEEvNS0_6detail10TensorInfoIT0_T2_EENSG_IT1_SI_EESI_T_,(.L_x_10651 - _ZN2at4cuda57_GLOBAL__N__cd6b329d_24_DistributionBernoulli_cu_7537a20d21kernelPointwiseApply2IZNS_6native9templates4cuda28bernoulli_tensor_cuda_kernelIifEEvRKNS_10TensorBaseES9_NS_15PhiloxCudaStateEEUliRiSB_SB_SB_RKfSD_SD_SD_E_iSC_jLi1ELi1ELi4ELi512ELi2EEEvNS0_6detail10TensorInfoIT0_T2_EENSG_IT1_SI_EESI_T_)
        .other          _ZN2at4cuda57_GLOBAL__N__cd6b329d_24_DistributionBernoulli_cu_7537a20d21kernelPointwiseApply2IZNS_6native9templates4cuda28bernoulli_tensor_cuda_kernelIifEEvRKNS_10TensorBaseES9_NS_15PhiloxCudaStateEEUliRiSB_SB_SB_RKfSD_SD_SD_E_iSC_jLi1ELi1ELi4ELi512ELi2EEEvNS0_6detail10TensorInfoIT0_T2_EENSG_IT1_SI_EESI_T_,@"STO_CUDA_ENTRY STV_DEFAULT"
_ZN2at4cuda57_GLOBAL__N__cd6b329d_24_DistributionBernoulli_cu_7537a20d21kernelPointwiseApply2IZNS_6native9templates4cuda28bernoulli_tensor_cuda_kernelIifEEvRKNS_10TensorBaseES9_NS_15PhiloxCudaStateEEUliRiSB_SB_SB_RKfSD_SD_SD_E_iSC_jLi1ELi1ELi4ELi512ELi2EEEvNS0_6detail10TensorInfoIT0_T2_EENSG_IT1_SI_EESI_T_:
        /* <DEDUP_REMOVED lines=20> */
.L_x_7446:
        /* <DEDUP_REMOVED lines=149> */
.L_x_7426:
        /* <DEDUP_REMOVED lines=8> */
.L_x_7427:
        /* <DEDUP_REMOVED lines=19> */
.L_x_10340:
[----:B------:R-:W-:Y:S05]  /*0c40*/  BRX R2 -0xc50                                                                                                                                                                                                                                                                                                                                                                                                                                                                                (*"BRANCH_TARGETS .L_x_10341,.L_x_10342,.L_x_10343"*) ;  /* 0xfffffff002ec7949 */ /* 0x000fea000383ffff */
.L_x_7430:
        /* <DEDUP_REMOVED lines=30> */
.L_x_7436:
[----:B------:R0:W5:Y:S02]  /*0e30*/  LDG.E R0, desc[UR36][R16.64] ;  /* 0x0000002410007981 */ /* 0x000164000c1e1900 */
.L_x_7435:
[----:B------:R-:W-:Y:S05]  /*0e40*/  BSYNC.RECONVERGENT B6 ;  /* 0x0000000000067941 */ /* 0x000fea0003800200 */
.L_x_7434:
[C---:B------:R-:W-:Y:S02]  /*0e50*/  LEA R4, P1, R34.reuse, UR42, 0x2 ;  /* 0x0000002a22047c11 */ /* 0x040fe4000f8210ff */
[----:B-----5:R-:W-:Y:S02]  /*0e60*/  FSETP.GTU.FTZ.AND P0, PT, R33, R0, PT ;  /* 0x000000002100720b */ /* 0x020fe40003f1c000 */
[----:B------:R-:W-:Y:S02]  /*0e70*/  LEA.HI.X R5, R34, UR43, RZ, 0x2, P1 ;  /* 0x0000002b22057c11 */ /* 0x000fe400088f14ff */
[----:B------:R-:W-:-:S05]  /*0e80*/  SEL R3, RZ, 0x1, P0 ;  /* 0x00000001ff037807 */ /* 0x000fca0000000000 */
[----:B------:R1:W-:Y:S04]  /*0e90*/  STG.E desc[UR36][R4.64], R3 ;  /* 0x0000000304007986 */ /* 0x0003e8000c101924 */
.L_x_7432:
[----:B------:R-:W-:Y:S05]  /*0ea0*/  BSYNC.RELIABLE B7 ;  /* 0x0000000000077941 */ /* 0x000fea0003800100 */
.L_x_7431:
        /* <DEDUP_REMOVED lines=23> */
.L_x_7439:
[----:B------:R0:W5:Y:S02]  /*1020*/  LDG.E R0, desc[UR36][R16.64] ;  /* 0x0000002410007981 */ /* 0x000164000c1e1900 */
.L_x_7438:
[----:B------:R-:W-:Y:S05]  /*1030*/  BSYNC.RECONVERGENT B6 ;  /* 0x0000000000067941 */ /* 0x000fea0003800200 */
.L_x_7437:
[C---:B------:R-:W-:Y:S02]  /*1040*/  LEA R2, P1, R22.reuse, UR42, 0x2 ;  /* 0x0000002a16027c11 */ /* 0x040fe4000f8210ff */
[----:B-----5:R-:W-:Y:S02]  /*1050*/  FSETP.GTU.FTZ.AND P0, PT, R31, R0, PT ;  /* 0x000000001f00720b */ /* 0x020fe40003f1c000 */
[----:B-1----:R-:W-:Y:S02]  /*1060*/  LEA.HI.X R3, R22, UR43, RZ, 0x2, P1 ;  /* 0x0000002b16037c11 */ /* 0x002fe400088f14ff */
[----:B------:R-:W-:-:S05]  /*1070*/  SEL R5, RZ, 0x1, P0 ;  /* 0x00000001ff057807 */ /* 0x000fca0000000000 */
[----:B------:R1:W-:Y:S04]  /*1080*/  STG.E desc[UR36][R2.64], R5 ;  /* 0x0000000502007986 */ /* 0x0003e8000c101924 */
.L_x_10342:
        /* <DEDUP_REMOVED lines=23> */
.L_x_7442:
[----:B------:R0:W5:Y:S02]  /*1200*/  LDG.E R3, desc[UR36][R16.64] ;  /* 0x0000002410037981 */ /* 0x000164000c1e1900 */
.L_x_7441:
[----:B------:R-:W-:Y:S05]  /*1210*/  BSYNC.RECONVERGENT B6 ;  /* 0x0000000000067941 */ /* 0x000fea0003800200 */
.L_x_7440:
[----:B------:R-:W-:Y:S02]  /*1220*/  LEA R2, P1, R24, UR42, 0x2 ;  /* 0x0000002a18027c11 */ /* 0x000fe4000f8210ff */
[----:B-----5:R-:W-:Y:S02]  /*1230*/  FSETP.GTU.FTZ.AND P0, PT, R30, R3, PT ;  /* 0x000000031e00720b */ /* 0x020fe40003f1c000 */
[----:B------:R-:W-:Y:S02]  /*1240*/  LEA.HI.X R3, R24, UR43, RZ, 0x2, P1 ;  /* 0x0000002b18037c11 */ /* 0x000fe400088f14ff */
[----:B------:R-:W-:-:S05]  /*1250*/  SEL R5, RZ, 0x1, P0 ;  /* 0x00000001ff057807 */ /* 0x000fca0000000000 */
[----:B------:R1:W-:Y:S04]  /*1260*/  STG.E desc[UR36][R2.64], R5 ;  /* 0x0000000502007986 */ /* 0x0003e8000c101924 */
.L_x_10341:
[----:B------:R-:W-:Y:S05]  /*1270*/  BSYNC.RELIABLE B8 ;  /* 0x0000000000087941 */ /* 0x000fea0003800100 */
.L_x_7429:
        /* <DEDUP_REMOVED lines=23> */
.L_x_7445:
[----:B------:R0:W5:Y:S02]  /*13f0*/  LDG.E R0, desc[UR36][R16.64] ;  /* 0x0000002410007981 */ /* 0x000164000c1e1900 */
.L_x_7444:
[----:B------:R-:W-:Y:S05]  /*1400*/  BSYNC.RECONVERGENT B6 ;  /* 0x0000000000067941 */ /* 0x000fea0003800200 */
.L_x_7443:
[C---:B-1----:R-:W-:Y:S02]  /*1410*/  LEA R2, P1, R26.reuse, UR42, 0x2 ;  /* 0x0000002a1a027c11 */ /* 0x042fe4000f8210ff */
[----:B-----5:R-:W-:Y:S02]  /*1420*/  FSETP.GTU.FTZ.AND P0, PT, R29, R0, PT ;  /* 0x000000001d00720b */ /* 0x020fe40003f1c000 */
[----:B------:R-:W-:Y:S02]  /*1430*/  LEA.HI.X R3, R26, UR43, RZ, 0x2, P1 ;  /* 0x0000002b1a037c11 */ /* 0x000fe400088f14ff */
[----:B------:R-:W-:-:S05]  /*1440*/  SEL R5, RZ, 0x1, P0 ;  /* 0x00000001ff057807 */ /* 0x000fca0000000000 */
[----:B------:R1:W-:Y:S01]  /*1450*/  STG.E desc[UR36][R2.64], R5 ;  /* 0x0000000502007986 */ /* 0x0003e2000c101924 */
[----:B------:R-:W-:Y:S05]  /*1460*/  BRA `(.L_x_7433) ;  /* 0x0000000000047947 */ /* 0x000fea0003800000 */
.L_x_10343:
[----:B------:R-:W-:Y:S05]  /*1470*/  BREAK.RELIABLE B8 ;  /* 0x0000000000087942 */ /* 0x000fea0003800100 */
.L_x_7433:
[----:B------:R-:W-:Y:S05]  /*1480*/  BSYNC.RECONVERGENT B9 ;  /* 0x0000000000097941 */ /* 0x000fea0003800200 */
.L_x_7428:
[----:B------:R-:W-:-:S13]  /*1490*/  ISETP.NE.AND P0, PT, R32, RZ, PT ;  /* 0x000000ff2000720c */ /* 0x000fda0003f05270 */
[----:B------:R-:W-:Y:S05]  /*14a0*/  @!P0 BRA `(.L_x_7446) ;  /* 0xffffffec00248947 */ /* 0x000fea000383ffff */
[----:B------:R-:W-:Y:S05]  /*14b0*/  EXIT ;  /* 0x000000000000794d */ /* 0x000fea0003800000 */
.L_x_7447:
        /* <DEDUP_REMOVED lines=12> */
.L_x_10651:


//--------------------- .text._ZN2at4cuda57_GLOBAL__N__cd6b329d_24_DistributionBernoulli_cu_7537a20d21kernelPointwiseApply2IZNS_6native9templates4cuda28bernoulli_tensor_cuda_kernelIafEEvRKNS_10TensorBaseES9_NS_15PhiloxCudaStateEEUliRaSB_SB_SB_RKfSD_SD_SD_E_aSC_mLin1ELin1ELi4ELi512ELi2EEEvNS0_6detail10TensorInfoIT0_T2_EENSG_IT1_SI_EESI_T_ --------------------------
	.section	.text._ZN2at4cuda57_GLOBAL__N__cd6b329d_24_DistributionBernoulli_cu_7537a20d21kernelPointwiseApply2IZNS_6native9templates4cuda28bernoulli_tensor_cuda_kernelIafEEvRKNS_10TensorBaseES9_NS_15PhiloxCudaStateEEUliRaSB_SB_SB_RKfSD_SD_SD_E_aSC_mLin1ELin1ELi4ELi512ELi2EEEvNS0_6detail10TensorInfoIT0_T2_EENSG_IT1_SI_EESI_T_,"ax",@progbits
	.align	128
.text._ZN2at4cuda57_GLOBAL__N__cd6b329d_24_DistributionBernoulli_cu_7537a20d21kernelPointwiseApply2IZNS_6native9templates4cuda28bernoulli_tensor_cuda_kernelIafEEvRKNS_10TensorBaseES9_NS_15PhiloxCudaStateEEUliRaSB_SB_SB_RKfSD_SD_SD_E_aSC_mLin1ELin1ELi4ELi512ELi2EEEvNS0_6detail10TensorInfoIT0_T2_EENSG_IT1_SI_EESI_T_:
        .type           _ZN2at4cuda57_GLOBAL__N__cd6b329d_24_DistributionBernoulli_cu_7537a20d21kernelPointwiseApply2IZNS_6native9templates4cuda28bernoulli_tensor_cuda_kernelIafEEvRKNS_10TensorBaseES9_NS_15PhiloxCudaStateEEUliRaSB_SB_SB_RKfSD_SD_SD_E_aSC_mLin1ELin1ELi4ELi512ELi2EEEvNS0_6detail10TensorInfoIT0_T2_EENSG_IT1_SI_EESI_T_,@function
        .size           _ZN2at4cuda57_GLOBAL__N__cd6b329d_24_DistributionBernoulli_cu_7537a20d21kernelPointwiseApply2IZNS_6native9templates4cuda28bernoulli_tensor_cuda_kernelIafEEvRKNS_10TensorBaseES9_NS_15PhiloxCudaStateEEUliRaSB_SB_SB_RKfSD_SD_SD_E_aSC_mLin1ELin1ELi4ELi512ELi2EEEvNS0_6detail10TensorInfoIT0_T2_EENSG_IT1_SI_EESI_T_,(.L_x_10652 - _ZN2at4cuda57_GLOBAL__N__cd6b329d_24_DistributionBernoulli_cu_7537a20d21kernelPointwiseApply2IZNS_6native9templates4cuda28bernoulli_tensor_cuda_kernelIafEEvRKNS_10TensorBaseES9_NS_15PhiloxCudaStateEEUliRaSB_SB_SB_RKfSD_SD_SD_E_aSC_mLin1ELin1ELi4ELi512ELi2EEEvNS0_6detail10TensorInfoIT0_T2_EENSG_IT1_SI_EESI_T_)
        .other          _ZN2at4cuda57_GLOBAL__N__cd6b329d_24_DistributionBernoulli_cu_7537a20d21kernelPointwiseApply2IZNS_6native9templates4cuda28bernoulli_tensor_cuda_kernelIafEEvRKNS_10TensorBaseES9_NS_15PhiloxCudaStateEEUliRaSB_SB_SB_RKfSD_SD_SD_E_aSC_mLin1ELin1ELi4ELi512ELi2EEEvNS0_6detail10TensorInfoIT0_T2_EENSG_IT1_SI_EESI_T_,@"STO_CUDA_ENTRY STV_DEFAULT"
_ZN2at4cuda57_GLOBAL__N__cd6b329d_24_DistributionBernoulli_cu_7537a20d21kernelPointwiseApply2IZNS_6native9templates4cuda28bernoulli_tensor_cuda_kernelIafEEvRKNS_10TensorBaseES9_NS_15PhiloxCudaStateEEUliRaSB_SB_SB_RKfSD_SD_SD_E_aSC_mLin1ELin1ELi4ELi512ELi2EEEvNS0_6detail10TensorInfoIT0_T2_EENSG_IT1_SI_EESI_T_:
        /* <DEDUP_REMOVED lines=18> */
.L_x_7881:
        /* <DEDUP_REMOVED lines=44> */
.L_x_7477:
        /* <DEDUP_REMOVED lines=33> */
.L_x_7454:
[----:B------:R-:W-:Y:S01]  /*05f0*/  IMAD.MOV.U32 R4, RZ, RZ, R16 ;  /* 0x000000ffff047224 */ /* 0x000fe200078e0010 */
[----:B------:R-:W-:Y:S01]  /*0600*/  MOV R5, R13 ;  /* 0x0000000d00057202 */ /* 0x000fe20000000f00 */
[----:B------:R-:W-:Y:S01]  /*0610*/  IMAD.MOV.U32 R2, RZ, RZ, R10 ;  /* 0x000000ffff027224 */ /* 0x000fe200078e000a */
[----:B------:R-:W-:Y:S02]  /*0620*/  MOV R3, R11 ;  /* 0x0000000b00037202 */ /* 0x000fe40000000f00 */
[----:B------:R-:W-:-:S07]  /*0630*/  MOV R0, 0x650 ;  /* 0x0000065000007802 */ /* 0x000fce0000000f00 */
[----:B------:R-:W-:Y:S05]  /*0640*/  CALL.REL.NOINC `($__internal_48_$__cuda_sm20_div_u64) ;  /* 0x000001c400a07944 */ /* 0x000fea0003c00000 */
        /* <DEDUP_REMOVED lines=9> */
.L_x_7455:
[----:B------:R-:W-:Y:S05]  /*06e0*/  BSYNC.RECONVERGENT B2 ;  /* 0x0000000000027941 */ /* 0x000fea0003800200 */
.L_x_7453:
        /* <DEDUP_REMOVED lines=41> */
.L_x_7457:
[----:B------:R-:W-:Y:S01]  /*0980*/  MOV R4, R10 ;  /* 0x0000000a00047202 */ /* 0x000fe20000000f00 */
[----:B------:R-:W-:Y:S01]  /*0990*/  IMAD.MOV.U32 R5, RZ, RZ, R11 ;  /* 0x000000ffff057224 */ /* 0x000fe200078e000b */
[----:B------:R-:W-:Y:S01]  /*09a0*/  MOV R2, R12 ;  /* 0x0000000c00027202 */ /* 0x000fe20000000f00 */
[----:B------:R-:W-:Y:S01]  /*09b0*/  IMAD.MOV.U32 R3, RZ, RZ, R13 ;  /* 0x000000ffff037224 */ /* 0x000fe200078e000d */
[----:B------:R-:W-:-:S07]  /*09c0*/  MOV R0, 0x9e0 ;  /* 0x000009e000007802 */ /* 0x000fce0000000f00 */
[----:B------:R-:W-:Y:S05]  /*09d0*/  CALL.REL.NOINC `($__internal_48_$__cuda_sm20_div_u64) ;  /* 0x000001c000bc7944 */ /* 0x000fea0003c00000 */
        /* <DEDUP_REMOVED lines=10> */
.L_x_7458:
[----:B------:R-:W-:Y:S05]  /*0a80*/  BSYNC.RECONVERGENT B2 ;  /* 0x0000000000027941 */ /* 0x000fea0003800200 */
.L_x_7456:
        /* <DEDUP_REMOVED lines=39> */
.L_x_7460:
[----:B------:R-:W-:Y:S01]  /*0d00*/  IMAD.MOV.U32 R4, RZ, RZ, R10 ;  /* 0x000000ffff047224 */ /* 0x000fe200078e000a */
[----:B------:R-:W-:Y:S01]  /*0d10*/  MOV R5, R11 ;  /* 0x0000000b00057202 */ /* 0x000fe20000000f00 */
[----:B------:R-:W-:Y:S01]  /*0d20*/  IMAD.MOV.U32 R2, RZ, RZ, R12 ;  /* 0x000000ffff027224 */ /* 0x000fe200078e000c */
[----:B------:R-:W-:Y:S02]  /*0d30*/  MOV R3, R13 ;  /* 0x0000000d00037202 */ /* 0x000fe40000000f00 */
[----:B------:R-:W-:-:S07]  /*0d40*/  MOV R0, 0xd60 ;  /* 0x00000d6000007802 */ /* 0x000fce0000000f00 */
[----:B------:R-:W-:Y:S05]  /*0d50*/  CALL.REL.NOINC `($__internal_48_$__cuda_sm20_div_u64) ;  /* 0x000001bc00dc7944 */ /* 0x000fea0003c00000 */
        /* <DEDUP_REMOVED lines=10> */
.L_x_7461:
[----:B------:R-:W-:Y:S05]  /*0e00*/  BSYNC.RECONVERGENT B2 ;  /* 0x0000000000027941 */ /* 0x000fea0003800200 */
.L_x_7459:
        /* <DEDUP_REMOVED lines=38> */
.L_x_7463:
        /* <DEDUP_REMOVED lines=16> */
.L_x_7464:
[----:B------:R-:W-:Y:S05]  /*1170*/  BSYNC.RECONVERGENT B2 ;  /* 0x0000000000027941 */ /* 0x000fea0003800200 */
.L_x_7462:
        /* <DEDUP_REMOVED lines=39> */
.L_x_7466:
[----:B------:R-:W-:Y:S01]  /*13f0*/  MOV R4, R10 ;  /* 0x0000000a00047202 */ /* 0x000fe20000000f00 */
[----:B------:R-:W-:Y:S01]  /*1400*/  IMAD.MOV.U32 R5, RZ, RZ, R11 ;  /* 0x000000ffff057224 */ /* 0x000fe200078e000b */
[----:B------:R-:W-:Y:S01]  /*1410*/  MOV R2, R12 ;  /* 0x0000000c00027202 */ /* 0x000fe20000000f00 */
[----:B------:R-:W-:Y:S01]  /*1420*/  IMAD.MOV.U32 R3, RZ, RZ, R13 ;  /* 0x000000ffff037224 */ /* 0x000fe200078e000d */
[----:B------:R-:W-:-:S07]  /*1430*/  MOV R0, 0x1450 ;  /* 0x0000145000007802 */ /* 0x000fce0000000f00 */
[----:B------:R-:W-:Y:S05]  /*1440*/  CALL.REL.NOINC `($__internal_48_$__cuda_sm20_div_u64) ;  /* 0x000001b800207944 */ /* 0x000fea0003c00000 */
        /* <DEDUP_REMOVED lines=10> */
.L_x_7467:
[----:B------:R-:W-:Y:S05]  /*14f0*/  BSYNC.RECONVERGENT B2 ;  /* 0x0000000000027941 */ /* 0x000fea0003800200 */
.L_x_7465:
        /* <DEDUP_REMOVED lines=39> */
.L_x_7469:
        /* <DEDUP_REMOVED lines=16> */
.L_x_7470:
[----:B------:R-:W-:Y:S05]  /*1870*/  BSYNC.RECONVERGENT B2 ;  /* 0x0000000000027941 */ /* 0x000fea0003800200 */
.L_x_7468:
        /* <DEDUP_REMOVED lines=39> */
.L_x_7472:
        /* <DEDUP_REMOVED lines=16> */
.L_x_7473:
[----:B------:R-:W-:Y:S05]  /*1bf0*/  BSYNC.RECONVERGENT B2 ;  /* 0x0000000000027941 */ /* 0x000fea0003800200 */
.L_x_7471:
        /* <DEDUP_REMOVED lines=38> */
.L_x_7475:
        /* <DEDUP_REMOVED lines=17> */
.L_x_7476:
[----:B------:R-:W-:Y:S05]  /*1f70*/  BSYNC.RECONVERGENT B2 ;  /* 0x0000000000027941 */ /* 0x000fea0003800200 */
.L_x_7474:
        /* <DEDUP_REMOVED lines=13> */
.L_x_7452:
[----:B------:R-:W-:-:S07]  /*2050*/  IADD3 R12, PT, PT, R9, 0x4, RZ ;  /* 0x00000004090c7810 */ /* 0x000fce0007ffe0ff */
.L_x_7451:
        /* <DEDUP_REMOVED lines=35> */
.L_x_7480:
[----:B------:R-:W-:Y:S01]  /*2290*/  MOV R4, R16 ;  /* 0x0000001000047202 */ /* 0x000fe20000000f00 */
[----:B------:R-:W-:Y:S01]  /*22a0*/  IMAD.MOV.U32 R5, RZ, RZ, R13 ;  /* 0x000000ffff057224 */ /* 0x000fe200078e000d */
[----:B------:R-:W-:Y:S01]  /*22b0*/  MOV R2, R8 ;  /* 0x0000000800027202 */ /* 0x000fe20000000f00 */
[----:B------:R-:W-:Y:S01]  /*22c0*/  IMAD.MOV.U32 R3, RZ, RZ, R9 ;  /* 0x000000ffff037224 */ /* 0x000fe200078e0009 */
[----:B------:R-:W-:-:S07]  /*22d0*/  MOV R0, 0x22f0 ;  /* 0x000022f000007802 */ /* 0x000fce0000000f00 */
[----:B------:R-:W-:Y:S05]  /*22e0*/  CALL.REL.NOINC `($__internal_48_$__cuda_sm20_div_u64) ;  /* 0x000001a800787944 */ /* 0x000fea0003c00000 */
        /* <DEDUP_REMOVED lines=9> */
.L_x_7481:
[----:B------:R-:W-:Y:S05]  /*2380*/  BSYNC.RECONVERGENT B1 ;  /* 0x0000000000017941 */ /* 0x000fea0003800200 */
.L_x_7479:
        /* <DEDUP_REMOVED lines=41> */
.L_x_7483:
        /* <DEDUP_REMOVED lines=16> */
.L_x_7484:
[----:B------:R-:W-:Y:S05]  /*2720*/  BSYNC.RECONVERGENT B1 ;  /* 0x0000000000017941 */ /* 0x000fea0003800200 */
.L_x_7482:
        /* <DEDUP_REMOVED lines=39> */
.L_x_7486:
        /* <DEDUP_REMOVED lines=16> */
.L_x_7487:
[----:B------:R-:W-:Y:S05]  /*2aa0*/  BSYNC.RECONVERGENT B1 ;  /* 0x0000000000017941 */ /* 0x000fea0003800200 */
.L_x_7485:
        /* <DEDUP_REMOVED lines=38> */
.L_x_7489:
        /* <DEDUP_REMOVED lines=17> */
.L_x_7490:
[----:B------:R-:W-:Y:S05]  /*2e20*/  BSYNC.RECONVERGENT B1 ;  /* 0x0000000000017941 */ /* 0x000fea0003800200 */
.L_x_7488:
        /* <DEDUP_REMOVED lines=10> */
.L_x_7478:
        /* <DEDUP_REMOVED lines=35> */
.L_x_7493:
        /* <DEDUP_REMOVED lines=15> */
.L_x_7494:
[----:B------:R-:W-:Y:S05]  /*31f0*/  BSYNC.RECONVERGENT B1 ;  /* 0x0000000000017941 */ /* 0x000fea0003800200 */
.L_x_7492:
        /* <DEDUP_REMOVED lines=40> */
.L_x_7496:
        /* <DEDUP_REMOVED lines=17> */
.L_x_7497:
[----:B------:R-:W-:Y:S05]  /*3590*/  BSYNC.RECONVERGENT B1 ;  /* 0x0000000000017941 */ /* 0x000fea0003800200 */
.L_x_7495:
        /* <DEDUP_REMOVED lines=10> */
.L_x_7491:
        /* <DEDUP_REMOVED lines=33> */
.L_x_7499:
[----:B------:R-:W-:Y:S01]  /*3850*/  MOV R4, R16 ;  /* 0x0000001000047202 */ /* 0x000fe20000000f00 */
[----:B------:R-:W-:Y:S01]  /*3860*/  IMAD.MOV.U32 R5, RZ, RZ, R13 ;  /* 0x000000ffff057224 */ /* 0x000fe200078e000d */
[----:B------:R-:W-:Y:S01]  /*3870*/  MOV R2, R8 ;  /* 0x0000000800027202 */ /* 0x000fe20000000f00 */
[----:B------:R-:W-:Y:S01]  /*3880*/  IMAD.MOV.U32 R3, RZ, RZ, R9 ;  /* 0x000000ffff037224 */ /* 0x000fe200078e0009 */
[----:B------:R-:W-:-:S07]  /*3890*/  MOV R0, 0x38b0 ;  /* 0x000038b000007802 */ /* 0x000fce0000000f00 */
[----:B------:R-:W-:Y:S05]  /*38a0*/  CALL.REL.NOINC `($__internal_48_$__cuda_sm20_div_u64) ;  /* 0x0000019400087944 */ /* 0x000fea0003c00000 */
        /* <DEDUP_REMOVED lines=10> */
.L_x_7500:
[----:B------:R-:W-:Y:S05]  /*3950*/  BSYNC.RECONVERGENT B1 ;  /* 0x0000000000017941 */ /* 0x000fea0003800200 */
.L_x_7498:
        /* <DEDUP_REMOVED lines=10> */
.L_x_7450:
        /* <DEDUP_REMOVED lines=23> */
.L_x_7527:
        /* <DEDUP_REMOVED lines=34> */
.L_x_7504:
[----:B------:R-:W-:Y:S01]  /*3d90*/  IMAD.MOV.U32 R4, RZ, RZ, R12 ;  /* 0x000000ffff047224 */ /* 0x000fe200078e000c */
[----:B------:R-:W-:Y:S01]  /*3da0*/  MOV R5, R13 ;  /* 0x0000000d00057202 */ /* 0x000fe20000000f00 */
[----:B------:R-:W-:Y:S01]  /*3db0*/  IMAD.MOV.U32 R2, RZ, RZ, R10 ;  /* 0x000000ffff027224 */ /* 0x000fe200078e000a */
[----:B------:R-:W-:Y:S02]  /*3dc0*/  MOV R3, R11 ;  /* 0x0000000b00037202 */ /* 0x000fe40000000f00 */
[----:B------:R-:W-:-:S07]  /*3dd0*/  MOV R0, 0x3df0 ;  /* 0x00003df000007802 */ /* 0x000fce0000000f00 */
[----:B------:R-:W-:Y:S05]  /*3de0*/  CALL.REL.NOINC `($__internal_48_$__cuda_sm20_div_u64) ;  /* 0x0000018c00b87944 */ /* 0x000fea0003c00000 */
        /* <DEDUP_REMOVED lines=8> */
.L_x_7505:
[----:B------:R-:W-:Y:S05]  /*3e70*/  BSYNC.RECONVERGENT B2 ;  /* 0x0000000000027941 */ /* 0x000fea0003800200 */
.L_x_7503:
        /* <DEDUP_REMOVED lines=37> */
.L_x_7507:
        /* <DEDUP_REMOVED lines=16> */
.L_x_7508:
[----:B------:R-:W-:Y:S05]  /*41d0*/  BSYNC.RECONVERGENT B2 ;  /* 0x0000000000027941 */ /* 0x000fea0003800200 */
.L_x_7506:
        /* <DEDUP_REMOVED lines=38> */
.L_x_7510:
        /* <DEDUP_REMOVED lines=16> */
.L_x_7511:
[----:B------:R-:W-:Y:S05]  /*4540*/  BSYNC.RECONVERGENT B2 ;  /* 0x0000000000027941 */ /* 0x000fea0003800200 */
.L_x_7509:
        /* <DEDUP_REMOVED lines=38> */
.L_x_7513:
        /* <DEDUP_REMOVED lines=16> */
.L_x_7514:
[----:B------:R-:W-:Y:S05]  /*48b0*/  BSYNC.RECONVERGENT B2 ;  /* 0x0000000000027941 */ /* 0x000fea0003800200 */
.L_x_7512:
        /* <DEDUP_REMOVED lines=38> */
.L_x_7516:
        /* <DEDUP_REMOVED lines=16> */
.L_x_7517:
[----:B------:R-:W-:Y:S05]  /*4c20*/  BSYNC.RECONVERGENT B2 ;  /* 0x0000000000027941 */ /* 0x000fea0003800200 */
.L_x_7515:
        /* <DEDUP_REMOVED lines=38> */
.L_x_7519:
        /* <DEDUP_REMOVED lines=16> */
.L_x_7520:
[----:B------:R-:W-:Y:S05]  /*4f90*/  BSYNC.RECONVERGENT B2 ;  /* 0x0000000000027941 */ /* 0x000fea0003800200 */
.L_x_7518:
        /* <DEDUP_REMOVED lines=38> */
.L_x_7522:
        /* <DEDUP_REMOVED lines=16> */
.L_x_7523:
[----:B------:R-:W-:Y:S05]  /*5300*/  BSYNC.RECONVERGENT B2 ;  /* 0x0000000000027941 */ /* 0x000fea0003800200 */
.L_x_7521:
        /* <DEDUP_REMOVED lines=38> */
.L_x_7525:
        /* <DEDUP_REMOVED lines=16> */
.L_x_7526:
[----:B------:R-:W-:Y:S05]  /*5670*/  BSYNC.RECONVERGENT B2 ;  /* 0x0000000000027941 */ /* 0x000fea0003800200 */
.L_x_7524:
        /* <DEDUP_REMOVED lines=8> */
.L_x_7502:
        /* <DEDUP_REMOVED lines=37> */
.L_x_7531:
[----:B------:R-:W-:Y:S01]  /*5950*/  MOV R4, R12 ;  /* 0x0000000c00047202 */ /* 0x000fe20000000f00 */
[----:B------:R-:W-:Y:S01]  /*5960*/  IMAD.MOV.U32 R5, RZ, RZ, R13 ;  /* 0x000000ffff057224 */ /* 0x000fe200078e000d */
[----:B------:R-:W-:Y:S01]  /*5970*/  MOV R2, R10 ;  /* 0x0000000a00027202 */ /* 0x000fe20000000f00 */
[----:B------:R-:W-:Y:S01]  /*5980*/  IMAD.MOV.U32 R3, RZ, RZ, R11 ;  /* 0x000000ffff037224 */ /* 0x000fe200078e000b */
[----:B------:R-:W-:-:S07]  /*5990*/  MOV R0, 0x59b0 ;  /* 0x000059b000007802 */ /* 0x000fce0000000f00 */
[----:B------:R-:W-:Y:S05]  /*59a0*/  CALL.REL.NOINC `($__internal_48_$__cuda_sm20_div_u64) ;  /* 0x0000017000c87944 */ /* 0x000fea0003c00000 */
        /* <DEDUP_REMOVED lines=8> */
.L_x_7532:
[----:B------:R-:W-:Y:S05]  /*5a30*/  BSYNC.RECONVERGENT B2 ;  /* 0x0000000000027941 */ /* 0x000fea0003800200 */
.L_x_7530:
        /* <DEDUP_REMOVED lines=37> */
.L_x_7534:
        /* <DEDUP_REMOVED lines=16> */
.L_x_7535:
[----:B------:R-:W-:Y:S05]  /*5d90*/  BSYNC.RECONVERGENT B2 ;  /* 0x0000000000027941 */ /* 0x000fea0003800200 */
.L_x_7533:
        /* <DEDUP_REMOVED lines=38> */
.L_x_7537:
        /* <DEDUP_REMOVED lines=16> */
.L_x_7538:
[----:B------:R-:W-:Y:S05]  /*6100*/  BSYNC.RECONVERGENT B2 ;  /* 0x0000000000027941 */ /* 0x000fea0003800200 */
.L_x_7536:
        /* <DEDUP_REMOVED lines=38> */
.L_x_7540:
        /* <DEDUP_REMOVED lines=16> */
.L_x_7541:
[----:B------:R-:W-:Y:S05]  /*6470*/  BSYNC.RECONVERGENT B2 ;  /* 0x0000000000027941 */ /* 0x000fea0003800200 */
.L_x_7539:
[----:B------:R-:W0:Y:S01]  /*6480*/  LDC.64 R2, c[0x0][R8+0x450] ;  /* 0x0001140008027b82 */ /* 0x000e220000000a00 */
[----:B------:R-:W-:Y:S02]  /*6490*/  IMAD.MOV.U32 R15, RZ, RZ, R16 ;  /* 0x000000ffff0f7224 */ /* 0x000fe400078e0010 */
[-C--:B0-----:R-:W-:Y:S02]  /*64a0*/  IMAD R0, R3, R4.reuse, RZ ;  /* 0x0000000403007224 */ /* 0x081fe400078e02ff */
[----:B------:R-:W-:-:S04]  /*64b0*/  IMAD.WIDE.U32 R14, R2, R4, R14 ;  /* 0x00000004020e7225 */ /* 0x000fc800078e000e */
[----:B------:R-:W-:-:S05]  /*64c0*/  IMAD R5, R2, R5, R0 ;  /* 0x0000000502057224 */ /* 0x000fca00078e0200 */
[----:B------:R-:W-:-:S07]  /*64d0*/  IADD3 R15, PT, PT, R15, R5, RZ ;  /* 0x000000050f0f7210 */ /* 0x000fce0007ffe0ff */
.L_x_7529:
        /* <DEDUP_REMOVED lines=36> */
.L_x_7544:
        /* <DEDUP_REMOVED lines=14> */
.L_x_7545:
[----:B------:R-:W-:Y:S05]  /*6800*/  BSYNC.RECONVERGENT B2 ;  /* 0x0000000000027941 */ /* 0x000fea0003800200 */
.L_x_7543:
        /* <DEDUP_REMOVED lines=37> */
.L_x_7547:
        /* <DEDUP_REMOVED lines=16> */
.L_x_7548:
[----:B------:R-:W-:Y:S05]  /*6b60*/  BSYNC.RECONVERGENT B2 ;  /* 0x0000000000027941 */ /* 0x000fea0003800200 */
.L_x_7546:
[----:B------:R-:W0:Y:S01]  /*6b70*/  LDC.64 R2, c[0x0][R8+0x450] ;  /* 0x0001140008027b82 */ /* 0x000e220000000a00 */
[----:B------:R-:W-:Y:S01]  /*6b80*/  MOV R15, R16 ;  /* 0x00000010000f7202 */ /* 0x000fe20000000f00 */
[-C--:B0-----:R-:W-:Y:S02]  /*6b90*/  IMAD R0, R3, R4.reuse, RZ ;  /* 0x0000000403007224 */ /* 0x081fe400078e02ff */
[----:B------:R-:W-:-:S04]  /*6ba0*/  IMAD.WIDE.U32 R14, R2, R4, R14 ;  /* 0x00000004020e7225 */ /* 0x000fc800078e000e */
[----:B------:R-:W-:-:S04]  /*6bb0*/  IMAD R5, R2, R5, R0 ;  /* 0x0000000502057224 */ /* 0x000fc800078e0200 */
[----:B------:R-:W-:-:S07]  /*6bc0*/  IMAD.IADD R15, R15, 0x1, R5 ;  /* 0x000000010f0f7824 */ /* 0x000fce00078e0205 */
.L_x_7542:
        /* <DEDUP_REMOVED lines=34> */
.L_x_7550:
        /* <DEDUP_REMOVED lines=14> */
.L_x_7551:
[----:B------:R-:W-:Y:S05]  /*6ed0*/  BSYNC.RECONVERGENT B2 ;  /* 0x0000000000027941 */ /* 0x000fea0003800200 */
.L_x_7549:
[----:B------:R-:W0:Y:S02]  /*6ee0*/  LDC.64 R10, c[0x0][R10+0x450] ;  /* 0x000114000a0a7b82 */ /* 0x000e240000000a00 */
[-C--:B0-----:R-:W-:Y:S02]  /*6ef0*/  IMAD R0, R11, R4.reuse, RZ ;  /* 0x000000040b007224 */ /* 0x081fe400078e02ff */
[----:B------:R-:W-:-:S04]  /*6f00*/  IMAD.WIDE.U32 R14, R10, R4, R14 ;  /* 0x000000040a0e7225 */ /* 0x000fc800078e000e */
[----:B------:R-:W-:-:S05]  /*6f10*/  IMAD R5, R10, R5, R0 ;  /* 0x000000050a057224 */ /* 0x000fca00078e0200 */
[----:B------:R-:W-:-:S07]  /*6f20*/  IADD3 R15, PT, PT, R15, R5, RZ ;  /* 0x000000050f0f7210 */ /* 0x000fce0007ffe0ff */
.L_x_7528:
[----:B------:R-:W-:Y:S05]  /*6f30*/  BSYNC.RECONVERGENT B1 ;  /* 0x0000000000017941 */ /* 0x000fea0003800200 */
.L_x_7501:
[----:B------:R-:W0:Y:S02]  /*6f40*/  LDCU.64 UR4, c[0x0][0x5f0] ;  /* 0x0000be00ff0477ac */ /* 0x000e240008000a00 */
[----:B0-----:R-:W-:Y:S02]  /*6f50*/  IMAD R5, R13, UR4, RZ ;  /* 0x000000040d057c24 */ /* 0x001fe4000f8e02ff */
[----:B------:R-:W-:-:S04]  /*6f60*/  IMAD.WIDE.U32 R2, R12, UR4, R14 ;  /* 0x000000040c027c25 */ /* 0x000fc8000f8e000e */
[----:B------:R-:W-:Y:S02]  /*6f70*/  IMAD R5, R12, UR5, R5 ;  /* 0x000000050c057c24 */ /* 0x000fe4000f8e0205 */
[----:B------:R-:W-:-:S03]  /*6f80*/  IMAD.MOV.U32 R41, RZ, RZ, R2 ;  /* 0x000000ffff297224 */ /* 0x000fc600078e0002 */
[----:B------:R-:W-:-:S07]  /*6f90*/  IADD3 R44, PT, PT, R3, R5, RZ ;  /* 0x00000005032c7210 */ /* 0x000fce0007ffe0ff */
.L_x_7449:
[----:B------:R-:W-:Y:S05]  /*6fa0*/  BSYNC.RECONVERGENT B0 ;  /* 0x0000000000007941 */ /* 0x000fea0003800200 */
.L_x_7448:
        /* <DEDUP_REMOVED lines=24> */
.L_x_7580:
        /* <DEDUP_REMOVED lines=33> */
.L_x_7557:
        /* <DEDUP_REMOVED lines=16> */
.L_x_7558:
[----:B------:R-:W-:Y:S05]  /*7440*/  BSYNC.RECONVERGENT B2 ;  /* 0x0000000000027941 */ /* 0x000fea0003800200 */
.L_x_7556:
        /* <DEDUP_REMOVED lines=38> */
.L_x_7560:
        /* <DEDUP_REMOVED lines=16> */
.L_x_7561:
[----:B------:R-:W-:Y:S05]  /*77b0*/  BSYNC.RECONVERGENT B2 ;  /* 0x0000000000027941 */ /* 0x000fea0003800200 */
.L_x_7559:
        /* <DEDUP_REMOVED lines=39> */
.L_x_7563:
        /* <DEDUP_REMOVED lines=16> */
.L_x_7564:
[----:B------:R-:W-:Y:S05]  /*7b30*/  BSYNC.RECONVERGENT B2 ;  /* 0x0000000000027941 */ /* 0x000fea0003800200 */
.L_x_7562:
        /* <DEDUP_REMOVED lines=39> */
.L_x_7566:
        /* <DEDUP_REMOVED lines=16> */
.L_x_7567:
[----:B------:R-:W-:Y:S05]  /*7eb0*/  BSYNC.RECONVERGENT B2 ;  /* 0x0000000000027941 */ /* 0x000fea0003800200 */
.L_x_7565:
        /* <DEDUP_REMOVED lines=39> */
.L_x_7569:
        /* <DEDUP_REMOVED lines=16> */
.L_x_7570:
[----:B------:R-:W-:Y:S05]  /*8230*/  BSYNC.RECONVERGENT B2 ;  /* 0x0000000000027941 */ /* 0x000fea0003800200 */
.L_x_7568:
        /* <DEDUP_REMOVED lines=39> */
.L_x_7572:
        /* <DEDUP_REMOVED lines=16> */
.L_x_7573:
[----:B------:R-:W-:Y:S05]  /*85b0*/  BSYNC.RECONVERGENT B2 ;  /* 0x0000000000027941 */ /* 0x000fea0003800200 */
.L_x_7571:
        /* <DEDUP_REMOVED lines=39> */
.L_x_7575:
        /* <DEDUP_REMOVED lines=16> */
.L_x_7576:
[----:B------:R-:W-:Y:S05]  /*8930*/  BSYNC.RECONVERGENT B2 ;  /* 0x0000000000027941 */ /* 0x000fea0003800200 */
.L_x_7574:
        /* <DEDUP_REMOVED lines=39> */
.L_x_7578:
        /* <DEDUP_REMOVED lines=17> */
.L_x_7579:
[----:B------:R-:W-:Y:S05]  /*8cc0*/  BSYNC.RECONVERGENT B2 ;  /* 0x0000000000027941 */ /* 0x000fea0003800200 */
.L_x_7577:
        /* <DEDUP_REMOVED lines=12> */
.L_x_7555:
        /* <DEDUP_REMOVED lines=35> */
.L_x_7583:
        /* <DEDUP_REMOVED lines=16> */
.L_x_7584:
[----:B------:R-:W-:Y:S05]  /*90c0*/  BSYNC.RECONVERGENT B1 ;  /* 0x0000000000017941 */ /* 0x000fea0003800200 */
.L_x_7582:
        /* <DEDUP_REMOVED lines=39> */
.L_x_7586:
        /* <DEDUP_REMOVED lines=16> */
.L_x_7587:
[----:B------:R-:W-:Y:S05]  /*9440*/  BSYNC.RECONVERGENT B1 ;  /* 0x0000000000017941 */ /* 0x000fea0003800200 */
.L_x_7585:
        /* <DEDUP_REMOVED lines=40> */
.L_x_7589:
        /* <DEDUP_REMOVED lines=16> */
.L_x_7590:
[----:B------:R-:W-:Y:S05]  /*97d0*/  BSYNC.RECONVERGENT B1 ;  /* 0x0000000000017941 */ /* 0x000fea0003800200 */
.L_x_7588:
        /* <DEDUP_REMOVED lines=39> */
.L_x_7592:
        /* <DEDUP_REMOVED lines=17> */
.L_x_7593:
[----:B------:R-:W-:Y:S05]  /*9b60*/  BSYNC.RECONVERGENT B1 ;  /* 0x0000000000017941 */ /* 0x000fea0003800200 */
.L_x_7591:
        /* <DEDUP_REMOVED lines=10> */
.L_x_7581:
        /* <DEDUP_REMOVED lines=35> */
.L_x_7596:
        /* <DEDUP_REMOVED lines=16> */
.L_x_7597:
[----:B------:R-:W-:Y:S05]  /*9f40*/  BSYNC.RECONVERGENT B1 ;  /* 0x0000000000017941 */ /* 0x000fea0003800200 */
.L_x_7595:
        /* <DEDUP_REMOVED lines=38> */
.L_x_7599:
        /* <DEDUP_REMOVED lines=17> */
.L_x_7600:
[----:B------:R-:W-:Y:S05]  /*a2c0*/  BSYNC.RECONVERGENT B1 ;  /* 0x0000000000017941 */ /* 0x000fea0003800200 */
.L_x_7598:
        /* <DEDUP_REMOVED lines=10> */
.L_x_7594:
        /* <DEDUP_REMOVED lines=33> */
.L_x_7602:
        /* <DEDUP_REMOVED lines=16> */
.L_x_7603:
[----:B------:R-:W-:Y:S05]  /*a680*/  BSYNC.RECONVERGENT B1 ;  /* 0x0000000000017941 */ /* 0x000fea0003800200 */
.L_x_7601:
[----:B------:R-:W-:Y:S02]  /*a690*/  UMOV UR4, 0xd0 ;  /* 0x000000d000047882 */ /* 0x000fe40000000000 */
[----:B------:R-:W-:-:S06]  /*a6a0*/  LEA R2, R14, UR4, 0x3 ;  /* 0x000000040e027c11 */ /* 0x000fcc000f8e18ff */
[----:B------:R-:W0:Y:S02]  /*a6b0*/  LDC.64 R2, c[0x0][R2+0x380] ;  /* 0x0000e00002027b82 */ /* 0x000e240000000a00 */
[-C--:B0-----:R-:W-:Y:S02]  /*a6c0*/  IMAD R0, R3, R4.reuse, RZ ;  /* 0x0000000403007224 */ /* 0x081fe400078e02ff */
[----:B------:R-:W-:-:S04]  /*a6d0*/  IMAD.WIDE.U32 R12, R2, R4, R12 ;  /* 0x00000004020c7225 */ /* 0x000fc800078e000c */
[----:B------:R-:W-:-:S05]  /*a6e0*/  IMAD R5, R2, R5, R0 ;  /* 0x0000000502057224 */ /* 0x000fca00078e0200 */
[----:B------:R-:W-:-:S07]  /*a6f0*/  IADD3 R13, PT, PT, R13, R5, RZ ;  /* 0x000000050d0d7210 */ /* 0x000fce0007ffe0ff */
.L_x_7554:
        /* <DEDUP_REMOVED lines=17> */
.L_x_7630:
        /* <DEDUP_REMOVED lines=34> */
.L_x_7607:
        /* <DEDUP_REMOVED lines=17> */
.L_x_7608:
[----:B------:R-:W-:Y:S05]  /*ab40*/  BSYNC.RECONVERGENT B2 ;  /* 0x0000000000027941 */ /* 0x000fea0003800200 */
.L_x_7606:
        /* <DEDUP_REMOVED lines=39> */
.L_x_7610:
        /* <DEDUP_REMOVED lines=16> */
.L_x_7611:
[----:B------:R-:W-:Y:S05]  /*aec0*/  BSYNC.RECONVERGENT B2 ;  /* 0x0000000000027941 */ /* 0x000fea0003800200 */
.L_x_7609:
        /* <DEDUP_REMOVED lines=38> */
.L_x_7613:
        /* <DEDUP_REMOVED lines=16> */
.L_x_7614:
[----:B------:R-:W-:Y:S05]  /*b230*/  BSYNC.RECONVERGENT B2 ;  /* 0x0000000000027941 */ /* 0x000fea0003800200 */
.L_x_7612:
        /* <DEDUP_REMOVED lines=38> */
.L_x_7616:
        /* <DEDUP_REMOVED lines=16> */
.L_x_7617:
[----:B------:R-:W-:Y:S05]  /*b5a0*/  BSYNC.RECONVERGENT B2 ;  /* 0x0000000000027941 */ /* 0x000fea0003800200 */
.L_x_7615:
        /* <DEDUP_REMOVED lines=38> */
.L_x_7619:
        /* <DEDUP_REMOVED lines=16> */
.L_x_7620:
[----:B------:R-:W-:Y:S05]  /*b910*/  BSYNC.RECONVERGENT B2 ;  /* 0x0000000000027941 */ /* 0x000fea0003800200 */
.L_x_7618:
        /* <DEDUP_REMOVED lines=38> */
.L_x_7622:
        /* <DEDUP_REMOVED lines=16> */
.L_x_7623:
[----:B------:R-:W-:Y:S05]  /*bc80*/  BSYNC.RECONVERGENT B2 ;  /* 0x0000000000027941 */ /* 0x000fea0003800200 */
.L_x_7621:
        /* <DEDUP_REMOVED lines=38> */
.L_x_7625:
        /* <DEDUP_REMOVED lines=16> */
.L_x_7626:
[----:B------:R-:W-:Y:S05]  /*bff0*/  BSYNC.RECONVERGENT B2 ;  /* 0x0000000000027941 */ /* 0x000fea0003800200 */
.L_x_7624:
        /* <DEDUP_REMOVED lines=38> */
.L_x_7628:
        /* <DEDUP_REMOVED lines=17> */
.L_x_7629:
[----:B------:R-:W-:Y:S05]  /*c370*/  BSYNC.RECONVERGENT B2 ;  /* 0x0000000000027941 */ /* 0x000fea0003800200 */
.L_x_7627:
        /* <DEDUP_REMOVED lines=10> */
.L_x_7605:
        /* <DEDUP_REMOVED lines=36> */
.L_x_7634:
        /* <DEDUP_REMOVED lines=16> */
.L_x_7635:
[----:B------:R-:W-:Y:S05]  /*c760*/  BSYNC.RECONVERGENT B2 ;  /* 0x0000000000027941 */ /* 0x000fea0003800200 */
.L_x_7633:
        /* <DEDUP_REMOVED lines=39> */
.L_x_7637:
        /* <DEDUP_REMOVED lines=16> */
.L_x_7638:
[----:B------:R-:W-:Y:S05]  /*cae0*/  BSYNC.RECONVERGENT B2 ;  /* 0x0000000000027941 */ /* 0x000fea0003800200 */
.L_x_7636:
        /* <DEDUP_REMOVED lines=39> */
.L_x_7640:
        /* <DEDUP_REMOVED lines=16> */
.L_x_7641:
[----:B------:R-:W-:Y:S05]  /*ce60*/  BSYNC.RECONVERGENT B2 ;  /* 0x0000000000027941 */ /* 0x000fea0003800200 */
.L_x_7639:
        /* <DEDUP_REMOVED lines=37> */
.L_x_7643:
        /* <DEDUP_REMOVED lines=17> */
.L_x_7644:
[----:B------:R-:W-:Y:S05]  /*d1d0*/  BSYNC.RECONVERGENT B2 ;  /* 0x0000000000027941 */ /* 0x000fea0003800200 */
.L_x_7642:
        /* <DEDUP_REMOVED lines=8> */
.L_x_7632:
        /* <DEDUP_REMOVED lines=36> */
.L_x_7647:
        /* <DEDUP_REMOVED lines=17> */
.L_x_7648:
[----:B------:R-:W-:Y:S05]  /*d5b0*/  BSYNC.RECONVERGENT B2 ;  /* 0x0000000000027941 */ /* 0x000fea0003800200 */
.L_x_7646:
        /* <DEDUP_REMOVED lines=36> */
.L_x_7650:
        /* <DEDUP_REMOVED lines=16> */
.L_x_7651:
[----:B------:R-:W-:Y:S05]  /*d900*/  BSYNC.RECONVERGENT B2 ;  /* 0x0000000000027941 */ /* 0x000fea0003800200 */
.L_x_7649:
[----:B------:R-:W0:Y:S01]  /*d910*/  LDC.64 R2, c[0x0][R8+0x450] ;  /* 0x0001140008027b82 */ /* 0x000e220000000a00 */
[----:B------:R-:W-:Y:S02]  /*d920*/  IMAD.MOV.U32 R17, RZ, RZ, R23 ;  /* 0x000000ffff117224 */ /* 0x000fe400078e0017 */
[-C--:B0-----:R-:W-:Y:S02]  /*d930*/  IMAD R0, R3, R4.reuse, RZ ;  /* 0x0000000403007224 */ /* 0x081fe400078e02ff */
[----:B------:R-:W-:-:S04]  /*d940*/  IMAD.WIDE.U32 R16, R2, R4, R16 ;  /* 0x0000000402107225 */ /* 0x000fc800078e0010 */
[----:B------:R-:W-:-:S05]  /*d950*/  IMAD R5, R2, R5, R0 ;  /* 0x0000000502057224 */ /* 0x000fca00078e0200 */
[----:B------:R-:W-:-:S07]  /*d960*/  IADD3 R17, PT, PT, R17, R5, RZ ;  /* 0x0000000511117210 */ /* 0x000fce0007ffe0ff */
.L_x_7645:
        /* <DEDUP_REMOVED lines=34> */
.L_x_7653:
[----:B------:R-:W-:Y:S01]  /*db90*/  IMAD.MOV.U32 R4, RZ, RZ, R11 ;  /* 0x000000ffff047224 */ /* 0x000fe200078e000b */
[----:B------:R-:W-:Y:S01]  /*dba0*/  MOV R5, R10 ;  /* 0x0000000a00057202 */ /* 0x000fe20000000f00 */
[----:B------:R-:W-:Y:S01]  /*dbb0*/  IMAD.MOV.U32 R2, RZ, RZ, R8 ;  /* 0x000000ffff027224 */ /* 0x000fe200078e0008 */
[----:B------:R-:W-:Y:S02]  /*dbc0*/  MOV R3, R9 ;  /* 0x0000000900037202 */ /* 0x000fe40000000f00 */
[----:B------:R-:W-:-:S07]  /*dbd0*/  MOV R0, 0xdbf0 ;  /* 0x0000dbf000007802 */ /* 0x000fce0000000f00 */
[----:B------:R-:W-:Y:S05]  /*dbe0*/  CALL.REL.NOINC `($__internal_48_$__cuda_sm20_div_u64) ;  /* 0x000000f000387944 */ /* 0x000fea0003c00000 */
        /* <DEDUP_REMOVED lines=11> */
.L_x_7654:
[----:B------:R-:W-:Y:S05]  /*dca0*/  BSYNC.RECONVERGENT B2 ;  /* 0x0000000000027941 */ /* 0x000fea0003800200 */
.L_x_7652:
[----:B------:R-:W0:Y:S02]  /*dcb0*/  LDC.64 R12, c[0x0][R12+0x450] ;  /* 0x000114000c0c7b82 */ /* 0x000e240000000a00 */
[-C--:B0-----:R-:W-:Y:S02]  /*dcc0*/  IMAD R0, R13, R9.reuse, RZ ;  /* 0x000000090d007224 */ /* 0x081fe400078e02ff */
[----:B------:R-:W-:-:S04]  /*dcd0*/  IMAD.WIDE.U32 R16, R12, R9, R16 ;  /* 0x000000090c107225 */ /* 0x000fc800078e0010 */
[----:B------:R-:W-:-:S05]  /*dce0*/  IMAD R5, R12, R5, R0 ;  /* 0x000000050c057224 */ /* 0x000fca00078e0200 */
[----:B------:R-:W-:-:S07]  /*dcf0*/  IADD3 R17, PT, PT, R17, R5, RZ ;  /* 0x0000000511117210 */ /* 0x000fce0007ffe0ff */
.L_x_7631:
[----:B------:R-:W-:Y:S05]  /*dd00*/  BSYNC.RECONVERGENT B1 ;  /* 0x0000000000017941 */ /* 0x000fea0003800200 */
.L_x_7604:
[----:B------:R-:W0:Y:S02]  /*dd10*/  LDCU.64 UR4, c[0x0][0x5f0] ;  /* 0x0000be00ff0477ac */ /* 0x000e240008000a00 */
[----:B0-----:R-:W-:Y:S02]  /*dd20*/  IMAD R10, R10, UR4, RZ ;  /* 0x000000040a0a7c24 */ /* 0x001fe4000f8e02ff */
[----:B------:R-:W-:-:S04]  /*dd30*/  IMAD.WIDE.U32 R2, R11, UR4, R16 ;  /* 0x000000040b027c25 */ /* 0x000fc8000f8e0010 */
[----:B------:R-:W-:Y:S02]  /*dd40*/  IMAD R11, R11, UR5, R10 ;  /* 0x000000050b0b7c24 */ /* 0x000fe4000f8e020a */
[----:B------:R-:W-:-:S03]  /*dd50*/  IMAD.MOV.U32 R33, RZ, RZ, R2 ;  /* 0x000000ffff217224 */ /* 0x000fc600078e0002 */
[----:B------:R-:W-:-:S07]  /*dd60*/  IADD3 R40, PT, PT, R3, R11, RZ ;  /* 0x0000000b03287210 */ /* 0x000fce0007ffe0ff */
.L_x_7553:
[----:B------:R-:W-:Y:S05]  /*dd70*/  BSYNC.RECONVERGENT B0 ;  /* 0x0000000000007941 */ /* 0x000fea0003800200 */
.L_x_7552:
        /* <DEDUP_REMOVED lines=24> */
.L_x_7683:
        /* <DEDUP_REMOVED lines=33> */
.L_x_7660:
        /* <DEDUP_REMOVED lines=16> */
.L_x_7661:
[----:B------:R-:W-:Y:S05]  /*e210*/  BSYNC.RECONVERGENT B2 ;  /* 0x0000000000027941 */ /* 0x000fea0003800200 */
.L_x_7659:
        /* <DEDUP_REMOVED lines=38> */
.L_x_7663:
        /* <DEDUP_REMOVED lines=16> */
.L_x_7664:
[----:B------:R-:W-:Y:S05]  /*e580*/  BSYNC.RECONVERGENT B2 ;  /* 0x0000000000027941 */ /* 0x000fea0003800200 */
.L_x_7662:
        /* <DEDUP_REMOVED lines=39> */
.L_x_7666:
        /* <DEDUP_REMOVED lines=16> */
.L_x_7667:
[----:B------:R-:W-:Y:S05]  /*e900*/  BSYNC.RECONVERGENT B2 ;  /* 0x0000000000027941 */ /* 0x000fea0003800200 */
.L_x_7665:
        /* <DEDUP_REMOVED lines=39> */
.L_x_7669:
        /* <DEDUP_REMOVED lines=16> */
.L_x_7670:
[----:B------:R-:W-:Y:S05]  /*ec80*/  BSYNC.RECONVERGENT B2 ;  /* 0x0000000000027941 */ /* 0x000fea0003800200 */
.L_x_7668:
        /* <DEDUP_REMOVED lines=39> */
.L_x_7672:
        /* <DEDUP_REMOVED lines=16> */
.L_x_7673:
[----:B------:R-:W-:Y:S05]  /*f000*/  BSYNC.RECONVERGENT B2 ;  /* 0x0000000000027941 */ /* 0x000fea0003800200 */
.L_x_7671:
        /* <DEDUP_REMOVED lines=39> */
.L_x_7675:
        /* <DEDUP_REMOVED lines=16> */
.L_x_7676:
[----:B------:R-:W-:Y:S05]  /*f380*/  BSYNC.RECONVERGENT B2 ;  /* 0x0000000000027941 */ /* 0x000fea0003800200 */
.L_x_7674:
        /* <DEDUP_REMOVED lines=39> */
.L_x_7678:
        /* <DEDUP_REMOVED lines=16> */
.L_x_7679:
[----:B------:R-:W-:Y:S05]  /*f700*/  BSYNC.RECONVERGENT B2 ;  /* 0x0000000000027941 */ /* 0x000fea0003800200 */
.L_x_7677:
        /* <DEDUP_REMOVED lines=39> */
.L_x_7681:
        /* <DEDUP_REMOVED lines=17> */
.L_x_7682:
[----:B------:R-:W-:Y:S05]  /*fa90*/  BSYNC.RECONVERGENT B2 ;  /* 0x0000000000027941 */ /* 0x000fea0003800200 */
.L_x_7680:
        /* <DEDUP_REMOVED lines=12> */
.L_x_7658:
        /* <DEDUP_REMOVED lines=35> */
.L_x_7686:
        /* <DEDUP_REMOVED lines=16> */
.L_x_7687:
[----:B------:R-:W-:Y:S05]  /*fe90*/  BSYNC.RECONVERGENT B1 ;  /* 0x0000000000017941 */ /* 0x000fea0003800200 */
.L_x_7685:
        /* <DEDUP_REMOVED lines=38> */
.L_x_7689:
        /* <DEDUP_REMOVED lines=16> */
.L_x_7690:
[----:B------:R-:W-:Y:S05]  /*10200*/  BSYNC.RECONVERGENT B1 ;  /* 0x0000000000017941 */ /* 0x000fea0003800200 */
.L_x_7688:
        /* <DEDUP_REMOVED lines=39> */
.L_x_7692:
        /* <DEDUP_REMOVED lines=16> */
.L_x_7693:
[----:B------:R-:W-:Y:S05]  /*10580*/  BSYNC.RECONVERGENT B1 ;  /* 0x0000000000017941 */ /* 0x000fea0003800200 */
.L_x_7691:
        /* <DEDUP_REMOVED lines=39> */
.L_x_7695:
        /* <DEDUP_REMOVED lines=17> */
.L_x_7696:
[----:B------:R-:W-:Y:S05]  /*10910*/  BSYNC.RECONVERGENT B1 ;  /* 0x0000000000017941 */ /* 0x000fea0003800200 */
.L_x_7694:
        /* <DEDUP_REMOVED lines=10> */
.L_x_7684:
        /* <DEDUP_REMOVED lines=37> */
.L_x_7699:
        /* <DEDUP_REMOVED lines=16> */
.L_x_7700:
[----:B------:R-:W-:Y:S05]  /*10d10*/  BSYNC.RECONVERGENT B1 ;  /* 0x0000000000017941 */ /* 0x000fea0003800200 */
.L_x_7698:
        /* <DEDUP_REMOVED lines=38> */
.L_x_7702:
        /* <DEDUP_REMOVED lines=17> */
.L_x_7703:
[----:B------:R-:W-:Y:S05]  /*11090*/  BSYNC.RECONVERGENT B1 ;  /* 0x0000000000017941 */ /* 0x000fea0003800200 */
.L_x_7701:
        /* <DEDUP_REMOVED lines=10> */
.L_x_7697:
        /* <DEDUP_REMOVED lines=33> */
.L_x_7705:
        /* <DEDUP_REMOVED lines=16> */
.L_x_7706:
[----:B------:R-:W-:Y:S05]  /*11450*/  BSYNC.RECONVERGENT B1 ;  /* 0x0000000000017941 */ /* 0x000fea0003800200 */
.L_x_7704:
        /* <DEDUP_REMOVED lines=8> */
.L_x_7657:
        /* <DEDUP_REMOVED lines=17> */
.L_x_7733:
        /* <DEDUP_REMOVED lines=34> */
.L_x_7710:
        /* <DEDUP_REMOVED lines=17> */
.L_x_7711:
[----:B------:R-:W-:Y:S05]  /*11920*/  BSYNC.RECONVERGENT B2 ;  /* 0x0000000000027941 */ /* 0x000fea0003800200 */
.L_x_7709:
        /* <DEDUP_REMOVED lines=39> */
.L_x_7713:
        /* <DEDUP_REMOVED lines=16> */
.L_x_7714:
[----:B------:R-:W-:Y:S05]  /*11ca0*/  BSYNC.RECONVERGENT B2 ;  /* 0x0000000000027941 */ /* 0x000fea0003800200 */
.L_x_7712:
        /* <DEDUP_REMOVED lines=38> */
.L_x_7716:
        /* <DEDUP_REMOVED lines=16> */
.L_x_7717:
[----:B------:R-:W-:Y:S05]  /*12010*/  BSYNC.RECONVERGENT B2 ;  /* 0x0000000000027941 */ /* 0x000fea0003800200 */
.L_x_7715:
        /* <DEDUP_REMOVED lines=38> */
.L_x_7719:
        /* <DEDUP_REMOVED lines=16> */
.L_x_7720:
[----:B------:R-:W-:Y:S05]  /*12380*/  BSYNC.RECONVERGENT B2 ;  /* 0x0000000000027941 */ /* 0x000fea0003800200 */
.L_x_7718:
        /* <DEDUP_REMOVED lines=38> */
.L_x_7722:
        /* <DEDUP_REMOVED lines=16> */
.L_x_7723:
[----:B------:R-:W-:Y:S05]  /*126f0*/  BSYNC.RECONVERGENT B2 ;  /* 0x0000000000027941 */ /* 0x000fea0003800200 */
.L_x_7721:
        /* <DEDUP_REMOVED lines=38> */
.L_x_7725:
        /* <DEDUP_REMOVED lines=16> */
.L_x_7726:
[----:B------:R-:W-:Y:S05]  /*12a60*/  BSYNC.RECONVERGENT B2 ;  /* 0x0000000000027941 */ /* 0x000fea0003800200 */
.L_x_7724:
        /* <DEDUP_REMOVED lines=38> */
.L_x_7728:
        /* <DEDUP_REMOVED lines=16> */
.L_x_7729:
[----:B------:R-:W-:Y:S05]  /*12dd0*/  BSYNC.RECONVERGENT B2 ;  /* 0x0000000000027941 */ /* 0x000fea0003800200 */
.L_x_7727:
        /* <DEDUP_REMOVED lines=38> */
.L_x_7731:
        /* <DEDUP_REMOVED lines=17> */
.L_x_7732:
[----:B------:R-:W-:Y:S05]  /*13150*/  BSYNC.RECONVERGENT B2 ;  /* 0x0000000000027941 */ /* 0x000fea0003800200 */
.L_x_7730:
        /* <DEDUP_REMOVED lines=10> */
.L_x_7708:
        /* <DEDUP_REMOVED lines=36> */
.L_x_7737:
        /* <DEDUP_REMOVED lines=16> */
.L_x_7738:
[----:B------:R-:W-:Y:S05]  /*13540*/  BSYNC.RECONVERGENT B2 ;  /* 0x0000000000027941 */ /* 0x000fea0003800200 */
.L_x_7736:
        /* <DEDUP_REMOVED lines=39> */
.L_x_7740:
        /* <DEDUP_REMOVED lines=16> */
.L_x_7741:
[----:B------:R-:W-:Y:S05]  /*138c0*/  BSYNC.RECONVERGENT B2 ;  /* 0x0000000000027941 */ /* 0x000fea0003800200 */
.L_x_7739:
        /* <DEDUP_REMOVED lines=39> */
.L_x_7743:
        /* <DEDUP_REMOVED lines=16> */
.L_x_7744:
[----:B------:R-:W-:Y:S05]  /*13c40*/  BSYNC.RECONVERGENT B2 ;  /* 0x0000000000027941 */ /* 0x000fea0003800200 */
.L_x_7742:
        /* <DEDUP_REMOVED lines=37> */
.L_x_7746:
        /* <DEDUP_REMOVED lines=17> */
.L_x_7747:
[----:B------:R-:W-:Y:S05]  /*13fb0*/  BSYNC.RECONVERGENT B2 ;  /* 0x0000000000027941 */ /* 0x000fea0003800200 */
.L_x_7745:
        /* <DEDUP_REMOVED lines=8> */
.L_x_7735:
        /* <DEDUP_REMOVED lines=38> */
.L_x_7750:
        /* <DEDUP_REMOVED lines=17> */
.L_x_7751:
[----:B------:R-:W-:Y:S05]  /*143b0*/  BSYNC.RECONVERGENT B2 ;  /* 0x0000000000027941 */ /* 0x000fea0003800200 */
.L_x_7749:
        /* <DEDUP_REMOVED lines=36> */
.L_x_7753:
        /* <DEDUP_REMOVED lines=17> */
.L_x_7754:
[----:B------:R-:W-:Y:S05]  /*14710*/  BSYNC.RECONVERGENT B2 ;  /* 0x0000000000027941 */ /* 0x000fea0003800200 */
.L_x_7752:
        /* <DEDUP_REMOVED lines=8> */
.L_x_7748:
        /* <DEDUP_REMOVED lines=34> */
.L_x_7756:
        /* <DEDUP_REMOVED lines=17> */
.L_x_7757:
[----:B------:R-:W-:Y:S05]  /*14ad0*/  BSYNC.RECONVERGENT B2 ;  /* 0x0000000000027941 */ /* 0x000fea0003800200 */
.L_x_7755:
[----:B------:R-:W0:Y:S02]  /*14ae0*/  LDC.64 R12, c[0x0][R12+0x450] ;  /* 0x000114000c0c7b82 */ /* 0x000e240000000a00 */
[-C--:B0-----:R-:W-:Y:S02]  /*14af0*/  IMAD R0, R13, R9.reuse, RZ ;  /* 0x000000090d007224 */ /* 0x081fe400078e02ff */
[----:B------:R-:W-:-:S04]  /*14b00*/  IMAD.WIDE.U32 R2, R12, R9, R16 ;  /* 0x000000090c027225 */ /* 0x000fc800078e0010 */
[----:B------:R-:W-:Y:S01]  /*14b10*/  IMAD R5, R12, R5, R0 ;  /* 0x000000050c057224 */ /* 0x000fe200078e0200 */
[----:B------:R-:W-:-:S03]  /*14b20*/  MOV R16, R2 ;  /* 0x0000000200107202 */ /* 0x000fc60000000f00 */
[----:B------:R-:W-:-:S07]  /*14b30*/  IMAD.IADD R17, R3, 0x1, R5 ;  /* 0x0000000103117824 */ /* 0x000fce00078e0205 */
.L_x_7734:
[----:B------:R-:W-:Y:S05]  /*14b40*/  BSYNC.RECONVERGENT B1 ;  /* 0x0000000000017941 */ /* 0x000fea0003800200 */
.L_x_7707:
[----:B------:R-:W0:Y:S02]  /*14b50*/  LDCU.64 UR4, c[0x0][0x5f0] ;  /* 0x0000be00ff0477ac */ /* 0x000e240008000a00 */
[----:B0-----:R-:W-:Y:S02]  /*14b60*/  IMAD R10, R10, UR4, RZ ;  /* 0x000000040a0a7c24 */ /* 0x001fe4000f8e02ff */
[----:B------:R-:W-:-:S04]  /*14b70*/  IMAD.WIDE.U32 R2, R11, UR4, R16 ;  /* 0x000000040b027c25 */ /* 0x000fc8000f8e0010 */
[----:B------:R-:W-:Y:S01]  /*14b80*/  IMAD R11, R11, UR5, R10 ;  /* 0x000000050b0b7c24 */ /* 0x000fe2000f8e020a */
[----:B------:R-:W-:-:S03]  /*14b90*/  MOV R28, R2 ;  /* 0x00000002001c7202 */ /* 0x000fc60000000f00 */
[----:B------:R-:W-:-:S07]  /*14ba0*/  IMAD.IADD R31, R3, 0x1, R11 ;  /* 0x00000001031f7824 */ /* 0x000fce00078e020b */
.L_x_7656:
[----:B------:R-:W-:Y:S05]  /*14bb0*/  BSYNC.RECONVERGENT B0 ;  /* 0x0000000000007941 */ /* 0x000fea0003800200 */
.L_x_7655:
        /* <DEDUP_REMOVED lines=23> */
.L_x_7786:
        /* <DEDUP_REMOVED lines=33> */
.L_x_7763:
        /* <DEDUP_REMOVED lines=16> */
.L_x_7764:
[----:B------:R-:W-:Y:S05]  /*15040*/  BSYNC.RECONVERGENT B2 ;  /* 0x0000000000027941 */ /* 0x000fea0003800200 */
.L_x_7762:
        /* <DEDUP_REMOVED lines=38> */
.L_x_7766:
        /* <DEDUP_REMOVED lines=16> */
.L_x_7767:
[----:B------:R-:W-:Y:S05]  /*153b0*/  BSYNC.RECONVERGENT B2 ;  /* 0x0000000000027941 */ /* 0x000fea0003800200 */
.L_x_7765:
        /* <DEDUP_REMOVED lines=39> */
.L_x_7769:
        /* <DEDUP_REMOVED lines=16> */
.L_x_7770:
[----:B------:R-:W-:Y:S05]  /*15730*/  BSYNC.RECONVERGENT B2 ;  /* 0x0000000000027941 */ /* 0x000fea0003800200 */
.L_x_7768:
        /* <DEDUP_REMOVED lines=39> */
.L_x_7772:
        /* <DEDUP_REMOVED lines=16> */
.L_x_7773:
[----:B------:R-:W-:Y:S05]  /*15ab0*/  BSYNC.RECONVERGENT B2 ;  /* 0x0000000000027941 */ /* 0x000fea0003800200 */
.L_x_7771:
        /* <DEDUP_REMOVED lines=39> */
.L_x_7775:
        /* <DEDUP_REMOVED lines=16> */
.L_x_7776:
[----:B------:R-:W-:Y:S05]  /*15e30*/  BSYNC.RECONVERGENT B2 ;  /* 0x0000000000027941 */ /* 0x000fea0003800200 */
.L_x_7774:
        /* <DEDUP_REMOVED lines=39> */
.L_x_7778:
        /* <DEDUP_REMOVED lines=16> */
.L_x_7779:
[----:B------:R-:W-:Y:S05]  /*161b0*/  BSYNC.RECONVERGENT B2 ;  /* 0x0000000000027941 */ /* 0x000fea0003800200 */
.L_x_7777:
        /* <DEDUP_REMOVED lines=39> */
.L_x_7781:
        /* <DEDUP_REMOVED lines=16> */
.L_x_7782:
[----:B------:R-:W-:Y:S05]  /*16530*/  BSYNC.RECONVERGENT B2 ;  /* 0x0000000000027941 */ /* 0x000fea0003800200 */
.L_x_7780:
        /* <DEDUP_REMOVED lines=39> */
.L_x_7784:
        /* <DEDUP_REMOVED lines=17> */
.L_x_7785:
[----:B------:R-:W-:Y:S05]  /*168c0*/  BSYNC.RECONVERGENT B2 ;  /* 0x0000000000027941 */ /* 0x000fea0003800200 */
.L_x_7783:
        /* <DEDUP_REMOVED lines=12> */
.L_x_7761:
        /* <DEDUP_REMOVED lines=35> */
.L_x_7789:
        /* <DEDUP_REMOVED lines=16> */
.L_x_7790:
[----:B------:R-:W-:Y:S05]  /*16cc0*/  BSYNC.RECONVERGENT B1 ;  /* 0x0000000000017941 */ /* 0x000fea0003800200 */
.L_x_7788:
        /* <DEDUP_REMOVED lines=38> */
.L_x_7792:
        /* <DEDUP_REMOVED lines=16> */
.L_x_7793:
[----:B------:R-:W-:Y:S05]  /*17030*/  BSYNC.RECONVERGENT B1 ;  /* 0x0000000000017941 */ /* 0x000fea0003800200 */
.L_x_7791:
        /* <DEDUP_REMOVED lines=39> */
.L_x_7795:
        /* <DEDUP_REMOVED lines=16> */
.L_x_7796:
[----:B------:R-:W-:Y:S05]  /*173b0*/  BSYNC.RECONVERGENT B1 ;  /* 0x0000000000017941 */ /* 0x000fea0003800200 */
.L_x_7794:
        /* <DEDUP_REMOVED lines=39> */
.L_x_7798:
        /* <DEDUP_REMOVED lines=17> */
.L_x_7799:
[----:B------:R-:W-:Y:S05]  /*17740*/  BSYNC.RECONVERGENT B1 ;  /* 0x0000000000017941 */ /* 0x000fea0003800200 */
.L_x_7797:
        /* <DEDUP_REMOVED lines=10> */
.L_x_7787:
        /* <DEDUP_REMOVED lines=35> */
.L_x_7802:
        /* <DEDUP_REMOVED lines=16> */
.L_x_7803:
[----:B------:R-:W-:Y:S05]  /*17b20*/  BSYNC.RECONVERGENT B1 ;  /* 0x0000000000017941 */ /* 0x000fea0003800200 */
.L_x_7801:
        /* <DEDUP_REMOVED lines=38> */
.L_x_7805:
        /* <DEDUP_REMOVED lines=17> */
.L_x_7806:
[----:B------:R-:W-:Y:S05]  /*17ea0*/  BSYNC.RECONVERGENT B1 ;  /* 0x0000000000017941 */ /* 0x000fea0003800200 */
.L_x_7804:
        /* <DEDUP_REMOVED lines=10> */
.L_x_7800:
        /* <DEDUP_REMOVED lines=35> */
.L_x_7808:
        /* <DEDUP_REMOVED lines=16> */
.L_x_7809:
[----:B------:R-:W-:Y:S05]  /*18280*/  BSYNC.RECONVERGENT B1 ;  /* 0x0000000000017941 */ /* 0x000fea0003800200 */
.L_x_7807:
[----:B------:R-:W-:Y:S02]  /*18290*/  UMOV UR4, 0xd0 ;  /* 0x000000d000047882 */ /* 0x000fe40000000000 */
[----:B------:R-:W-:-:S06]  /*182a0*/  LEA R2, R12, UR4, 0x3 ;  /* 0x000000040c027c11 */ /* 0x000fcc000f8e18ff */
[----:B------:R-:W0:Y:S02]  /*182b0*/  LDC.64 R2, c[0x0][R2+0x380] ;  /* 0x0000e00002027b82 */ /* 0x000e240000000a00 */
[-C--:B0-----:R-:W-:Y:S02]  /*182c0*/  IMAD R0, R3, R4.reuse, RZ ;  /* 0x0000000403007224 */ /* 0x081fe400078e02ff */
[----:B------:R-:W-:-:S04]  /*182d0*/  IMAD.WIDE.U32 R16, R2, R4, R16 ;  /* 0x0000000402107225 */ /* 0x000fc800078e0010 */
[----:B------:R-:W-:-:S04]  /*182e0*/  IMAD R5, R2, R5, R0 ;  /* 0x0000000502057224 */ /* 0x000fc800078e0200 */
[----:B------:R-:W-:-:S07]  /*182f0*/  IMAD.IADD R17, R17, 0x1, R5 ;  /* 0x0000000111117824 */ /* 0x000fce00078e0205 */
.L_x_7760:
        /* <DEDUP_REMOVED lines=17> */
.L_x_7836:
        /* <DEDUP_REMOVED lines=34> */
.L_x_7813:
        /* <DEDUP_REMOVED lines=17> */
.L_x_7814:
[----:B------:R-:W-:Y:S05]  /*18740*/  BSYNC.RECONVERGENT B2 ;  /* 0x0000000000027941 */ /* 0x000fea0003800200 */
.L_x_7812:
        /* <DEDUP_REMOVED lines=39> */
.L_x_7816:
        /* <DEDUP_REMOVED lines=16> */
.L_x_7817:
[----:B------:R-:W-:Y:S05]  /*18ac0*/  BSYNC.RECONVERGENT B2 ;  /* 0x0000000000027941 */ /* 0x000fea0003800200 */
.L_x_7815:
        /* <DEDUP_REMOVED lines=38> */
.L_x_7819:
        /* <DEDUP_REMOVED lines=16> */
.L_x_7820:
[----:B------:R-:W-:Y:S05]  /*18e30*/  BSYNC.RECONVERGENT B2 ;  /* 0x0000000000027941 */ /* 0x000fea0003800200 */
.L_x_7818:
        /* <DEDUP_REMOVED lines=38> */
.L_x_7822:
        /* <DEDUP_REMOVED lines=16> */
.L_x_7823:
[----:B------:R-:W-:Y:S05]  /*191a0*/  BSYNC.RECONVERGENT B2 ;  /* 0x0000000000027941 */ /* 0x000fea0003800200 */
.L_x_7821:
        /* <DEDUP_REMOVED lines=38> */
.L_x_7825:
        /* <DEDUP_REMOVED lines=16> */
.L_x_7826:
[----:B------:R-:W-:Y:S05]  /*19510*/  BSYNC.RECONVERGENT B2 ;  /* 0x0000000000027941 */ /* 0x000fea0003800200 */
.L_x_7824:
        /* <DEDUP_REMOVED lines=38> */
.L_x_7828:
[----:B------:R-:W-:Y:S01]  /*19780*/  IMAD.MOV.U32 R4, RZ, RZ, R12 ;  /* 0x000000ffff047224 */ /* 0x000fe200078e000c */
[----:B------:R-:W-:Y:S01]  /*19790*/  MOV R5, R13 ;  /* 0x0000000d00057202 */ /* 0x000fe20000000f00 */
[----:B------:R-:W-:Y:S01]  /*197a0*/  IMAD.MOV.U32 R2, RZ, RZ, R14 ;  /* 0x000000ffff027224 */ /* 0x000fe200078e000e */
[----:B------:R-:W-:Y:S02]  /*197b0*/  MOV R3, R15 ;  /* 0x0000000f00037202 */ /* 0x000fe40000000f00 */
[----:B------:R-:W-:-:S07]  /*197c0*/  MOV R0, 0x197e0 ;  /* 0x000197e000007802 */ /* 0x000fce0000000f00 */
[----:B------:R-:W-:Y:S05]  /*197d0*/  CALL.REL.NOINC `($__internal_48_$__cuda_sm20_div_u64) ;  /* 0x00000034003c7944 */ /* 0x000fea0003c00000 */
        /* <DEDUP_REMOVED lines=10> */
.L_x_7829:
[----:B------:R-:W-:Y:S05]  /*19880*/  BSYNC.RECONVERGENT B2 ;  /* 0x0000000000027941 */ /* 0x000fea0003800200 */
.L_x_7827:
        /* <DEDUP_REMOVED lines=38> */
.L_x_7831:
[----:B------:R-:W-:Y:S01]  /*19af0*/  MOV R4, R12 ;  /* 0x0000000c00047202 */ /* 0x000fe20000000f00 */
[----:B------:R-:W-:Y:S01]  /*19b00*/  IMAD.MOV.U32 R5, RZ, RZ, R13 ;  /* 0x000000ffff057224 */ /* 0x000fe200078e000d */
[----:B------:R-:W-:Y:S02]  /*19b10*/  MOV R2, R14 ;  /* 0x0000000e00027202 */ /* 0x000fe40000000f00 */
[----:B------:R-:W-:Y:S02]  /*19b20*/  MOV R3, R15 ;  /* 0x0000000f00037202 */ /* 0x000fe40000000f00 */
[----:B------:R-:W-:-:S07]  /*19b30*/  MOV R0, 0x19b50 ;  /* 0x00019b5000007802 */ /* 0x000fce0000000f00 */
[----:B------:R-:W-:Y:S05]  /*19b40*/  CALL.REL.NOINC `($__internal_48_$__cuda_sm20_div_u64) ;  /* 0x0000003000607944 */ /* 0x000fea0003c00000 */
        /* <DEDUP_REMOVED lines=10> */
.L_x_7832:
[----:B------:R-:W-:Y:S05]  /*19bf0*/  BSYNC.RECONVERGENT B2 ;  /* 0x0000000000027941 */ /* 0x000fea0003800200 */
.L_x_7830:
        /* <DEDUP_REMOVED lines=38> */
.L_x_7834:
[----:B------:R-:W-:Y:S01]  /*19e60*/  MOV R4, R14 ;  /* 0x0000000e00047202 */ /* 0x000fe20000000f00 */
[----:B------:R-:W-:Y:S01]  /*19e70*/  IMAD.MOV.U32 R5, RZ, RZ, R15 ;  /* 0x000000ffff057224 */ /* 0x000fe200078e000f */
[----:B------:R-:W-:Y:S02]  /*19e80*/  MOV R2, R16 ;  /* 0x0000001000027202 */ /* 0x000fe40000000f00 */
[----:B------:R-:W-:Y:S02]  /*19e90*/  MOV R3, R17 ;  /* 0x0000001100037202 */ /* 0x000fe40000000f00 */
[----:B------:R-:W-:-:S07]  /*19ea0*/  MOV R0, 0x19ec0 ;  /* 0x00019ec000007802 */ /* 0x000fce0000000f00 */
[----:B------:R-:W-:Y:S05]  /*19eb0*/  CALL.REL.NOINC `($__internal_48_$__cuda_sm20_div_u64) ;  /* 0x0000002c00847944 */ /* 0x000fea0003c00000 */
        /* <DEDUP_REMOVED lines=11> */
.L_x_7835:
[----:B------:R-:W-:Y:S05]  /*19f70*/  BSYNC.RECONVERGENT B2 ;  /* 0x0000000000027941 */ /* 0x000fea0003800200 */
.L_x_7833:
        /* <DEDUP_REMOVED lines=10> */
.L_x_7811:
        /* <DEDUP_REMOVED lines=36> */
.L_x_7840:
[----:B------:R-:W-:Y:S01]  /*1a260*/  MOV R4, R11 ;  /* 0x0000000b00047202 */ /* 0x000fe20000000f00 */
[----:B------:R-:W-:Y:S01]  /*1a270*/  IMAD.MOV.U32 R2, RZ, RZ, R12 ;  /* 0x000000ffff027224 */ /* 0x000fe200078e000c */
[----:B------:R-:W-:Y:S02]  /*1a280*/  MOV R5, R10 ;  /* 0x0000000a00057202 */ /* 0x000fe40000000f00 */
[----:B------:R-:W-:Y:S02]  /*1a290*/  MOV R3, R13 ;  /* 0x0000000d00037202 */ /* 0x000fe40000000f00 */
        /* <DEDUP_REMOVED lines=12> */
.L_x_7841:
[----:B------:R-:W-:Y:S05]  /*1a360*/  BSYNC.RECONVERGENT B2 ;  /* 0x0000000000027941 */ /* 0x000fea0003800200 */
.L_x_7839:
        /* <DEDUP_REMOVED lines=37> */
.L_x_7843:
        /* <DEDUP_REMOVED lines=16> */
.L_x_7844:
[----:B------:R-:W-:Y:S05]  /*1a6c0*/  BSYNC.RECONVERGENT B2 ;  /* 0x0000000000027941 */ /* 0x000fea0003800200 */
.L_x_7842:
        /* <DEDUP_REMOVED lines=39> */
.L_x_7846:
        /* <DEDUP_REMOVED lines=16> */
.L_x_7847:
[----:B------:R-:W-:Y:S05]  /*1aa40*/  BSYNC.RECONVERGENT B2 ;  /* 0x0000000000027941 */ /* 0x000fea0003800200 */
.L_x_7845:
        /* <DEDUP_REMOVED lines=37> */
.L_x_7849:
        /* <DEDUP_REMOVED lines=16> */
.L_x_7850:
[----:B------:R-:W-:Y:S05]  /*1ada0*/  BSYNC.RECONVERGENT B2 ;  /* 0x0000000000027941 */ /* 0x000fea0003800200 */
.L_x_7848:
[----:B------:R-:W0:Y:S01]  /*1adb0*/  LDC.64 R2, c[0x0][R8+0x450] ;  /* 0x0001140008027b82 */ /* 0x000e220000000a00 */
[----:B------:R-:W-:Y:S01]  /*1adc0*/  MOV R17, R23 ;  /* 0x0000001700117202 */ /* 0x000fe20000000f00 */
[-C--:B0-----:R-:W-:Y:S02]  /*1add0*/  IMAD R0, R3, R4.reuse, RZ ;  /* 0x0000000403007224 */ /* 0x081fe400078e02ff */
[----:B------:R-:W-:-:S04]  /*1ade0*/  IMAD.WIDE.U32 R16, R2, R4, R16 ;  /* 0x0000000402107225 */ /* 0x000fc800078e0010 */
[----:B------:R-:W-:-:S05]  /*1adf0*/  IMAD R5, R2, R5, R0 ;  /* 0x0000000502057224 */ /* 0x000fca00078e0200 */
[----:B------:R-:W-:-:S07]  /*1ae00*/  IADD3 R17, PT, PT, R17, R5, RZ ;  /* 0x0000000511117210 */ /* 0x000fce0007ffe0ff */
.L_x_7838:
        /* <DEDUP_REMOVED lines=39> */
.L_x_7853:
        /* <DEDUP_REMOVED lines=17> */
.L_x_7854:
[----:B------:R-:W-:Y:S05]  /*1b190*/  BSYNC.RECONVERGENT B2 ;  /* 0x0000000000027941 */ /* 0x000fea0003800200 */
.L_x_7852:
        /* <DEDUP_REMOVED lines=36> */
.L_x_7856:
        /* <DEDUP_REMOVED lines=16> */
.L_x_7857:
[----:B------:R-:W-:Y:S05]  /*1b4e0*/  BSYNC.RECONVERGENT B2 ;  /* 0x0000000000027941 */ /* 0x000fea0003800200 */
.L_x_7855:
[----:B------:R-:W0:Y:S01]  /*1b4f0*/  LDC.64 R2, c[0x0][R8+0x450] ;  /* 0x0001140008027b82 */ /* 0x000e220000000a00 */
[----:B------:R-:W-:Y:S01]  /*1b500*/  MOV R17, R23 ;  /* 0x0000001700117202 */ /* 0x000fe20000000f00 */
[-C--:B0-----:R-:W-:Y:S02]  /*1b510*/  IMAD R0, R3, R4.reuse, RZ ;  /* 0x0000000403007224 */ /* 0x081fe400078e02ff */
[----:B------:R-:W-:-:S04]  /*1b520*/  IMAD.WIDE.U32 R16, R2, R4, R16 ;  /* 0x0000000402107225 */ /* 0x000fc800078e0010 */
[----:B------:R-:W-:-:S05]  /*1b530*/  IMAD R5, R2, R5, R0 ;  /* 0x0000000502057224 */ /* 0x000fca00078e0200 */
[----:B------:R-:W-:-:S07]  /*1b540*/  IADD3 R17, PT, PT, R17, R5, RZ ;  /* 0x0000000511117210 */ /* 0x000fce0007ffe0ff */
.L_x_7851:
        /* <DEDUP_REMOVED lines=34> */
.L_x_7859:
        /* <DEDUP_REMOVED lines=17> */
.L_x_7860:
[----:B------:R-:W-:Y:S05]  /*1b880*/  BSYNC.RECONVERGENT B2 ;  /* 0x0000000000027941 */ /* 0x000fea0003800200 */
.L_x_7858:
[----:B------:R-:W0:Y:S02]  /*1b890*/  LDC.64 R12, c[0x0][R12+0x450] ;  /* 0x000114000c0c7b82 */ /* 0x000e240000000a00 */
[-C--:B0-----:R-:W-:Y:S02]  /*1b8a0*/  IMAD R0, R13, R9.reuse, RZ ;  /* 0x000000090d007224 */ /* 0x081fe400078e02ff */
[----:B------:R-:W-:-:S04]  /*1b8b0*/  IMAD.WIDE.U32 R16, R12, R9, R16 ;  /* 0x000000090c107225 */ /* 0x000fc800078e0010 */
[----:B------:R-:W-:-:S05]  /*1b8c0*/  IMAD R5, R12, R5, R0 ;  /* 0x000000050c057224 */ /* 0x000fca00078e0200 */
[----:B------:R-:W-:-:S07]  /*1b8d0*/  IADD3 R17, PT, PT, R17, R5, RZ ;  /* 0x0000000511117210 */ /* 0x000fce0007ffe0ff */
.L_x_7837:
[----:B------:R-:W-:Y:S05]  /*1b8e0*/  BSYNC.RECONVERGENT B1 ;  /* 0x0000000000017941 */ /* 0x000fea0003800200 */
.L_x_7810:
[----:B------:R-:W0:Y:S02]  /*1b8f0*/  LDCU.64 UR4, c[0x0][0x5f0] ;  /* 0x0000be00ff0477ac */ /* 0x000e240008000a00 */
[----:B0-----:R-:W-:Y:S02]  /*1b900*/  IMAD R10, R10, UR4, RZ ;  /* 0x000000040a0a7c24 */ /* 0x001fe4000f8e02ff */
[----:B------:R-:W-:-:S04]  /*1b910*/  IMAD.WIDE.U32 R2, R11, UR4, R16 ;  /* 0x000000040b027c25 */ /* 0x000fc8000f8e0010 */
[----:B------:R-:W-:Y:S02]  /*1b920*/  IMAD R11, R11, UR5, R10 ;  /* 0x000000050b0b7c24 */ /* 0x000fe4000f8e020a */
[----:B------:R-:W-:-:S03]  /*1b930*/  IMAD.MOV.U32 R0, RZ, RZ, R2 ;  /* 0x000000ffff007224 */ /* 0x000fc600078e0002 */
[----:B------:R-:W-:-:S07]  /*1b940*/  IADD3 R2, PT, PT, R3, R11, RZ ;  /* 0x0000000b03027210 */ /* 0x000fce0007ffe0ff */
.L_x_7759:
[----:B------:R-:W-:Y:S05]  /*1b950*/  BSYNC.RECONVERGENT B0 ;  /* 0x0000000000007941 */ /* 0x000fea0003800200 */
.L_x_7758:
        /* <DEDUP_REMOVED lines=134> */
.L_x_7861:
        /* <DEDUP_REMOVED lines=8> */
.L_x_7862:
        /* <DEDUP_REMOVED lines=19> */
.L_x_10344:
[----:B------:R-:W-:Y:S05]  /*1c370*/  BRX R2 -0x1c380                                                                                                                                                                                                                                                                                                                                                                                                                                                                             (*"BRANCH_TARGETS .L_x_10345,.L_x_10346,.L_x_10347"*) ;  /* 0xfffffe3c02207949 */ /* 0x000fea000383ffff */
.L_x_7865:
        /* <DEDUP_REMOVED lines=31> */
.L_x_7871:
[----:B------:R0:W5:Y:S02]  /*1c570*/  LDG.E R0, desc[UR36][R16.64] ;  /* 0x0000002410007981 */ /* 0x000164000c1e1900 */
.L_x_7870:
[----:B------:R-:W-:Y:S05]  /*1c580*/  BSYNC.RECONVERGENT B9 ;  /* 0x0000000000097941 */ /* 0x000fea0003800200 */
.L_x_7869:
[----:B------:R-:W1:Y:S01]  /*1c590*/  LDCU.64 UR4, c[0x0][0x380] ;  /* 0x00007000ff0477ac */ /* 0x000e620008000a00 */
[----:B-----5:R-:W-:-:S04]  /*1c5a0*/  FSETP.GTU.FTZ.AND P0, PT, R25, R0, PT ;  /* 0x000000001900720b */ /* 0x020fc80003f1c000 */
[----:B------:R-:W-:Y:S02]  /*1c5b0*/  SEL R5, RZ, 0x1, P0 ;  /* 0x00000001ff057807 */ /* 0x000fe40000000000 */
[----:B-1----:R-:W-:-:S04]  /*1c5c0*/  IADD3 R2, P1, PT, R27, UR4, RZ ;  /* 0x000000041b027c10 */ /* 0x002fc8000ff3e0ff */
[----:B------:R-:W-:-:S05]  /*1c5d0*/  IADD3.X R3, PT, PT, R26, UR5, RZ, P1, !PT ;  /* 0x000000051a037c10 */ /* 0x000fca0008ffe4ff */
[----:B------:R1:W-:Y:S04]  /*1c5e0*/  STG.E.U8 desc[UR36][R2.64], R5 ;  /* 0x0000000502007986 */ /* 0x0003e8000c101124 */
.L_x_7867:
[----:B------:R-:W-:Y:S05]  /*1c5f0*/  BSYNC.RELIABLE B8 ;  /* 0x0000000000087941 */ /* 0x000fea0003800100 */
.L_x_7866:
        /* <DEDUP_REMOVED lines=24> */
.L_x_7874:
[----:B------:R0:W5:Y:S02]  /*1c780*/  LDG.E R3, desc[UR36][R16.64] ;  /* 0x0000002410037981 */ /* 0x000164000c1e1900 */
.L_x_7873:
[----:B------:R-:W-:Y:S05]  /*1c790*/  BSYNC.RECONVERGENT B8 ;  /* 0x0000000000087941 */ /* 0x000fea0003800200 */
.L_x_7872:
[----:B------:R-:W1:Y:S01]  /*1c7a0*/  LDCU.64 UR4, c[0x0][0x380] ;  /* 0x00007000ff0477ac */ /* 0x000e620008000a00 */
[----:B-----5:R-:W-:-:S04]  /*1c7b0*/  FSETP.GTU.FTZ.AND P0, PT, R24, R3, PT ;  /* 0x000000031800720b */ /* 0x020fc80003f1c000 */
[----:B------:R-:W-:Y:S02]  /*1c7c0*/  SEL R3, RZ, 0x1, P0 ;  /* 0x00000001ff037807 */ /* 0x000fe40000000000 */
[----:B-1----:R-:W-:-:S04]  /*1c7d0*/  IADD3 R36, P1, PT, R36, UR4, RZ ;  /* 0x0000000424247c10 */ /* 0x002fc8000ff3e0ff */
[----:B------:R-:W-:-:S05]  /*1c7e0*/  IADD3.X R37, PT, PT, R35, UR5, RZ, P1, !PT ;  /* 0x0000000523257c10 */ /* 0x000fca0008ffe4ff */
[----:B------:R1:W-:Y:S04]  /*1c7f0*/  STG.E.U8 desc[UR36][R36.64], R3 ;  /* 0x0000000324007986 */ /* 0x0003e8000c101124 */
.L_x_10346:
        /* <DEDUP_REMOVED lines=24> */
.L_x_7877:
[----:B------:R0:W5:Y:S02]  /*1c980*/  LDG.E R0, desc[UR36][R16.64] ;  /* 0x0000002410007981 */ /* 0x000164000c1e1900 */
.L_x_7876:
[----:B------:R-:W-:Y:S05]  /*1c990*/  BSYNC.RECONVERGENT B8 ;  /* 0x0000000000087941 */ /* 0x000fea0003800200 */
.L_x_7875:
[----:B------:R-:W2:Y:S01]  /*1c9a0*/  LDCU.64 UR4, c[0x0][0x380] ;  /* 0x00007000ff0477ac */ /* 0x000ea20008000a00 */
[----:B-----5:R-:W-:-:S04]  /*1c9b0*/  FSETP.GTU.FTZ.AND P0, PT, R23, R0, PT ;  /* 0x000000001700720b */ /* 0x020fc80003f1c000 */
[----:B------:R-:W-:Y:S02]  /*1c9c0*/  SEL R5, RZ, 0x1, P0 ;  /* 0x00000001ff057807 */ /* 0x000fe40000000000 */
[----:B--2---:R-:W-:-:S04]  /*1c9d0*/  IADD3 R2, P1, PT, R43, UR4, RZ ;  /* 0x000000042b027c10 */ /* 0x004fc8000ff3e0ff */
[----:B-1----:R-:W-:-:S05]  /*1c9e0*/  IADD3.X R3, PT, PT, R42, UR5, RZ, P1, !PT ;  /* 0x000000052a037c10 */ /* 0x002fca0008ffe4ff */
[----:B------:R1:W-:Y:S04]  /*1c9f0*/  STG.E.U8 desc[UR36][R2.64], R5 ;  /* 0x0000000502007986 */ /* 0x0003e8000c101124 */
.L_x_10345:
[----:B------:R-:W-:Y:S05]  /*1ca00*/  BSYNC.RELIABLE B6 ;  /* 0x0000000000067941 */ /* 0x000fea0003800100 */
.L_x_7864:
        /* <DEDUP_REMOVED lines=24> */
.L_x_7880:
[----:B------:R0:W5:Y:S02]  /*1cb90*/  LDG.E R0, desc[UR36][R16.64] ;  /* 0x0000002410007981 */ /* 0x000164000c1e1900 */
.L_x_7879:
[----:B------:R-:W-:Y:S05]  /*1cba0*/  BSYNC.RECONVERGENT B8 ;  /* 0x0000000000087941 */ /* 0x000fea0003800200 */
.L_x_7878:
[----:B------:R-:W2:Y:S01]  /*1cbb0*/  LDCU.64 UR4, c[0x0][0x380] ;  /* 0x00007000ff0477ac */ /* 0x000ea20008000a00 */
[----:B-----5:R-:W-:-:S04]  /*1cbc0*/  FSETP.GTU.FTZ.AND P0, PT, R19, R0, PT ;  /* 0x000000001300720b */ /* 0x020fc80003f1c000 */
[----:B-1----:R-:W-:Y:S02]  /*1cbd0*/  SEL R5, RZ, 0x1, P0 ;  /* 0x00000001ff057807 */ /* 0x002fe40000000000 */
[----:B--2---:R-:W-:-:S04]  /*1cbe0*/  IADD3 R2, P1, PT, R46, UR4, RZ ;  /* 0x000000042e027c10 */ /* 0x004fc8000ff3e0ff */
[----:B------:R-:W-:-:S05]  /*1cbf0*/  IADD3.X R3, PT, PT, R45, UR5, RZ, P1, !PT ;  /* 0x000000052d037c10 */ /* 0x000fca0008ffe4ff */
[----:B------:R1:W-:Y:S01]  /*1cc00*/  STG.E.U8 desc[UR36][R2.64], R5 ;  /* 0x0000000502007986 */ /* 0x0003e2000c101124 */
[----:B------:R-:W-:Y:S05]  /*1cc10*/  BRA `(.L_x_7868) ;  /* 0x0000000000047947 */ /* 0x000fea0003800000 */
.L_x_10347:
[----:B------:R-:W-:Y:S05]  /*1cc20*/  BREAK.RELIABLE B6 ;  /* 0x0000000000067942 */ /* 0x000fea0003800100 */
.L_x_7868:
[----:B------:R-:W-:Y:S05]  /*1cc30*/  BSYNC.RECONVERGENT B7 ;  /* 0x0000000000077941 */ /* 0x000fea0003800200 */
.L_x_7863:
        /* <DEDUP_REMOVED lines=9> */
        .weak           $__internal_48_$__cuda_sm20_div_u64
        .type           $__internal_48_$__cuda_sm20_div_u64,@function
        .size           $__internal_48_$__cuda_sm20_div_u64,(.L_x_10652 - $__internal_48_$__cuda_sm20_div_u64)
$__internal_48_$__cuda_sm20_div_u64:
        /* <DEDUP_REMOVED lines=70> */
[----:B------:R-:W-:Y:S06]  /*1d130*/  RET.REL.NODEC R4 `(_ZN2at4cuda57_GLOBAL__N__cd6b329d_24_DistributionBernoulli_cu_7537a20d21kernelPointwiseApply2IZNS_6native9templates4cuda28bernoulli_tensor_cuda_kernelIafEEvRKNS_10TensorBaseES9_NS_15PhiloxCudaStateEEUliRaSB_SB_SB_RKfSD_SD_SD_E_aSC_mLin1ELin1ELi4ELi512ELi2EEEvNS0_6detail10TensorInfoIT0_T2_EENSG_IT1_SI_EESI_T_) ;  /* 0xfffffe2c04b07950 */ /* 0x000fec0003c3ffff */
.L_x_7882:
        /* <DEDUP_REMOVED lines=12> */
.L_x_10652:


//--------------------- .text._ZN2at4cuda57_GLOBAL__N__cd6b329d_24_DistributionBernoulli_cu_7537a20d21kernelPointwiseApply2IZNS_6native9templates4cuda28bernoulli_tensor_cuda_kernelIafEEvRKNS_10TensorBaseES9_NS_15PhiloxCudaStateEEUliRaSB_SB_SB_RKfSD_SD_SD_E_aSC_mLi1ELi1ELi4ELi512ELi2EEEvNS0_6detail10TensorInfoIT0_T2_EENSG_IT1_SI_EESI_T_ --------------------------
	.section	.text._ZN2at4cuda57_GLOBAL__N__cd6b329d_24_DistributionBernoulli_cu_7537a20d21kernelPointwiseApply2IZNS_6native9templates4cuda28bernoulli_tensor_cuda_kernelIafEEvRKNS_10TensorBaseES9_NS_15PhiloxCudaStateEEUliRaSB_SB_SB_RKfSD_SD_SD_E_aSC_mLi1ELi1ELi4ELi512ELi2EEEvNS0_6detail10TensorInfoIT0_T2_EENSG_IT1_SI_EESI_T_,"ax",@progbits
	.align	128
.text._ZN2at4cuda57_GLOBAL__N__cd6b329d_24_DistributionBernoulli_cu_7537a20d21kernelPointwiseApply2IZNS_6native9templates4cuda28bernoulli_tensor_cuda_kernelIafEEvRKNS_10TensorBaseES9_NS_15PhiloxCudaStateEEUliRaSB_SB_SB_RKfSD_SD_SD_E_aSC_mLi1ELi1ELi4ELi512ELi2EEEvNS0_6detail10TensorInfoIT0_T2_EENSG_IT1_SI_EESI_T_:
        .type           _ZN2at4cuda57_GLOBAL__N__cd6b329d_24_DistributionBernoulli_cu_7537a20d21kernelPointwiseApply2IZNS_6native9templates4cuda28bernoulli_tensor_cuda_kernelIafEEvRKNS_10TensorBaseES9_NS_15PhiloxCudaStateEEUliRaSB_SB_SB_RKfSD_SD_SD_E_aSC_mLi1ELi1ELi4ELi512ELi2EEEvNS0_6detail10TensorInfoIT0_T2_EENSG_IT1_SI_EESI_T_,@function
        .size           _ZN2at4cuda57_GLOBAL__N__cd6b329d_24_DistributionBernoulli_cu_7537a20d21kernelPointwiseApply2IZNS_6native9templates4cuda28bernoulli_tensor_cuda_kernelIafEEvRKNS_10TensorBaseES9_NS_15PhiloxCudaStateEEUliRaSB_SB_SB_RKfSD_SD_SD_E_aSC_mLi1ELi1ELi4ELi512ELi2EEEvNS0_6detail10TensorInfoIT0_T2_EENSG_IT1_SI_EESI_T_,(.L_x_10654 - _ZN2at4cuda57_GLOBAL__N__cd6b329d_24_DistributionBernoulli_cu_7537a20d21kernelPointwiseApply2IZNS_6native9templates4cuda28bernoulli_tensor_cuda_kernelIafEEvRKNS_10TensorBaseES9_NS_15PhiloxCudaStateEEUliRaSB_SB_SB_RKfSD_SD_SD_E_aSC_mLi1ELi1ELi4ELi512ELi2EEEvNS0_6detail10TensorInfoIT0_T2_EENSG_IT1_SI_EESI_T_)
        .other          _ZN2at4cuda57_GLOBAL__N__cd6b329d_24_DistributionBernoulli_cu_7537a20d21kernelPointwiseApply2IZNS_6native9templates4cuda28bernoulli_tensor_cuda_kernelIafEEvRKNS_10TensorBaseES9_NS_15PhiloxCudaStateEEUliRaSB_SB_SB_RKfSD_SD_SD_E_aSC_mLi1ELi1ELi4ELi512ELi2EEEvNS0_6detail10TensorInfoIT0_T2_EENSG_IT1_SI_EESI_T_,@"STO_CUDA_ENTRY STV_DEFAULT"
_ZN2at4cuda57_GLOBAL__N__cd6b329d_24_DistributionBernoulli_cu_7537a20d21kernelPointwiseApply2IZNS_6native9templates4cuda28bernoulli_tensor_cuda_kernelIafEEvRKNS_10TensorBaseES9_NS_15PhiloxCudaStateEEUliRaSB_SB_SB_RKfSD_SD_SD_E_aSC_mLi1ELi1ELi4ELi512ELi2EEEvNS0_6detail10TensorInfoIT0_T2_EENSG_IT1_SI_EESI_T_:
        /* <DEDUP_REMOVED lines=23> */
.L_x_7904:
        /* <DEDUP_REMOVED lines=171> */
.L_x_7884:
        /* <DEDUP_REMOVED lines=8> */
.L_x_7885:
        /* <DEDUP_REMOVED lines=19> */
.L_x_10348:
[----:B---34-:R-:W-:Y:S05]  /*0dd0*/  BRX R4 -0xde0                                                                                                                                                                                                                                                                                                                                                                                                                                                                                (*"BRANCH_TARGETS .L_x_10349,.L_x_10350,.L_x_10351"*) ;  /* 0xfffffff004887949 */ /* 0x018fea000383ffff */
.L_x_7888:
        /* <DEDUP_REMOVED lines=30> */
.L_x_7894:
[----:B------:R0:W5:Y:S02]  /*0fc0*/  LDG.E R3, desc[UR36][R22.64] ;  /* 0x0000002416037981 */ /* 0x000164000c1e1900 */
.L_x_7893:
[----:B----4-:R-:W-:Y:S05]  /*0fd0*/  BSYNC.RECONVERGENT B6 ;  /* 0x0000000000067941 */ /* 0x010fea0003800200 */
.L_x_7892:
[----:B------:R-:W-:Y:S02]  /*0fe0*/  IADD3 R42, P1, PT, R42, UR42, RZ ;  /* 0x0000002a2a2a7c10 */ /* 0x000fe4000ff3e0ff */
[----:B-----5:R-:W-:Y:S02]  /*0ff0*/  FSETP.GTU.FTZ.AND P0, PT, R40, R3, PT ;  /* 0x000000032800720b */ /* 0x020fe40003f1c000 */
[----:B------:R-:W-:Y:S02]  /*1000*/  IADD3.X R43, PT, PT, R41, UR43, RZ, P1, !PT ;  /* 0x0000002b292b7c10 */ /* 0x000fe40008ffe4ff */
[----:B------:R-:W-:-:S05]  /*1010*/  SEL R3, RZ, 0x1, P0 ;  /* 0x00000001ff037807 */ /* 0x000fca0000000000 */
[----:B------:R1:W-:Y:S04]  /*1020*/  STG.E.U8 desc[UR36][R42.64], R3 ;  /* 0x000000032a007986 */ /* 0x0003e8000c101124 */
.L_x_7890:
[----:B---34-:R-:W-:Y:S05]  /*1030*/  BSYNC.RELIABLE B7 ;  /* 0x0000000000077941 */ /* 0x018fea0003800100 */
.L_x_7889:
        /* <DEDUP_REMOVED lines=23> */
.L_x_7897:
[----:B------:R0:W5:Y:S02]  /*11b0*/  LDG.E R3, desc[UR36][R22.64] ;  /* 0x0000002416037981 */ /* 0x000164000c1e1900 */
.L_x_7896:
[----:B------:R-:W-:Y:S05]  /*11c0*/  BSYNC.RECONVERGENT B6 ;  /* 0x0000000000067941 */ /* 0x000fea0003800200 */
.L_x_7895:
[----:B------:R-:W-:Y:S02]  /*11d0*/  IADD3 R4, P1, PT, R24, UR42, RZ ;  /* 0x0000002a18047c10 */ /* 0x000fe4000ff3e0ff */
[----:B-----5:R-:W-:Y:S02]  /*11e0*/  FSETP.GTU.FTZ.AND P0, PT, R38, R3, PT ;  /* 0x000000032600720b */ /* 0x020fe40003f1c000 */
[----:B------:R-:W-:Y:S02]  /*11f0*/  IADD3.X R5, PT, PT, R33, UR43, RZ, P1, !PT ;  /* 0x0000002b21057c10 */ /* 0x000fe40008ffe4ff */
[----:B------:R-:W-:-:S05]  /*1200*/  SEL R3, RZ, 0x1, P0 ;  /* 0x00000001ff037807 */ /* 0x000fca0000000000 */
[----:B------:R1:W-:Y:S04]  /*1210*/  STG.E.U8 desc[UR36][R4.64], R3 ;  /* 0x0000000304007986 */ /* 0x0003e8000c101124 */
.L_x_10350:
        /* <DEDUP_REMOVED lines=23> */
.L_x_7900:
[----:B------:R0:W5:Y:S02]  /*1390*/  LDG.E R0, desc[UR36][R22.64] ;  /* 0x0000002416007981 */ /* 0x000164000c1e1900 */
.L_x_7899:
[----:B------:R-:W-:Y:S05]  /*13a0*/  BSYNC.RECONVERGENT B6 ;  /* 0x0000000000067941 */ /* 0x000fea0003800200 */
.L_x_7898:
[----:B------:R-:W-:Y:S02]  /*13b0*/  IADD3 R2, P1, PT, R28, UR42, RZ ;  /* 0x0000002a1c027c10 */ /* 0x000fe4000ff3e0ff */
[----:B-----5:R-:W-:Y:S02]  /*13c0*/  FSETP.GTU.FTZ.AND P0, PT, R37, R0, PT ;  /* 0x000000002500720b */ /* 0x020fe40003f1c000 */
[----:B-1----:R-:W-:Y:S02]  /*13d0*/  IADD3.X R3, PT, PT, R16, UR43, RZ, P1, !PT ;  /* 0x0000002b10037c10 */ /* 0x002fe40008ffe4ff */
[----:B------:R-:W-:-:S05]  /*13e0*/  SEL R5, RZ, 0x1, P0 ;  /* 0x00000001ff057807 */ /* 0x000fca0000000000 */
[----:B------:R1:W-:Y:S04]  /*13f0*/  STG.E.U8 desc[UR36][R2.64], R5 ;  /* 0x0000000502007986 */ /* 0x0003e8000c101124 */
.L_x_10349:
[----:B------:R-:W-:Y:S05]  /*1400*/  BSYNC.RELIABLE B8 ;  /* 0x0000000000087941 */ /* 0x000fea0003800100 */
.L_x_7887:
        /* <DEDUP_REMOVED lines=23> */
.L_x_7903:
[----:B------:R2:W5:Y:S02]  /*1580*/  LDG.E R0, desc[UR36][R16.64] ;  /* 0x0000002410007981 */ /* 0x000564000c1e1900 */
.L_x_7902:
[----:B------:R-:W-:Y:S05]  /*1590*/  BSYNC.RECONVERGENT B6 ;  /* 0x0000000000067941 */ /* 0x000fea0003800200 */
.L_x_7901:
[----:B-1----:R-:W-:Y:S02]  /*15a0*/  IADD3 R2, P1, PT, R29, UR42, RZ ;  /* 0x0000002a1d027c10 */ /* 0x002fe4000ff3e0ff */
[----:B-----5:R-:W-:Y:S02]  /*15b0*/  FSETP.GTU.FTZ.AND P0, PT, R35, R0, PT ;  /* 0x000000002300720b */ /* 0x020fe40003f1c000 */
[----:B------:R-:W-:Y:S02]  /*15c0*/  IADD3.X R3, PT, PT, R26, UR43, RZ, P1, !PT ;  /* 0x0000002b1a037c10 */ /* 0x000fe40008ffe4ff */
[----:B------:R-:W-:-:S05]  /*15d0*/  SEL R5, RZ, 0x1, P0 ;  /* 0x00000001ff057807 */ /* 0x000fca0000000000 */
[----:B------:R1:W-:Y:S01]  /*15e0*/  STG.E.U8 desc[UR36][R2.64], R5 ;  /* 0x0000000502007986 */ /* 0x0003e2000c101124 */
[----:B------:R-:W-:Y:S05]  /*15f0*/  BRA `(.L_x_7891) ;  /* 0x0000000000047947 */ /* 0x000fea0003800000 */
.L_x_10351:
[----:B------:R-:W-:Y:S05]  /*1600*/  BREAK.RELIABLE B8 ;  /* 0x0000000000087942 */ /* 0x000fea0003800100 */
.L_x_7891:
[----:B---34-:R-:W-:Y:S05]  /*1610*/  BSYNC.RECONVERGENT B9 ;  /* 0x0000000000097941 */ /* 0x018fea0003800200 */
.L_x_7886:
[----:B------:R-:W-:-:S13]  /*1620*/  ISETP.NE.AND P0, PT, R39, RZ, PT ;  /* 0x000000ff2700720c */ /* 0x000fda0003f05270 */
[----:B------:R-:W-:Y:S05]  /*1630*/  @!P0 BRA `(.L_x_7904) ;  /* 0xffffffe800cc8947 */ /* 0x000fea000383ffff */
[----:B------:R-:W-:Y:S05]  /*1640*/  BSYNC.RECONVERGENT B10 ;  /* 0x00000000000a7941 */ /* 0x000fea0003800200 */
.L_x_7883:
[----:B------:R-:W-:Y:S05]  /*1650*/  EXIT ;  /* 0x000000000000794d */ /* 0x000fea0003800000 */
.L_x_7905:
        /* <DEDUP_REMOVED lines=10> */
.L_x_10654:


//--------------------- .text._ZN2at4cuda57_GLOBAL__N__cd6b329d_24_DistributionBernoulli_cu_7537a20d21kernelPointwiseApply2IZNS_6native9templates4cuda28bernoulli_tensor_cuda_kernelIafEEvRKNS_10TensorBaseES9_NS_15PhiloxCudaStateEEUliRaSB_SB_SB_RKfSD_SD_SD_E_aSC_jLin1ELin1ELi4ELi512ELi2EEEvNS0_6detail10TensorInfoIT0_T2_EENSG_IT1_SI_EESI_T_ --------------------------
	.section	.text._ZN2at4cuda57_GLOBAL__N__cd6b329d_24_DistributionBernoulli_cu_7537a20d21kernelPointwiseApply2IZNS_6native9templates4cuda28bernoulli_tensor_cuda_kernelIafEEvRKNS_10TensorBaseES9_NS_15PhiloxCudaStateEEUliRaSB_SB_SB_RKfSD_SD_SD_E_aSC_jLin1ELin1ELi4ELi512ELi2EEEvNS0_6detail10TensorInfoIT0_T2_EENSG_IT1_SI_EESI_T_,"ax",@progbits
	.align	128
.text._ZN2at4cuda57_GLOBAL__N__cd6b329d_24_DistributionBernoulli_cu_7537a20d21kernelPointwiseApply2IZNS_6native9templates4cuda28bernoulli_tensor_cuda_kernelIafEEvRKNS_10TensorBaseES9_NS_15PhiloxCudaStateEEUliRaSB_SB_SB_RKfSD_SD_SD_E_aSC_jLin1ELin1ELi4ELi512ELi2EEEvNS0_6detail10TensorInfoIT0_T2_EENSG_IT1_SI_EESI_T_:
        .type           _ZN2at4cuda57_GLOBAL__N__cd6b329d_24_DistributionBernoulli_cu_7537a20d21kernelPointwiseApply2IZNS_6native9templates4cuda28bernoulli_tensor_cuda_kernelIafEEvRKNS_10TensorBaseES9_NS_15PhiloxCudaStateEEUliRaSB_SB_SB_RKfSD_SD_SD_E_aSC_jLin1ELin1ELi4ELi512ELi2EEEvNS0_6detail10TensorInfoIT0_T2_EENSG_IT1_SI_EESI_T_,@function
        .size           _ZN2at4cuda57_GLOBAL__N__cd6b329d_24_DistributionBernoulli_cu_7537a20d21kernelPointwiseApply2IZNS_6native9templates4cuda28bernoulli_tensor_cuda_kernelIafEEvRKNS_10TensorBaseES9_NS_15PhiloxCudaStateEEUliRaSB_SB_SB_RKfSD_SD_SD_E_aSC_jLin1ELin1ELi4ELi512ELi2EEEvNS0_6detail10TensorInfoIT0_T2_EENSG_IT1_SI_EESI_T_,(.L_x_10655 - _ZN2at4cuda57_GLOBAL__N__cd6b329d_24_DistributionBernoulli_cu_7537a20d21kernelPointwiseApply2IZNS_6native9templates4cuda28bernoulli_tensor_cuda_kernelIafEEvRKNS_10TensorBaseES9_NS_15PhiloxCudaStateEEUliRaSB_SB_SB_RKfSD_SD_SD_E_aSC_jLin1ELin1ELi4ELi512ELi2EEEvNS0_6detail10TensorInfoIT0_T2_EENSG_IT1_SI_EESI_T_)
        .other          _ZN2at4cuda57_GLOBAL__N__cd6b329d_24_DistributionBernoulli_cu_7537a20d21kernelPointwiseApply2IZNS_6native9templates4cuda28bernoulli_tensor_cuda_kernelIafEEvRKNS_10TensorBaseES9_NS_15PhiloxCudaStateEEUliRaSB_SB_SB_RKfSD_SD_SD_E_aSC_jLin1ELin1ELi4ELi512ELi2EEEvNS0_6detail10TensorInfoIT0_T2_EENSG_IT1_SI_EESI_T_,@"STO_CUDA_ENTRY STV_DEFAULT"
_ZN2at4cuda57_GLOBAL__N__cd6b329d_24_DistributionBernoulli_cu_7537a20d21kernelPointwiseApply2IZNS_6native9templates4cuda28bernoulli_tensor_cuda_kernelIafEEvRKNS_10TensorBaseES9_NS_15PhiloxCudaStateEEUliRaSB_SB_SB_RKfSD_SD_SD_E_aSC_jLin1ELin1ELi4ELi512ELi2EEEvNS0_6detail10TensorInfoIT0_T2_EENSG_IT1_SI_EESI_T_:
        /* <DEDUP_REMOVED lines=13> */
.L_x_7975:
        /* <DEDUP_REMOVED lines=46> */
.L_x_7911:
        /* <DEDUP_REMOVED lines=205> */
.L_x_7910:
[----:B------:R-:W-:-:S07]  /*1080*/  IADD3 R23, PT, PT, R23, 0x4, RZ ;  /* 0x0000000417177810 */ /* 0x000fce0007ffe0ff */
.L_x_7909:
        /* <DEDUP_REMOVED lines=106> */
.L_x_7912:
        /* <DEDUP_REMOVED lines=55> */
.L_x_7913:
        /* <DEDUP_REMOVED lines=27> */
.L_x_7908:
        /* <DEDUP_REMOVED lines=17> */
.L_x_7916:
        /* <DEDUP_REMOVED lines=206> */
.L_x_7915:
        /* <DEDUP_REMOVED lines=106> */
.L_x_7917:
        /* <DEDUP_REMOVED lines=56> */
.L_x_7918:
        /* <DEDUP_REMOVED lines=28> */
.L_x_7914:
[----:B------:R-:W0:Y:S01]  /*3620*/  LDCU UR4, c[0x0][0x4c4] ;  /* 0x00009880ff0477ac */ /* 0x000e220008000800 */
[----:B------:R-:W-:Y:S01]  /*3630*/  IMAD.MOV.U32 R17, RZ, RZ, RZ ;  /* 0x000000ffff117224 */ /* 0x000fe200078e00ff */
[----:B------:R-:W-:Y:S01]  /*3640*/  MOV R25, RZ ;  /* 0x000000ff00197202 */ /* 0x000fe20000000f00 */
[----:B0-----:R-:W-:-:S07]  /*3650*/  IMAD R24, R23, UR4, R24 ;  /* 0x0000000417187c24 */ /* 0x001fce000f8e0218 */
.L_x_7907:
[----:B-1----:R-:W-:Y:S05]  /*3660*/  BSYNC.RECONVERGENT B0 ;  /* 0x0000000000007941 */ /* 0x002fea0003800200 */
.L_x_7906:
        /* <DEDUP_REMOVED lines=23> */
.L_x_7923:
        /* <DEDUP_REMOVED lines=205> */
.L_x_7922:
        /* <DEDUP_REMOVED lines=105> */
.L_x_7924:
        /* <DEDUP_REMOVED lines=55> */
.L_x_7925:
        /* <DEDUP_REMOVED lines=27> */
.L_x_7921:
        /* <DEDUP_REMOVED lines=15> */
.L_x_7928:
        /* <DEDUP_REMOVED lines=206> */
.L_x_7927:
        /* <DEDUP_REMOVED lines=106> */
.L_x_7929:
        /* <DEDUP_REMOVED lines=56> */
.L_x_7930:
        /* <DEDUP_REMOVED lines=28> */
.L_x_7926:
[----:B------:R-:W0:Y:S01]  /*6a10*/  LDCU UR4, c[0x0][0x4c4] ;  /* 0x00009880ff0477ac */ /* 0x000e220008000800 */
[----:B------:R-:W-:Y:S02]  /*6a20*/  HFMA2 R23, -RZ, RZ, 0, 0 ;  /* 0x00000000ff177431 */ /* 0x000fe400000001ff */
[----:B0-----:R-:W-:Y:S02]  /*6a30*/  IMAD R26, R26, UR4, R27 ;  /* 0x000000041a1a7c24 */ /* 0x001fe4000f8e021b */
[----:B------:R-:W-:-:S07]  /*6a40*/  IMAD.MOV.U32 R27, RZ, RZ, RZ ;  /* 0x000000ffff1b7224 */ /* 0x000fce00078e00ff */
.L_x_7920:
[----:B------:R-:W-:Y:S05]  /*6a50*/  BSYNC.RECONVERGENT B0 ;  /* 0x0000000000007941 */ /* 0x000fea0003800200 */
.L_x_7919:
        /* <DEDUP_REMOVED lines=22> */
.L_x_7935:
        /* <DEDUP_REMOVED lines=204> */
.L_x_7934:
        /* <DEDUP_REMOVED lines=106> */
.L_x_7936:
        /* <DEDUP_REMOVED lines=55> */
.L_x_7937:
        /* <DEDUP_REMOVED lines=27> */
.L_x_7933:
        /* <DEDUP_REMOVED lines=15> */
.L_x_7940:
        /* <DEDUP_REMOVED lines=206> */
.L_x_7939:
        /* <DEDUP_REMOVED lines=107> */
.L_x_7941:
        /* <DEDUP_REMOVED lines=56> */
.L_x_7942:
        /* <DEDUP_REMOVED lines=28> */
.L_x_7938:
[----:B------:R-:W0:Y:S01]  /*9e00*/  LDCU UR4, c[0x0][0x4c4] ;  /* 0x00009880ff0477ac */ /* 0x000e220008000800 */
[----:B------:R-:W-:Y:S01]  /*9e10*/  MOV R29, RZ ;  /* 0x000000ff001d7202 */ /* 0x000fe20000000f00 */
[----:B0-----:R-:W-:Y:S02]  /*9e20*/  IMAD R30, R30, UR4, R31 ;  /* 0x000000041e1e7c24 */ /* 0x001fe4000f8e021f */
[----:B------:R-:W-:-:S07]  /*9e30*/  IMAD.MOV.U32 R31, RZ, RZ, RZ ;  /* 0x000000ffff1f7224 */ /* 0x000fce00078e00ff */
.L_x_7932:
[----:B------:R-:W-:Y:S05]  /*9e40*/  BSYNC.RECONVERGENT B0 ;  /* 0x0000000000007941 */ /* 0x000fea0003800200 */
.L_x_7931:
        /* <DEDUP_REMOVED lines=22> */
.L_x_7947:
        /* <DEDUP_REMOVED lines=205> */
.L_x_7946:
        /* <DEDUP_REMOVED lines=105> */
.L_x_7948:
        /* <DEDUP_REMOVED lines=55> */
.L_x_7949:
        /* <DEDUP_REMOVED lines=27> */
.L_x_7945:
        /* <DEDUP_REMOVED lines=15> */
.L_x_7952:
        /* <DEDUP_REMOVED lines=206> */
.L_x_7951:
        /* <DEDUP_REMOVED lines=106> */
.L_x_7953:
        /* <DEDUP_REMOVED lines=56> */
.L_x_7954:
        /* <DEDUP_REMOVED lines=28> */
.L_x_7950:
[----:B------:R-:W0:Y:S01]  /*d1e0*/  LDCU UR4, c[0x0][0x4c4] ;  /* 0x00009880ff0477ac */ /* 0x000e220008000800 */
[----:B------:R-:W-:Y:S01]  /*d1f0*/  IMAD.MOV.U32 R33, RZ, RZ, RZ ;  /* 0x000000ffff217224 */ /* 0x000fe200078e00ff */
[----:B------:R-:W-:Y:S01]  /*d200*/  MOV R13, RZ ;  /* 0x000000ff000d7202 */ /* 0x000fe20000000f00 */
[----:B0-----:R-:W-:-:S07]  /*d210*/  IMAD R12, R14, UR4, R9 ;  /* 0x000000040e0c7c24 */ /* 0x001fce000f8e0209 */
.L_x_7944:
[----:B------:R-:W-:Y:S05]  /*d220*/  BSYNC.RECONVERGENT B0 ;  /* 0x0000000000007941 */ /* 0x000fea0003800200 */
.L_x_7943:
        /* <DEDUP_REMOVED lines=125> */
.L_x_7955:
        /* <DEDUP_REMOVED lines=8> */
.L_x_7956:
        /* <DEDUP_REMOVED lines=19> */
.L_x_10352:
[----:B------:R-:W-:Y:S05]  /*dbb0*/  BRX R2 -0xdbc0                                                                                                                                                                                                                                                                                                                                                                                                                                                                               (*"BRANCH_TARGETS .L_x_10353,.L_x_10354,.L_x_10355"*) ;  /* 0xffffff2402107949 */ /* 0x000fea000383ffff */
.L_x_7959:
        /* <DEDUP_REMOVED lines=31> */
.L_x_7965:
[----:B------:R0:W5:Y:S02]  /*ddb0*/  LDG.E R0, desc[UR36][R36.64] ;  /* 0x0000002424007981 */ /* 0x000164000c1e1900 */
.L_x_7964:
[----:B------:R-:W-:Y:S05]  /*ddc0*/  BSYNC.RECONVERGENT B6 ;  /* 0x0000000000067941 */ /* 0x000fea0003800200 */
.L_x_7963:
[----:B------:R-:W1:Y:S01]  /*ddd0*/  LDCU.64 UR4, c[0x0][0x380] ;  /* 0x00007000ff0477ac */ /* 0x000e620008000a00 */
[----:B-----5:R-:W-:-:S04]  /*dde0*/  FSETP.GTU.FTZ.AND P0, PT, R41, R0, PT ;  /* 0x000000002900720b */ /* 0x020fc80003f1c000 */
[----:B------:R-:W-:Y:S02]  /*ddf0*/  SEL R5, RZ, 0x1, P0 ;  /* 0x00000001ff057807 */ /* 0x000fe40000000000 */
[----:B-1----:R-:W-:-:S04]  /*de00*/  IADD3 R2, P1, PT, R32, UR4, RZ ;  /* 0x0000000420027c10 */ /* 0x002fc8000ff3e0ff */
[----:B------:R-:W-:-:S05]  /*de10*/  IADD3.X R3, PT, PT, R33, UR5, RZ, P1, !PT ;  /* 0x0000000521037c10 */ /* 0x000fca0008ffe4ff */
[----:B------:R1:W-:Y:S04]  /*de20*/  STG.E.U8 desc[UR36][R2.64], R5 ;  /* 0x0000000502007986 */ /* 0x0003e8000c101124 */
.L_x_7961:
[----:B------:R-:W-:Y:S05]  /*de30*/  BSYNC.RELIABLE B7 ;  /* 0x0000000000077941 */ /* 0x000fea0003800100 */
.L_x_7960:
        /* <DEDUP_REMOVED lines=24> */
.L_x_7968:
[----:B------:R2:W5:Y:S02]  /*dfc0*/  LDG.E R0, desc[UR36][R32.64] ;  /* 0x0000002420007981 */ /* 0x000564000c1e1900 */
.L_x_7967:
[----:B------:R-:W-:Y:S05]  /*dfd0*/  BSYNC.RECONVERGENT B6 ;  /* 0x0000000000067941 */ /* 0x000fea0003800200 */
.L_x_7966:
[----:B------:R-:W3:Y:S01]  /*dfe0*/  LDCU.64 UR4, c[0x0][0x380] ;  /* 0x00007000ff0477ac */ /* 0x000ee20008000a00 */
[----:B-----5:R-:W-:-:S04]  /*dff0*/  FSETP.GTU.FTZ.AND P0, PT, R39, R0, PT ;  /* 0x000000002700720b */ /* 0x020fc80003f1c000 */
[----:B-1----:R-:W-:Y:S02]  /*e000*/  SEL R5, RZ, 0x1, P0 ;  /* 0x00000001ff057807 */ /* 0x002fe40000000000 */
[----:B---3--:R-:W-:-:S04]  /*e010*/  IADD3 R2, P1, PT, R28, UR4, RZ ;  /* 0x000000041c027c10 */ /* 0x008fc8000ff3e0ff */
[----:B------:R-:W-:-:S05]  /*e020*/  IADD3.X R3, PT, PT, R29, UR5, RZ, P1, !PT ;  /* 0x000000051d037c10 */ /* 0x000fca0008ffe4ff */
[----:B------:R1:W-:Y:S04]  /*e030*/  STG.E.U8 desc[UR36][R2.64], R5 ;  /* 0x0000000502007986 */ /* 0x0003e8000c101124 */
.L_x_10354:
        /* <DEDUP_REMOVED lines=24> */
.L_x_7971:
[----:B------:R1:W5:Y:S02]  /*e1c0*/  LDG.E R3, desc[UR36][R28.64] ;  /* 0x000000241c037981 */ /* 0x000364000c1e1900 */
.L_x_7970:
[----:B------:R-:W-:Y:S05]  /*e1d0*/  BSYNC.RECONVERGENT B6 ;  /* 0x0000000000067941 */ /* 0x000fea0003800200 */
.L_x_7969:
[----:B------:R-:W3:Y:S01]  /*e1e0*/  LDCU.64 UR4, c[0x0][0x380] ;  /* 0x00007000ff0477ac */ /* 0x000ee20008000a00 */
[----:B-----5:R-:W-:-:S04]  /*e1f0*/  FSETP.GTU.FTZ.AND P0, PT, R38, R3, PT ;  /* 0x000000032600720b */ /* 0x020fc80003f1c000 */
[----:B------:R-:W-:Y:S02]  /*e200*/  SEL R5, RZ, 0x1, P0 ;  /* 0x00000001ff057807 */ /* 0x000fe40000000000 */
[----:B---3--:R-:W-:-:S04]  /*e210*/  IADD3 R2, P1, PT, R22, UR4, RZ ;  /* 0x0000000416027c10 */ /* 0x008fc8000ff3e0ff */
[----:B------:R-:W-:-:S05]  /*e220*/  IADD3.X R3, PT, PT, R23, UR5, RZ, P1, !PT ;  /* 0x0000000517037c10 */ /* 0x000fca0008ffe4ff */
[----:B------:R3:W-:Y:S04]  /*e230*/  STG.E.U8 desc[UR36][R2.64], R5 ;  /* 0x0000000502007986 */ /* 0x0007e8000c101124 */
.L_x_10353:
[----:B------:R-:W-:Y:S05]  /*e240*/  BSYNC.RELIABLE B8 ;  /* 0x0000000000087941 */ /* 0x000fea0003800100 */
.L_x_7958:
        /* <DEDUP_REMOVED lines=24> */
.L_x_7974:
[----:B------:R4:W5:Y:S02]  /*e3d0*/  LDG.E R0, desc[UR36][R22.64] ;  /* 0x0000002416007981 */ /* 0x000964000c1e1900 */
.L_x_7973:
[----:B------:R-:W-:Y:S05]  /*e3e0*/  BSYNC.RECONVERGENT B6 ;  /* 0x0000000000067941 */ /* 0x000fea0003800200 */
.L_x_7972:
[----:B------:R-:W0:Y:S01]  /*e3f0*/  LDCU.64 UR4, c[0x0][0x380] ;  /* 0x00007000ff0477ac */ /* 0x000e220008000a00 */
[----:B-----5:R-:W-:-:S04]  /*e400*/  FSETP.GTU.FTZ.AND P0, PT, R35, R0, PT ;  /* 0x000000002300720b */ /* 0x020fc80003f1c000 */
[----:B---3--:R-:W-:Y:S02]  /*e410*/  SEL R5, RZ, 0x1, P0 ;  /* 0x00000001ff057807 */ /* 0x008fe40000000000 */
[----:B0-----:R-:W-:-:S04]  /*e420*/  IADD3 R2, P1, PT, R16, UR4, RZ ;  /* 0x0000000410027c10 */ /* 0x001fc8000ff3e0ff */
[----:B------:R-:W-:-:S05]  /*e430*/  IADD3.X R3, PT, PT, R17, UR5, RZ, P1, !PT ;  /* 0x0000000511037c10 */ /* 0x000fca0008ffe4ff */
[----:B------:R0:W-:Y:S01]  /*e440*/  STG.E.U8 desc[UR36][R2.64], R5 ;  /* 0x0000000502007986 */ /* 0x0001e2000c101124 */
[----:B------:R-:W-:Y:S05]  /*e450*/  BRA `(.L_x_7962) ;  /* 0x0000000000047947 */ /* 0x000fea0003800000 */
.L_x_10355:
[----:B------:R-:W-:Y:S05]  /*e460*/  BREAK.RELIABLE B8 ;  /* 0x0000000000087942 */ /* 0x000fea0003800100 */
.L_x_7962:
[----:B------:R-:W-:Y:S05]  /*e470*/  BSYNC.RECONVERGENT B9 ;  /* 0x0000000000097941 */ /* 0x000fea0003800200 */
.L_x_7957:
        /* <DEDUP_REMOVED lines=8> */
.L_x_7976:
        /* <DEDUP_REMOVED lines=16> */
.L_x_10655:


//--------------------- .text._ZN2at4cuda57_GLOBAL__N__cd6b329d_24_DistributionBernoulli_cu_7537a20d21kernelPointwiseApply2IZNS_6native9templates4cuda28bernoulli_tensor_cuda_kernelIafEEvRKNS_10TensorBaseES9_NS_15PhiloxCudaStateEEUliRaSB_SB_SB_RKfSD_SD_SD_E_aSC_jLin1ELi2ELi4ELi512ELi2EEEvNS0_6detail10TensorInfoIT0_T2_EENSG_IT1_SI_EESI_T_ --------------------------
	.section	.text._ZN2at4cuda57_GLOBAL__N__cd6b329d_24_DistributionBernoulli_cu_7537a20d21kernelPointwiseApply2IZNS_6native9templates4cuda28bernoulli_tensor_cuda_kernelIafEEvRKNS_10TensorBaseES9_NS_15PhiloxCudaStateEEUliRaSB_SB_SB_RKfSD_SD_SD_E_aSC_jLin1ELi2ELi4ELi512ELi2EEEvNS0_6detail10TensorInfoIT0_T2_EENSG_IT1_SI_EESI_T_,"ax",@progbits
	.align	128
.text._ZN2at4cuda57_GLOBAL__N__cd6b329d_24_DistributionBernoulli_cu_7537a20d21kernelPointwiseApply2IZNS_6native9templates4cuda28bernoulli_tensor_cuda_kernelIafEEvRKNS_10TensorBaseES9_NS_15PhiloxCudaStateEEUliRaSB_SB_SB_RKfSD_SD_SD_E_aSC_jLin1ELi2ELi4ELi512ELi2EEEvNS0_6detail10TensorInfoIT0_T2_EENSG_IT1_SI_EESI_T_:
        .type           _ZN2at4cuda57_GLOBAL__N__cd6b329d_24_DistributionBernoulli_cu_7537a20d21kernelPointwiseApply2IZNS_6native9templates4cuda28bernoulli_tensor_cuda_kernelIafEEvRKNS_10TensorBaseES9_NS_15PhiloxCudaStateEEUliRaSB_SB_SB_RKfSD_SD_SD_E_aSC_jLin1ELi2ELi4ELi512ELi2EEEvNS0_6detail10TensorInfoIT0_T2_EENSG_IT1_SI_EESI_T_,@function
        .size           _ZN2at4cuda57_GLOBAL__N__cd6b329d_24_DistributionBernoulli_cu_7537a20d21kernelPointwiseApply2IZNS_6native9templates4cuda28bernoulli_tensor_cuda_kernelIafEEvRKNS_10TensorBaseES9_NS_15PhiloxCudaStateEEUliRaSB_SB_SB_RKfSD_SD_SD_E_aSC_jLin1ELi2ELi4ELi512ELi2EEEvNS0_6detail10TensorInfoIT0_T2_EENSG_IT1_SI_EESI_T_,(.L_x_10656 - _ZN2at4cuda57_GLOBAL__N__cd6b329d_24_DistributionBernoulli_cu_7537a20d21kernelPointwiseApply2IZNS_6native9templates4cuda28bernoulli_tensor_cuda_kernelIafEEvRKNS_10TensorBaseES9_NS_15PhiloxCudaStateEEUliRaSB_SB_SB_RKfSD_SD_SD_E_aSC_jLin1ELi2ELi4ELi512ELi2EEEvNS0_6detail10TensorInfoIT0_T2_EENSG_IT1_SI_EESI_T_)
        .other          _ZN2at4cuda57_GLOBAL__N__cd6b329d_24_DistributionBernoulli_cu_7537a20d21kernelPointwiseApply2IZNS_6native9templates4cuda28bernoulli_tensor_cuda_kernelIafEEvRKNS_10TensorBaseES9_NS_15PhiloxCudaStateEEUliRaSB_SB_SB_RKfSD_SD_SD_E_aSC_jLin1ELi2ELi4ELi512ELi2EEEvNS0_6detail10TensorInfoIT0_T2_EENSG_IT1_SI_EESI_T_,@"STO_CUDA_ENTRY STV_DEFAULT"
_ZN2at4cuda57_GLOBAL__N__cd6b329d_24_DistributionBernoulli_cu_7537a20d21kernelPointwiseApply2IZNS_6native9templates4cuda28bernoulli_tensor_cuda_kernelIafEEvRKNS_10TensorBaseES9_NS_15PhiloxCudaStateEEUliRaSB_SB_SB_RKfSD_SD_SD_E_aSC_jLin1ELi2ELi4ELi512ELi2EEEvNS0_6detail10TensorInfoIT0_T2_EENSG_IT1_SI_EESI_T_:
        /* <DEDUP_REMOVED lines=13> */
.L_x_8026:
        /* <DEDUP_REMOVED lines=34> */
.L_x_7982:
        /* <DEDUP_REMOVED lines=205> */
.L_x_7981:
[----:B------:R-:W-:-:S07]  /*0fc0*/  VIADD R8, R8, 0x4 ;  /* 0x0000000408087836 */ /* 0x000fce0000000000 */
.L_x_7980:
        /* <DEDUP_REMOVED lines=106> */
.L_x_7983:
        /* <DEDUP_REMOVED lines=55> */
.L_x_7984:
        /* <DEDUP_REMOVED lines=27> */
.L_x_7979:
        /* <DEDUP_REMOVED lines=29> */
.L_x_7978:
[----:B-1----:R-:W-:Y:S05]  /*1d60*/  BSYNC.RECONVERGENT B0 ;  /* 0x0000000000007941 */ /* 0x002fea0003800200 */
.L_x_7977:
        /* <DEDUP_REMOVED lines=23> */
.L_x_7989:
        /* <DEDUP_REMOVED lines=205> */
.L_x_7988:
        /* <DEDUP_REMOVED lines=105> */
.L_x_7990:
        /* <DEDUP_REMOVED lines=55> */
.L_x_7991:
        /* <DEDUP_REMOVED lines=27> */
.L_x_7987:
        /* <DEDUP_REMOVED lines=29> */
.L_x_7986:
[----:B------:R-:W-:Y:S05]  /*3930*/  BSYNC.RECONVERGENT B0 ;  /* 0x0000000000007941 */ /* 0x000fea0003800200 */
.L_x_7985:
        /* <DEDUP_REMOVED lines=22> */
.L_x_7996:
        /* <DEDUP_REMOVED lines=205> */
.L_x_7995:
        /* <DEDUP_REMOVED lines=106> */
.L_x_7997:
        /* <DEDUP_REMOVED lines=55> */
.L_x_7998:
        /* <DEDUP_REMOVED lines=27> */
.L_x_7994:
        /* <DEDUP_REMOVED lines=29> */
.L_x_7993:
[----:B------:R-:W-:Y:S05]  /*5500*/  BSYNC.RECONVERGENT B0 ;  /* 0x0000000000007941 */ /* 0x000fea0003800200 */
.L_x_7992:
        /* <DEDUP_REMOVED lines=22> */
.L_x_8003:
        /* <DEDUP_REMOVED lines=205> */
.L_x_8002:
        /* <DEDUP_REMOVED lines=105> */
.L_x_8004:
        /* <DEDUP_REMOVED lines=55> */
.L_x_8005:
        /* <DEDUP_REMOVED lines=27> */
.L_x_8001:
        /* <DEDUP_REMOVED lines=29> */
.L_x_8000:
[----:B------:R-:W-:Y:S05]  /*70c0*/  BSYNC.RECONVERGENT B0 ;  /* 0x0000000000007941 */ /* 0x000fea0003800200 */
.L_x_7999:
        /* <DEDUP_REMOVED lines=125> */
.L_x_8006:
        /* <DEDUP_REMOVED lines=8> */
.L_x_8007:
        /* <DEDUP_REMOVED lines=19> */
.L_x_10356:
[----:B------:R-:W-:Y:S05]  /*7a50*/  BRX R2 -0x7a60                                                                                                                                                                                                                                                                                                                                                                                                                                                                               (*"BRANCH_TARGETS .L_x_10357,.L_x_10358,.L_x_10359"*) ;  /* 0xffffff8402687949 */ /* 0x000fea000383ffff */
.L_x_8010:
        /* <DEDUP_REMOVED lines=31> */
.L_x_8016:
[----:B------:R0:W5:Y:S02]  /*7c50*/  LDG.E R0, desc[UR36][R16.64] ;  /* 0x0000002410007981 */ /* 0x000164000c1e1900 */
.L_x_8015:
[----:B------:R-:W-:Y:S05]  /*7c60*/  BSYNC.RECONVERGENT B6 ;  /* 0x0000000000067941 */ /* 0x000fea0003800200 */
.L_x_8014:
[----:B------:R-:W1:Y:S01]  /*7c70*/  LDCU.64 UR4, c[0x0][0x380] ;  /* 0x00007000ff0477ac */ /* 0x000e620008000a00 */
[----:B-----5:R-:W-:-:S04]  /*7c80*/  FSETP.GTU.FTZ.AND P0, PT, R41, R0, PT ;  /* 0x000000002900720b */ /* 0x020fc80003f1c000 */
[----:B------:R-:W-:Y:S02]  /*7c90*/  SEL R5, RZ, 0x1, P0 ;  /* 0x00000001ff057807 */ /* 0x000fe40000000000 */
[----:B-1----:R-:W-:-:S04]  /*7ca0*/  IADD3 R2, P1, PT, R18, UR4, RZ ;  /* 0x0000000412027c10 */ /* 0x002fc8000ff3e0ff */
[----:B------:R-:W-:-:S05]  /*7cb0*/  IADD3.X R3, PT, PT, R19, UR5, RZ, P1, !PT ;  /* 0x0000000513037c10 */ /* 0x000fca0008ffe4ff */
[----:B------:R1:W-:Y:S04]  /*7cc0*/  STG.E.U8 desc[UR36][R2.64], R5 ;  /* 0x0000000502007986 */ /* 0x0003e8000c101124 */
.L_x_8012:
[----:B------:R-:W-:Y:S05]  /*7cd0*/  BSYNC.RELIABLE B7 ;  /* 0x0000000000077941 */ /* 0x000fea0003800100 */
.L_x_8011:
        /* <DEDUP_REMOVED lines=24> */
.L_x_8019:
[----:B------:R0:W5:Y:S02]  /*7e60*/  LDG.E R0, desc[UR36][R16.64] ;  /* 0x0000002410007981 */ /* 0x000164000c1e1900 */
.L_x_8018:
[----:B------:R-:W-:Y:S05]  /*7e70*/  BSYNC.RECONVERGENT B6 ;  /* 0x0000000000067941 */ /* 0x000fea0003800200 */
.L_x_8017:
[----:B------:R-:W2:Y:S01]  /*7e80*/  LDCU.64 UR4, c[0x0][0x380] ;  /* 0x00007000ff0477ac */ /* 0x000ea20008000a00 */
[----:B-----5:R-:W-:-:S04]  /*7e90*/  FSETP.GTU.FTZ.AND P0, PT, R39, R0, PT ;  /* 0x000000002700720b */ /* 0x020fc80003f1c000 */
[----:B-1----:R-:W-:Y:S02]  /*7ea0*/  SEL R5, RZ, 0x1, P0 ;  /* 0x00000001ff057807 */ /* 0x002fe40000000000 */
[----:B--2---:R-:W-:-:S04]  /*7eb0*/  IADD3 R2, P1, PT, R24, UR4, RZ ;  /* 0x0000000418027c10 */ /* 0x004fc8000ff3e0ff */
[----:B------:R-:W-:-:S05]  /*7ec0*/  IADD3.X R3, PT, PT, R25, UR5, RZ, P1, !PT ;  /* 0x0000000519037c10 */ /* 0x000fca0008ffe4ff */
[----:B------:R1:W-:Y:S04]  /*7ed0*/  STG.E.U8 desc[UR36][R2.64], R5 ;  /* 0x0000000502007986 */ /* 0x0003e8000c101124 */
.L_x_10358:
        /* <DEDUP_REMOVED lines=24> */
.L_x_8022:
[----:B------:R0:W5:Y:S02]  /*8060*/  LDG.E R3, desc[UR36][R16.64] ;  /* 0x0000002410037981 */ /* 0x000164000c1e1900 */
.L_x_8021:
[----:B------:R-:W-:Y:S05]  /*8070*/  BSYNC.RECONVERGENT B6 ;  /* 0x0000000000067941 */ /* 0x000fea0003800200 */
.L_x_8020:
[----:B------:R-:W1:Y:S01]  /*8080*/  LDCU.64 UR4, c[0x0][0x380] ;  /* 0x00007000ff0477ac */ /* 0x000e620008000a00 */
[----:B-----5:R-:W-:-:S04]  /*8090*/  FSETP.GTU.FTZ.AND P0, PT, R38, R3, PT ;  /* 0x000000032600720b */ /* 0x020fc80003f1c000 */
[----:B------:R-:W-:Y:S02]  /*80a0*/  SEL R5, RZ, 0x1, P0 ;  /* 0x00000001ff057807 */ /* 0x000fe40000000000 */
[----:B-1----:R-:W-:-:S04]  /*80b0*/  IADD3 R2, P1, PT, R28, UR4, RZ ;  /* 0x000000041c027c10 */ /* 0x002fc8000ff3e0ff */
[----:B------:R-:W-:-:S05]  /*80c0*/  IADD3.X R3, PT, PT, R29, UR5, RZ, P1, !PT ;  /* 0x000000051d037c10 */ /* 0x000fca0008ffe4ff */
[----:B------:R1:W-:Y:S04]  /*80d0*/  STG.E.U8 desc[UR36][R2.64], R5 ;  /* 0x0000000502007986 */ /* 0x0003e8000c101124 */
.L_x_10357:
[----:B------:R-:W-:Y:S05]  /*80e0*/  BSYNC.RELIABLE B8 ;  /* 0x0000000000087941 */ /* 0x000fea0003800100 */
.L_x_8009:
        /* <DEDUP_REMOVED lines=24> */
.L_x_8025:
[----:B------:R0:W5:Y:S02]  /*8270*/  LDG.E R3, desc[UR36][R16.64] ;  /* 0x0000002410037981 */ /* 0x000164000c1e1900 */
.L_x_8024:
[----:B------:R-:W-:Y:S05]  /*8280*/  BSYNC.RECONVERGENT B6 ;  /* 0x0000000000067941 */ /* 0x000fea0003800200 */
.L_x_8023:
[----:B------:R-:W1:Y:S01]  /*8290*/  LDCU.64 UR4, c[0x0][0x380] ;  /* 0x00007000ff0477ac */ /* 0x000e620008000a00 */
[----:B-----5:R-:W-:-:S04]  /*82a0*/  FSETP.GTU.FTZ.AND P0, PT, R36, R3, PT ;  /* 0x000000032400720b */ /* 0x020fc80003f1c000 */
[----:B------:R-:W-:Y:S02]  /*82b0*/  SEL R5, RZ, 0x1, P0 ;  /* 0x00000001ff057807 */ /* 0x000fe40000000000 */
[----:B-1----:R-:W-:-:S04]  /*82c0*/  IADD3 R2, P1, PT, R32, UR4, RZ ;  /* 0x0000000420027c10 */ /* 0x002fc8000ff3e0ff */
[----:B------:R-:W-:-:S05]  /*82d0*/  IADD3.X R3, PT, PT, R33, UR5, RZ, P1, !PT ;  /* 0x0000000521037c10 */ /* 0x000fca0008ffe4ff */
[----:B------:R1:W-:Y:S01]  /*82e0*/  STG.E.U8 desc[UR36][R2.64], R5 ;  /* 0x0000000502007986 */ /* 0x0003e2000c101124 */
[----:B------:R-:W-:Y:S05]  /*82f0*/  BRA `(.L_x_8013) ;  /* 0x0000000000047947 */ /* 0x000fea0003800000 */
.L_x_10359:
[----:B------:R-:W-:Y:S05]  /*8300*/  BREAK.RELIABLE B8 ;  /* 0x0000000000087942 */ /* 0x000fea0003800100 */
.L_x_8013:
[----:B------:R-:W-:Y:S05]  /*8310*/  BSYNC.RECONVERGENT B9 ;  /* 0x0000000000097941 */ /* 0x000fea0003800200 */
.L_x_8008:
        /* <DEDUP_REMOVED lines=8> */
.L_x_8027:
        /* <DEDUP_REMOVED lines=14> */
.L_x_10656:


//--------------------- .text._ZN2at4cuda57_GLOBAL__N__cd6b329d_24_DistributionBernoulli_cu_7537a20d21kernelPointwiseApply2IZNS_6native9templates4cuda28bernoulli_tensor_cuda_kernelIafEEvRKNS_10TensorBaseES9_NS_15PhiloxCudaStateEEUliRaSB_SB_SB_RKfSD_SD_SD_E_aSC_jLin1ELi1ELi4ELi512ELi2EEEvNS0_6detail10TensorInfoIT0_T2_EENSG_IT1_SI_EESI_T_ --------------------------
	.section	.text._ZN2at4cuda57_GLOBAL__N__cd6b329d_24_DistributionBernoulli_cu_7537a20d21kernelPointwiseApply2IZNS_6native9templates4cuda28bernoulli_tensor_cuda_kernelIafEEvRKNS_10TensorBaseES9_NS_15PhiloxCudaStateEEUliRaSB_SB_SB_RKfSD_SD_SD_E_aSC_jLin1ELi1ELi4ELi512ELi2EEEvNS0_6detail10TensorInfoIT0_T2_EENSG_IT1_SI_EESI_T_,"ax",@progbits
	.align	128
.text._ZN2at4cuda57_GLOBAL__N__cd6b329d_24_DistributionBernoulli_cu_7537a20d21kernelPointwiseApply2IZNS_6native9templates4cuda28bernoulli_tensor_cuda_kernelIafEEvRKNS_10TensorBaseES9_NS_15PhiloxCudaStateEEUliRaSB_SB_SB_RKfSD_SD_SD_E_aSC_jLin1ELi1ELi4ELi512ELi2EEEvNS0_6detail10TensorInfoIT0_T2_EENSG_IT1_SI_EESI_T_:
        .type           _ZN2at4cuda57_GLOBAL__N__cd6b329d_24_DistributionBernoulli_cu_7537a20d21kernelPointwiseApply2IZNS_6native9templates4cuda28bernoulli_tensor_cuda_kernelIafEEvRKNS_10TensorBaseES9_NS_15PhiloxCudaStateEEUliRaSB_SB_SB_RKfSD_SD_SD_E_aSC_jLin1ELi1ELi4ELi512ELi2EEEvNS0_6detail10TensorInfoIT0_T2_EENSG_IT1_SI_EESI_T_,@function
        .size           _ZN2at4cuda57_GLOBAL__N__cd6b329d_24_DistributionBernoulli_cu_7537a20d21kernelPointwiseApply2IZNS_6native9templates4cuda28bernoulli_tensor_cuda_kernelIafEEvRKNS_10TensorBaseES9_NS_15PhiloxCudaStateEEUliRaSB_SB_SB_RKfSD_SD_SD_E_aSC_jLin1ELi1ELi4ELi512ELi2EEEvNS0_6detail10TensorInfoIT0_T2_EENSG_IT1_SI_EESI_T_,(.L_x_10657 - _ZN2at4cuda57_GLOBAL__N__cd6b329d_24_DistributionBernoulli_cu_7537a20d21kernelPointwiseApply2IZNS_6native9templates4cuda28bernoulli_tensor_cuda_kernelIafEEvRKNS_10TensorBaseES9_NS_15PhiloxCudaStateEEUliRaSB_SB_SB_RKfSD_SD_SD_E_aSC_jLin1ELi1ELi4ELi512ELi2EEEvNS0_6detail10TensorInfoIT0_T2_EENSG_IT1_SI_EESI_T_)
        .other          _ZN2at4cuda57_GLOBAL__N__cd6b329d_24_DistributionBernoulli_cu_7537a20d21kernelPointwiseApply2IZNS_6native9templates4cuda28bernoulli_tensor_cuda_kernelIafEEvRKNS_10TensorBaseES9_NS_15PhiloxCudaStateEEUliRaSB_SB_SB_RKfSD_SD_SD_E_aSC_jLin1ELi1ELi4ELi512ELi2EEEvNS0_6detail10TensorInfoIT0_T2_EENSG_IT1_SI_EESI_T_,@"STO_CUDA_ENTRY STV_DEFAULT"
_ZN2at4cuda57_GLOBAL__N__cd6b329d_24_DistributionBernoulli_cu_7537a20d21kernelPointwiseApply2IZNS_6native9templates4cuda28bernoulli_tensor_cuda_kernelIafEEvRKNS_10TensorBaseES9_NS_15PhiloxCudaStateEEUliRaSB_SB_SB_RKfSD_SD_SD_E_aSC_jLin1ELi1ELi4ELi512ELi2EEEvNS0_6detail10TensorInfoIT0_T2_EENSG_IT1_SI_EESI_T_:
        /* <DEDUP_REMOVED lines=24> */
.L_x_8077:
        /* <DEDUP_REMOVED lines=26> */
.L_x_8033:
        /* <DEDUP_REMOVED lines=205> */
.L_x_8032:
[----:B------:R-:W-:-:S07]  /*0ff0*/  VIADD R4, R4, 0x4 ;  /* 0x0000000404047836 */ /* 0x000fce0000000000 */
.L_x_8031:
        /* <DEDUP_REMOVED lines=106> */
.L_x_8034:
        /* <DEDUP_REMOVED lines=55> */
.L_x_8035:
        /* <DEDUP_REMOVED lines=27> */
.L_x_8030:
[----:B------:R-:W0:Y:S02]  /*1bc0*/  LDCU UR4, c[0x0][0x3ec] ;  /* 0x00007d80ff0477ac */ /* 0x000e240008000800 */
[----:B0-----:R-:W-:Y:S02]  /*1bd0*/  IMAD R28, R10, UR4, R29 ;  /* 0x000000040a1c7c24 */ /* 0x001fe4000f8e021d */
[----:B------:R-:W-:-:S07]  /*1be0*/  IMAD.MOV.U32 R29, RZ, RZ, RZ ;  /* 0x000000ffff1d7224 */ /* 0x000fce00078e00ff */
.L_x_8029:
[----:B------:R-:W-:Y:S05]  /*1bf0*/  BSYNC.RECONVERGENT B0 ;  /* 0x0000000000007941 */ /* 0x000fea0003800200 */
.L_x_8028:
        /* <DEDUP_REMOVED lines=17> */
.L_x_8040:
        /* <DEDUP_REMOVED lines=205> */
.L_x_8039:
        /* <DEDUP_REMOVED lines=106> */
.L_x_8041:
        /* <DEDUP_REMOVED lines=55> */
.L_x_8042:
        /* <DEDUP_REMOVED lines=27> */
.L_x_8038:
[----:B------:R-:W0:Y:S02]  /*35a0*/  LDCU UR4, c[0x0][0x3ec] ;  /* 0x00007d80ff0477ac */ /* 0x000e240008000800 */
[----:B0-----:R-:W-:Y:S02]  /*35b0*/  IMAD R18, R19, UR4, R18 ;  /* 0x0000000413127c24 */ /* 0x001fe4000f8e0212 */
[----:B------:R-:W-:-:S07]  /*35c0*/  HFMA2 R19, -RZ, RZ, 0, 0 ;  /* 0x00000000ff137431 */ /* 0x000fce00000001ff */
.L_x_8037:
[----:B------:R-:W-:Y:S05]  /*35d0*/  BSYNC.RECONVERGENT B0 ;  /* 0x0000000000007941 */ /* 0x000fea0003800200 */
.L_x_8036:
        /* <DEDUP_REMOVED lines=18> */
.L_x_8047:
        /* <DEDUP_REMOVED lines=205> */
.L_x_8046:
        /* <DEDUP_REMOVED lines=106> */
.L_x_8048:
        /* <DEDUP_REMOVED lines=55> */
.L_x_8049:
        /* <DEDUP_REMOVED lines=27> */
.L_x_8045:
[----:B------:R-:W0:Y:S02]  /*4f90*/  LDCU UR4, c[0x0][0x3ec] ;  /* 0x00007d80ff0477ac */ /* 0x000e240008000800 */
[----:B0-----:R-:W-:Y:S02]  /*4fa0*/  IMAD R22, R23, UR4, R22 ;  /* 0x0000000417167c24 */ /* 0x001fe4000f8e0216 */
[----:B------:R-:W-:-:S07]  /*4fb0*/  IMAD.MOV.U32 R23, RZ, RZ, RZ ;  /* 0x000000ffff177224 */ /* 0x000fce00078e00ff */
.L_x_8044:
[----:B------:R-:W-:Y:S05]  /*4fc0*/  BSYNC.RECONVERGENT B0 ;  /* 0x0000000000007941 */ /* 0x000fea0003800200 */
.L_x_8043:
        /* <DEDUP_REMOVED lines=17> */
.L_x_8054:
        /* <DEDUP_REMOVED lines=205> */
.L_x_8053:
        /* <DEDUP_REMOVED lines=106> */
.L_x_8055:
        /* <DEDUP_REMOVED lines=55> */
.L_x_8056:
        /* <DEDUP_REMOVED lines=27> */
.L_x_8052:
[----:B------:R-:W0:Y:S02]  /*6970*/  LDCU UR4, c[0x0][0x3ec] ;  /* 0x00007d80ff0477ac */ /* 0x000e240008000800 */
[----:B0-----:R-:W-:Y:S01]  /*6980*/  IMAD R24, R25, UR4, R24 ;  /* 0x0000000419187c24 */ /* 0x001fe2000f8e0218 */
[----:B------:R-:W-:-:S07]  /*6990*/  MOV R25, RZ ;  /* 0x000000ff00197202 */ /* 0x000fce0000000f00 */
.L_x_8051:
[----:B------:R-:W-:Y:S05]  /*69a0*/  BSYNC.RECONVERGENT B0 ;  /* 0x0000000000007941 */ /* 0x000fea0003800200 */
.L_x_8050:
        /* <DEDUP_REMOVED lines=130> */
.L_x_8057:
        /* <DEDUP_REMOVED lines=8> */
.L_x_8058:
        /* <DEDUP_REMOVED lines=19> */
.L_x_10360:
[----:B------:R-:W-:Y:S05]  /*7380*/  BRX R2 -0x7390                                                                                                                                                                                                                                                                                                                                                                                                                                                                               (*"BRANCH_TARGETS .L_x_10361,.L_x_10362,.L_x_10363"*) ;  /* 0xffffff8c021c7949 */ /* 0x000fea000383ffff */
.L_x_8061:
        /* <DEDUP_REMOVED lines=31> */
.L_x_8067:
[----:B------:R0:W5:Y:S02]  /*7580*/  LDG.E R0, desc[UR36][R26.64] ;  /* 0x000000241a007981 */ /* 0x000164000c1e1900 */
.L_x_8066:
[----:B------:R-:W-:Y:S05]  /*7590*/  BSYNC.RECONVERGENT B6 ;  /* 0x0000000000067941 */ /* 0x000fea0003800200 */
.L_x_8065:
[----:B------:R-:W1:Y:S01]  /*75a0*/  LDCU.64 UR4, c[0x0][0x380] ;  /* 0x00007000ff0477ac */ /* 0x000e620008000a00 */
[----:B-----5:R-:W-:-:S04]  /*75b0*/  FSETP.GTU.FTZ.AND P0, PT, R37, R0, PT ;  /* 0x000000002500720b */ /* 0x020fc80003f1c000 */
[----:B------:R-:W-:Y:S02]  /*75c0*/  SEL R5, RZ, 0x1, P0 ;  /* 0x00000001ff057807 */ /* 0x000fe40000000000 */
[----:B-1----:R-:W-:-:S04]  /*75d0*/  IADD3 R2, P1, PT, R24, UR4, RZ ;  /* 0x0000000418027c10 */ /* 0x002fc8000ff3e0ff */
[----:B------:R-:W-:-:S05]  /*75e0*/  IADD3.X R3, PT, PT, R25, UR5, RZ, P1, !PT ;  /* 0x0000000519037c10 */ /* 0x000fca0008ffe4ff */
[----:B------:R1:W-:Y:S04]  /*75f0*/  STG.E.U8 desc[UR36][R2.64], R5 ;  /* 0x0000000502007986 */ /* 0x0003e8000c101124 */
.L_x_8063:
[----:B------:R-:W-:Y:S05]  /*7600*/  BSYNC.RELIABLE B7 ;  /* 0x0000000000077941 */ /* 0x000fea0003800100 */
.L_x_8062:
        /* <DEDUP_REMOVED lines=30> */
.L_x_8070:
[----:B------:R1:W5:Y:S02]  /*77f0*/  LDG.E R0, desc[UR36][R24.64] ;  /* 0x0000002418007981 */ /* 0x000364000c1e1900 */
.L_x_8069:
[----:B------:R-:W-:Y:S05]  /*7800*/  BSYNC.RECONVERGENT B6 ;  /* 0x0000000000067941 */ /* 0x000fea0003800200 */
.L_x_8068:
[----:B------:R-:W2:Y:S01]  /*7810*/  LDCU.64 UR4, c[0x0][0x380] ;  /* 0x00007000ff0477ac */ /* 0x000ea20008000a00 */
[----:B-----5:R-:W-:-:S04]  /*7820*/  FSETP.GTU.FTZ.AND P0, PT, R35, R0, PT ;  /* 0x000000002300720b */ /* 0x020fc80003f1c000 */
[----:B------:R-:W-:Y:S02]  /*7830*/  SEL R5, RZ, 0x1, P0 ;  /* 0x00000001ff057807 */ /* 0x000fe40000000000 */
[----:B--2---:R-:W-:-:S04]  /*7840*/  IADD3 R2, P1, PT, R22, UR4, RZ ;  /* 0x0000000416027c10 */ /* 0x004fc8000ff3e0ff */
[----:B------:R-:W-:-:S05]  /*7850*/  IADD3.X R3, PT, PT, R23, UR5, RZ, P1, !PT ;  /* 0x0000000517037c10 */ /* 0x000fca0008ffe4ff */
[----:B------:R2:W-:Y:S04]  /*7860*/  STG.E.U8 desc[UR36][R2.64], R5 ;  /* 0x0000000502007986 */ /* 0x0005e8000c101124 */
.L_x_10362:
        /* <DEDUP_REMOVED lines=29> */
.L_x_8073:
[----:B------:R2:W5:Y:S02]  /*7a40*/  LDG.E R3, desc[UR36][R22.64] ;  /* 0x0000002416037981 */ /* 0x000564000c1e1900 */
.L_x_8072:
[----:B------:R-:W-:Y:S05]  /*7a50*/  BSYNC.RECONVERGENT B6 ;  /* 0x0000000000067941 */ /* 0x000fea0003800200 */
.L_x_8071:
[----:B------:R-:W3:Y:S01]  /*7a60*/  LDCU.64 UR4, c[0x0][0x380] ;  /* 0x00007000ff0477ac */ /* 0x000ee20008000a00 */
[----:B-----5:R-:W-:-:S04]  /*7a70*/  FSETP.GTU.FTZ.AND P0, PT, R34, R3, PT ;  /* 0x000000032200720b */ /* 0x020fc80003f1c000 */
[----:B------:R-:W-:Y:S02]  /*7a80*/  SEL R5, RZ, 0x1, P0 ;  /* 0x00000001ff057807 */ /* 0x000fe40000000000 */
[----:B---3--:R-:W-:-:S04]  /*7a90*/  IADD3 R2, P1, PT, R18, UR4, RZ ;  /* 0x0000000412027c10 */ /* 0x008fc8000ff3e0ff */
[----:B------:R-:W-:-:S05]  /*7aa0*/  IADD3.X R3, PT, PT, R19, UR5, RZ, P1, !PT ;  /* 0x0000000513037c10 */ /* 0x000fca0008ffe4ff */
[----:B------:R3:W-:Y:S04]  /*7ab0*/  STG.E.U8 desc[UR36][R2.64], R5 ;  /* 0x0000000502007986 */ /* 0x0007e8000c101124 */
.L_x_10361:
[----:B------:R-:W-:Y:S05]  /*7ac0*/  BSYNC.RELIABLE B8 ;  /* 0x0000000000087941 */ /* 0x000fea0003800100 */
.L_x_8060:
        /* <DEDUP_REMOVED lines=29> */
.L_x_8076:
[----:B------:R3:W5:Y:S02]  /*7ca0*/  LDG.E R0, desc[UR36][R18.64] ;  /* 0x0000002412007981 */ /* 0x000764000c1e1900 */
.L_x_8075:
[----:B------:R-:W-:Y:S05]  /*7cb0*/  BSYNC.RECONVERGENT B6 ;  /* 0x0000000000067941 */ /* 0x000fea0003800200 */
.L_x_8074:
[----:B------:R-:W4:Y:S01]  /*7cc0*/  LDCU.64 UR4, c[0x0][0x380] ;  /* 0x00007000ff0477ac */ /* 0x000f220008000a00 */
[----:B-----5:R-:W-:-:S04]  /*7cd0*/  FSETP.GTU.FTZ.AND P0, PT, R33, R0, PT ;  /* 0x000000002100720b */ /* 0x020fc80003f1c000 */
[----:B------:R-:W-:Y:S02]  /*7ce0*/  SEL R5, RZ, 0x1, P0 ;  /* 0x00000001ff057807 */ /* 0x000fe40000000000 */
[----:B----4-:R-:W-:-:S04]  /*7cf0*/  IADD3 R2, P1, PT, R28, UR4, RZ ;  /* 0x000000041c027c10 */ /* 0x010fc8000ff3e0ff */
[----:B------:R-:W-:-:S05]  /*7d00*/  IADD3.X R3, PT, PT, R29, UR5, RZ, P1, !PT ;  /* 0x000000051d037c10 */ /* 0x000fca0008ffe4ff */
[----:B------:R4:W-:Y:S01]  /*7d10*/  STG.E.U8 desc[UR36][R2.64], R5 ;  /* 0x0000000502007986 */ /* 0x0009e2000c101124 */
[----:B------:R-:W-:Y:S05]  /*7d20*/  BRA `(.L_x_8064) ;  /* 0x0000000000047947 */ /* 0x000fea0003800000 */
.L_x_10363:
[----:B------:R-:W-:Y:S05]  /*7d30*/  BREAK.RELIABLE B8 ;  /* 0x0000000000087942 */ /* 0x000fea0003800100 */
.L_x_8064:
[----:B------:R-:W-:Y:S05]  /*7d40*/  BSYNC.RECONVERGENT B9 ;  /* 0x0000000000097941 */ /* 0x000fea0003800200 */
.L_x_8059:
[----:B------:R-:W5:Y:S01]  /*7d50*/  LDCU UR4, c[0x0][0x530] ;  /* 0x0000a600ff0477ac */ /* 0x000f620008000800 */
[----:B------:R-:W-:-:S04]  /*7d60*/  LEA R30, R31, R30, 0x2 ;  /* 0x0000001e1f1e7211 */ /* 0x000fc800078e10ff */
[----:B-----5:R-:W-:-:S13]  /*7d70*/  ISETP.GE.U32.AND P0, PT, R30, UR4, PT ;  /* 0x000000041e007c0c */ /* 0x020fda000bf06070 */
[----:B------:R-:W-:Y:S05]  /*7d80*/  @!P0 BRA `(.L_x_8077) ;  /* 0xffffff8000fc8947 */ /* 0x000fea000383ffff */
[----:B------:R-:W-:Y:S05]  /*7d90*/  EXIT ;  /* 0x000000000000794d */ /* 0x000fea0003800000 */
.L_x_8078:
        /* <DEDUP_REMOVED lines=14> */
.L_x_10657:


//--------------------- .text._ZN2at4cuda57_GLOBAL__N__cd6b329d_24_DistributionBernoulli_cu_7537a20d21kernelPointwiseApply2IZNS_6native9templates4cuda28bernoulli_tensor_cuda_kernelIafEEvRKNS_10TensorBaseES9_NS_15PhiloxCudaStateEEUliRaSB_SB_SB_RKfSD_SD_SD_E_aSC_jLi2ELin1ELi4ELi512ELi2EEEvNS0_6detail10TensorInfoIT0_T2_EENSG_IT1_SI_EESI_T_ --------------------------
	.section	.text._ZN2at4cuda57_GLOBAL__N__cd6b329d_24_DistributionBernoulli_cu_7537a20d21kernelPointwiseApply2IZNS_6native9templates4cuda28bernoulli_tensor_cuda_kernelIafEEvRKNS_10TensorBaseES9_NS_15PhiloxCudaStateEEUliRaSB_SB_SB_RKfSD_SD_SD_E_aSC_jLi2ELin1ELi4ELi512ELi2EEEvNS0_6detail10TensorInfoIT0_T2_EENSG_IT1_SI_EESI_T_,"ax",@progbits
	.align	128
.text._ZN2at4cuda57_GLOBAL__N__cd6b329d_24_DistributionBernoulli_cu_7537a20d21kernelPointwiseApply2IZNS_6native9templates4cuda28bernoulli_tensor_cuda_kernelIafEEvRKNS_10TensorBaseES9_NS_15PhiloxCudaStateEEUliRaSB_SB_SB_RKfSD_SD_SD_E_aSC_jLi2ELin1ELi4ELi512ELi2EEEvNS0_6detail10TensorInfoIT0_T2_EENSG_IT1_SI_EESI_T_:
        .type           _ZN2at4cuda57_GLOBAL__N__cd6b329d_24_DistributionBernoulli_cu_7537a20d21kernelPointwiseApply2IZNS_6native9templates4cuda28bernoulli_tensor_cuda_kernelIafEEvRKNS_10TensorBaseES9_NS_15PhiloxCudaStateEEUliRaSB_SB_SB_RKfSD_SD_SD_E_aSC_jLi2ELin1ELi4ELi512ELi2EEEvNS0_6detail10TensorInfoIT0_T2_EENSG_IT1_SI_EESI_T_,@function
        .size           _ZN2at4cuda57_GLOBAL__N__cd6b329d_24_DistributionBernoulli_cu_7537a20d21kernelPointwiseApply2IZNS_6native9templates4cuda28bernoulli_tensor_cuda_kernelIafEEvRKNS_10TensorBaseES9_NS_15PhiloxCudaStateEEUliRaSB_SB_SB_RKfSD_SD_SD_E_aSC_jLi2ELin1ELi4ELi512ELi2EEEvNS0_6detail10TensorInfoIT0_T2_EENSG_IT1_SI_EESI_T_,(.L_x_10658 - _ZN2at4cuda57_GLOBAL__N__cd6b329d_24_DistributionBernoulli_cu_7537a20d21kernelPointwiseApply2IZNS_6native9templates4cuda28bernoulli_tensor_cuda_kernelIafEEvRKNS_10TensorBaseES9_NS_15PhiloxCudaStateEEUliRaSB_SB_SB_RKfSD_SD_SD_E_aSC_jLi2ELin1ELi4ELi512ELi2EEEvNS0_6detail10TensorInfoIT0_T2_EENSG_IT1_SI_EESI_T_)
        .other          _ZN2at4cuda57_GLOBAL__N__cd6b329d_24_DistributionBernoulli_cu_7537a20d21kernelPointwiseApply2IZNS_6native9templates4cuda28bernoulli_tensor_cuda_kernelIafEEvRKNS_10TensorBaseES9_NS_15PhiloxCudaStateEEUliRaSB_SB_SB_RKfSD_SD_SD_E_aSC_jLi2ELin1ELi4ELi512ELi2EEEvNS0_6detail10TensorInfoIT0_T2_EENSG_IT1_SI_EESI_T_,@"STO_CUDA_ENTRY STV_DEFAULT"
_ZN2at4cuda57_GLOBAL__N__cd6b329d_24_DistributionBernoulli_cu_7537a20d21kernelPointwiseApply2IZNS_6native9templates4cuda28bernoulli_tensor_cuda_kernelIafEEvRKNS_10TensorBaseES9_NS_15PhiloxCudaStateEEUliRaSB_SB_SB_RKfSD_SD_SD_E_aSC_jLi2ELin1ELi4ELi512ELi2EEEvNS0_6detail10TensorInfoIT0_T2_EENSG_IT1_SI_EESI_T_:
        /* <DEDUP_REMOVED lines=13> */
.L_x_8128:
        /* <DEDUP_REMOVED lines=34> */
.L_x_8084:
        /* <DEDUP_REMOVED lines=206> */
.L_x_8083:
[----:B------:R-:W-:-:S07]  /*0fd0*/  IADD3 R8, PT, PT, R8, 0x4, RZ ;  /* 0x0000000408087810 */ /* 0x000fce0007ffe0ff */
.L_x_8082:
        /* <DEDUP_REMOVED lines=107> */
.L_x_8085:
        /* <DEDUP_REMOVED lines=56> */
.L_x_8086:
        /* <DEDUP_REMOVED lines=28> */
.L_x_8081:
        /* <DEDUP_REMOVED lines=29> */
.L_x_8080:
[----:B-1----:R-:W-:Y:S05]  /*1da0*/  BSYNC.RECONVERGENT B0 ;  /* 0x0000000000007941 */ /* 0x002fea0003800200 */
.L_x_8079:
        /* <DEDUP_REMOVED lines=23> */
.L_x_8091:
        /* <DEDUP_REMOVED lines=206> */
.L_x_8090:
        /* <DEDUP_REMOVED lines=106> */
.L_x_8092:
        /* <DEDUP_REMOVED lines=56> */
.L_x_8093:
        /* <DEDUP_REMOVED lines=28> */
.L_x_8089:
        /* <DEDUP_REMOVED lines=29> */
.L_x_8088:
[----:B------:R-:W-:Y:S05]  /*39b0*/  BSYNC.RECONVERGENT B0 ;  /* 0x0000000000007941 */ /* 0x000fea0003800200 */
.L_x_8087:
        /* <DEDUP_REMOVED lines=22> */
.L_x_8098:
        /* <DEDUP_REMOVED lines=206> */
.L_x_8097:
        /* <DEDUP_REMOVED lines=107> */
.L_x_8099:
        /* <DEDUP_REMOVED lines=56> */
.L_x_8100:
        /* <DEDUP_REMOVED lines=28> */
.L_x_8096:
        /* <DEDUP_REMOVED lines=29> */
.L_x_8095:
[----:B------:R-:W-:Y:S05]  /*55c0*/  BSYNC.RECONVERGENT B0 ;  /* 0x0000000000007941 */ /* 0x000fea0003800200 */
.L_x_8094:
        /* <DEDUP_REMOVED lines=22> */
.L_x_8105:
        /* <DEDUP_REMOVED lines=206> */
.L_x_8104:
        /* <DEDUP_REMOVED lines=106> */
.L_x_8106:
        /* <DEDUP_REMOVED lines=56> */
.L_x_8107:
        /* <DEDUP_REMOVED lines=28> */
.L_x_8103:
        /* <DEDUP_REMOVED lines=29> */
.L_x_8102:
[----:B------:R-:W-:Y:S05]  /*71c0*/  BSYNC.RECONVERGENT B0 ;  /* 0x0000000000007941 */ /* 0x000fea0003800200 */
.L_x_8101:
        /* <DEDUP_REMOVED lines=125> */
.L_x_8108:
        /* <DEDUP_REMOVED lines=8> */
.L_x_8109:
        /* <DEDUP_REMOVED lines=19> */
.L_x_10364:
[----:B------:R-:W-:Y:S05]  /*7b50*/  BRX R2 -0x7b60                                                                                                                                                                                                                                                                                                                                                                                                                                                                               (*"BRANCH_TARGETS .L_x_10365,.L_x_10366,.L_x_10367"*) ;  /* 0xffffff8402287949 */ /* 0x000fea000383ffff */
.L_x_8112:
        /* <DEDUP_REMOVED lines=31> */
.L_x_8118:
[----:B------:R0:W5:Y:S02]  /*7d50*/  LDG.E R0, desc[UR36][R16.64] ;  /* 0x0000002410007981 */ /* 0x000164000c1e1900 */
.L_x_8117:
[----:B------:R-:W-:Y:S05]  /*7d60*/  BSYNC.RECONVERGENT B6 ;  /* 0x0000000000067941 */ /* 0x000fea0003800200 */
.L_x_8116:
[----:B------:R-:W1:Y:S01]  /*7d70*/  LDCU.64 UR4, c[0x0][0x380] ;  /* 0x00007000ff0477ac */ /* 0x000e620008000a00 */
[----:B-----5:R-:W-:-:S04]  /*7d80*/  FSETP.GTU.FTZ.AND P0, PT, R41, R0, PT ;  /* 0x000000002900720b */ /* 0x020fc80003f1c000 */
[----:B------:R-:W-:Y:S02]  /*7d90*/  SEL R5, RZ, 0x1, P0 ;  /* 0x00000001ff057807 */ /* 0x000fe40000000000 */
[----:B-1----:R-:W-:-:S04]  /*7da0*/  IADD3 R2, P1, PT, R18, UR4, RZ ;  /* 0x0000000412027c10 */ /* 0x002fc8000ff3e0ff */
[----:B------:R-:W-:-:S05]  /*7db0*/  IADD3.X R3, PT, PT, R19, UR5, RZ, P1, !PT ;  /* 0x0000000513037c10 */ /* 0x000fca0008ffe4ff */
[----:B------:R1:W-:Y:S04]  /*7dc0*/  STG.E.U8 desc[UR36][R2.64], R5 ;  /* 0x0000000502007986 */ /* 0x0003e8000c101124 */
.L_x_8114:
[----:B------:R-:W-:Y:S05]  /*7dd0*/  BSYNC.RELIABLE B7 ;  /* 0x0000000000077941 */ /* 0x000fea0003800100 */
.L_x_8113:
        /* <DEDUP_REMOVED lines=24> */
.L_x_8121:
[----:B------:R0:W5:Y:S02]  /*7f60*/  LDG.E R0, desc[UR36][R16.64] ;  /* 0x0000002410007981 */ /* 0x000164000c1e1900 */
.L_x_8120:
[----:B------:R-:W-:Y:S05]  /*7f70*/  BSYNC.RECONVERGENT B6 ;  /* 0x0000000000067941 */ /* 0x000fea0003800200 */
.L_x_8119:
[----:B------:R-:W2:Y:S01]  /*7f80*/  LDCU.64 UR4, c[0x0][0x380] ;  /* 0x00007000ff0477ac */ /* 0x000ea20008000a00 */
[----:B-----5:R-:W-:-:S04]  /*7f90*/  FSETP.GTU.FTZ.AND P0, PT, R39, R0, PT ;  /* 0x000000002700720b */ /* 0x020fc80003f1c000 */
[----:B-1----:R-:W-:Y:S02]  /*7fa0*/  SEL R5, RZ, 0x1, P0 ;  /* 0x00000001ff057807 */ /* 0x002fe40000000000 */
[----:B--2---:R-:W-:-:S04]  /*7fb0*/  IADD3 R2, P1, PT, R24, UR4, RZ ;  /* 0x0000000418027c10 */ /* 0x004fc8000ff3e0ff */
[----:B------:R-:W-:-:S05]  /*7fc0*/  IADD3.X R3, PT, PT, R25, UR5, RZ, P1, !PT ;  /* 0x0000000519037c10 */ /* 0x000fca0008ffe4ff */
[----:B------:R1:W-:Y:S04]  /*7fd0*/  STG.E.U8 desc[UR36][R2.64], R5 ;  /* 0x0000000502007986 */ /* 0x0003e8000c101124 */
.L_x_10366:
        /* <DEDUP_REMOVED lines=24> */
.L_x_8124:
[----:B------:R0:W5:Y:S02]  /*8160*/  LDG.E R3, desc[UR36][R16.64] ;  /* 0x0000002410037981 */ /* 0x000164000c1e1900 */
.L_x_8123:
[----:B------:R-:W-:Y:S05]  /*8170*/  BSYNC.RECONVERGENT B6 ;  /* 0x0000000000067941 */ /* 0x000fea0003800200 */
.L_x_8122:
[----:B------:R-:W1:Y:S01]  /*8180*/  LDCU.64 UR4, c[0x0][0x380] ;  /* 0x00007000ff0477ac */ /* 0x000e620008000a00 */
[----:B-----5:R-:W-:-:S04]  /*8190*/  FSETP.GTU.FTZ.AND P0, PT, R38, R3, PT ;  /* 0x000000032600720b */ /* 0x020fc80003f1c000 */
[----:B------:R-:W-:Y:S02]  /*81a0*/  SEL R5, RZ, 0x1, P0 ;  /* 0x00000001ff057807 */ /* 0x000fe40000000000 */
[----:B-1----:R-:W-:-:S04]  /*81b0*/  IADD3 R2, P1, PT, R28, UR4, RZ ;  /* 0x000000041c027c10 */ /* 0x002fc8000ff3e0ff */
[----:B------:R-:W-:-:S05]  /*81c0*/  IADD3.X R3, PT, PT, R29, UR5, RZ, P1, !PT ;  /* 0x000000051d037c10 */ /* 0x000fca0008ffe4ff */
[----:B------:R1:W-:Y:S04]  /*81d0*/  STG.E.U8 desc[UR36][R2.64], R5 ;  /* 0x0000000502007986 */ /* 0x0003e8000c101124 */
.L_x_10365:
[----:B------:R-:W-:Y:S05]  /*81e0*/  BSYNC.RELIABLE B8 ;  /* 0x0000000000087941 */ /* 0x000fea0003800100 */
.L_x_8111:
        /* <DEDUP_REMOVED lines=24> */
.L_x_8127:
[----:B------:R0:W5:Y:S02]  /*8370*/  LDG.E R3, desc[UR36][R16.64] ;  /* 0x0000002410037981 */ /* 0x000164000c1e1900 */
.L_x_8126:
[----:B------:R-:W-:Y:S05]  /*8380*/  BSYNC.RECONVERGENT B6 ;  /* 0x0000000000067941 */ /* 0x000fea0003800200 */
.L_x_8125:
[----:B------:R-:W1:Y:S01]  /*8390*/  LDCU.64 UR4, c[0x0][0x380] ;  /* 0x00007000ff0477ac */ /* 0x000e620008000a00 */
[----:B-----5:R-:W-:-:S04]  /*83a0*/  FSETP.GTU.FTZ.AND P0, PT, R36, R3, PT ;  /* 0x000000032400720b */ /* 0x020fc80003f1c000 */
[----:B------:R-:W-:Y:S02]  /*83b0*/  SEL R5, RZ, 0x1, P0 ;  /* 0x00000001ff057807 */ /* 0x000fe40000000000 */
[----:B-1----:R-:W-:-:S04]  /*83c0*/  IADD3 R2, P1, PT, R32, UR4, RZ ;  /* 0x0000000420027c10 */ /* 0x002fc8000ff3e0ff */
[----:B------:R-:W-:-:S05]  /*83d0*/  IADD3.X R3, PT, PT, R33, UR5, RZ, P1, !PT ;  /* 0x0000000521037c10 */ /* 0x000fca0008ffe4ff */
[----:B------:R1:W-:Y:S01]  /*83e0*/  STG.E.U8 desc[UR36][R2.64], R5 ;  /* 0x0000000502007986 */ /* 0x0003e2000c101124 */
[----:B------:R-:W-:Y:S05]  /*83f0*/  BRA `(.L_x_8115) ;  /* 0x0000000000047947 */ /* 0x000fea0003800000 */
.L_x_10367:
[----:B------:R-:W-:Y:S05]  /*8400*/  BREAK.RELIABLE B8 ;  /* 0x0000000000087942 */ /* 0x000fea0003800100 */
.L_x_8115:
[----:B------:R-:W-:Y:S05]  /*8410*/  BSYNC.RECONVERGENT B9 ;  /* 0x0000000000097941 */ /* 0x000fea0003800200 */
.L_x_8110:
        /* <DEDUP_REMOVED lines=8> */
.L_x_8129:
        /* <DEDUP_REMOVED lines=14> */
.L_x_10658:


//--------------------- .text._ZN2at4cuda57_GLOBAL__N__cd6b329d_24_DistributionBernoulli_cu_7537a20d21kernelPointwiseApply2IZNS_6native9templates4cuda28bernoulli_tensor_cuda_kernelIafEEvRKNS_10TensorBaseES9_NS_15PhiloxCudaStateEEUliRaSB_SB_SB_RKfSD_SD_SD_E_aSC_jLi2ELi2ELi4ELi512ELi2EEEvNS0_6detail10TensorInfoIT0_T2_EENSG_IT1_SI_EESI_T_ --------------------------
	.section	.text._ZN2at4cuda57_GLOBAL__N__cd6b329d_24_DistributionBernoulli_cu_7537a20d21kernelPointwiseApply2IZNS_6native9templates4cuda28bernoulli_tensor_cuda_kernelIafEEvRKNS_10TensorBaseES9_NS_15PhiloxCudaStateEEUliRaSB_SB_SB_RKfSD_SD_SD_E_aSC_jLi2ELi2ELi4ELi512ELi2EEEvNS0_6detail10TensorInfoIT0_T2_EENSG_IT1_SI_EESI_T_,"ax",@progbits
	.align	128
.text._ZN2at4cuda57_GLOBAL__N__cd6b329d_24_DistributionBernoulli_cu_7537a20d21kernelPointwiseApply2IZNS_6native9templates4cuda28bernoulli_tensor_cuda_kernelIafEEvRKNS_10TensorBaseES9_NS_15PhiloxCudaStateEEUliRaSB_SB_SB_RKfSD_SD_SD_E_aSC_jLi2ELi2ELi4ELi512ELi2EEEvNS0_6detail10TensorInfoIT0_T2_EENSG_IT1_SI_EESI_T_:
        .type           _ZN2at4cuda57_GLOBAL__N__cd6b329d_24_DistributionBernoulli_cu_7537a20d21kernelPointwiseApply2IZNS_6native9templates4cuda28bernoulli_tensor_cuda_kernelIafEEvRKNS_10TensorBaseES9_NS_15PhiloxCudaStateEEUliRaSB_SB_SB_RKfSD_SD_SD_E_aSC_jLi2ELi2ELi4ELi512ELi2EEEvNS0_6detail10TensorInfoIT0_T2_EENSG_IT1_SI_EESI_T_,@function
        .size           _ZN2at4cuda57_GLOBAL__N__cd6b329d_24_DistributionBernoulli_cu_7537a20d21kernelPointwiseApply2IZNS_6native9templates4cuda28bernoulli_tensor_cuda_kernelIafEEvRKNS_10TensorBaseES9_NS_15PhiloxCudaStateEEUliRaSB_SB_SB_RKfSD_SD_SD_E_aSC_jLi2ELi2ELi4ELi512ELi2EEEvNS0_6detail10TensorInfoIT0_T2_EENSG_IT1_SI_EESI_T_,(.L_x_10659 - _ZN2at4cuda57_GLOBAL__N__cd6b329d_24_DistributionBernoulli_cu_7537a20d21kernelPointwiseApply2IZNS_6native9templates4cuda28bernoulli_tensor_cuda_kernelIafEEvRKNS_10TensorBaseES9_NS_15PhiloxCudaStateEEUliRaSB_SB_SB_RKfSD_SD_SD_E_aSC_jLi2ELi2ELi4ELi512ELi2EEEvNS0_6detail10TensorInfoIT0_T2_EENSG_IT1_SI_EESI_T_)
        .other          _ZN2at4cuda57_GLOBAL__N__cd6b329d_24_DistributionBernoulli_cu_7537a20d21kernelPointwiseApply2IZNS_6native9templates4cuda28bernoulli_tensor_cuda_kernelIafEEvRKNS_10TensorBaseES9_NS_15PhiloxCudaStateEEUliRaSB_SB_SB_RKfSD_SD_SD_E_aSC_jLi2ELi2ELi4ELi512ELi2EEEvNS0_6detail10TensorInfoIT0_T2_EENSG_IT1_SI_EESI_T_,@"STO_CUDA_ENTRY STV_DEFAULT"
_ZN2at4cuda57_GLOBAL__N__cd6b329d_24_DistributionBernoulli_cu_7537a20d21kernelPointwiseApply2IZNS_6native9templates4cuda28bernoulli_tensor_cuda_kernelIafEEvRKNS_10TensorBaseES9_NS_15PhiloxCudaStateEEUliRaSB_SB_SB_RKfSD_SD_SD_E_aSC_jLi2ELi2ELi4ELi512ELi2EEEvNS0_6detail10TensorInfoIT0_T2_EENSG_IT1_SI_EESI_T_:
        /* <DEDUP_REMOVED lines=23> */
.L_x_8159:
        /* <DEDUP_REMOVED lines=166> */
.L_x_8132:
[----:B---34-:R-:W-:Y:S05]  /*0bd0*/  BSYNC.RECONVERGENT B0 ;  /* 0x0000000000007941 */ /* 0x018fea0003800200 */
.L_x_8131:
        /* <DEDUP_REMOVED lines=57> */
.L_x_8134:
[----:B------:R-:W-:Y:S05]  /*0f70*/  BSYNC.RECONVERGENT B0 ;  /* 0x0000000000007941 */ /* 0x000fea0003800200 */
.L_x_8133:
        /* <DEDUP_REMOVED lines=49> */
.L_x_8136:
[----:B------:R-:W-:Y:S05]  /*1290*/  BSYNC.RECONVERGENT B0 ;  /* 0x0000000000007941 */ /* 0x000fea0003800200 */
.L_x_8135:
        /* <DEDUP_REMOVED lines=49> */
.L_x_8138:
[----:B------:R-:W-:Y:S05]  /*15b0*/  BSYNC.RECONVERGENT B0 ;  /* 0x0000000000007941 */ /* 0x000fea0003800200 */
.L_x_8137:
        /* <DEDUP_REMOVED lines=12> */
.L_x_8139:
        /* <DEDUP_REMOVED lines=8> */
.L_x_8140:
        /* <DEDUP_REMOVED lines=19> */
.L_x_10368:
[----:B------:R-:W-:Y:S05]  /*1830*/  BRX R2 -0x1840                                                                                                                                                                                                                                                                                                                                                                                                                                                                               (*"BRANCH_TARGETS .L_x_10369,.L_x_10370,.L_x_10371"*) ;  /* 0xffffffe402f07949 */ /* 0x000fea000383ffff */
.L_x_8143:
        /* <DEDUP_REMOVED lines=30> */
.L_x_8149:
[----:B------:R0:W5:Y:S02]  /*1a20*/  LDG.E R3, desc[UR36][R26.64] ;  /* 0x000000241a037981 */ /* 0x000164000c1e1900 */
.L_x_8148:
[----:B------:R-:W-:Y:S05]  /*1a30*/  BSYNC.RECONVERGENT B6 ;  /* 0x0000000000067941 */ /* 0x000fea0003800200 */
.L_x_8147:
[----:B------:R-:W-:Y:S02]  /*1a40*/  IADD3 R2, P1, PT, R16, UR42, RZ ;  /* 0x0000002a10027c10 */ /* 0x000fe4000ff3e0ff */
[----:B-----5:R-:W-:Y:S02]  /*1a50*/  FSETP.GTU.FTZ.AND P0, PT, R40, R3, PT ;  /* 0x000000032800720b */ /* 0x020fe40003f1c000 */
[----:B------:R-:W-:Y:S02]  /*1a60*/  IADD3.X R3, PT, PT, R17, UR43, RZ, P1, !PT ;  /* 0x0000002b11037c10 */ /* 0x000fe40008ffe4ff */
[----:B------:R-:W-:-:S05]  /*1a70*/  SEL R5, RZ, 0x1, P0 ;  /* 0x00000001ff057807 */ /* 0x000fca0000000000 */
[----:B------:R1:W-:Y:S04]  /*1a80*/  STG.E.U8 desc[UR36][R2.64], R5 ;  /* 0x0000000502007986 */ /* 0x0003e8000c101124 */
.L_x_8145:
[----:B------:R-:W-:Y:S05]  /*1a90*/  BSYNC.RELIABLE B7 ;  /* 0x0000000000077941 */ /* 0x000fea0003800100 */
.L_x_8144:
        /* <DEDUP_REMOVED lines=23> */
.L_x_8152:
[----:B------:R2:W5:Y:S02]  /*1c10*/  LDG.E R0, desc[UR36][R16.64] ;  /* 0x0000002410007981 */ /* 0x000564000c1e1900 */
.L_x_8151:
[----:B------:R-:W-:Y:S05]  /*1c20*/  BSYNC.RECONVERGENT B6 ;  /* 0x0000000000067941 */ /* 0x000fea0003800200 */
.L_x_8150:
[----:B-1----:R-:W-:Y:S02]  /*1c30*/  IADD3 R2, P1, PT, R22, UR42, RZ ;  /* 0x0000002a16027c10 */ /* 0x002fe4000ff3e0ff */
[----:B-----5:R-:W-:Y:S02]  /*1c40*/  FSETP.GTU.FTZ.AND P0, PT, R39, R0, PT ;  /* 0x000000002700720b */ /* 0x020fe40003f1c000 */
[----:B------:R-:W-:Y:S02]  /*1c50*/  IADD3.X R3, PT, PT, R23, UR43, RZ, P1, !PT ;  /* 0x0000002b17037c10 */ /* 0x000fe40008ffe4ff */
[----:B------:R-:W-:-:S05]  /*1c60*/  SEL R5, RZ, 0x1, P0 ;  /* 0x00000001ff057807 */ /* 0x000fca0000000000 */
[----:B------:R1:W-:Y:S04]  /*1c70*/  STG.E.U8 desc[UR36][R2.64], R5 ;  /* 0x0000000502007986 */ /* 0x0003e8000c101124 */
.L_x_10370:
        /* <DEDUP_REMOVED lines=23> */
.L_x_8155:
[----:B------:R1:W5:Y:S02]  /*1df0*/  LDG.E R3, desc[UR36][R16.64] ;  /* 0x0000002410037981 */ /* 0x000364000c1e1900 */
.L_x_8154:
[----:B------:R-:W-:Y:S05]  /*1e00*/  BSYNC.RECONVERGENT B6 ;  /* 0x0000000000067941 */ /* 0x000fea0003800200 */
.L_x_8153:
[----:B------:R-:W-:Y:S02]  /*1e10*/  IADD3 R2, P1, PT, R30, UR42, RZ ;  /* 0x0000002a1e027c10 */ /* 0x000fe4000ff3e0ff */
[----:B-----5:R-:W-:Y:S02]  /*1e20*/  FSETP.GTU.FTZ.AND P0, PT, R36, R3, PT ;  /* 0x000000032400720b */ /* 0x020fe40003f1c000 */
[----:B------:R-:W-:Y:S02]  /*1e30*/  IADD3.X R3, PT, PT, R31, UR43, RZ, P1, !PT ;  /* 0x0000002b1f037c10 */ /* 0x000fe40008ffe4ff */
[----:B------:R-:W-:-:S05]  /*1e40*/  SEL R5, RZ, 0x1, P0 ;  /* 0x00000001ff057807 */ /* 0x000fca0000000000 */
[----:B------:R2:W-:Y:S04]  /*1e50*/  STG.E.U8 desc[UR36][R2.64], R5 ;  /* 0x0000000502007986 */ /* 0x0005e8000c101124 */
.L_x_10369:
[----:B------:R-:W-:Y:S05]  /*1e60*/  BSYNC.RELIABLE B8 ;  /* 0x0000000000087941 */ /* 0x000fea0003800100 */
.L_x_8142:
        /* <DEDUP_REMOVED lines=23> */
.L_x_8158:
[----:B------:R1:W5:Y:S02]  /*1fe0*/  LDG.E R0, desc[UR36][R16.64] ;  /* 0x0000002410007981 */ /* 0x000364000c1e1900 */
.L_x_8157:
[----:B------:R-:W-:Y:S05]  /*1ff0*/  BSYNC.RECONVERGENT B6 ;  /* 0x0000000000067941 */ /* 0x000fea0003800200 */
.L_x_8156:
[----:B--2---:R-:W-:Y:S02]  /*2000*/  IADD3 R2, P1, PT, R34, UR42, RZ ;  /* 0x0000002a22027c10 */ /* 0x004fe4000ff3e0ff */
[----:B-----5:R-:W-:Y:S02]  /*2010*/  FSETP.GTU.FTZ.AND P0, PT, R37, R0, PT ;  /* 0x000000002500720b */ /* 0x020fe40003f1c000 */
[----:B------:R-:W-:Y:S02]  /*2020*/  IADD3.X R3, PT, PT, R35, UR43, RZ, P1, !PT ;  /* 0x0000002b23037c10 */ /* 0x000fe40008ffe4ff */
[----:B------:R-:W-:-:S05]  /*2030*/  SEL R5, RZ, 0x1, P0 ;  /* 0x00000001ff057807 */ /* 0x000fca0000000000 */
[----:B------:R2:W-:Y:S01]  /*2040*/  STG.E.U8 desc[UR36][R2.64], R5 ;  /* 0x0000000502007986 */ /* 0x0005e2000c101124 */
[----:B------:R-:W-:Y:S05]  /*2050*/  BRA `(.L_x_8146) ;  /* 0x0000000000047947 */ /* 0x000fea0003800000 */
.L_x_10371:
[----:B------:R-:W-:Y:S05]  /*2060*/  BREAK.RELIABLE B8 ;  /* 0x0000000000087942 */ /* 0x000fea0003800100 */
.L_x_8146:
[----:B------:R-:W-:Y:S05]  /*2070*/  BSYNC.RECONVERGENT B9 ;  /* 0x0000000000097941 */ /* 0x000fea0003800200 */
.L_x_8141:
[----:B------:R-:W3:Y:S01]  /*2080*/  LDCU UR4, c[0x0][0x360] ;  /* 0x00006c00ff0477ac */ /* 0x000ee20008000800 */
[----:B--2---:R-:W3:Y:S02]  /*2090*/  LDC R3, c[0x0][0x370] ;  /* 0x0000dc00ff037b82 */ /* 0x004ee40000000800 */
[----:B---3--:R-:W-:-:S05]  /*20a0*/  IMAD R3, R3, UR4, RZ ;  /* 0x0000000403037c24 */ /* 0x008fca000f8e02ff */
[----:B------:R-:W-:-:S04]  /*20b0*/  LEA R38, R3, R38, 0x2 ;  /* 0x0000002603267211 */ /* 0x000fc800078e10ff */
[----:B------:R-:W-:-:S13]  /*20c0*/  ISETP.GE.U32.AND P0, PT, R38, UR49, PT ;  /* 0x0000003126007c0c */ /* 0x000fda000bf06070 */
[----:B------:R-:W-:Y:S05]  /*20d0*/  @!P0 BRA `(.L_x_8159) ;  /* 0xffffffe000248947 */ /* 0x000fea000383ffff */
[----:B------:R-:W-:Y:S05]  /*20e0*/  BSYNC.RECONVERGENT B10 ;  /* 0x00000000000a7941 */ /* 0x000fea0003800200 */
.L_x_8130:
[----:B------:R-:W-:Y:S05]  /*20f0*/  EXIT ;  /* 0x000000000000794d */ /* 0x000fea0003800000 */
.L_x_8160:
        /* <DEDUP_REMOVED lines=16> */
.L_x_10659:


//--------------------- .text._ZN2at4cuda57_GLOBAL__N__cd6b329d_24_DistributionBernoulli_cu_7537a20d21kernelPointwiseApply2IZNS_6native9templates4cuda28bernoulli_tensor_cuda_kernelIafEEvRKNS_10TensorBaseES9_NS_15PhiloxCudaStateEEUliRaSB_SB_SB_RKfSD_SD_SD_E_aSC_jLi2ELi1ELi4ELi512ELi2EEEvNS0_6detail10TensorInfoIT0_T2_EENSG_IT1_SI_EESI_T_ --------------------------
	.section	.text._ZN2at4cuda57_GLOBAL__N__cd6b329d_24_DistributionBernoulli_cu_7537a20d21kernelPointwiseApply2IZNS_6native9templates4cuda28bernoulli_tensor_cuda_kernelIafEEvRKNS_10TensorBaseES9_NS_15PhiloxCudaStateEEUliRaSB_SB_SB_RKfSD_SD_SD_E_aSC_jLi2ELi1ELi4ELi512ELi2EEEvNS0_6detail10TensorInfoIT0_T2_EENSG_IT1_SI_EESI_T_,"ax",@progbits
	.align	128
.text._ZN2at4cuda57_GLOBAL__N__cd6b329d_24_DistributionBernoulli_cu_7537a20d21kernelPointwiseApply2IZNS_6native9templates4cuda28bernoulli_tensor_cuda_kernelIafEEvRKNS_10TensorBaseES9_NS_15PhiloxCudaStateEEUliRaSB_SB_SB_RKfSD_SD_SD_E_aSC_jLi2ELi1ELi4ELi512ELi2EEEvNS0_6detail10TensorInfoIT0_T2_EENSG_IT1_SI_EESI_T_:
        .type           _ZN2at4cuda57_GLOBAL__N__cd6b329d_24_DistributionBernoulli_cu_7537a20d21kernelPointwiseApply2IZNS_6native9templates4cuda28bernoulli_tensor_cuda_kernelIafEEvRKNS_10TensorBaseES9_NS_15PhiloxCudaStateEEUliRaSB_SB_SB_RKfSD_SD_SD_E_aSC_jLi2ELi1ELi4ELi512ELi2EEEvNS0_6detail10TensorInfoIT0_T2_EENSG_IT1_SI_EESI_T_,@function
        .size           _ZN2at4cuda57_GLOBAL__N__cd6b329d_24_DistributionBernoulli_cu_7537a20d21kernelPointwiseApply2IZNS_6native9templates4cuda28bernoulli_tensor_cuda_kernelIafEEvRKNS_10TensorBaseES9_NS_15PhiloxCudaStateEEUliRaSB_SB_SB_RKfSD_SD_SD_E_aSC_jLi2ELi1ELi4ELi512ELi2EEEvNS0_6detail10TensorInfoIT0_T2_EENSG_IT1_SI_EESI_T_,(.L_x_10660 - _ZN2at4cuda57_GLOBAL__N__cd6b329d_24_DistributionBernoulli_cu_7537a20d21kernelPointwiseApply2IZNS_6native9templates4cuda28bernoulli_tensor_cuda_kernelIafEEvRKNS_10TensorBaseES9_NS_15PhiloxCudaStateEEUliRaSB_SB_SB_RKfSD_SD_SD_E_aSC_jLi2ELi1ELi4ELi512ELi2EEEvNS0_6detail10TensorInfoIT0_T2_EENSG_IT1_SI_EESI_T_)
        .other          _ZN2at4cuda57_GLOBAL__N__cd6b329d_24_DistributionBernoulli_cu_7537a20d21kernelPointwiseApply2IZNS_6native9templates4cuda28bernoulli_tensor_cuda_kernelIafEEvRKNS_10TensorBaseES9_NS_15PhiloxCudaStateEEUliRaSB_SB_SB_RKfSD_SD_SD_E_aSC_jLi2ELi1ELi4ELi512ELi2EEEvNS0_6detail10TensorInfoIT0_T2_EENSG_IT1_SI_EESI_T_,@"STO_CUDA_ENTRY STV_DEFAULT"
_ZN2at4cuda57_GLOBAL__N__cd6b329d_24_DistributionBernoulli_cu_7537a20d21kernelPointwiseApply2IZNS_6native9templates4cuda28bernoulli_tensor_cuda_kernelIafEEvRKNS_10TensorBaseES9_NS_15PhiloxCudaStateEEUliRaSB_SB_SB_RKfSD_SD_SD_E_aSC_jLi2ELi1ELi4ELi512ELi2EEEvNS0_6detail10TensorInfoIT0_T2_EENSG_IT1_SI_EESI_T_:
        /* <DEDUP_REMOVED lines=23> */
.L_x_8190:
        /* <DEDUP_REMOVED lines=138> */
.L_x_8163:
[----:B------:R-:W-:Y:S05]  /*0a10*/  BSYNC.RECONVERGENT B0 ;  /* 0x0000000000007941 */ /* 0x000fea0003800200 */
.L_x_8162:
        /* <DEDUP_REMOVED lines=38> */
.L_x_8165:
[----:B------:R-:W-:Y:S05]  /*0c80*/  BSYNC.RECONVERGENT B0 ;  /* 0x0000000000007941 */ /* 0x000fea0003800200 */
.L_x_8164:
        /* <DEDUP_REMOVED lines=35> */
.L_x_8167:
[----:B------:R-:W-:Y:S05]  /*0ec0*/  BSYNC.RECONVERGENT B0 ;  /* 0x0000000000007941 */ /* 0x000fea0003800200 */
.L_x_8166:
        /* <DEDUP_REMOVED lines=26> */
.L_x_8169:
[----:B------:R-:W-:Y:S05]  /*1070*/  BSYNC.RECONVERGENT B0 ;  /* 0x0000000000007941 */ /* 0x000fea0003800200 */
.L_x_8168:
        /* <DEDUP_REMOVED lines=12> */
.L_x_8170:
        /* <DEDUP_REMOVED lines=8> */
.L_x_8171:
        /* <DEDUP_REMOVED lines=19> */
.L_x_10372:
[----:B------:R-:W-:Y:S05]  /*12f0*/  BRX R4 -0x1300                                                                                                                                                                                                                                                                                                                                                                                                                                                                               (*"BRANCH_TARGETS .L_x_10373,.L_x_10374,.L_x_10375"*) ;  /* 0xffffffec04407949 */ /* 0x000fea000383ffff */
.L_x_8174:
        /* <DEDUP_REMOVED lines=30> */
.L_x_8180:
[----:B------:R0:W5:Y:S02]  /*14e0*/  LDG.E R0, desc[UR36][R16.64] ;  /* 0x0000002410007981 */ /* 0x000164000c1e1900 */
.L_x_8179:
[----:B------:R-:W-:Y:S05]  /*14f0*/  BSYNC.RECONVERGENT B6 ;  /* 0x0000000000067941 */ /* 0x000fea0003800200 */
.L_x_8178:
[----:B------:R-:W-:Y:S02]  /*1500*/  IADD3 R4, P1, PT, R22, UR42, RZ ;  /* 0x0000002a16047c10 */ /* 0x000fe4000ff3e0ff */
[----:B-----5:R-:W-:Y:S02]  /*1510*/  FSETP.GTU.FTZ.AND P0, PT, R35, R0, PT ;  /* 0x000000002300720b */ /* 0x020fe40003f1c000 */
[----:B------:R-:W-:Y:S02]  /*1520*/  IADD3.X R5, PT, PT, R23, UR43, RZ, P1, !PT ;  /* 0x0000002b17057c10 */ /* 0x000fe40008ffe4ff */
[----:B------:R-:W-:-:S05]  /*1530*/  SEL R3, RZ, 0x1, P0 ;  /* 0x00000001ff037807 */ /* 0x000fca0000000000 */
[----:B------:R1:W-:Y:S04]  /*1540*/  STG.E.U8 desc[UR36][R4.64], R3 ;  /* 0x0000000304007986 */ /* 0x0003e8000c101124 */
.L_x_8176:
[----:B------:R-:W-:Y:S05]  /*1550*/  BSYNC.RELIABLE B7 ;  /* 0x0000000000077941 */ /* 0x000fea0003800100 */
.L_x_8175:
        /* <DEDUP_REMOVED lines=23> */
.L_x_8183:
[----:B------:R0:W5:Y:S02]  /*16d0*/  LDG.E R3, desc[UR36][R16.64] ;  /* 0x0000002410037981 */ /* 0x000164000c1e1900 */
.L_x_8182:
[----:B------:R-:W-:Y:S05]  /*16e0*/  BSYNC.RECONVERGENT B6 ;  /* 0x0000000000067941 */ /* 0x000fea0003800200 */
.L_x_8181:
[----:B------:R-:W-:Y:S02]  /*16f0*/  IADD3 R4, P1, PT, R24, UR42, RZ ;  /* 0x0000002a18047c10 */ /* 0x000fe4000ff3e0ff */
[----:B-----5:R-:W-:Y:S02]  /*1700*/  FSETP.GTU.FTZ.AND P0, PT, R34, R3, PT ;  /* 0x000000032200720b */ /* 0x020fe40003f1c000 */
[----:B------:R-:W-:Y:S02]  /*1710*/  IADD3.X R5, PT, PT, R25, UR43, RZ, P1, !PT ;  /* 0x0000002b19057c10 */ /* 0x000fe40008ffe4ff */
[----:B------:R-:W-:-:S05]  /*1720*/  SEL R3, RZ, 0x1, P0 ;  /* 0x00000001ff037807 */ /* 0x000fca0000000000 */
[----:B------:R1:W-:Y:S04]  /*1730*/  STG.E.U8 desc[UR36][R4.64], R3 ;  /* 0x0000000304007986 */ /* 0x0003e8000c101124 */
.L_x_10374:
        /* <DEDUP_REMOVED lines=23> */
.L_x_8186:
[----:B------:R0:W5:Y:S02]  /*18b0*/  LDG.E R0, desc[UR36][R16.64] ;  /* 0x0000002410007981 */ /* 0x000164000c1e1900 */
.L_x_8185:
[----:B------:R-:W-:Y:S05]  /*18c0*/  BSYNC.RECONVERGENT B6 ;  /* 0x0000000000067941 */ /* 0x000fea0003800200 */
.L_x_8184:
[----:B-1----:R-:W-:Y:S02]  /*18d0*/  IADD3 R4, P1, PT, R26, UR42, RZ ;  /* 0x0000002a1a047c10 */ /* 0x002fe4000ff3e0ff */
[----:B-----5:R-:W-:Y:S02]  /*18e0*/  FSETP.GTU.FTZ.AND P0, PT, R33, R0, PT ;  /* 0x000000002100720b */ /* 0x020fe40003f1c000 */
[----:B------:R-:W-:Y:S02]  /*18f0*/  IADD3.X R5, PT, PT, R27, UR43, RZ, P1, !PT ;  /* 0x0000002b1b057c10 */ /* 0x000fe40008ffe4ff */
[----:B------:R-:W-:-:S05]  /*1900*/  SEL R3, RZ, 0x1, P0 ;  /* 0x00000001ff037807 */ /* 0x000fca0000000000 */
[----:B------:R1:W-:Y:S04]  /*1910*/  STG.E.U8 desc[UR36][R4.64], R3 ;  /* 0x0000000304007986 */ /* 0x0003e8000c101124 */
.L_x_10373:
[----:B------:R-:W-:Y:S05]  /*1920*/  BSYNC.RELIABLE B8 ;  /* 0x0000000000087941 */ /* 0x000fea0003800100 */
.L_x_8173:
        /* <DEDUP_REMOVED lines=23> */
.L_x_8189:
[----:B------:R0:W5:Y:S02]  /*1aa0*/  LDG.E R3, desc[UR36][R16.64] ;  /* 0x0000002410037981 */ /* 0x000164000c1e1900 */
.L_x_8188:
[----:B------:R-:W-:Y:S05]  /*1ab0*/  BSYNC.RECONVERGENT B6 ;  /* 0x0000000000067941 */ /* 0x000fea0003800200 */
.L_x_8187:
[----:B------:R-:W-:Y:S02]  /*1ac0*/  IADD3 R4, P1, PT, R36, UR42, RZ ;  /* 0x0000002a24047c10 */ /* 0x000fe4000ff3e0ff */
[----:B-----5:R-:W-:Y:S02]  /*1ad0*/  FSETP.GTU.FTZ.AND P0, PT, R32, R3, PT ;  /* 0x000000032000720b */ /* 0x020fe40003f1c000 */
[----:B------:R-:W-:Y:S02]  /*1ae0*/  IADD3.X R5, PT, PT, R37, UR43, RZ, P1, !PT ;  /* 0x0000002b25057c10 */ /* 0x000fe40008ffe4ff */
[----:B------:R-:W-:-:S05]  /*1af0*/  SEL R3, RZ, 0x1, P0 ;  /* 0x00000001ff037807 */ /* 0x000fca0000000000 */
[----:B------:R1:W-:Y:S01]  /*1b00*/  STG.E.U8 desc[UR36][R4.64], R3 ;  /* 0x0000000304007986 */ /* 0x0003e2000c101124 */
[----:B------:R-:W-:Y:S05]  /*1b10*/  BRA `(.L_x_8177) ;  /* 0x0000000000047947 */ /* 0x000fea0003800000 */
.L_x_10375:
[----:B------:R-:W-:Y:S05]  /*1b20*/  BREAK.RELIABLE B8 ;  /* 0x0000000000087942 */ /* 0x000fea0003800100 */
.L_x_8177:
[----:B------:R-:W-:Y:S05]  /*1b30*/  BSYNC.RECONVERGENT B9 ;  /* 0x0000000000097941 */ /* 0x000fea0003800200 */
.L_x_8172:
[----:B------:R-:W-:-:S05]  /*1b40*/  IMAD R29, R2, 0x4, R29 ;  /* 0x00000004021d7824 */ /* 0x000fca00078e021d */
[----:B------:R-:W-:-:S13]  /*1b50*/  ISETP.GE.U32.AND P0, PT, R29, UR46, PT ;  /* 0x0000002e1d007c0c */ /* 0x000fda000bf06070 */
[----:B------:R-:W-:Y:S05]  /*1b60*/  @!P0 BRA `(.L_x_8190) ;  /* 0xffffffe400808947 */ /* 0x000fea000383ffff */
[----:B------:R-:W-:Y:S05]  /*1b70*/  BSYNC.RECONVERGENT B10 ;  /* 0x00000000000a7941 */ /* 0x000fea0003800200 */
.L_x_8161:
[----:B------:R-:W-:Y:S05]  /*1b80*/  EXIT ;  /* 0x000000000000794d */ /* 0x000fea0003800000 */
.L_x_8191:
        /* <DEDUP_REMOVED lines=15> */
.L_x_10660:


//--------------------- .text._ZN2at4cuda57_GLOBAL__N__cd6b329d_24_DistributionBernoulli_cu_7537a20d21kernelPointwiseApply2IZNS_6native9templates4cuda28bernoulli_tensor_cuda_kernelIafEEvRKNS_10TensorBaseES9_NS_15PhiloxCudaStateEEUliRaSB_SB_SB_RKfSD_SD_SD_E_aSC_jLi1ELin1ELi4ELi512ELi2EEEvNS0_6detail10TensorInfoIT0_T2_EENSG_IT1_SI_EESI_T_ --------------------------
	.section	.text._ZN2at4cuda57_GLOBAL__N__cd6b329d_24_DistributionBernoulli_cu_7537a20d21kernelPointwiseApply2IZNS_6native9templates4cuda28bernoulli_tensor_cuda_kernelIafEEvRKNS_10TensorBaseES9_NS_15PhiloxCudaStateEEUliRaSB_SB_SB_RKfSD_SD_SD_E_aSC_jLi1ELin1ELi4ELi512ELi2EEEvNS0_6detail10TensorInfoIT0_T2_EENSG_IT1_SI_EESI_T_,"ax",@progbits
	.align	128
.text._ZN2at4cuda57_GLOBAL__N__cd6b329d_24_DistributionBernoulli_cu_7537a20d21kernelPointwiseApply2IZNS_6native9templates4cuda28bernoulli_tensor_cuda_kernelIafEEvRKNS_10TensorBaseES9_NS_15PhiloxCudaStateEEUliRaSB_SB_SB_RKfSD_SD_SD_E_aSC_jLi1ELin1ELi4ELi512ELi2EEEvNS0_6detail10TensorInfoIT0_T2_EENSG_IT1_SI_EESI_T_:
        .type           _ZN2at4cuda57_GLOBAL__N__cd6b329d_24_DistributionBernoulli_cu_7537a20d21kernelPointwiseApply2IZNS_6native9templates4cuda28bernoulli_tensor_cuda_kernelIafEEvRKNS_10TensorBaseES9_NS_15PhiloxCudaStateEEUliRaSB_SB_SB_RKfSD_SD_SD_E_aSC_jLi1ELin1ELi4ELi512ELi2EEEvNS0_6detail10TensorInfoIT0_T2_EENSG_IT1_SI_EESI_T_,@function
        .size           _ZN2at4cuda57_GLOBAL__N__cd6b329d_24_DistributionBernoulli_cu_7537a20d21kernelPointwiseApply2IZNS_6native9templates4cuda28bernoulli_tensor_cuda_kernelIafEEvRKNS_10TensorBaseES9_NS_15PhiloxCudaStateEEUliRaSB_SB_SB_RKfSD_SD_SD_E_aSC_jLi1ELin1ELi4ELi512ELi2EEEvNS0_6detail10TensorInfoIT0_T2_EENSG_IT1_SI_EESI_T_,(.L_x_10661 - _ZN2at4cuda57_GLOBAL__N__cd6b329d_24_DistributionBernoulli_cu_7537a20d21kernelPointwiseApply2IZNS_6native9templates4cuda28bernoulli_tensor_cuda_kernelIafEEvRKNS_10TensorBaseES9_NS_15PhiloxCudaStateEEUliRaSB_SB_SB_RKfSD_SD_SD_E_aSC_jLi1ELin1ELi4ELi512ELi2EEEvNS0_6detail10TensorInfoIT0_T2_EENSG_IT1_SI_EESI_T_)
        .other          _ZN2at4cuda57_GLOBAL__N__cd6b329d_24_DistributionBernoulli_cu_7537a20d21kernelPointwiseApply2IZNS_6native9templates4cuda28bernoulli_tensor_cuda_kernelIafEEvRKNS_10TensorBaseES9_NS_15PhiloxCudaStateEEUliRaSB_SB_SB_RKfSD_SD_SD_E_aSC_jLi1ELin1ELi4ELi512ELi2EEEvNS0_6detail10TensorInfoIT0_T2_EENSG_IT1_SI_EESI_T_,@"STO_CUDA_ENTRY STV_DEFAULT"
_ZN2at4cuda57_GLOBAL__N__cd6b329d_24_DistributionBernoulli_cu_7537a20d21kernelPointwiseApply2IZNS_6native9templates4cuda28bernoulli_tensor_cuda_kernelIafEEvRKNS_10TensorBaseES9_NS_15PhiloxCudaStateEEUliRaSB_SB_SB_RKfSD_SD_SD_E_aSC_jLi1ELin1ELi4ELi512ELi2EEEvNS0_6detail10TensorInfoIT0_T2_EENSG_IT1_SI_EESI_T_:
        /* <DEDUP_REMOVED lines=24> */
.L_x_8241:
        /* <DEDUP_REMOVED lines=28> */
.L_x_8197:
        /* <DEDUP_REMOVED lines=206> */
.L_x_8196:
[----:B------:R-:W-:-:S07]  /*1020*/  VIADD R2, R2, 0x4 ;  /* 0x0000000402027836 */ /* 0x000fce0000000000 */
.L_x_8195:
        /* <DEDUP_REMOVED lines=107> */
.L_x_8198:
        /* <DEDUP_REMOVED lines=56> */
.L_x_8199:
        /* <DEDUP_REMOVED lines=28> */
.L_x_8194:
[----:B------:R-:W0:Y:S01]  /*1c20*/  LDCU UR4, c[0x0][0x4c4] ;  /* 0x00009880ff0477ac */ /* 0x000e220008000800 */
[----:B------:R-:W-:Y:S02]  /*1c30*/  HFMA2 R19, -RZ, RZ, 0, 0 ;  /* 0x00000000ff137431 */ /* 0x000fe400000001ff */
[----:B0-----:R-:W-:-:S07]  /*1c40*/  IMAD R18, R7, UR4, R18 ;  /* 0x0000000407127c24 */ /* 0x001fce000f8e0212 */
.L_x_8193:
[----:B------:R-:W-:Y:S05]  /*1c50*/  BSYNC.RECONVERGENT B0 ;  /* 0x0000000000007941 */ /* 0x000fea0003800200 */
.L_x_8192:
        /* <DEDUP_REMOVED lines=18> */
.L_x_8204:
        /* <DEDUP_REMOVED lines=206> */
.L_x_8203:
        /* <DEDUP_REMOVED lines=107> */
.L_x_8205:
        /* <DEDUP_REMOVED lines=56> */
.L_x_8206:
        /* <DEDUP_REMOVED lines=28> */
.L_x_8202:
[----:B------:R-:W0:Y:S02]  /*3650*/  LDCU UR4, c[0x0][0x4c4] ;  /* 0x00009880ff0477ac */ /* 0x000e240008000800 */
[----:B0-----:R-:W-:Y:S02]  /*3660*/  IMAD R22, R22, UR4, R23 ;  /* 0x0000000416167c24 */ /* 0x001fe4000f8e0217 */
[----:B------:R-:W-:-:S07]  /*3670*/  HFMA2 R23, -RZ, RZ, 0, 0 ;  /* 0x00000000ff177431 */ /* 0x000fce00000001ff */
.L_x_8201:
[----:B------:R-:W-:Y:S05]  /*3680*/  BSYNC.RECONVERGENT B0 ;  /* 0x0000000000007941 */ /* 0x000fea0003800200 */
.L_x_8200:
        /* <DEDUP_REMOVED lines=17> */
.L_x_8211:
        /* <DEDUP_REMOVED lines=206> */
.L_x_8210:
        /* <DEDUP_REMOVED lines=107> */
.L_x_8212:
        /* <DEDUP_REMOVED lines=56> */
.L_x_8213:
        /* <DEDUP_REMOVED lines=28> */
.L_x_8209:
[----:B------:R-:W0:Y:S02]  /*5070*/  LDCU UR4, c[0x0][0x4c4] ;  /* 0x00009880ff0477ac */ /* 0x000e240008000800 */
[----:B0-----:R-:W-:Y:S02]  /*5080*/  IMAD R24, R25, UR4, R24 ;  /* 0x0000000419187c24 */ /* 0x001fe4000f8e0218 */
[----:B------:R-:W-:-:S07]  /*5090*/  HFMA2 R25, -RZ, RZ, 0, 0 ;  /* 0x00000000ff197431 */ /* 0x000fce00000001ff */
.L_x_8208:
[----:B------:R-:W-:Y:S05]  /*50a0*/  BSYNC.RECONVERGENT B0 ;  /* 0x0000000000007941 */ /* 0x000fea0003800200 */
.L_x_8207:
        /* <DEDUP_REMOVED lines=17> */
.L_x_8218:
        /* <DEDUP_REMOVED lines=206> */
.L_x_8217:
        /* <DEDUP_REMOVED lines=107> */
.L_x_8219:
        /* <DEDUP_REMOVED lines=56> */
.L_x_8220:
        /* <DEDUP_REMOVED lines=28> */
.L_x_8216:
[----:B------:R-:W0:Y:S01]  /*6a90*/  LDCU UR4, c[0x0][0x4c4] ;  /* 0x00009880ff0477ac */ /* 0x000e220008000800 */
[----:B------:R-:W-:Y:S02]  /*6aa0*/  HFMA2 R5, -RZ, RZ, 0, 0 ;  /* 0x00000000ff057431 */ /* 0x000fe400000001ff */
[----:B0-----:R-:W-:-:S07]  /*6ab0*/  IMAD R4, R7, UR4, R2 ;  /* 0x0000000407047c24 */ /* 0x001fce000f8e0202 */
.L_x_8215:
[----:B------:R-:W-:Y:S05]  /*6ac0*/  BSYNC.RECONVERGENT B0 ;  /* 0x0000000000007941 */ /* 0x000fea0003800200 */
.L_x_8214:
        /* <DEDUP_REMOVED lines=125> */
.L_x_8221:
        /* <DEDUP_REMOVED lines=8> */
.L_x_8222:
        /* <DEDUP_REMOVED lines=18> */
.L_x_10376:
[----:B------:R-:W-:Y:S05]  /*7440*/  BRX R4 -0x7450                                                                                                                                                                                                                                                                                                                                                                                                                                                                               (*"BRANCH_TARGETS .L_x_10377,.L_x_10378,.L_x_10379"*) ;  /* 0xffffff8804ec7949 */ /* 0x000fea000383ffff */
.L_x_8225:
        /* <DEDUP_REMOVED lines=31> */
.L_x_8231:
[----:B------:R0:W5:Y:S02]  /*7640*/  LDG.E R0, desc[UR36][R26.64] ;  /* 0x000000241a007981 */ /* 0x000164000c1e1900 */
.L_x_8230:
[----:B------:R-:W-:Y:S05]  /*7650*/  BSYNC.RECONVERGENT B6 ;  /* 0x0000000000067941 */ /* 0x000fea0003800200 */
.L_x_8229:
        /* <DEDUP_REMOVED lines=13> */
.L_x_8227:
[----:B------:R-:W-:Y:S05]  /*7730*/  BSYNC.RELIABLE B7 ;  /* 0x0000000000077941 */ /* 0x000fea0003800100 */
.L_x_8226:
        /* <DEDUP_REMOVED lines=24> */
.L_x_8234:
[----:B------:R0:W5:Y:S02]  /*78c0*/  LDG.E R0, desc[UR36][R26.64] ;  /* 0x000000241a007981 */ /* 0x000164000c1e1900 */
.L_x_8233:
[----:B------:R-:W-:Y:S05]  /*78d0*/  BSYNC.RECONVERGENT B6 ;  /* 0x0000000000067941 */ /* 0x000fea0003800200 */
.L_x_8232:
        /* <DEDUP_REMOVED lines=13> */
.L_x_10378:
        /* <DEDUP_REMOVED lines=24> */
.L_x_8237:
[----:B------:R1:W5:Y:S02]  /*7b30*/  LDG.E R3, desc[UR36][R24.64] ;  /* 0x0000002418037981 */ /* 0x000364000c1e1900 */
.L_x_8236:
[----:B------:R-:W-:Y:S05]  /*7b40*/  BSYNC.RECONVERGENT B6 ;  /* 0x0000000000067941 */ /* 0x000fea0003800200 */
.L_x_8235:
        /* <DEDUP_REMOVED lines=12> */
.L_x_10377:
[----:B------:R-:W-:Y:S05]  /*7c10*/  BSYNC.RELIABLE B8 ;  /* 0x0000000000087941 */ /* 0x000fea0003800100 */
.L_x_8224:
        /* <DEDUP_REMOVED lines=24> */
.L_x_8240:
[----:B------:R3:W5:Y:S02]  /*7da0*/  LDG.E R0, desc[UR36][R22.64] ;  /* 0x0000002416007981 */ /* 0x000764000c1e1900 */
.L_x_8239:
[----:B------:R-:W-:Y:S05]  /*7db0*/  BSYNC.RECONVERGENT B6 ;  /* 0x0000000000067941 */ /* 0x000fea0003800200 */
.L_x_8238:
        /* <DEDUP_REMOVED lines=14> */
.L_x_10379:
[----:B------:R-:W-:Y:S05]  /*7ea0*/  BREAK.RELIABLE B8 ;  /* 0x0000000000087942 */ /* 0x000fea0003800100 */
.L_x_8228:
[----:B------:R-:W-:Y:S05]  /*7eb0*/  BSYNC.RECONVERGENT B9 ;  /* 0x0000000000097941 */ /* 0x000fea0003800200 */
.L_x_8223:
[----:B------:R-:W-:-:S04]  /*7ec0*/  LEA R28, R29, R28, 0x2 ;  /* 0x0000001c1d1c7211 */ /* 0x000fc800078e10ff */
[----:B------:R-:W-:-:S13]  /*7ed0*/  ISETP.GE.U32.AND P0, PT, R28, R3, PT ;  /* 0x000000031c00720c */ /* 0x000fda0003f06070 */
[----:B------:R-:W-:Y:S05]  /*7ee0*/  @!P0 BRA `(.L_x_8241) ;  /* 0xffffff8000a48947 */ /* 0x000fea000383ffff */
[----:B------:R-:W-:Y:S05]  /*7ef0*/  EXIT ;  /* 0x000000000000794d */ /* 0x000fea0003800000 */
.L_x_8242:
        /* <DEDUP_REMOVED lines=16> */
.L_x_10661:


//--------------------- .text._ZN2at4cuda57_GLOBAL__N__cd6b329d_24_DistributionBernoulli_cu_7537a20d21kernelPointwiseApply2IZNS_6native9templates4cuda28bernoulli_tensor_cuda_kernelIafEEvRKNS_10TensorBaseES9_NS_15PhiloxCudaStateEEUliRaSB_SB_SB_RKfSD_SD_SD_E_aSC_jLi1ELi2ELi4ELi512ELi2EEEvNS0_6detail10TensorInfoIT0_T2_EENSG_IT1_SI_EESI_T_ --------------------------
	.section	.text._ZN2at4cuda57_GLOBAL__N__cd6b329d_24_DistributionBernoulli_cu_7537a20d21kernelPointwiseApply2IZNS_6native9templates4cuda28bernoulli_tensor_cuda_kernelIafEEvRKNS_10TensorBaseES9_NS_15PhiloxCudaStateEEUliRaSB_SB_SB_RKfSD_SD_SD_E_aSC_jLi1ELi2ELi4ELi512ELi2EEEvNS0_6detail10TensorInfoIT0_T2_EENSG_IT1_SI_EESI_T_,"ax",@progbits
	.align	128
.text._ZN2at4cuda57_GLOBAL__N__cd6b329d_24_DistributionBernoulli_cu_7537a20d21kernelPointwiseApply2IZNS_6native9templates4cuda28bernoulli_tensor_cuda_kernelIafEEvRKNS_10TensorBaseES9_NS_15PhiloxCudaStateEEUliRaSB_SB_SB_RKfSD_SD_SD_E_aSC_jLi1ELi2ELi4ELi512ELi2EEEvNS0_6detail10TensorInfoIT0_T2_EENSG_IT1_SI_EESI_T_:
        .type           _ZN2at4cuda57_GLOBAL__N__cd6b329d_24_DistributionBernoulli_cu_7537a20d21kernelPointwiseApply2IZNS_6native9templates4cuda28bernoulli_tensor_cuda_kernelIafEEvRKNS_10TensorBaseES9_NS_15PhiloxCudaStateEEUliRaSB_SB_SB_RKfSD_SD_SD_E_aSC_jLi1ELi2ELi4ELi512ELi2EEEvNS0_6detail10TensorInfoIT0_T2_EENSG_IT1_SI_EESI_T_,@function
        .size           _ZN2at4cuda57_GLOBAL__N__cd6b329d_24_DistributionBernoulli_cu_7537a20d21kernelPointwiseApply2IZNS_6native9templates4cuda28bernoulli_tensor_cuda_kernelIafEEvRKNS_10TensorBaseES9_NS_15PhiloxCudaStateEEUliRaSB_SB_SB_RKfSD_SD_SD_E_aSC_jLi1ELi2ELi4ELi512ELi2EEEvNS0_6detail10TensorInfoIT0_T2_EENSG_IT1_SI_EESI_T_,(.L_x_10662 - _ZN2at4cuda57_GLOBAL__N__cd6b329d_24_DistributionBernoulli_cu_7537a20d21kernelPointwiseApply2IZNS_6native9templates4cuda28bernoulli_tensor_cuda_kernelIafEEvRKNS_10TensorBaseES9_NS_15PhiloxCudaStateEEUliRaSB_SB_SB_RKfSD_SD_SD_E_aSC_jLi1ELi2ELi4ELi512ELi2EEEvNS0_6detail10TensorInfoIT0_T2_EENSG_IT1_SI_EESI_T_)
        .other          _ZN2at4cuda57_GLOBAL__N__cd6b329d_24_DistributionBernoulli_cu_7537a20d21kernelPointwiseApply2IZNS_6native9templates4cuda28bernoulli_tensor_cuda_kernelIafEEvRKNS_10TensorBaseES9_NS_15PhiloxCudaStateEEUliRaSB_SB_SB_RKfSD_SD_SD_E_aSC_jLi1ELi2ELi4ELi512ELi2EEEvNS0_6detail10TensorInfoIT0_T2_EENSG_IT1_SI_EESI_T_,@"STO_CUDA_ENTRY STV_DEFAULT"
_ZN2at4cuda57_GLOBAL__N__cd6b329d_24_DistributionBernoulli_cu_7537a20d21kernelPointwiseApply2IZNS_6native9templates4cuda28bernoulli_tensor_cuda_kernelIafEEvRKNS_10TensorBaseES9_NS_15PhiloxCudaStateEEUliRaSB_SB_SB_RKfSD_SD_SD_E_aSC_jLi1ELi2ELi4ELi512ELi2EEEvNS0_6detail10TensorInfoIT0_T2_EENSG_IT1_SI_EESI_T_:
        /* <DEDUP_REMOVED lines=23> */
.L_x_8272:
        /* <DEDUP_REMOVED lines=139> */
.L_x_8245:
[----:B------:R-:W-:Y:S05]  /*0a20*/  BSYNC.RECONVERGENT B0 ;  /* 0x0000000000007941 */ /* 0x000fea0003800200 */
.L_x_8244:
        /* <DEDUP_REMOVED lines=38> */
.L_x_8247:
[----:B------:R-:W-:Y:S05]  /*0c90*/  BSYNC.RECONVERGENT B0 ;  /* 0x0000000000007941 */ /* 0x000fea0003800200 */
.L_x_8246:
        /* <DEDUP_REMOVED lines=34> */
.L_x_8249:
[----:B------:R-:W-:Y:S05]  /*0ec0*/  BSYNC.RECONVERGENT B0 ;  /* 0x0000000000007941 */ /* 0x000fea0003800200 */
.L_x_8248:
        /* <DEDUP_REMOVED lines=26> */
.L_x_8251:
[----:B------:R-:W-:Y:S05]  /*1070*/  BSYNC.RECONVERGENT B0 ;  /* 0x0000000000007941 */ /* 0x000fea0003800200 */
.L_x_8250:
        /* <DEDUP_REMOVED lines=12> */
.L_x_8252:
        /* <DEDUP_REMOVED lines=8> */
.L_x_8253:
        /* <DEDUP_REMOVED lines=18> */
.L_x_10380:
[----:B------:R-:W-:Y:S05]  /*12e0*/  BRX R2 -0x12f0                                                                                                                                                                                                                                                                                                                                                                                                                                                                               (*"BRANCH_TARGETS .L_x_10381,.L_x_10382,.L_x_10383"*) ;  /* 0xffffffec02447949 */ /* 0x000fea000383ffff */
.L_x_8256:
        /* <DEDUP_REMOVED lines=30> */
.L_x_8262:
[----:B------:R0:W5:Y:S02]  /*14d0*/  LDG.E R3, desc[UR36][R16.64] ;  /* 0x0000002410037981 */ /* 0x000164000c1e1900 */
.L_x_8261:
[----:B------:R-:W-:Y:S05]  /*14e0*/  BSYNC.RECONVERGENT B6 ;  /* 0x0000000000067941 */ /* 0x000fea0003800200 */
.L_x_8260:
[----:B------:R-:W-:Y:S02]  /*14f0*/  IADD3 R4, P1, PT, R35, UR42, RZ ;  /* 0x0000002a23047c10 */ /* 0x000fe4000ff3e0ff */
[----:B-----5:R-:W-:-:S03]  /*1500*/  FSETP.GTU.FTZ.AND P0, PT, R34, R3, PT ;  /* 0x000000032200720b */ /* 0x020fc60003f1c000 */
[----:B------:R-:W-:Y:S01]  /*1510*/  IMAD.X R5, RZ, RZ, UR43, P1 ;  /* 0x0000002bff057e24 */ /* 0x000fe200088e06ff */
[----:B------:R-:W-:-:S05]  /*1520*/  SEL R3, RZ, 0x1, P0 ;  /* 0x00000001ff037807 */ /* 0x000fca0000000000 */
[----:B------:R1:W-:Y:S04]  /*1530*/  STG.E.U8 desc[UR36][R4.64], R3 ;  /* 0x0000000304007986 */ /* 0x0003e8000c101124 */
.L_x_8258:
[----:B------:R-:W-:Y:S05]  /*1540*/  BSYNC.RELIABLE B7 ;  /* 0x0000000000077941 */ /* 0x000fea0003800100 */
.L_x_8257:
        /* <DEDUP_REMOVED lines=23> */
.L_x_8265:
[----:B------:R0:W5:Y:S02]  /*16c0*/  LDG.E R3, desc[UR36][R16.64] ;  /* 0x0000002410037981 */ /* 0x000164000c1e1900 */
.L_x_8264:
[----:B------:R-:W-:Y:S05]  /*16d0*/  BSYNC.RECONVERGENT B6 ;  /* 0x0000000000067941 */ /* 0x000fea0003800200 */
.L_x_8263:
[----:B------:R-:W-:Y:S02]  /*16e0*/  IADD3 R4, P1, PT, R30, UR42, RZ ;  /* 0x0000002a1e047c10 */ /* 0x000fe4000ff3e0ff */
[----:B-----5:R-:W-:-:S03]  /*16f0*/  FSETP.GTU.FTZ.AND P0, PT, R2, R3, PT ;  /* 0x000000030200720b */ /* 0x020fc60003f1c000 */
[----:B------:R-:W-:Y:S01]  /*1700*/  IMAD.X R5, RZ, RZ, UR43, P1 ;  /* 0x0000002bff057e24 */ /* 0x000fe200088e06ff */
[----:B------:R-:W-:-:S05]  /*1710*/  SEL R3, RZ, 0x1, P0 ;  /* 0x00000001ff037807 */ /* 0x000fca0000000000 */
[----:B------:R1:W-:Y:S04]  /*1720*/  STG.E.U8 desc[UR36][R4.64], R3 ;  /* 0x0000000304007986 */ /* 0x0003e8000c101124 */
.L_x_10382:
        /* <DEDUP_REMOVED lines=23> */
.L_x_8268:
[----:B------:R0:W5:Y:S02]  /*18a0*/  LDG.E R3, desc[UR36][R16.64] ;  /* 0x0000002410037981 */ /* 0x000164000c1e1900 */
.L_x_8267:
[----:B------:R-:W-:Y:S05]  /*18b0*/  BSYNC.RECONVERGENT B6 ;  /* 0x0000000000067941 */ /* 0x000fea0003800200 */
.L_x_8266:
[----:B------:R-:W-:Y:S02]  /*18c0*/  IADD3 R2, P1, PT, R31, UR42, RZ ;  /* 0x0000002a1f027c10 */ /* 0x000fe4000ff3e0ff */
[----:B-----5:R-:W-:Y:S02]  /*18d0*/  FSETP.GTU.FTZ.AND P0, PT, R28, R3, PT ;  /* 0x000000031c00720b */ /* 0x020fe40003f1c000 */
[----:B------:R-:W-:Y:S02]  /*18e0*/  IADD3.X R3, PT, PT, RZ, UR43, RZ, P1, !PT ;  /* 0x0000002bff037c10 */ /* 0x000fe40008ffe4ff */
[----:B------:R-:W-:-:S05]  /*18f0*/  SEL R5, RZ, 0x1, P0 ;  /* 0x00000001ff057807 */ /* 0x000fca0000000000 */
[----:B------:R1:W-:Y:S04]  /*1900*/  STG.E.U8 desc[UR36][R2.64], R5 ;  /* 0x0000000502007986 */ /* 0x0003e8000c101124 */
.L_x_10381:
[----:B------:R-:W-:Y:S05]  /*1910*/  BSYNC.RELIABLE B8 ;  /* 0x0000000000087941 */ /* 0x000fea0003800100 */
.L_x_8255:
        /* <DEDUP_REMOVED lines=23> */
.L_x_8271:
[----:B------:R0:W5:Y:S02]  /*1a90*/  LDG.E R4, desc[UR36][R16.64] ;  /* 0x0000002410047981 */ /* 0x000164000c1e1900 */
.L_x_8270:
[----:B------:R-:W-:Y:S05]  /*1aa0*/  BSYNC.RECONVERGENT B6 ;  /* 0x0000000000067941 */ /* 0x000fea0003800200 */
.L_x_8269:
        /* <DEDUP_REMOVED lines=11> */
.L_x_10383:
[----:B------:R-:W-:Y:S05]  /*1b60*/  BREAK.RELIABLE B8 ;  /* 0x0000000000087942 */ /* 0x000fea0003800100 */
.L_x_8259:
[----:B------:R-:W-:Y:S05]  /*1b70*/  BSYNC.RECONVERGENT B9 ;  /* 0x0000000000097941 */ /* 0x000fea0003800200 */
.L_x_8254:
[----:B------:R-:W-:-:S05]  /*1b80*/  IMAD R33, R32, 0x4, R33 ;  /* 0x0000000420217824 */ /* 0x000fca00078e0221 */
[----:B------:R-:W-:-:S13]  /*1b90*/  ISETP.GE.U32.AND P0, PT, R33, R0, PT ;  /* 0x000000002100720c */ /* 0x000fda0003f06070 */
[----:B------:R-:W-:Y:S05]  /*1ba0*/  @!P0 BRA `(.L_x_8272) ;  /* 0xffffffe400708947 */ /* 0x000fea000383ffff */
[----:B------:R-:W-:Y:S05]  /*1bb0*/  BSYNC.RECONVERGENT B10 ;  /* 0x00000000000a7941 */ /* 0x000fea0003800200 */
.L_x_8243:
[----:B------:R-:W-:Y:S05]  /*1bc0*/  EXIT ;  /* 0x000000000000794d */ /* 0x000fea0003800000 */
.L_x_8273:
        /* <DEDUP_REMOVED lines=11> */
.L_x_10662:


//--------------------- .text._ZN2at4cuda57_GLOBAL__N__cd6b329d_24_DistributionBernoulli_cu_7537a20d21kernelPointwiseApply2IZNS_6native9templates4cuda28bernoulli_tensor_cuda_kernelIafEEvRKNS_10TensorBaseES9_NS_15PhiloxCudaStateEEUliRaSB_SB_SB_RKfSD_SD_SD_E_aSC_jLi1ELi1ELi4ELi512ELi2EEEvNS0_6detail10TensorInfoIT0_T2_EENSG_IT1_SI_EESI_T_ --------------------------
	.section	.text._ZN2at4cuda57_GLOBAL__N__cd6b329d_24_DistributionBernoulli_cu_7537a20d21kernelPointwiseApply2IZNS_6native9templates4cuda28bernoulli_tensor_cuda_kernelIafEEvRKNS_10TensorBaseES9_NS_15PhiloxCudaStateEEUliRaSB_SB_SB_RKfSD_SD_SD_E_aSC_jLi1ELi1ELi4ELi512ELi2EEEvNS0_6detail10TensorInfoIT0_T2_EENSG_IT1_SI_EESI_T_,"ax",@progbits
	.align	128
.text._ZN2at4cuda57_GLOBAL__N__cd6b329d_24_DistributionBernoulli_cu_7537a20d21kernelPointwiseApply2IZNS_6native9templates4cuda28bernoulli_tensor_cuda_kernelIafEEvRKNS_10TensorBaseES9_NS_15PhiloxCudaStateEEUliRaSB_SB_SB_RKfSD_SD_SD_E_aSC_jLi1ELi1ELi4ELi512ELi2EEEvNS0_6detail10TensorInfoIT0_T2_EENSG_IT1_SI_EESI_T_:
        .type           _ZN2at4cuda57_GLOBAL__N__cd6b329d_24_DistributionBernoulli_cu_7537a20d21kernelPointwiseApply2IZNS_6native9templates4cuda28bernoulli_tensor_cuda_kernelIafEEvRKNS_10TensorBaseES9_NS_15PhiloxCudaStateEEUliRaSB_SB_SB_RKfSD_SD_SD_E_aSC_jLi1ELi1ELi4ELi512ELi2EEEvNS0_6detail10TensorInfoIT0_T2_EENSG_IT1_SI_EESI_T_,@function
        .size           _ZN2at4cuda57_GLOBAL__N__cd6b329d_24_DistributionBernoulli_cu_7537a20d21kernelPointwiseApply2IZNS_6native9templates4cuda28bernoulli_tensor_cuda_kernelIafEEvRKNS_10TensorBaseES9_NS_15PhiloxCudaStateEEUliRaSB_SB_SB_RKfSD_SD_SD_E_aSC_jLi1ELi1ELi4ELi512ELi2EEEvNS0_6detail10TensorInfoIT0_T2_EENSG_IT1_SI_EESI_T_,(.L_x_10663 - _ZN2at4cuda57_GLOBAL__N__cd6b329d_24_DistributionBernoulli_cu_7537a20d21kernelPointwiseApply2IZNS_6native9templates4cuda28bernoulli_tensor_cuda_kernelIafEEvRKNS_10TensorBaseES9_NS_15PhiloxCudaStateEEUliRaSB_SB_SB_RKfSD_SD_SD_E_aSC_jLi1ELi1ELi4ELi512ELi2EEEvNS0_6detail10TensorInfoIT0_T2_EENSG_IT1_SI_EESI_T_)
        .other          _ZN2at4cuda57_GLOBAL__N__cd6b329d_24_DistributionBernoulli_cu_7537a20d21kernelPointwiseApply2IZNS_6native9templates4cuda28bernoulli_tensor_cuda_kernelIafEEvRKNS_10TensorBaseES9_NS_15PhiloxCudaStateEEUliRaSB_SB_SB_RKfSD_SD_SD_E_aSC_jLi1ELi1ELi4ELi512ELi2EEEvNS0_6detail10TensorInfoIT0_T2_EENSG_IT1_SI_EESI_T_,@"STO_CUDA_ENTRY STV_DEFAULT"
_ZN2at4cuda57_GLOBAL__N__cd6b329d_24_DistributionBernoulli_cu_7537a20d21kernelPointwiseApply2IZNS_6native9templates4cuda28bernoulli_tensor_cuda_kernelIafEEvRKNS_10TensorBaseES9_NS_15PhiloxCudaStateEEUliRaSB_SB_SB_RKfSD_SD_SD_E_aSC_jLi1ELi1ELi4ELi512ELi2EEEvNS0_6detail10TensorInfoIT0_T2_EENSG_IT1_SI_EESI_T_:
        /* <DEDUP_REMOVED lines=20> */
.L_x_8294:
        /* <DEDUP_REMOVED lines=149> */
.L_x_8274:
        /* <DEDUP_REMOVED lines=8> */
.L_x_8275:
        /* <DEDUP_REMOVED lines=19> */
.L_x_10384:
[----:B------:R-:W-:Y:S05]  /*0c40*/  BRX R2 -0xc50                                                                                                                                                                                                                                                                                                                                                                                                                                                                                (*"BRANCH_TARGETS .L_x_10385,.L_x_10386,.L_x_10387"*) ;  /* 0xfffffff002ec7949 */ /* 0x000fea000383ffff */
.L_x_8278:
        /* <DEDUP_REMOVED lines=30> */
.L_x_8284:
[----:B------:R0:W5:Y:S02]  /*0e30*/  LDG.E R0, desc[UR36][R16.64] ;  /* 0x0000002410007981 */ /* 0x000164000c1e1900 */
.L_x_8283:
[----:B------:R-:W-:Y:S05]  /*0e40*/  BSYNC.RECONVERGENT B6 ;  /* 0x0000000000067941 */ /* 0x000fea0003800200 */
.L_x_8282:
[----:B------:R-:W-:Y:S02]  /*0e50*/  IADD3 R34, P1, PT, R34, UR42, RZ ;  /* 0x0000002a22227c10 */ /* 0x000fe4000ff3e0ff */
[----:B-----5:R-:W-:Y:S02]  /*0e60*/  FSETP.GTU.FTZ.AND P0, PT, R33, R0, PT ;  /* 0x000000002100720b */ /* 0x020fe40003f1c000 */
[----:B------:R-:W-:Y:S02]  /*0e70*/  IADD3.X R35, PT, PT, RZ, UR43, RZ, P1, !PT ;  /* 0x0000002bff237c10 */ /* 0x000fe40008ffe4ff */
[----:B------:R-:W-:-:S05]  /*0e80*/  SEL R3, RZ, 0x1, P0 ;  /* 0x00000001ff037807 */ /* 0x000fca0000000000 */
[----:B------:R1:W-:Y:S04]  /*0e90*/  STG.E.U8 desc[UR36][R34.64], R3 ;  /* 0x0000000322007986 */ /* 0x0003e8000c101124 */
.L_x_8280:
[----:B------:R-:W-:Y:S05]  /*0ea0*/  BSYNC.RELIABLE B7 ;  /* 0x0000000000077941 */ /* 0x000fea0003800100 */
.L_x_8279:
        /* <DEDUP_REMOVED lines=23> */
.L_x_8287:
[----:B------:R0:W5:Y:S02]  /*1020*/  LDG.E R0, desc[UR36][R16.64] ;  /* 0x0000002410007981 */ /* 0x000164000c1e1900 */
.L_x_8286:
[----:B------:R-:W-:Y:S05]  /*1030*/  BSYNC.RECONVERGENT B6 ;  /* 0x0000000000067941 */ /* 0x000fea0003800200 */
.L_x_8285:
[----:B------:R-:W-:Y:S02]  /*1040*/  IADD3 R2, P1, PT, R22, UR42, RZ ;  /* 0x0000002a16027c10 */ /* 0x000fe4000ff3e0ff */
[----:B-----5:R-:W-:-:S03]  /*1050*/  FSETP.GTU.FTZ.AND P0, PT, R31, R0, PT ;  /* 0x000000001f00720b */ /* 0x020fc60003f1c000 */
[----:B-1----:R-:W-:Y:S01]  /*1060*/  IMAD.X R3, RZ, RZ, UR43, P1 ;  /* 0x0000002bff037e24 */ /* 0x002fe200088e06ff */
[----:B------:R-:W-:-:S05]  /*1070*/  SEL R5, RZ, 0x1, P0 ;  /* 0x00000001ff057807 */ /* 0x000fca0000000000 */
[----:B------:R1:W-:Y:S04]  /*1080*/  STG.E.U8 desc[UR36][R2.64], R5 ;  /* 0x0000000502007986 */ /* 0x0003e8000c101124 */
.L_x_10386:
        /* <DEDUP_REMOVED lines=23> */
.L_x_8290:
[----:B------:R0:W5:Y:S02]  /*1200*/  LDG.E R3, desc[UR36][R16.64] ;  /* 0x0000002410037981 */ /* 0x000164000c1e1900 */
.L_x_8289:
[----:B------:R-:W-:Y:S05]  /*1210*/  BSYNC.RECONVERGENT B6 ;  /* 0x0000000000067941 */ /* 0x000fea0003800200 */
.L_x_8288:
[----:B------:R-:W-:Y:S02]  /*1220*/  IADD3 R2, P1, PT, R24, UR42, RZ ;  /* 0x0000002a18027c10 */ /* 0x000fe4000ff3e0ff */
[----:B-----5:R-:W-:Y:S02]  /*1230*/  FSETP.GTU.FTZ.AND P0, PT, R30, R3, PT ;  /* 0x000000031e00720b */ /* 0x020fe40003f1c000 */
[----:B------:R-:W-:Y:S02]  /*1240*/  IADD3.X R3, PT, PT, RZ, UR43, RZ, P1, !PT ;  /* 0x0000002bff037c10 */ /* 0x000fe40008ffe4ff */
[----:B------:R-:W-:-:S05]  /*1250*/  SEL R5, RZ, 0x1, P0 ;  /* 0x00000001ff057807 */ /* 0x000fca0000000000 */
[----:B------:R1:W-:Y:S04]  /*1260*/  STG.E.U8 desc[UR36][R2.64], R5 ;  /* 0x0000000502007986 */ /* 0x0003e8000c101124 */
.L_x_10385:
[----:B------:R-:W-:Y:S05]  /*1270*/  BSYNC.RELIABLE B8 ;  /* 0x0000000000087941 */ /* 0x000fea0003800100 */
.L_x_8277:
        /* <DEDUP_REMOVED lines=23> */
.L_x_8293:
[----:B------:R0:W5:Y:S02]  /*13f0*/  LDG.E R0, desc[UR36][R16.64] ;  /* 0x0000002410007981 */ /* 0x000164000c1e1900 */
.L_x_8292:
[----:B------:R-:W-:Y:S05]  /*1400*/  BSYNC.RECONVERGENT B6 ;  /* 0x0000000000067941 */ /* 0x000fea0003800200 */
.L_x_8291:
[----:B-1----:R-:W-:Y:S02]  /*1410*/  IADD3 R2, P1, PT, R26, UR42, RZ ;  /* 0x0000002a1a027c10 */ /* 0x002fe4000ff3e0ff */
[----:B-----5:R-:W-:-:S03]  /*1420*/  FSETP.GTU.FTZ.AND P0, PT, R29, R0, PT ;  /* 0x000000001d00720b */ /* 0x020fc60003f1c000 */
[----:B------:R-:W-:Y:S01]  /*1430*/  IMAD.X R3, RZ, RZ, UR43, P1 ;  /* 0x0000002bff037e24 */ /* 0x000fe200088e06ff */
[----:B------:R-:W-:-:S05]  /*1440*/  SEL R5, RZ, 0x1, P0 ;  /* 0x00000001ff057807 */ /* 0x000fca0000000000 */
[----:B------:R1:W-:Y:S01]  /*1450*/  STG.E.U8 desc[UR36][R2.64], R5 ;  /* 0x0000000502007986 */ /* 0x0003e2000c101124 */
[----:B------:R-:W-:Y:S05]  /*1460*/  BRA `(.L_x_8281) ;  /* 0x0000000000047947 */ /* 0x000fea0003800000 */
.L_x_10387:
[----:B------:R-:W-:Y:S05]  /*1470*/  BREAK.RELIABLE B8 ;  /* 0x0000000000087942 */ /* 0x000fea0003800100 */
.L_x_8281:
[----:B------:R-:W-:Y:S05]  /*1480*/  BSYNC.RECONVERGENT B9 ;  /* 0x0000000000097941 */ /* 0x000fea0003800200 */
.L_x_8276:
[----:B------:R-:W-:-:S13]  /*1490*/  ISETP.NE.AND P0, PT, R32, RZ, PT ;  /* 0x000000ff2000720c */ /* 0x000fda0003f05270 */
[----:B------:R-:W-:Y:S05]  /*14a0*/  @!P0 BRA `(.L_x_8294) ;  /* 0xffffffec00248947 */ /* 0x000fea000383ffff */
[----:B------:R-:W-:Y:S05]  /*14b0*/  EXIT ;  /* 0x000000000000794d */ /* 0x000fea0003800000 */
.L_x_8295:
        /* <DEDUP_REMOVED lines=12> */
.L_x_10663:


//--------------------- .text._ZN2at4cuda57_GLOBAL__N__cd6b329d_24_DistributionBernoulli_cu_7537a20d21kernelPointwiseApply2IZNS_6native9templates4cuda28bernoulli_tensor_cuda_kernelIhfEEvRKNS_10TensorBaseES9_NS_15PhiloxCudaStateEEUliRhSB_SB_SB_RKfSD_SD_SD_E_hSC_mLin1ELin1ELi4ELi512ELi2EEEvNS0_6detail10TensorInfoIT0_T2_EENSG_IT1_SI_EESI_T_ --------------------------
	.section	.text._ZN2at4cuda57_GLOBAL__N__cd6b329d_24_DistributionBernoulli_cu_7537a20d21kernelPointwiseApply2IZNS_6native9templates4cuda28bernoulli_tensor_cuda_kernelIhfEEvRKNS_10TensorBaseES9_NS_15PhiloxCudaStateEEUliRhSB_SB_SB_RKfSD_SD_SD_E_hSC_mLin1ELin1ELi4ELi512ELi2EEEvNS0_6detail10TensorInfoIT0_T2_EENSG_IT1_SI_EESI_T_,"ax",@progbits
	.align	128
.text._ZN2at4cuda57_GLOBAL__N__cd6b329d_24_DistributionBernoulli_cu_7537a20d21kernelPointwiseApply2IZNS_6native9templates4cuda28bernoulli_tensor_cuda_kernelIhfEEvRKNS_10TensorBaseES9_NS_15PhiloxCudaStateEEUliRhSB_SB_SB_RKfSD_SD_SD_E_hSC_mLin1ELin1ELi4ELi512ELi2EEEvNS0_6detail10TensorInfoIT0_T2_EENSG_IT1_SI_EESI_T_:
        .type           _ZN2at4cuda57_GLOBAL__N__cd6b329d_24_DistributionBernoulli_cu_7537a20d21kernelPointwiseApply2IZNS_6native9templates4cuda28bernoulli_tensor_cuda_kernelIhfEEvRKNS_10TensorBaseES9_NS_15PhiloxCudaStateEEUliRhSB_SB_SB_RKfSD_SD_SD_E_hSC_mLin1ELin1ELi4ELi512ELi2EEEvNS0_6detail10TensorInfoIT0_T2_EENSG_IT1_SI_EESI_T_,@function
        .size           _ZN2at4cuda57_GLOBAL__N__cd6b329d_24_DistributionBernoulli_cu_7537a20d21kernelPointwiseApply2IZNS_6native9templates4cuda28bernoulli_tensor_cuda_kernelIhfEEvRKNS_10TensorBaseES9_NS_15PhiloxCudaStateEEUliRhSB_SB_SB_RKfSD_SD_SD_E_hSC_mLin1ELin1ELi4ELi512ELi2EEEvNS0_6detail10TensorInfoIT0_T2_EENSG_IT1_SI_EESI_T_,(.L_x_10664 - _ZN2at4cuda57_GLOBAL__N__cd6b329d_24_DistributionBernoulli_cu_7537a20d21kernelPointwiseApply2IZNS_6native9templates4cuda28bernoulli_tensor_cuda_kernelIhfEEvRKNS_10TensorBaseES9_NS_15PhiloxCudaStateEEUliRhSB_SB_SB_RKfSD_SD_SD_E_hSC_mLin1ELin1ELi4ELi512ELi2EEEvNS0_6detail10TensorInfoIT0_T2_EENSG_IT1_SI_EESI_T_)
        .other          _ZN2at4cuda57_GLOBAL__N__cd6b329d_24_DistributionBernoulli_cu_7537a20d21kernelPointwiseApply2IZNS_6native9templates4cuda28bernoulli_tensor_cuda_kernelIhfEEvRKNS_10TensorBaseES9_NS_15PhiloxCudaStateEEUliRhSB_SB_SB_RKfSD_SD_SD_E_hSC_mLin1ELin1ELi4ELi512ELi2EEEvNS0_6detail10TensorInfoIT0_T2_EENSG_IT1_SI_EESI_T_,@"STO_CUDA_ENTRY STV_DEFAULT"
_ZN2at4cuda57_GLOBAL__N__cd6b329d_24_DistributionBernoulli_cu_7537a20d21kernelPointwiseApply2IZNS_6native9templates4cuda28bernoulli_tensor_cuda_kernelIhfEEvRKNS_10TensorBaseES9_NS_15PhiloxCudaStateEEUliRhSB_SB_SB_RKfSD_SD_SD_E_hSC_mLin1ELin1ELi4ELi512ELi2EEEvNS0_6detail10TensorInfoIT0_T2_EENSG_IT1_SI_EESI_T_:
        /* <DEDUP_REMOVED lines=18> */
.L_x_8729:
        /* <DEDUP_REMOVED lines=44> */
.L_x_8325:
        /* <DEDUP_REMOVED lines=33> */
.L_x_8302:
[----:B------:R-:W-:Y:S01]  /*05f0*/  IMAD.MOV.U32 R4, RZ, RZ, R16 ;  /* 0x000000ffff047224 */ /* 0x000fe200078e0010 */
[----:B------:R-:W-:Y:S01]  /*0600*/  MOV R5, R13 ;  /* 0x0000000d00057202 */ /* 0x000fe20000000f00 */
[----:B------:R-:W-:Y:S01]  /*0610*/  IMAD.MOV.U32 R2, RZ, RZ, R10 ;  /* 0x000000ffff027224 */ /* 0x000fe200078e000a */
[----:B------:R-:W-:Y:S02]  /*0620*/  MOV R3, R11 ;  /* 0x0000000b00037202 */ /* 0x000fe40000000f00 */
[----:B------:R-:W-:-:S07]  /*0630*/  MOV R0, 0x650 ;  /* 0x0000065000007802 */ /* 0x000fce0000000f00 */
[----:B------:R-:W-:Y:S05]  /*0640*/  CALL.REL.NOINC `($__internal_49_$__cuda_sm20_div_u64) ;  /* 0x000001c400a07944 */ /* 0x000fea0003c00000 */
        /* <DEDUP_REMOVED lines=9> */
.L_x_8303:
[----:B------:R-:W-:Y:S05]  /*06e0*/  BSYNC.RECONVERGENT B2 ;  /* 0x0000000000027941 */ /* 0x000fea0003800200 */
.L_x_8301:
        /* <DEDUP_REMOVED lines=41> */
.L_x_8305:
[----:B------:R-:W-:Y:S01]  /*0980*/  MOV R4, R10 ;  /* 0x0000000a00047202 */ /* 0x000fe20000000f00 */
[----:B------:R-:W-:Y:S01]  /*0990*/  IMAD.MOV.U32 R5, RZ, RZ, R11 ;  /* 0x000000ffff057224 */ /* 0x000fe200078e000b */
[----:B------:R-:W-:Y:S01]  /*09a0*/  MOV R2, R12 ;  /* 0x0000000c00027202 */ /* 0x000fe20000000f00 */
[----:B------:R-:W-:Y:S01]  /*09b0*/  IMAD.MOV.U32 R3, RZ, RZ, R13 ;  /* 0x000000ffff037224 */ /* 0x000fe200078e000d */
[----:B------:R-:W-:-:S07]  /*09c0*/  MOV R0, 0x9e0 ;  /* 0x000009e000007802 */ /* 0x000fce0000000f00 */
[----:B------:R-:W-:Y:S05]  /*09d0*/  CALL.REL.NOINC `($__internal_49_$__cuda_sm20_div_u64) ;  /* 0x000001c000bc7944 */ /* 0x000fea0003c00000 */
        /* <DEDUP_REMOVED lines=10> */
.L_x_8306:
[----:B------:R-:W-:Y:S05]  /*0a80*/  BSYNC.RECONVERGENT B2 ;  /* 0x0000000000027941 */ /* 0x000fea0003800200 */
.L_x_8304:
        /* <DEDUP_REMOVED lines=39> */
.L_x_8308:
[----:B------:R-:W-:Y:S01]  /*0d00*/  IMAD.MOV.U32 R4, RZ, RZ, R10 ;  /* 0x000000ffff047224 */ /* 0x000fe200078e000a */
[----:B------:R-:W-:Y:S01]  /*0d10*/  MOV R5, R11 ;  /* 0x0000000b00057202 */ /* 0x000fe20000000f00 */
[----:B------:R-:W-:Y:S01]  /*0d20*/  IMAD.MOV.U32 R2, RZ, RZ, R12 ;  /* 0x000000ffff027224 */ /* 0x000fe200078e000c */
[----:B------:R-:W-:Y:S02]  /*0d30*/  MOV R3, R13 ;  /* 0x0000000d00037202 */ /* 0x000fe40000000f00 */
[----:B------:R-:W-:-:S07]  /*0d40*/  MOV R0, 0xd60 ;  /* 0x00000d6000007802 */ /* 0x000fce0000000f00 */
[----:B------:R-:W-:Y:S05]  /*0d50*/  CALL.REL.NOINC `($__internal_49_$__cuda_sm20_div_u64) ;  /* 0x000001bc00dc7944 */ /* 0x000fea0003c00000 */
        /* <DEDUP_REMOVED lines=10> */
.L_x_8309:
[----:B------:R-:W-:Y:S05]  /*0e00*/  BSYNC.RECONVERGENT B2 ;  /* 0x0000000000027941 */ /* 0x000fea0003800200 */
.L_x_8307:
        /* <DEDUP_REMOVED lines=38> */
.L_x_8311:
        /* <DEDUP_REMOVED lines=16> */
.L_x_8312:
[----:B------:R-:W-:Y:S05]  /*1170*/  BSYNC.RECONVERGENT B2 ;  /* 0x0000000000027941 */ /* 0x000fea0003800200 */
.L_x_8310:
        /* <DEDUP_REMOVED lines=39> */
.L_x_8314:
[----:B------:R-:W-:Y:S01]  /*13f0*/  MOV R4, R10 ;  /* 0x0000000a00047202 */ /* 0x000fe20000000f00 */
[----:B------:R-:W-:Y:S01]  /*1400*/  IMAD.MOV.U32 R5, RZ, RZ, R11 ;  /* 0x000000ffff057224 */ /* 0x000fe200078e000b */
[----:B------:R-:W-:Y:S01]  /*1410*/  MOV R2, R12 ;  /* 0x0000000c00027202 */ /* 0x000fe20000000f00 */
[----:B------:R-:W-:Y:S01]  /*1420*/  IMAD.MOV.U32 R3, RZ, RZ, R13 ;  /* 0x000000ffff037224 */ /* 0x000fe200078e000d */
[----:B------:R-:W-:-:S07]  /*1430*/  MOV R0, 0x1450 ;  /* 0x0000145000007802 */ /* 0x000fce0000000f00 */
[----:B------:R-:W-:Y:S05]  /*1440*/  CALL.REL.NOINC `($__internal_49_$__cuda_sm20_div_u64) ;  /* 0x000001b800207944 */ /* 0x000fea0003c00000 */
        /* <DEDUP_REMOVED lines=10> */
.L_x_8315:
[----:B------:R-:W-:Y:S05]  /*14f0*/  BSYNC.RECONVERGENT B2 ;  /* 0x0000000000027941 */ /* 0x000fea0003800200 */
.L_x_8313:
        /* <DEDUP_REMOVED lines=39> */
.L_x_8317:
        /* <DEDUP_REMOVED lines=16> */
.L_x_8318:
[----:B------:R-:W-:Y:S05]  /*1870*/  BSYNC.RECONVERGENT B2 ;  /* 0x0000000000027941 */ /* 0x000fea0003800200 */
.L_x_8316:
        /* <DEDUP_REMOVED lines=39> */
.L_x_8320:
        /* <DEDUP_REMOVED lines=16> */
.L_x_8321:
[----:B------:R-:W-:Y:S05]  /*1bf0*/  BSYNC.RECONVERGENT B2 ;  /* 0x0000000000027941 */ /* 0x000fea0003800200 */
.L_x_8319:
        /* <DEDUP_REMOVED lines=38> */
.L_x_8323:
        /* <DEDUP_REMOVED lines=17> */
.L_x_8324:
[----:B------:R-:W-:Y:S05]  /*1f70*/  BSYNC.RECONVERGENT B2 ;  /* 0x0000000000027941 */ /* 0x000fea0003800200 */
.L_x_8322:
        /* <DEDUP_REMOVED lines=13> */
.L_x_8300:
[----:B------:R-:W-:-:S07]  /*2050*/  IADD3 R12, PT, PT, R9, 0x4, RZ ;  /* 0x00000004090c7810 */ /* 0x000fce0007ffe0ff */
.L_x_8299:
        /* <DEDUP_REMOVED lines=35> */
.L_x_8328:
[----:B------:R-:W-:Y:S01]  /*2290*/  MOV R4, R16 ;  /* 0x0000001000047202 */ /* 0x000fe20000000f00 */
[----:B------:R-:W-:Y:S01]  /*22a0*/  IMAD.MOV.U32 R5, RZ, RZ, R13 ;  /* 0x000000ffff057224 */ /* 0x000fe200078e000d */
[----:B------:R-:W-:Y:S01]  /*22b0*/  MOV R2, R8 ;  /* 0x0000000800027202 */ /* 0x000fe20000000f00 */
[----:B------:R-:W-:Y:S01]  /*22c0*/  IMAD.MOV.U32 R3, RZ, RZ, R9 ;  /* 0x000000ffff037224 */ /* 0x000fe200078e0009 */
[----:B------:R-:W-:-:S07]  /*22d0*/  MOV R0, 0x22f0 ;  /* 0x000022f000007802 */ /* 0x000fce0000000f00 */
[----:B------:R-:W-:Y:S05]  /*22e0*/  CALL.REL.NOINC `($__internal_49_$__cuda_sm20_div_u64) ;  /* 0x000001a800787944 */ /* 0x000fea0003c00000 */
        /* <DEDUP_REMOVED lines=9> */
.L_x_8329:
[----:B------:R-:W-:Y:S05]  /*2380*/  BSYNC.RECONVERGENT B1 ;  /* 0x0000000000017941 */ /* 0x000fea0003800200 */
.L_x_8327:
        /* <DEDUP_REMOVED lines=41> */
.L_x_8331:
        /* <DEDUP_REMOVED lines=16> */
.L_x_8332:
[----:B------:R-:W-:Y:S05]  /*2720*/  BSYNC.RECONVERGENT B1 ;  /* 0x0000000000017941 */ /* 0x000fea0003800200 */
.L_x_8330:
        /* <DEDUP_REMOVED lines=39> */
.L_x_8334:
        /* <DEDUP_REMOVED lines=16> */
.L_x_8335:
[----:B------:R-:W-:Y:S05]  /*2aa0*/  BSYNC.RECONVERGENT B1 ;  /* 0x0000000000017941 */ /* 0x000fea0003800200 */
.L_x_8333:
        /* <DEDUP_REMOVED lines=38> */
.L_x_8337:
        /* <DEDUP_REMOVED lines=17> */
.L_x_8338:
[----:B------:R-:W-:Y:S05]  /*2e20*/  BSYNC.RECONVERGENT B1 ;  /* 0x0000000000017941 */ /* 0x000fea0003800200 */
.L_x_8336:
        /* <DEDUP_REMOVED lines=10> */
.L_x_8326:
        /* <DEDUP_REMOVED lines=35> */
.L_x_8341:
        /* <DEDUP_REMOVED lines=15> */
.L_x_8342:
[----:B------:R-:W-:Y:S05]  /*31f0*/  BSYNC.RECONVERGENT B1 ;  /* 0x0000000000017941 */ /* 0x000fea0003800200 */
.L_x_8340:
        /* <DEDUP_REMOVED lines=40> */
.L_x_8344:
        /* <DEDUP_REMOVED lines=17> */
.L_x_8345:
[----:B------:R-:W-:Y:S05]  /*3590*/  BSYNC.RECONVERGENT B1 ;  /* 0x0000000000017941 */ /* 0x000fea0003800200 */
.L_x_8343:
        /* <DEDUP_REMOVED lines=10> */
.L_x_8339:
        /* <DEDUP_REMOVED lines=33> */
.L_x_8347:
[----:B------:R-:W-:Y:S01]  /*3850*/  MOV R4, R16 ;  /* 0x0000001000047202 */ /* 0x000fe20000000f00 */
[----:B------:R-:W-:Y:S01]  /*3860*/  IMAD.MOV.U32 R5, RZ, RZ, R13 ;  /* 0x000000ffff057224 */ /* 0x000fe200078e000d */
[----:B------:R-:W-:Y:S01]  /*3870*/  MOV R2, R8 ;  /* 0x0000000800027202 */ /* 0x000fe20000000f00 */
[----:B------:R-:W-:Y:S01]  /*3880*/  IMAD.MOV.U32 R3, RZ, RZ, R9 ;  /* 0x000000ffff037224 */ /* 0x000fe200078e0009 */
[----:B------:R-:W-:-:S07]  /*3890*/  MOV R0, 0x38b0 ;  /* 0x000038b000007802 */ /* 0x000fce0000000f00 */
[----:B------:R-:W-:Y:S05]  /*38a0*/  CALL.REL.NOINC `($__internal_49_$__cuda_sm20_div_u64) ;  /* 0x0000019400087944 */ /* 0x000fea0003c00000 */
        /* <DEDUP_REMOVED lines=10> */
.L_x_8348:
[----:B------:R-:W-:Y:S05]  /*3950*/  BSYNC.RECONVERGENT B1 ;  /* 0x0000000000017941 */ /* 0x000fea0003800200 */
.L_x_8346:
        /* <DEDUP_REMOVED lines=10> */
.L_x_8298:
        /* <DEDUP_REMOVED lines=23> */
.L_x_8375:
        /* <DEDUP_REMOVED lines=34> */
.L_x_8352:
[----:B------:R-:W-:Y:S01]  /*3d90*/  IMAD.MOV.U32 R4, RZ, RZ, R12 ;  /* 0x000000ffff047224 */ /* 0x000fe200078e000c */
[----:B------:R-:W-:Y:S01]  /*3da0*/  MOV R5, R13 ;  /* 0x0000000d00057202 */ /* 0x000fe20000000f00 */
[----:B------:R-:W-:Y:S01]  /*3db0*/  IMAD.MOV.U32 R2, RZ, RZ, R10 ;  /* 0x000000ffff027224 */ /* 0x000fe200078e000a */
[----:B------:R-:W-:Y:S02]  /*3dc0*/  MOV R3, R11 ;  /* 0x0000000b00037202 */ /* 0x000fe40000000f00 */
[----:B------:R-:W-:-:S07]  /*3dd0*/  MOV R0, 0x3df0 ;  /* 0x00003df000007802 */ /* 0x000fce0000000f00 */
[----:B------:R-:W-:Y:S05]  /*3de0*/  CALL.REL.NOINC `($__internal_49_$__cuda_sm20_div_u64) ;  /* 0x0000018c00b87944 */ /* 0x000fea0003c00000 */
        /* <DEDUP_REMOVED lines=8> */
.L_x_8353:
[----:B------:R-:W-:Y:S05]  /*3e70*/  BSYNC.RECONVERGENT B2 ;  /* 0x0000000000027941 */ /* 0x000fea0003800200 */
.L_x_8351:
        /* <DEDUP_REMOVED lines=37> */
.L_x_8355:
        /* <DEDUP_REMOVED lines=16> */
.L_x_8356:
[----:B------:R-:W-:Y:S05]  /*41d0*/  BSYNC.RECONVERGENT B2 ;  /* 0x0000000000027941 */ /* 0x000fea0003800200 */
.L_x_8354:
        /* <DEDUP_REMOVED lines=38> */
.L_x_8358:
        /* <DEDUP_REMOVED lines=16> */
.L_x_8359:
[----:B------:R-:W-:Y:S05]  /*4540*/  BSYNC.RECONVERGENT B2 ;  /* 0x0000000000027941 */ /* 0x000fea0003800200 */
.L_x_8357:
        /* <DEDUP_REMOVED lines=38> */
.L_x_8361:
        /* <DEDUP_REMOVED lines=16> */
.L_x_8362:
[----:B------:R-:W-:Y:S05]  /*48b0*/  BSYNC.RECONVERGENT B2 ;  /* 0x0000000000027941 */ /* 0x000fea0003800200 */
.L_x_8360:
        /* <DEDUP_REMOVED lines=38> */
.L_x_8364:
        /* <DEDUP_REMOVED lines=16> */
.L_x_8365:
[----:B------:R-:W-:Y:S05]  /*4c20*/  BSYNC.RECONVERGENT B2 ;  /* 0x0000000000027941 */ /* 0x000fea0003800200 */
.L_x_8363:
        /* <DEDUP_REMOVED lines=38> */
.L_x_8367:
        /* <DEDUP_REMOVED lines=16> */
.L_x_8368:
[----:B------:R-:W-:Y:S05]  /*4f90*/  BSYNC.RECONVERGENT B2 ;  /* 0x0000000000027941 */ /* 0x000fea0003800200 */
.L_x_8366:
        /* <DEDUP_REMOVED lines=38> */
.L_x_8370:
        /* <DEDUP_REMOVED lines=16> */
.L_x_8371:
[----:B------:R-:W-:Y:S05]  /*5300*/  BSYNC.RECONVERGENT B2 ;  /* 0x0000000000027941 */ /* 0x000fea0003800200 */
.L_x_8369:
        /* <DEDUP_REMOVED lines=38> */
.L_x_8373:
        /* <DEDUP_REMOVED lines=16> */
.L_x_8374:
[----:B------:R-:W-:Y:S05]  /*5670*/  BSYNC.RECONVERGENT B2 ;  /* 0x0000000000027941 */ /* 0x000fea0003800200 */
.L_x_8372:
        /* <DEDUP_REMOVED lines=8> */
.L_x_8350:
        /* <DEDUP_REMOVED lines=37> */
.L_x_8379:
[----:B------:R-:W-:Y:S01]  /*5950*/  MOV R4, R12 ;  /* 0x0000000c00047202 */ /* 0x000fe20000000f00 */
[----:B------:R-:W-:Y:S01]  /*5960*/  IMAD.MOV.U32 R5, RZ, RZ, R13 ;  /* 0x000000ffff057224 */ /* 0x000fe200078e000d */
[----:B------:R-:W-:Y:S01]  /*5970*/  MOV R2, R10 ;  /* 0x0000000a00027202 */ /* 0x000fe20000000f00 */
[----:B------:R-:W-:Y:S01]  /*5980*/  IMAD.MOV.U32 R3, RZ, RZ, R11 ;  /* 0x000000ffff037224 */ /* 0x000fe200078e000b */
[----:B------:R-:W-:-:S07]  /*5990*/  MOV R0, 0x59b0 ;  /* 0x000059b000007802 */ /* 0x000fce0000000f00 */
[----:B------:R-:W-:Y:S05]  /*59a0*/  CALL.REL.NOINC `($__internal_49_$__cuda_sm20_div_u64) ;  /* 0x0000017000c87944 */ /* 0x000fea0003c00000 */
        /* <DEDUP_REMOVED lines=8> */
.L_x_8380:
[----:B------:R-:W-:Y:S05]  /*5a30*/  BSYNC.RECONVERGENT B2 ;  /* 0x0000000000027941 */ /* 0x000fea0003800200 */
.L_x_8378:
        /* <DEDUP_REMOVED lines=37> */
.L_x_8382:
        /* <DEDUP_REMOVED lines=16> */
.L_x_8383:
[----:B------:R-:W-:Y:S05]  /*5d90*/  BSYNC.RECONVERGENT B2 ;  /* 0x0000000000027941 */ /* 0x000fea0003800200 */
.L_x_8381:
        /* <DEDUP_REMOVED lines=38> */
.L_x_8385:
        /* <DEDUP_REMOVED lines=16> */
.L_x_8386:
[----:B------:R-:W-:Y:S05]  /*6100*/  BSYNC.RECONVERGENT B2 ;  /* 0x0000000000027941 */ /* 0x000fea0003800200 */
.L_x_8384:
        /* <DEDUP_REMOVED lines=38> */
.L_x_8388:
        /* <DEDUP_REMOVED lines=16> */
.L_x_8389:
[----:B------:R-:W-:Y:S05]  /*6470*/  BSYNC.RECONVERGENT B2 ;  /* 0x0000000000027941 */ /* 0x000fea0003800200 */
.L_x_8387:
[----:B------:R-:W0:Y:S01]  /*6480*/  LDC.64 R2, c[0x0][R8+0x450] ;  /* 0x0001140008027b82 */ /* 0x000e220000000a00 */
[----:B------:R-:W-:Y:S02]  /*6490*/  IMAD.MOV.U32 R15, RZ, RZ, R16 ;  /* 0x000000ffff0f7224 */ /* 0x000fe400078e0010 */
[-C--:B0-----:R-:W-:Y:S02]  /*64a0*/  IMAD R0, R3, R4.reuse, RZ ;  /* 0x0000000403007224 */ /* 0x081fe400078e02ff */
[----:B------:R-:W-:-:S04]  /*64b0*/  IMAD.WIDE.U32 R14, R2, R4, R14 ;  /* 0x00000004020e7225 */ /* 0x000fc800078e000e */
[----:B------:R-:W-:-:S05]  /*64c0*/  IMAD R5, R2, R5, R0 ;  /* 0x0000000502057224 */ /* 0x000fca00078e0200 */
[----:B------:R-:W-:-:S07]  /*64d0*/  IADD3 R15, PT, PT, R15, R5, RZ ;  /* 0x000000050f0f7210 */ /* 0x000fce0007ffe0ff */
.L_x_8377:
        /* <DEDUP_REMOVED lines=36> */
.L_x_8392:
        /* <DEDUP_REMOVED lines=14> */
.L_x_8393:
[----:B------:R-:W-:Y:S05]  /*6800*/  BSYNC.RECONVERGENT B2 ;  /* 0x0000000000027941 */ /* 0x000fea0003800200 */
.L_x_8391:
        /* <DEDUP_REMOVED lines=37> */
.L_x_8395:
        /* <DEDUP_REMOVED lines=16> */
.L_x_8396:
[----:B------:R-:W-:Y:S05]  /*6b60*/  BSYNC.RECONVERGENT B2 ;  /* 0x0000000000027941 */ /* 0x000fea0003800200 */
.L_x_8394:
[----:B------:R-:W0:Y:S01]  /*6b70*/  LDC.64 R2, c[0x0][R8+0x450] ;  /* 0x0001140008027b82 */ /* 0x000e220000000a00 */
[----:B------:R-:W-:Y:S01]  /*6b80*/  MOV R15, R16 ;  /* 0x00000010000f7202 */ /* 0x000fe20000000f00 */
[-C--:B0-----:R-:W-:Y:S02]  /*6b90*/  IMAD R0, R3, R4.reuse, RZ ;  /* 0x0000000403007224 */ /* 0x081fe400078e02ff */
[----:B------:R-:W-:-:S04]  /*6ba0*/  IMAD.WIDE.U32 R14, R2, R4, R14 ;  /* 0x00000004020e7225 */ /* 0x000fc800078e000e */
[----:B------:R-:W-:-:S04]  /*6bb0*/  IMAD R5, R2, R5, R0 ;  /* 0x0000000502057224 */ /* 0x000fc800078e0200 */
[----:B------:R-:W-:-:S07]  /*6bc0*/  IMAD.IADD R15, R15, 0x1, R5 ;  /* 0x000000010f0f7824 */ /* 0x000fce00078e0205 */
.L_x_8390:
        /* <DEDUP_REMOVED lines=34> */
.L_x_8398:
        /* <DEDUP_REMOVED lines=14> */
.L_x_8399:
[----:B------:R-:W-:Y:S05]  /*6ed0*/  BSYNC.RECONVERGENT B2 ;  /* 0x0000000000027941 */ /* 0x000fea0003800200 */
.L_x_8397:
[----:B------:R-:W0:Y:S02]  /*6ee0*/  LDC.64 R10, c[0x0][R10+0x450] ;  /* 0x000114000a0a7b82 */ /* 0x000e240000000a00 */
[-C--:B0-----:R-:W-:Y:S02]  /*6ef0*/  IMAD R0, R11, R4.reuse, RZ ;  /* 0x000000040b007224 */ /* 0x081fe400078e02ff */
[----:B------:R-:W-:-:S04]  /*6f00*/  IMAD.WIDE.U32 R14, R10, R4, R14 ;  /* 0x000000040a0e7225 */ /* 0x000fc800078e000e */
[----:B------:R-:W-:-:S05]  /*6f10*/  IMAD R5, R10, R5, R0 ;  /* 0x000000050a057224 */ /* 0x000fca00078e0200 */
[----:B------:R-:W-:-:S07]  /*6f20*/  IADD3 R15, PT, PT, R15, R5, RZ ;  /* 0x000000050f0f7210 */ /* 0x000fce0007ffe0ff */
.L_x_8376:
[----:B------:R-:W-:Y:S05]  /*6f30*/  BSYNC.RECONVERGENT B1 ;  /* 0x0000000000017941 */ /* 0x000fea0003800200 */
.L_x_8349:
[----:B------:R-:W0:Y:S02]  /*6f40*/  LDCU.64 UR4, c[0x0][0x5f0] ;  /* 0x0000be00ff0477ac */ /* 0x000e240008000a00 */
[----:B0-----:R-:W-:Y:S02]  /*6f50*/  IMAD R5, R13, UR4, RZ ;  /* 0x000000040d057c24 */ /* 0x001fe4000f8e02ff */
[----:B------:R-:W-:-:S04]  /*6f60*/  IMAD.WIDE.U32 R2, R12, UR4, R14 ;  /* 0x000000040c027c25 */ /* 0x000fc8000f8e000e */
[----:B------:R-:W-:Y:S02]  /*6f70*/  IMAD R5, R12, UR5, R5 ;  /* 0x000000050c057c24 */ /* 0x000fe4000f8e0205 */
[----:B------:R-:W-:-:S03]  /*6f80*/  IMAD.MOV.U32 R41, RZ, RZ, R2 ;  /* 0x000000ffff297224 */ /* 0x000fc600078e0002 */
[----:B------:R-:W-:-:S07]  /*6f90*/  IADD3 R44, PT, PT, R3, R5, RZ ;  /* 0x00000005032c7210 */ /* 0x000fce0007ffe0ff */
.L_x_8297:
[----:B------:R-:W-:Y:S05]  /*6fa0*/  BSYNC.RECONVERGENT B0 ;  /* 0x0000000000007941 */ /* 0x000fea0003800200 */
.L_x_8296:
        /* <DEDUP_REMOVED lines=24> */
.L_x_8428:
        /* <DEDUP_REMOVED lines=33> */
.L_x_8405:
        /* <DEDUP_REMOVED lines=16> */
.L_x_8406:
[----:B------:R-:W-:Y:S05]  /*7440*/  BSYNC.RECONVERGENT B2 ;  /* 0x0000000000027941 */ /* 0x000fea0003800200 */
.L_x_8404:
        /* <DEDUP_REMOVED lines=38> */
.L_x_8408:
        /* <DEDUP_REMOVED lines=16> */
.L_x_8409:
[----:B------:R-:W-:Y:S05]  /*77b0*/  BSYNC.RECONVERGENT B2 ;  /* 0x0000000000027941 */ /* 0x000fea0003800200 */
.L_x_8407:
        /* <DEDUP_REMOVED lines=39> */
.L_x_8411:
        /* <DEDUP_REMOVED lines=16> */
.L_x_8412:
[----:B------:R-:W-:Y:S05]  /*7b30*/  BSYNC.RECONVERGENT B2 ;  /* 0x0000000000027941 */ /* 0x000fea0003800200 */
.L_x_8410:
        /* <DEDUP_REMOVED lines=39> */
.L_x_8414:
        /* <DEDUP_REMOVED lines=16> */
.L_x_8415:
[----:B------:R-:W-:Y:S05]  /*7eb0*/  BSYNC.RECONVERGENT B2 ;  /* 0x0000000000027941 */ /* 0x000fea0003800200 */
.L_x_8413:
        /* <DEDUP_REMOVED lines=39> */
.L_x_8417:
        /* <DEDUP_REMOVED lines=16> */
.L_x_8418:
[----:B------:R-:W-:Y:S05]  /*8230*/  BSYNC.RECONVERGENT B2 ;  /* 0x0000000000027941 */ /* 0x000fea0003800200 */
.L_x_8416:
        /* <DEDUP_REMOVED lines=39> */
.L_x_8420:
        /* <DEDUP_REMOVED lines=16> */
.L_x_8421:
[----:B------:R-:W-:Y:S05]  /*85b0*/  BSYNC.RECONVERGENT B2 ;  /* 0x0000000000027941 */ /* 0x000fea0003800200 */
.L_x_8419:
        /* <DEDUP_REMOVED lines=39> */
.L_x_8423:
        /* <DEDUP_REMOVED lines=16> */
.L_x_8424:
[----:B------:R-:W-:Y:S05]  /*8930*/  BSYNC.RECONVERGENT B2 ;  /* 0x0000000000027941 */ /* 0x000fea0003800200 */
.L_x_8422:
        /* <DEDUP_REMOVED lines=39> */
.L_x_8426:
        /* <DEDUP_REMOVED lines=17> */
.L_x_8427:
[----:B------:R-:W-:Y:S05]  /*8cc0*/  BSYNC.RECONVERGENT B2 ;  /* 0x0000000000027941 */ /* 0x000fea0003800200 */
.L_x_8425:
        /* <DEDUP_REMOVED lines=12> */
.L_x_8403:
        /* <DEDUP_REMOVED lines=35> */
.L_x_8431:
        /* <DEDUP_REMOVED lines=16> */
.L_x_8432:
[----:B------:R-:W-:Y:S05]  /*90c0*/  BSYNC.RECONVERGENT B1 ;  /* 0x0000000000017941 */ /* 0x000fea0003800200 */
.L_x_8430:
        /* <DEDUP_REMOVED lines=39> */
.L_x_8434:
        /* <DEDUP_REMOVED lines=16> */
.L_x_8435:
[----:B------:R-:W-:Y:S05]  /*9440*/  BSYNC.RECONVERGENT B1 ;  /* 0x0000000000017941 */ /* 0x000fea0003800200 */
.L_x_8433:
        /* <DEDUP_REMOVED lines=40> */
.L_x_8437:
        /* <DEDUP_REMOVED lines=16> */
.L_x_8438:
[----:B------:R-:W-:Y:S05]  /*97d0*/  BSYNC.RECONVERGENT B1 ;  /* 0x0000000000017941 */ /* 0x000fea0003800200 */
.L_x_8436:
        /* <DEDUP_REMOVED lines=39> */
.L_x_8440:
        /* <DEDUP_REMOVED lines=17> */
.L_x_8441:
[----:B------:R-:W-:Y:S05]  /*9b60*/  BSYNC.RECONVERGENT B1 ;  /* 0x0000000000017941 */ /* 0x000fea0003800200 */
.L_x_8439:
        /* <DEDUP_REMOVED lines=10> */
.L_x_8429:
        /* <DEDUP_REMOVED lines=35> */
.L_x_8444:
        /* <DEDUP_REMOVED lines=16> */
.L_x_8445:
[----:B------:R-:W-:Y:S05]  /*9f40*/  BSYNC.RECONVERGENT B1 ;  /* 0x0000000000017941 */ /* 0x000fea0003800200 */
.L_x_8443:
        /* <DEDUP_REMOVED lines=38> */
.L_x_8447:
        /* <DEDUP_REMOVED lines=17> */
.L_x_8448:
[----:B------:R-:W-:Y:S05]  /*a2c0*/  BSYNC.RECONVERGENT B1 ;  /* 0x0000000000017941 */ /* 0x000fea0003800200 */
.L_x_8446:
        /* <DEDUP_REMOVED lines=10> */
.L_x_8442:
        /* <DEDUP_REMOVED lines=33> */
.L_x_8450:
        /* <DEDUP_REMOVED lines=16> */
.L_x_8451:
[----:B------:R-:W-:Y:S05]  /*a680*/  BSYNC.RECONVERGENT B1 ;  /* 0x0000000000017941 */ /* 0x000fea0003800200 */
.L_x_8449:
[----:B------:R-:W-:Y:S02]  /*a690*/  UMOV UR4, 0xd0 ;  /* 0x000000d000047882 */ /* 0x000fe40000000000 */
[----:B------:R-:W-:-:S06]  /*a6a0*/  LEA R2, R14, UR4, 0x3 ;  /* 0x000000040e027c11 */ /* 0x000fcc000f8e18ff */
[----:B------:R-:W0:Y:S02]  /*a6b0*/  LDC.64 R2, c[0x0][R2+0x380] ;  /* 0x0000e00002027b82 */ /* 0x000e240000000a00 */
[-C--:B0-----:R-:W-:Y:S02]  /*a6c0*/  IMAD R0, R3, R4.reuse, RZ ;  /* 0x0000000403007224 */ /* 0x081fe400078e02ff */
[----:B------:R-:W-:-:S04]  /*a6d0*/  IMAD.WIDE.U32 R12, R2, R4, R12 ;  /* 0x00000004020c7225 */ /* 0x000fc800078e000c */
[----:B------:R-:W-:-:S05]  /*a6e0*/  IMAD R5, R2, R5, R0 ;  /* 0x0000000502057224 */ /* 0x000fca00078e0200 */
[----:B------:R-:W-:-:S07]  /*a6f0*/  IADD3 R13, PT, PT, R13, R5, RZ ;  /* 0x000000050d0d7210 */ /* 0x000fce0007ffe0ff */
.L_x_8402:
        /* <DEDUP_REMOVED lines=17> */
.L_x_8478:
        /* <DEDUP_REMOVED lines=34> */
.L_x_8455:
        /* <DEDUP_REMOVED lines=17> */
.L_x_8456:
[----:B------:R-:W-:Y:S05]  /*ab40*/  BSYNC.RECONVERGENT B2 ;  /* 0x0000000000027941 */ /* 0x000fea0003800200 */
.L_x_8454:
        /* <DEDUP_REMOVED lines=39> */
.L_x_8458:
        /* <DEDUP_REMOVED lines=16> */
.L_x_8459:
[----:B------:R-:W-:Y:S05]  /*aec0*/  BSYNC.RECONVERGENT B2 ;  /* 0x0000000000027941 */ /* 0x000fea0003800200 */
.L_x_8457:
        /* <DEDUP_REMOVED lines=38> */
.L_x_8461:
        /* <DEDUP_REMOVED lines=16> */
.L_x_8462:
[----:B------:R-:W-:Y:S05]  /*b230*/  BSYNC.RECONVERGENT B2 ;  /* 0x0000000000027941 */ /* 0x000fea0003800200 */
.L_x_8460:
        /* <DEDUP_REMOVED lines=38> */
.L_x_8464:
        /* <DEDUP_REMOVED lines=16> */
.L_x_8465:
[----:B------:R-:W-:Y:S05]  /*b5a0*/  BSYNC.RECONVERGENT B2 ;  /* 0x0000000000027941 */ /* 0x000fea0003800200 */
.L_x_8463:
        /* <DEDUP_REMOVED lines=38> */
.L_x_8467:
        /* <DEDUP_REMOVED lines=16> */
.L_x_8468:
[----:B------:R-:W-:Y:S05]  /*b910*/  BSYNC.RECONVERGENT B2 ;  /* 0x0000000000027941 */ /* 0x000fea0003800200 */
.L_x_8466:
        /* <DEDUP_REMOVED lines=38> */
.L_x_8470:
        /* <DEDUP_REMOVED lines=16> */
.L_x_8471:
[----:B------:R-:W-:Y:S05]  /*bc80*/  BSYNC.RECONVERGENT B2 ;  /* 0x0000000000027941 */ /* 0x000fea0003800200 */
.L_x_8469:
        /* <DEDUP_REMOVED lines=38> */
.L_x_8473:
        /* <DEDUP_REMOVED lines=16> */
.L_x_8474:
[----:B------:R-:W-:Y:S05]  /*bff0*/  BSYNC.RECONVERGENT B2 ;  /* 0x0000000000027941 */ /* 0x000fea0003800200 */
.L_x_8472:
        /* <DEDUP_REMOVED lines=38> */
.L_x_8476:
        /* <DEDUP_REMOVED lines=17> */
.L_x_8477:
[----:B------:R-:W-:Y:S05]  /*c370*/  BSYNC.RECONVERGENT B2 ;  /* 0x0000000000027941 */ /* 0x000fea0003800200 */
.L_x_8475:
        /* <DEDUP_REMOVED lines=10> */
.L_x_8453:
        /* <DEDUP_REMOVED lines=36> */
.L_x_8482:
        /* <DEDUP_REMOVED lines=16> */
.L_x_8483:
[----:B------:R-:W-:Y:S05]  /*c760*/  BSYNC.RECONVERGENT B2 ;  /* 0x0000000000027941 */ /* 0x000fea0003800200 */
.L_x_8481:
        /* <DEDUP_REMOVED lines=39> */
.L_x_8485:
        /* <DEDUP_REMOVED lines=16> */
.L_x_8486:
[----:B------:R-:W-:Y:S05]  /*cae0*/  BSYNC.RECONVERGENT B2 ;  /* 0x0000000000027941 */ /* 0x000fea0003800200 */
.L_x_8484:
        /* <DEDUP_REMOVED lines=39> */
.L_x_8488:
        /* <DEDUP_REMOVED lines=16> */
.L_x_8489:
[----:B------:R-:W-:Y:S05]  /*ce60*/  BSYNC.RECONVERGENT B2 ;  /* 0x0000000000027941 */ /* 0x000fea0003800200 */
.L_x_8487:
        /* <DEDUP_REMOVED lines=37> */
.L_x_8491:
        /* <DEDUP_REMOVED lines=17> */
.L_x_8492:
[----:B------:R-:W-:Y:S05]  /*d1d0*/  BSYNC.RECONVERGENT B2 ;  /* 0x0000000000027941 */ /* 0x000fea0003800200 */
.L_x_8490:
        /* <DEDUP_REMOVED lines=8> */
.L_x_8480:
        /* <DEDUP_REMOVED lines=36> */
.L_x_8495:
        /* <DEDUP_REMOVED lines=17> */
.L_x_8496:
[----:B------:R-:W-:Y:S05]  /*d5b0*/  BSYNC.RECONVERGENT B2 ;  /* 0x0000000000027941 */ /* 0x000fea0003800200 */
.L_x_8494:
        /* <DEDUP_REMOVED lines=36> */
.L_x_8498:
        /* <DEDUP_REMOVED lines=16> */
.L_x_8499:
[----:B------:R-:W-:Y:S05]  /*d900*/  BSYNC.RECONVERGENT B2 ;  /* 0x0000000000027941 */ /* 0x000fea0003800200 */
.L_x_8497:
[----:B------:R-:W0:Y:S01]  /*d910*/  LDC.64 R2, c[0x0][R8+0x450] ;  /* 0x0001140008027b82 */ /* 0x000e220000000a00 */
[----:B------:R-:W-:Y:S02]  /*d920*/  IMAD.MOV.U32 R17, RZ, RZ, R23 ;  /* 0x000000ffff117224 */ /* 0x000fe400078e0017 */
[-C--:B0-----:R-:W-:Y:S02]  /*d930*/  IMAD R0, R3, R4.reuse, RZ ;  /* 0x0000000403007224 */ /* 0x081fe400078e02ff */
[----:B------:R-:W-:-:S04]  /*d940*/  IMAD.WIDE.U32 R16, R2, R4, R16 ;  /* 0x0000000402107225 */ /* 0x000fc800078e0010 */
[----:B------:R-:W-:-:S05]  /*d950*/  IMAD R5, R2, R5, R0 ;  /* 0x0000000502057224 */ /* 0x000fca00078e0200 */
[----:B------:R-:W-:-:S07]  /*d960*/  IADD3 R17, PT, PT, R17, R5, RZ ;  /* 0x0000000511117210 */ /* 0x000fce0007ffe0ff */
.L_x_8493:
        /* <DEDUP_REMOVED lines=34> */
.L_x_8501:
[----:B------:R-:W-:Y:S01]  /*db90*/  IMAD.MOV.U32 R4, RZ, RZ, R11 ;  /* 0x000000ffff047224 */ /* 0x000fe200078e000b */
[----:B------:R-:W-:Y:S01]  /*dba0*/  MOV R5, R10 ;  /* 0x0000000a00057202 */ /* 0x000fe20000000f00 */
[----:B------:R-:W-:Y:S01]  /*dbb0*/  IMAD.MOV.U32 R2, RZ, RZ, R8 ;  /* 0x000000ffff027224 */ /* 0x000fe200078e0008 */
[----:B------:R-:W-:Y:S02]  /*dbc0*/  MOV R3, R9 ;  /* 0x0000000900037202 */ /* 0x000fe40000000f00 */
[----:B------:R-:W-:-:S07]  /*dbd0*/  MOV R0, 0xdbf0 ;  /* 0x0000dbf000007802 */ /* 0x000fce0000000f00 */
[----:B------:R-:W-:Y:S05]  /*dbe0*/  CALL.REL.NOINC `($__internal_49_$__cuda_sm20_div_u64) ;  /* 0x000000f000387944 */ /* 0x000fea0003c00000 */
        /* <DEDUP_REMOVED lines=11> */
.L_x_8502:
[----:B------:R-:W-:Y:S05]  /*dca0*/  BSYNC.RECONVERGENT B2 ;  /* 0x0000000000027941 */ /* 0x000fea0003800200 */
.L_x_8500:
[----:B------:R-:W0:Y:S02]  /*dcb0*/  LDC.64 R12, c[0x0][R12+0x450] ;  /* 0x000114000c0c7b82 */ /* 0x000e240000000a00 */
[-C--:B0-----:R-:W-:Y:S02]  /*dcc0*/  IMAD R0, R13, R9.reuse, RZ ;  /* 0x000000090d007224 */ /* 0x081fe400078e02ff */
[----:B------:R-:W-:-:S04]  /*dcd0*/  IMAD.WIDE.U32 R16, R12, R9, R16 ;  /* 0x000000090c107225 */ /* 0x000fc800078e0010 */
[----:B------:R-:W-:-:S05]  /*dce0*/  IMAD R5, R12, R5, R0 ;  /* 0x000000050c057224 */ /* 0x000fca00078e0200 */
[----:B------:R-:W-:-:S07]  /*dcf0*/  IADD3 R17, PT, PT, R17, R5, RZ ;  /* 0x0000000511117210 */ /* 0x000fce0007ffe0ff */
.L_x_8479:
[----:B------:R-:W-:Y:S05]  /*dd00*/  BSYNC.RECONVERGENT B1 ;  /* 0x0000000000017941 */ /* 0x000fea0003800200 */
.L_x_8452:
[----:B------:R-:W0:Y:S02]  /*dd10*/  LDCU.64 UR4, c[0x0][0x5f0] ;  /* 0x0000be00ff0477ac */ /* 0x000e240008000a00 */
[----:B0-----:R-:W-:Y:S02]  /*dd20*/  IMAD R10, R10, UR4, RZ ;  /* 0x000000040a0a7c24 */ /* 0x001fe4000f8e02ff */
[----:B------:R-:W-:-:S04]  /*dd30*/  IMAD.WIDE.U32 R2, R11, UR4, R16 ;  /* 0x000000040b027c25 */ /* 0x000fc8000f8e0010 */
[----:B------:R-:W-:Y:S02]  /*dd40*/  IMAD R11, R11, UR5, R10 ;  /* 0x000000050b0b7c24 */ /* 0x000fe4000f8e020a */
[----:B------:R-:W-:-:S03]  /*dd50*/  IMAD.MOV.U32 R33, RZ, RZ, R2 ;  /* 0x000000ffff217224 */ /* 0x000fc600078e0002 */
[----:B------:R-:W-:-:S07]  /*dd60*/  IADD3 R40, PT, PT, R3, R11, RZ ;  /* 0x0000000b03287210 */ /* 0x000fce0007ffe0ff */
.L_x_8401:
[----:B------:R-:W-:Y:S05]  /*dd70*/  BSYNC.RECONVERGENT B0 ;  /* 0x0000000000007941 */ /* 0x000fea0003800200 */
.L_x_8400:
        /* <DEDUP_REMOVED lines=24> */
.L_x_8531:
        /* <DEDUP_REMOVED lines=33> */
.L_x_8508:
        /* <DEDUP_REMOVED lines=16> */
.L_x_8509:
[----:B------:R-:W-:Y:S05]  /*e210*/  BSYNC.RECONVERGENT B2 ;  /* 0x0000000000027941 */ /* 0x000fea0003800200 */
.L_x_8507:
        /* <DEDUP_REMOVED lines=38> */
.L_x_8511:
        /* <DEDUP_REMOVED lines=16> */
.L_x_8512:
[----:B------:R-:W-:Y:S05]  /*e580*/  BSYNC.RECONVERGENT B2 ;  /* 0x0000000000027941 */ /* 0x000fea0003800200 */
.L_x_8510:
        /* <DEDUP_REMOVED lines=39> */
.L_x_8514:
        /* <DEDUP_REMOVED lines=16> */
.L_x_8515:
[----:B------:R-:W-:Y:S05]  /*e900*/  BSYNC.RECONVERGENT B2 ;  /* 0x0000000000027941 */ /* 0x000fea0003800200 */
.L_x_8513:
        /* <DEDUP_REMOVED lines=39> */
.L_x_8517:
        /* <DEDUP_REMOVED lines=16> */
.L_x_8518:
[----:B------:R-:W-:Y:S05]  /*ec80*/  BSYNC.RECONVERGENT B2 ;  /* 0x0000000000027941 */ /* 0x000fea0003800200 */
.L_x_8516:
        /* <DEDUP_REMOVED lines=39> */
.L_x_8520:
        /* <DEDUP_REMOVED lines=16> */
.L_x_8521:
[----:B------:R-:W-:Y:S05]  /*f000*/  BSYNC.RECONVERGENT B2 ;  /* 0x0000000000027941 */ /* 0x000fea0003800200 */
.L_x_8519:
        /* <DEDUP_REMOVED lines=39> */
.L_x_8523:
        /* <DEDUP_REMOVED lines=16> */
.L_x_8524:
[----:B------:R-:W-:Y:S05]  /*f380*/  BSYNC.RECONVERGENT B2 ;  /* 0x0000000000027941 */ /* 0x000fea0003800200 */
.L_x_8522:
        /* <DEDUP_REMOVED lines=39> */
.L_x_8526:
        /* <DEDUP_REMOVED lines=16> */
.L_x_8527:
[----:B------:R-:W-:Y:S05]  /*f700*/  BSYNC.RECONVERGENT B2 ;  /* 0x0000000000027941 */ /* 0x000fea0003800200 */
.L_x_8525:
        /* <DEDUP_REMOVED lines=39> */
.L_x_8529:
        /* <DEDUP_REMOVED lines=17> */
.L_x_8530:
[----:B------:R-:W-:Y:S05]  /*fa90*/  BSYNC.RECONVERGENT B2 ;  /* 0x0000000000027941 */ /* 0x000fea0003800200 */
.L_x_8528:
        /* <DEDUP_REMOVED lines=12> */
.L_x_8506:
        /* <DEDUP_REMOVED lines=35> */
.L_x_8534:
        /* <DEDUP_REMOVED lines=16> */
.L_x_8535:
[----:B------:R-:W-:Y:S05]  /*fe90*/  BSYNC.RECONVERGENT B1 ;  /* 0x0000000000017941 */ /* 0x000fea0003800200 */
.L_x_8533:
        /* <DEDUP_REMOVED lines=38> */
.L_x_8537:
        /* <DEDUP_REMOVED lines=16> */
.L_x_8538:
[----:B------:R-:W-:Y:S05]  /*10200*/  BSYNC.RECONVERGENT B1 ;  /* 0x0000000000017941 */ /* 0x000fea0003800200 */
.L_x_8536:
        /* <DEDUP_REMOVED lines=39> */
.L_x_8540:
        /* <DEDUP_REMOVED lines=16> */
.L_x_8541:
[----:B------:R-:W-:Y:S05]  /*10580*/  BSYNC.RECONVERGENT B1 ;  /* 0x0000000000017941 */ /* 0x000fea0003800200 */
.L_x_8539:
        /* <DEDUP_REMOVED lines=39> */
.L_x_8543:
        /* <DEDUP_REMOVED lines=17> */
.L_x_8544:
[----:B------:R-:W-:Y:S05]  /*10910*/  BSYNC.RECONVERGENT B1 ;  /* 0x0000000000017941 */ /* 0x000fea0003800200 */
.L_x_8542:
        /* <DEDUP_REMOVED lines=10> */
.L_x_8532:
        /* <DEDUP_REMOVED lines=37> */
.L_x_8547:
        /* <DEDUP_REMOVED lines=16> */
.L_x_8548:
[----:B------:R-:W-:Y:S05]  /*10d10*/  BSYNC.RECONVERGENT B1 ;  /* 0x0000000000017941 */ /* 0x000fea0003800200 */
.L_x_8546:
        /* <DEDUP_REMOVED lines=38> */
.L_x_8550:
        /* <DEDUP_REMOVED lines=17> */
.L_x_8551:
[----:B------:R-:W-:Y:S05]  /*11090*/  BSYNC.RECONVERGENT B1 ;  /* 0x0000000000017941 */ /* 0x000fea0003800200 */
.L_x_8549:
        /* <DEDUP_REMOVED lines=10> */
.L_x_8545:
        /* <DEDUP_REMOVED lines=33> */
.L_x_8553:
        /* <DEDUP_REMOVED lines=16> */
.L_x_8554:
[----:B------:R-:W-:Y:S05]  /*11450*/  BSYNC.RECONVERGENT B1 ;  /* 0x0000000000017941 */ /* 0x000fea0003800200 */
.L_x_8552:
        /* <DEDUP_REMOVED lines=8> */
.L_x_8505:
        /* <DEDUP_REMOVED lines=17> */
.L_x_8581:
        /* <DEDUP_REMOVED lines=34> */
.L_x_8558:
        /* <DEDUP_REMOVED lines=17> */
.L_x_8559:
[----:B------:R-:W-:Y:S05]  /*11920*/  BSYNC.RECONVERGENT B2 ;  /* 0x0000000000027941 */ /* 0x000fea0003800200 */
.L_x_8557:
        /* <DEDUP_REMOVED lines=39> */
.L_x_8561:
        /* <DEDUP_REMOVED lines=16> */
.L_x_8562:
[----:B------:R-:W-:Y:S05]  /*11ca0*/  BSYNC.RECONVERGENT B2 ;  /* 0x0000000000027941 */ /* 0x000fea0003800200 */
.L_x_8560:
        /* <DEDUP_REMOVED lines=38> */
.L_x_8564:
        /* <DEDUP_REMOVED lines=16> */
.L_x_8565:
[----:B------:R-:W-:Y:S05]  /*12010*/  BSYNC.RECONVERGENT B2 ;  /* 0x0000000000027941 */ /* 0x000fea0003800200 */
.L_x_8563:
        /* <DEDUP_REMOVED lines=38> */
.L_x_8567:
        /* <DEDUP_REMOVED lines=16> */
.L_x_8568:
[----:B------:R-:W-:Y:S05]  /*12380*/  BSYNC.RECONVERGENT B2 ;  /* 0x0000000000027941 */ /* 0x000fea0003800200 */
.L_x_8566:
        /* <DEDUP_REMOVED lines=38> */
.L_x_8570:
        /* <DEDUP_REMOVED lines=16> */
.L_x_8571:
[----:B------:R-:W-:Y:S05]  /*126f0*/  BSYNC.RECONVERGENT B2 ;  /* 0x0000000000027941 */ /* 0x000fea0003800200 */
.L_x_8569:
        /* <DEDUP_REMOVED lines=38> */
.L_x_8573:
        /* <DEDUP_REMOVED lines=16> */
.L_x_8574:
[----:B------:R-:W-:Y:S05]  /*12a60*/  BSYNC.RECONVERGENT B2 ;  /* 0x0000000000027941 */ /* 0x000fea0003800200 */
.L_x_8572:
        /* <DEDUP_REMOVED lines=38> */
.L_x_8576:
        /* <DEDUP_REMOVED lines=16> */
.L_x_8577:
[----:B------:R-:W-:Y:S05]  /*12dd0*/  BSYNC.RECONVERGENT B2 ;  /* 0x0000000000027941 */ /* 0x000fea0003800200 */
.L_x_8575:
        /* <DEDUP_REMOVED lines=38> */
.L_x_8579:
        /* <DEDUP_REMOVED lines=17> */
.L_x_8580:
[----:B------:R-:W-:Y:S05]  /*13150*/  BSYNC.RECONVERGENT B2 ;  /* 0x0000000000027941 */ /* 0x000fea0003800200 */
.L_x_8578:
        /* <DEDUP_REMOVED lines=10> */
.L_x_8556:
        /* <DEDUP_REMOVED lines=36> */
.L_x_8585:
        /* <DEDUP_REMOVED lines=16> */
.L_x_8586:
[----:B------:R-:W-:Y:S05]  /*13540*/  BSYNC.RECONVERGENT B2 ;  /* 0x0000000000027941 */ /* 0x000fea0003800200 */
.L_x_8584:
        /* <DEDUP_REMOVED lines=39> */
.L_x_8588:
        /* <DEDUP_REMOVED lines=16> */
.L_x_8589:
[----:B------:R-:W-:Y:S05]  /*138c0*/  BSYNC.RECONVERGENT B2 ;  /* 0x0000000000027941 */ /* 0x000fea0003800200 */
.L_x_8587:
        /* <DEDUP_REMOVED lines=39> */
.L_x_8591:
        /* <DEDUP_REMOVED lines=16> */
.L_x_8592:
[----:B------:R-:W-:Y:S05]  /*13c40*/  BSYNC.RECONVERGENT B2 ;  /* 0x0000000000027941 */ /* 0x000fea0003800200 */
.L_x_8590:
        /* <DEDUP_REMOVED lines=37> */
.L_x_8594:
        /* <DEDUP_REMOVED lines=17> */
.L_x_8595:
[----:B------:R-:W-:Y:S05]  /*13fb0*/  BSYNC.RECONVERGENT B2 ;  /* 0x0000000000027941 */ /* 0x000fea0003800200 */
.L_x_8593:
        /* <DEDUP_REMOVED lines=8> */
.L_x_8583:
        /* <DEDUP_REMOVED lines=38> */
.L_x_8598:
        /* <DEDUP_REMOVED lines=17> */
.L_x_8599:
[----:B------:R-:W-:Y:S05]  /*143b0*/  BSYNC.RECONVERGENT B2 ;  /* 0x0000000000027941 */ /* 0x000fea0003800200 */
.L_x_8597:
        /* <DEDUP_REMOVED lines=36> */
.L_x_8601:
        /* <DEDUP_REMOVED lines=17> */
.L_x_8602:
[----:B------:R-:W-:Y:S05]  /*14710*/  BSYNC.RECONVERGENT B2 ;  /* 0x0000000000027941 */ /* 0x000fea0003800200 */
.L_x_8600:
        /* <DEDUP_REMOVED lines=8> */
.L_x_8596:
        /* <DEDUP_REMOVED lines=34> */
.L_x_8604:
        /* <DEDUP_REMOVED lines=17> */
.L_x_8605:
[----:B------:R-:W-:Y:S05]  /*14ad0*/  BSYNC.RECONVERGENT B2 ;  /* 0x0000000000027941 */ /* 0x000fea0003800200 */
.L_x_8603:
[----:B------:R-:W0:Y:S02]  /*14ae0*/  LDC.64 R12, c[0x0][R12+0x450] ;  /* 0x000114000c0c7b82 */ /* 0x000e240000000a00 */
[-C--:B0-----:R-:W-:Y:S02]  /*14af0*/  IMAD R0, R13, R9.reuse, RZ ;  /* 0x000000090d007224 */ /* 0x081fe400078e02ff */
[----:B------:R-:W-:-:S04]  /*14b00*/  IMAD.WIDE.U32 R2, R12, R9, R16 ;  /* 0x000000090c027225 */ /* 0x000fc800078e0010 */
[----:B------:R-:W-:Y:S01]  /*14b10*/  IMAD R5, R12, R5, R0 ;  /* 0x000000050c057224 */ /* 0x000fe200078e0200 */
[----:B------:R-:W-:-:S03]  /*14b20*/  MOV R16, R2 ;  /* 0x0000000200107202 */ /* 0x000fc60000000f00 */
[----:B------:R-:W-:-:S07]  /*14b30*/  IMAD.IADD R17, R3, 0x1, R5 ;  /* 0x0000000103117824 */ /* 0x000fce00078e0205 */
.L_x_8582:
[----:B------:R-:W-:Y:S05]  /*14b40*/  BSYNC.RECONVERGENT B1 ;  /* 0x0000000000017941 */ /* 0x000fea0003800200 */
.L_x_8555:
[----:B------:R-:W0:Y:S02]  /*14b50*/  LDCU.64 UR4, c[0x0][0x5f0] ;  /* 0x0000be00ff0477ac */ /* 0x000e240008000a00 */
[----:B0-----:R-:W-:Y:S02]  /*14b60*/  IMAD R10, R10, UR4, RZ ;  /* 0x000000040a0a7c24 */ /* 0x001fe4000f8e02ff */
[----:B------:R-:W-:-:S04]  /*14b70*/  IMAD.WIDE.U32 R2, R11, UR4, R16 ;  /* 0x000000040b027c25 */ /* 0x000fc8000f8e0010 */
[----:B------:R-:W-:Y:S01]  /*14b80*/  IMAD R11, R11, UR5, R10 ;  /* 0x000000050b0b7c24 */ /* 0x000fe2000f8e020a */
[----:B------:R-:W-:-:S03]  /*14b90*/  MOV R28, R2 ;  /* 0x00000002001c7202 */ /* 0x000fc60000000f00 */
[----:B------:R-:W-:-:S07]  /*14ba0*/  IMAD.IADD R31, R3, 0x1, R11 ;  /* 0x00000001031f7824 */ /* 0x000fce00078e020b */
.L_x_8504:
[----:B------:R-:W-:Y:S05]  /*14bb0*/  BSYNC.RECONVERGENT B0 ;  /* 0x0000000000007941 */ /* 0x000fea0003800200 */
.L_x_8503:
        /* <DEDUP_REMOVED lines=23> */
.L_x_8634:
        /* <DEDUP_REMOVED lines=33> */
.L_x_8611:
        /* <DEDUP_REMOVED lines=16> */
.L_x_8612:
[----:B------:R-:W-:Y:S05]  /*15040*/  BSYNC.RECONVERGENT B2 ;  /* 0x0000000000027941 */ /* 0x000fea0003800200 */
.L_x_8610:
        /* <DEDUP_REMOVED lines=38> */
.L_x_8614:
        /* <DEDUP_REMOVED lines=16> */
.L_x_8615:
[----:B------:R-:W-:Y:S05]  /*153b0*/  BSYNC.RECONVERGENT B2 ;  /* 0x0000000000027941 */ /* 0x000fea0003800200 */
.L_x_8613:
        /* <DEDUP_REMOVED lines=39> */
.L_x_8617:
        /* <DEDUP_REMOVED lines=16> */
.L_x_8618:
[----:B------:R-:W-:Y:S05]  /*15730*/  BSYNC.RECONVERGENT B2 ;  /* 0x0000000000027941 */ /* 0x000fea0003800200 */
.L_x_8616:
        /* <DEDUP_REMOVED lines=39> */
.L_x_8620:
        /* <DEDUP_REMOVED lines=16> */
.L_x_8621:
[----:B------:R-:W-:Y:S05]  /*15ab0*/  BSYNC.RECONVERGENT B2 ;  /* 0x0000000000027941 */ /* 0x000fea0003800200 */
.L_x_8619:
        /* <DEDUP_REMOVED lines=39> */
.L_x_8623:
        /* <DEDUP_REMOVED lines=16> */
.L_x_8624:
[----:B------:R-:W-:Y:S05]  /*15e30*/  BSYNC.RECONVERGENT B2 ;  /* 0x0000000000027941 */ /* 0x000fea0003800200 */
.L_x_8622:
        /* <DEDUP_REMOVED lines=39> */
.L_x_8626:
        /* <DEDUP_REMOVED lines=16> */
.L_x_8627:
[----:B------:R-:W-:Y:S05]  /*161b0*/  BSYNC.RECONVERGENT B2 ;  /* 0x0000000000027941 */ /* 0x000fea0003800200 */
.L_x_8625:
        /* <DEDUP_REMOVED lines=39> */
.L_x_8629:
        /* <DEDUP_REMOVED lines=16> */
.L_x_8630:
[----:B------:R-:W-:Y:S05]  /*16530*/  BSYNC.RECONVERGENT B2 ;  /* 0x0000000000027941 */ /* 0x000fea0003800200 */
.L_x_8628:
        /* <DEDUP_REMOVED lines=39> */
.L_x_8632:
        /* <DEDUP_REMOVED lines=17> */
.L_x_8633:
[----:B------:R-:W-:Y:S05]  /*168c0*/  BSYNC.RECONVERGENT B2 ;  /* 0x0000000000027941 */ /* 0x000fea0003800200 */
.L_x_8631:
        /* <DEDUP_REMOVED lines=12> */
.L_x_8609:
        /* <DEDUP_REMOVED lines=35> */
.L_x_8637:
        /* <DEDUP_REMOVED lines=16> */
.L_x_8638:
[----:B------:R-:W-:Y:S05]  /*16cc0*/  BSYNC.RECONVERGENT B1 ;  /* 0x0000000000017941 */ /* 0x000fea0003800200 */
.L_x_8636:
        /* <DEDUP_REMOVED lines=38> */
.L_x_8640:
        /* <DEDUP_REMOVED lines=16> */
.L_x_8641:
[----:B------:R-:W-:Y:S05]  /*17030*/  BSYNC.RECONVERGENT B1 ;  /* 0x0000000000017941 */ /* 0x000fea0003800200 */
.L_x_8639:
        /* <DEDUP_REMOVED lines=39> */
.L_x_8643:
        /* <DEDUP_REMOVED lines=16> */
.L_x_8644:
[----:B------:R-:W-:Y:S05]  /*173b0*/  BSYNC.RECONVERGENT B1 ;  /* 0x0000000000017941 */ /* 0x000fea0003800200 */
.L_x_8642:
        /* <DEDUP_REMOVED lines=39> */
.L_x_8646:
        /* <DEDUP_REMOVED lines=17> */
.L_x_8647:
[----:B------:R-:W-:Y:S05]  /*17740*/  BSYNC.RECONVERGENT B1 ;  /* 0x0000000000017941 */ /* 0x000fea0003800200 */
.L_x_8645:
        /* <DEDUP_REMOVED lines=10> */
.L_x_8635:
        /* <DEDUP_REMOVED lines=35> */
.L_x_8650:
        /* <DEDUP_REMOVED lines=16> */
.L_x_8651:
[----:B------:R-:W-:Y:S05]  /*17b20*/  BSYNC.RECONVERGENT B1 ;  /* 0x0000000000017941 */ /* 0x000fea0003800200 */
.L_x_8649:
        /* <DEDUP_REMOVED lines=38> */
.L_x_8653:
        /* <DEDUP_REMOVED lines=17> */
.L_x_8654:
[----:B------:R-:W-:Y:S05]  /*17ea0*/  BSYNC.RECONVERGENT B1 ;  /* 0x0000000000017941 */ /* 0x000fea0003800200 */
.L_x_8652:
        /* <DEDUP_REMOVED lines=10> */
.L_x_8648:
        /* <DEDUP_REMOVED lines=35> */
.L_x_8656:
        /* <DEDUP_REMOVED lines=16> */
.L_x_8657:
[----:B------:R-:W-:Y:S05]  /*18280*/  BSYNC.RECONVERGENT B1 ;  /* 0x0000000000017941 */ /* 0x000fea0003800200 */
.L_x_8655:
[----:B------:R-:W-:Y:S02]  /*18290*/  UMOV UR4, 0xd0 ;  /* 0x000000d000047882 */ /* 0x000fe40000000000 */
[----:B------:R-:W-:-:S06]  /*182a0*/  LEA R2, R12, UR4, 0x3 ;  /* 0x000000040c027c11 */ /* 0x000fcc000f8e18ff */
[----:B------:R-:W0:Y:S02]  /*182b0*/  LDC.64 R2, c[0x0][R2+0x380] ;  /* 0x0000e00002027b82 */ /* 0x000e240000000a00 */
[-C--:B0-----:R-:W-:Y:S02]  /*182c0*/  IMAD R0, R3, R4.reuse, RZ ;  /* 0x0000000403007224 */ /* 0x081fe400078e02ff */
[----:B------:R-:W-:-:S04]  /*182d0*/  IMAD.WIDE.U32 R16, R2, R4, R16 ;  /* 0x0000000402107225 */ /* 0x000fc800078e0010 */
[----:B------:R-:W-:-:S04]  /*182e0*/  IMAD R5, R2, R5, R0 ;  /* 0x0000000502057224 */ /* 0x000fc800078e0200 */
[----:B------:R-:W-:-:S07]  /*182f0*/  IMAD.IADD R17, R17, 0x1, R5 ;  /* 0x0000000111117824 */ /* 0x000fce00078e0205 */
.L_x_8608:
        /* <DEDUP_REMOVED lines=17> */
.L_x_8684:
        /* <DEDUP_REMOVED lines=34> */
.L_x_8661:
        /* <DEDUP_REMOVED lines=17> */
.L_x_8662:
[----:B------:R-:W-:Y:S05]  /*18740*/  BSYNC.RECONVERGENT B2 ;  /* 0x0000000000027941 */ /* 0x000fea0003800200 */
.L_x_8660:
        /* <DEDUP_REMOVED lines=39> */
.L_x_8664:
        /* <DEDUP_REMOVED lines=16> */
.L_x_8665:
[----:B------:R-:W-:Y:S05]  /*18ac0*/  BSYNC.RECONVERGENT B2 ;  /* 0x0000000000027941 */ /* 0x000fea0003800200 */
.L_x_8663:
        /* <DEDUP_REMOVED lines=38> */
.L_x_8667:
        /* <DEDUP_REMOVED lines=16> */
.L_x_8668:
[----:B------:R-:W-:Y:S05]  /*18e30*/  BSYNC.RECONVERGENT B2 ;  /* 0x0000000000027941 */ /* 0x000fea0003800200 */
.L_x_8666:
        /* <DEDUP_REMOVED lines=38> */
.L_x_8670:
        /* <DEDUP_REMOVED lines=16> */
.L_x_8671:
[----:B------:R-:W-:Y:S05]  /*191a0*/  BSYNC.RECONVERGENT B2 ;  /* 0x0000000000027941 */ /* 0x000fea0003800200 */
.L_x_8669:
        /* <DEDUP_REMOVED lines=38> */
.L_x_8673:
        /* <DEDUP_REMOVED lines=16> */
.L_x_8674:
[----:B------:R-:W-:Y:S05]  /*19510*/  BSYNC.RECONVERGENT B2 ;  /* 0x0000000000027941 */ /* 0x000fea0003800200 */
.L_x_8672:
        /* <DEDUP_REMOVED lines=38> */
.L_x_8676:
[----:B------:R-:W-:Y:S01]  /*19780*/  IMAD.MOV.U32 R4, RZ, RZ, R12 ;  /* 0x000000ffff047224 */ /* 0x000fe200078e000c */
[----:B------:R-:W-:Y:S01]  /*19790*/  MOV R5, R13 ;  /* 0x0000000d00057202 */ /* 0x000fe20000000f00 */
[----:B------:R-:W-:Y:S01]  /*197a0*/  IMAD.MOV.U32 R2, RZ, RZ, R14 ;  /* 0x000000ffff027224 */ /* 0x000fe200078e000e */
[----:B------:R-:W-:Y:S02]  /*197b0*/  MOV R3, R15 ;  /* 0x0000000f00037202 */ /* 0x000fe40000000f00 */
[----:B------:R-:W-:-:S07]  /*197c0*/  MOV R0, 0x197e0 ;  /* 0x000197e000007802 */ /* 0x000fce0000000f00 */
[----:B------:R-:W-:Y:S05]  /*197d0*/  CALL.REL.NOINC `($__internal_49_$__cuda_sm20_div_u64) ;  /* 0x00000034003c7944 */ /* 0x000fea0003c00000 */
        /* <DEDUP_REMOVED lines=10> */
.L_x_8677:
[----:B------:R-:W-:Y:S05]  /*19880*/  BSYNC.RECONVERGENT B2 ;  /* 0x0000000000027941 */ /* 0x000fea0003800200 */
.L_x_8675:
        /* <DEDUP_REMOVED lines=38> */
.L_x_8679:
[----:B------:R-:W-:Y:S01]  /*19af0*/  MOV R4, R12 ;  /* 0x0000000c00047202 */ /* 0x000fe20000000f00 */
[----:B------:R-:W-:Y:S01]  /*19b00*/  IMAD.MOV.U32 R5, RZ, RZ, R13 ;  /* 0x000000ffff057224 */ /* 0x000fe200078e000d */
[----:B------:R-:W-:Y:S02]  /*19b10*/  MOV R2, R14 ;  /* 0x0000000e00027202 */ /* 0x000fe40000000f00 */
[----:B------:R-:W-:Y:S02]  /*19b20*/  MOV R3, R15 ;  /* 0x0000000f00037202 */ /* 0x000fe40000000f00 */
[----:B------:R-:W-:-:S07]  /*19b30*/  MOV R0, 0x19b50 ;  /* 0x00019b5000007802 */ /* 0x000fce0000000f00 */
[----:B------:R-:W-:Y:S05]  /*19b40*/  CALL.REL.NOINC `($__internal_49_$__cuda_sm20_div_u64) ;  /* 0x0000003000607944 */ /* 0x000fea0003c00000 */
        /* <DEDUP_REMOVED lines=10> */
.L_x_8680:
[----:B------:R-:W-:Y:S05]  /*19bf0*/  BSYNC.RECONVERGENT B2 ;  /* 0x0000000000027941 */ /* 0x000fea0003800200 */
.L_x_8678:
        /* <DEDUP_REMOVED lines=38> */
.L_x_8682:
[----:B------:R-:W-:Y:S01]  /*19e60*/  MOV R4, R14 ;  /* 0x0000000e00047202 */ /* 0x000fe20000000f00 */
[----:B------:R-:W-:Y:S01]  /*19e70*/  IMAD.MOV.U32 R5, RZ, RZ, R15 ;  /* 0x000000ffff057224 */ /* 0x000fe200078e000f */
[----:B------:R-:W-:Y:S02]  /*19e80*/  MOV R2, R16 ;  /* 0x0000001000027202 */ /* 0x000fe40000000f00 */
[----:B------:R-:W-:Y:S02]  /*19e90*/  MOV R3, R17 ;  /* 0x0000001100037202 */ /* 0x000fe40000000f00 */
[----:B------:R-:W-:-:S07]  /*19ea0*/  MOV R0, 0x19ec0 ;  /* 0x00019ec000007802 */ /* 0x000fce0000000f00 */
[----:B------:R-:W-:Y:S05]  /*19eb0*/  CALL.REL.NOINC `($__internal_49_$__cuda_sm20_div_u64) ;  /* 0x0000002c00847944 */ /* 0x000fea0003c00000 */
        /* <DEDUP_REMOVED lines=11> */
.L_x_8683:
[----:B------:R-:W-:Y:S05]  /*19f70*/  BSYNC.RECONVERGENT B2 ;  /* 0x0000000000027941 */ /* 0x000fea0003800200 */
.L_x_8681:
        /* <DEDUP_REMOVED lines=10> */
.L_x_8659:
        /* <DEDUP_REMOVED lines=36> */
.L_x_8688:
[----:B------:R-:W-:Y:S01]  /*1a260*/  MOV R4, R11 ;  /* 0x0000000b00047202 */ /* 0x000fe20000000f00 */
[----:B------:R-:W-:Y:S01]  /*1a270*/  IMAD.MOV.U32 R2, RZ, RZ, R12 ;  /* 0x000000ffff027224 */ /* 0x000fe200078e000c */
[----:B------:R-:W-:Y:S02]  /*1a280*/  MOV R5, R10 ;  /* 0x0000000a00057202 */ /* 0x000fe40000000f00 */
[----:B------:R-:W-:Y:S02]  /*1a290*/  MOV R3, R13 ;  /* 0x0000000d00037202 */ /* 0x000fe40000000f00 */
        /* <DEDUP_REMOVED lines=12> */
.L_x_8689:
[----:B------:R-:W-:Y:S05]  /*1a360*/  BSYNC.RECONVERGENT B2 ;  /* 0x0000000000027941 */ /* 0x000fea0003800200 */
.L_x_8687:
        /* <DEDUP_REMOVED lines=37> */
.L_x_8691:
        /* <DEDUP_REMOVED lines=16> */
.L_x_8692:
[----:B------:R-:W-:Y:S05]  /*1a6c0*/  BSYNC.RECONVERGENT B2 ;  /* 0x0000000000027941 */ /* 0x000fea0003800200 */
.L_x_8690:
        /* <DEDUP_REMOVED lines=39> */
.L_x_8694:
        /* <DEDUP_REMOVED lines=16> */
.L_x_8695:
[----:B------:R-:W-:Y:S05]  /*1aa40*/  BSYNC.RECONVERGENT B2 ;  /* 0x0000000000027941 */ /* 0x000fea0003800200 */
.L_x_8693:
        /* <DEDUP_REMOVED lines=37> */
.L_x_8697:
        /* <DEDUP_REMOVED lines=16> */
.L_x_8698:
[----:B------:R-:W-:Y:S05]  /*1ada0*/  BSYNC.RECONVERGENT B2 ;  /* 0x0000000000027941 */ /* 0x000fea0003800200 */
.L_x_8696:
[----:B------:R-:W0:Y:S01]  /*1adb0*/  LDC.64 R2, c[0x0][R8+0x450] ;  /* 0x0001140008027b82 */ /* 0x000e220000000a00 */
[----:B------:R-:W-:Y:S01]  /*1adc0*/  MOV R17, R23 ;  /* 0x0000001700117202 */ /* 0x000fe20000000f00 */
[-C--:B0-----:R-:W-:Y:S02]  /*1add0*/  IMAD R0, R3, R4.reuse, RZ ;  /* 0x0000000403007224 */ /* 0x081fe400078e02ff */
[----:B------:R-:W-:-:S04]  /*1ade0*/  IMAD.WIDE.U32 R16, R2, R4, R16 ;  /* 0x0000000402107225 */ /* 0x000fc800078e0010 */
[----:B------:R-:W-:-:S05]  /*1adf0*/  IMAD R5, R2, R5, R0 ;  /* 0x0000000502057224 */ /* 0x000fca00078e0200 */
[----:B------:R-:W-:-:S07]  /*1ae00*/  IADD3 R17, PT, PT, R17, R5, RZ ;  /* 0x0000000511117210 */ /* 0x000fce0007ffe0ff */
.L_x_8686:
        /* <DEDUP_REMOVED lines=39> */
.L_x_8701:
        /* <DEDUP_REMOVED lines=17> */
.L_x_8702:
[----:B------:R-:W-:Y:S05]  /*1b190*/  BSYNC.RECONVERGENT B2 ;  /* 0x0000000000027941 */ /* 0x000fea0003800200 */
.L_x_8700:
        /* <DEDUP_REMOVED lines=36> */
.L_x_8704:
        /* <DEDUP_REMOVED lines=16> */
.L_x_8705:
[----:B------:R-:W-:Y:S05]  /*1b4e0*/  BSYNC.RECONVERGENT B2 ;  /* 0x0000000000027941 */ /* 0x000fea0003800200 */
.L_x_8703:
[----:B------:R-:W0:Y:S01]  /*1b4f0*/  LDC.64 R2, c[0x0][R8+0x450] ;  /* 0x0001140008027b82 */ /* 0x000e220000000a00 */
[----:B------:R-:W-:Y:S01]  /*1b500*/  MOV R17, R23 ;  /* 0x0000001700117202 */ /* 0x000fe20000000f00 */
[-C--:B0-----:R-:W-:Y:S02]  /*1b510*/  IMAD R0, R3, R4.reuse, RZ ;  /* 0x0000000403007224 */ /* 0x081fe400078e02ff */
[----:B------:R-:W-:-:S04]  /*1b520*/  IMAD.WIDE.U32 R16, R2, R4, R16 ;  /* 0x0000000402107225 */ /* 0x000fc800078e0010 */
[----:B------:R-:W-:-:S05]  /*1b530*/  IMAD R5, R2, R5, R0 ;  /* 0x0000000502057224 */ /* 0x000fca00078e0200 */
[----:B------:R-:W-:-:S07]  /*1b540*/  IADD3 R17, PT, PT, R17, R5, RZ ;  /* 0x0000000511117210 */ /* 0x000fce0007ffe0ff */
.L_x_8699:
        /* <DEDUP_REMOVED lines=34> */
.L_x_8707:
        /* <DEDUP_REMOVED lines=17> */
.L_x_8708:
[----:B------:R-:W-:Y:S05]  /*1b880*/  BSYNC.RECONVERGENT B2 ;  /* 0x0000000000027941 */ /* 0x000fea0003800200 */
.L_x_8706:
[----:B------:R-:W0:Y:S02]  /*1b890*/  LDC.64 R12, c[0x0][R12+0x450] ;  /* 0x000114000c0c7b82 */ /* 0x000e240000000a00 */
[-C--:B0-----:R-:W-:Y:S02]  /*1b8a0*/  IMAD R0, R13, R9.reuse, RZ ;  /* 0x000000090d007224 */ /* 0x081fe400078e02ff */
[----:B------:R-:W-:-:S04]  /*1b8b0*/  IMAD.WIDE.U32 R16, R12, R9, R16 ;  /* 0x000000090c107225 */ /* 0x000fc800078e0010 */
[----:B------:R-:W-:-:S05]  /*1b8c0*/  IMAD R5, R12, R5, R0 ;  /* 0x000000050c057224 */ /* 0x000fca00078e0200 */
[----:B------:R-:W-:-:S07]  /*1b8d0*/  IADD3 R17, PT, PT, R17, R5, RZ ;  /* 0x0000000511117210 */ /* 0x000fce0007ffe0ff */
.L_x_8685:
[----:B------:R-:W-:Y:S05]  /*1b8e0*/  BSYNC.RECONVERGENT B1 ;  /* 0x0000000000017941 */ /* 0x000fea0003800200 */
.L_x_8658:
[----:B------:R-:W0:Y:S02]  /*1b8f0*/  LDCU.64 UR4, c[0x0][0x5f0] ;  /* 0x0000be00ff0477ac */ /* 0x000e240008000a00 */
[----:B0-----:R-:W-:Y:S02]  /*1b900*/  IMAD R10, R10, UR4, RZ ;  /* 0x000000040a0a7c24 */ /* 0x001fe4000f8e02ff */
[----:B------:R-:W-:-:S04]  /*1b910*/  IMAD.WIDE.U32 R2, R11, UR4, R16 ;  /* 0x000000040b027c25 */ /* 0x000fc8000f8e0010 */
[----:B------:R-:W-:Y:S02]  /*1b920*/  IMAD R11, R11, UR5, R10 ;  /* 0x000000050b0b7c24 */ /* 0x000fe4000f8e020a */
[----:B------:R-:W-:-:S03]  /*1b930*/  IMAD.MOV.U32 R0, RZ, RZ, R2 ;  /* 0x000000ffff007224 */ /* 0x000fc600078e0002 */
[----:B------:R-:W-:-:S07]  /*1b940*/  IADD3 R2, PT, PT, R3, R11, RZ ;  /* 0x0000000b03027210 */ /* 0x000fce0007ffe0ff */
.L_x_8607:
[----:B------:R-:W-:Y:S05]  /*1b950*/  BSYNC.RECONVERGENT B0 ;  /* 0x0000000000007941 */ /* 0x000fea0003800200 */
.L_x_8606:
        /* <DEDUP_REMOVED lines=134> */
.L_x_8709:
        /* <DEDUP_REMOVED lines=8> */
.L_x_8710:
        /* <DEDUP_REMOVED lines=19> */
.L_x_10388:
[----:B------:R-:W-:Y:S05]  /*1c370*/  BRX R2 -0x1c380                                                                                                                                                                                                                                                                                                                                                                                                                                                                             (*"BRANCH_TARGETS .L_x_10389,.L_x_10390,.L_x_10391"*) ;  /* 0xfffffe3c02207949 */ /* 0x000fea000383ffff */
.L_x_8713:
        /* <DEDUP_REMOVED lines=31> */
.L_x_8719:
[----:B------:R0:W5:Y:S02]  /*1c570*/  LDG.E R0, desc[UR36][R16.64] ;  /* 0x0000002410007981 */ /* 0x000164000c1e1900 */
.L_x_8718:
[----:B------:R-:W-:Y:S05]  /*1c580*/  BSYNC.RECONVERGENT B9 ;  /* 0x0000000000097941 */ /* 0x000fea0003800200 */
.L_x_8717:
[----:B------:R-:W1:Y:S01]  /*1c590*/  LDCU.64 UR4, c[0x0][0x380] ;  /* 0x00007000ff0477ac */ /* 0x000e620008000a00 */
[----:B-----5:R-:W-:-:S04]  /*1c5a0*/  FSETP.GTU.FTZ.AND P0, PT, R25, R0, PT ;  /* 0x000000001900720b */ /* 0x020fc80003f1c000 */
[----:B------:R-:W-:Y:S02]  /*1c5b0*/  SEL R5, RZ, 0x1, P0 ;  /* 0x00000001ff057807 */ /* 0x000fe40000000000 */
[----:B-1----:R-:W-:-:S04]  /*1c5c0*/  IADD3 R2, P1, PT, R27, UR4, RZ ;  /* 0x000000041b027c10 */ /* 0x002fc8000ff3e0ff */
[----:B------:R-:W-:-:S05]  /*1c5d0*/  IADD3.X R3, PT, PT, R26, UR5, RZ, P1, !PT ;  /* 0x000000051a037c10 */ /* 0x000fca0008ffe4ff */
[----:B------:R1:W-:Y:S04]  /*1c5e0*/  STG.E.U8 desc[UR36][R2.64], R5 ;  /* 0x0000000502007986 */ /* 0x0003e8000c101124 */
.L_x_8715:
[----:B------:R-:W-:Y:S05]  /*1c5f0*/  BSYNC.RELIABLE B8 ;  /* 0x0000000000087941 */ /* 0x000fea0003800100 */
.L_x_8714:
        /* <DEDUP_REMOVED lines=24> */
.L_x_8722:
[----:B------:R0:W5:Y:S02]  /*1c780*/  LDG.E R3, desc[UR36][R16.64] ;  /* 0x0000002410037981 */ /* 0x000164000c1e1900 */
.L_x_8721:
[----:B------:R-:W-:Y:S05]  /*1c790*/  BSYNC.RECONVERGENT B8 ;  /* 0x0000000000087941 */ /* 0x000fea0003800200 */
.L_x_8720:
[----:B------:R-:W1:Y:S01]  /*1c7a0*/  LDCU.64 UR4, c[0x0][0x380] ;  /* 0x00007000ff0477ac */ /* 0x000e620008000a00 */
[----:B-----5:R-:W-:-:S04]  /*1c7b0*/  FSETP.GTU.FTZ.AND P0, PT, R24, R3, PT ;  /* 0x000000031800720b */ /* 0x020fc80003f1c000 */
[----:B------:R-:W-:Y:S02]  /*1c7c0*/  SEL R3, RZ, 0x1, P0 ;  /* 0x00000001ff037807 */ /* 0x000fe40000000000 */
[----:B-1----:R-:W-:-:S04]  /*1c7d0*/  IADD3 R36, P1, PT, R36, UR4, RZ ;  /* 0x0000000424247c10 */ /* 0x002fc8000ff3e0ff */
[----:B------:R-:W-:-:S05]  /*1c7e0*/  IADD3.X R37, PT, PT, R35, UR5, RZ, P1, !PT ;  /* 0x0000000523257c10 */ /* 0x000fca0008ffe4ff */
[----:B------:R1:W-:Y:S04]  /*1c7f0*/  STG.E.U8 desc[UR36][R36.64], R3 ;  /* 0x0000000324007986 */ /* 0x0003e8000c101124 */
.L_x_10390:
        /* <DEDUP_REMOVED lines=24> */
.L_x_8725:
[----:B------:R0:W5:Y:S02]  /*1c980*/  LDG.E R0, desc[UR36][R16.64] ;  /* 0x0000002410007981 */ /* 0x000164000c1e1900 */
.L_x_8724:
[----:B------:R-:W-:Y:S05]  /*1c990*/  BSYNC.RECONVERGENT B8 ;  /* 0x0000000000087941 */ /* 0x000fea0003800200 */
.L_x_8723:
[----:B------:R-:W2:Y:S01]  /*1c9a0*/  LDCU.64 UR4, c[0x0][0x380] ;  /* 0x00007000ff0477ac */ /* 0x000ea20008000a00 */
[----:B-----5:R-:W-:-:S04]  /*1c9b0*/  FSETP.GTU.FTZ.AND P0, PT, R23, R0, PT ;  /* 0x000000001700720b */ /* 0x020fc80003f1c000 */
[----:B------:R-:W-:Y:S02]  /*1c9c0*/  SEL R5, RZ, 0x1, P0 ;  /* 0x00000001ff057807 */ /* 0x000fe40000000000 */
[----:B--2---:R-:W-:-:S04]  /*1c9d0*/  IADD3 R2, P1, PT, R43, UR4, RZ ;  /* 0x000000042b027c10 */ /* 0x004fc8000ff3e0ff */
[----:B-1----:R-:W-:-:S05]  /*1c9e0*/  IADD3.X R3, PT, PT, R42, UR5, RZ, P1, !PT ;  /* 0x000000052a037c10 */ /* 0x002fca0008ffe4ff */
[----:B------:R1:W-:Y:S04]  /*1c9f0*/  STG.E.U8 desc[UR36][R2.64], R5 ;  /* 0x0000000502007986 */ /* 0x0003e8000c101124 */
.L_x_10389:
[----:B------:R-:W-:Y:S05]  /*1ca00*/  BSYNC.RELIABLE B6 ;  /* 0x0000000000067941 */ /* 0x000fea0003800100 */
.L_x_8712:
        /* <DEDUP_REMOVED lines=24> */
.L_x_8728:
[----:B------:R0:W5:Y:S02]  /*1cb90*/  LDG.E R0, desc[UR36][R16.64] ;  /* 0x0000002410007981 */ /* 0x000164000c1e1900 */
.L_x_8727:
[----:B------:R-:W-:Y:S05]  /*1cba0*/  BSYNC.RECONVERGENT B8 ;  /* 0x0000000000087941 */ /* 0x000fea0003800200 */
.L_x_8726:
[----:B------:R-:W2:Y:S01]  /*1cbb0*/  LDCU.64 UR4, c[0x0][0x380] ;  /* 0x00007000ff0477ac */ /* 0x000ea20008000a00 */
[----:B-----5:R-:W-:-:S04]  /*1cbc0*/  FSETP.GTU.FTZ.AND P0, PT, R19, R0, PT ;  /* 0x000000001300720b */ /* 0x020fc80003f1c000 */
[----:B-1----:R-:W-:Y:S02]  /*1cbd0*/  SEL R5, RZ, 0x1, P0 ;  /* 0x00000001ff057807 */ /* 0x002fe40000000000 */
[----:B--2---:R-:W-:-:S04]  /*1cbe0*/  IADD3 R2, P1, PT, R46, UR4, RZ ;  /* 0x000000042e027c10 */ /* 0x004fc8000ff3e0ff */
[----:B------:R-:W-:-:S05]  /*1cbf0*/  IADD3.X R3, PT, PT, R45, UR5, RZ, P1, !PT ;  /* 0x000000052d037c10 */ /* 0x000fca0008ffe4ff */
[----:B------:R1:W-:Y:S01]  /*1cc00*/  STG.E.U8 desc[UR36][R2.64], R5 ;  /* 0x0000000502007986 */ /* 0x0003e2000c101124 */
[----:B------:R-:W-:Y:S05]  /*1cc10*/  BRA `(.L_x_8716) ;  /* 0x0000000000047947 */ /* 0x000fea0003800000 */
.L_x_10391:
[----:B------:R-:W-:Y:S05]  /*1cc20*/  BREAK.RELIABLE B6 ;  /* 0x0000000000067942 */ /* 0x000fea0003800100 */
.L_x_8716:
[----:B------:R-:W-:Y:S05]  /*1cc30*/  BSYNC.RECONVERGENT B7 ;  /* 0x0000000000077941 */ /* 0x000fea0003800200 */
.L_x_8711:
        /* <DEDUP_REMOVED lines=9> */
        .weak           $__internal_49_$__cuda_sm20_div_u64
        .type           $__internal_49_$__cuda_sm20_div_u64,@function
        .size           $__internal_49_$__cuda_sm20_div_u64,(.L_x_10664 - $__internal_49_$__cuda_sm20_div_u64)
$__internal_49_$__cuda_sm20_div_u64:
        /* <DEDUP_REMOVED lines=70> */
[----:B------:R-:W-:Y:S06]  /*1d130*/  RET.REL.NODEC R4 `(_ZN2at4cuda57_GLOBAL__N__cd6b329d_24_DistributionBernoulli_cu_7537a20d21kernelPointwiseApply2IZNS_6native9templates4cuda28bernoulli_tensor_cuda_kernelIhfEEvRKNS_10TensorBaseES9_NS_15PhiloxCudaStateEEUliRhSB_SB_SB_RKfSD_SD_SD_E_hSC_mLin1ELin1ELi4ELi512ELi2EEEvNS0_6detail10TensorInfoIT0_T2_EENSG_IT1_SI_EESI_T_) ;  /* 0xfffffe2c04b07950 */ /* 0x000fec0003c3ffff */
.L_x_8730:
        /* <DEDUP_REMOVED lines=12> */
.L_x_10664:


//--------------------- .text._ZN2at4cuda57_GLOBAL__N__cd6b329d_24_DistributionBernoulli_cu_7537a20d21kernelPointwiseApply2IZNS_6native9templates4cuda28bernoulli_tensor_cuda_kernelIhfEEvRKNS_10TensorBaseES9_NS_15PhiloxCudaStateEEUliRhSB_SB_SB_RKfSD_SD_SD_E_hSC_mLi1ELi1ELi4ELi512ELi2EEEvNS0_6detail10TensorInfoIT0_T2_EENSG_IT1_SI_EESI_T_ --------------------------
	.section	.text._ZN2at4cuda57_GLOBAL__N__cd6b329d_24_DistributionBernoulli_cu_7537a20d21kernelPointwiseApply2IZNS_6native9templates4cuda28bernoulli_tensor_cuda_kernelIhfEEvRKNS_10TensorBaseES9_NS_15PhiloxCudaStateEEUliRhSB_SB_SB_RKfSD_SD_SD_E_hSC_mLi1ELi1ELi4ELi512ELi2EEEvNS0_6detail10TensorInfoIT0_T2_EENSG_IT1_SI_EESI_T_,"ax",@progbits
	.align	128
.text._ZN2at4cuda57_GLOBAL__N__cd6b329d_24_DistributionBernoulli_cu_7537a20d21kernelPointwiseApply2IZNS_6native9templates4cuda28bernoulli_tensor_cuda_kernelIhfEEvRKNS_10TensorBaseES9_NS_15PhiloxCudaStateEEUliRhSB_SB_SB_RKfSD_SD_SD_E_hSC_mLi1ELi1ELi4ELi512ELi2EEEvNS0_6detail10TensorInfoIT0_T2_EENSG_IT1_SI_EESI_T_:
        .type           _ZN2at4cuda57_GLOBAL__N__cd6b329d_24_DistributionBernoulli_cu_7537a20d21kernelPointwiseApply2IZNS_6native9templates4cuda28bernoulli_tensor_cuda_kernelIhfEEvRKNS_10TensorBaseES9_NS_15PhiloxCudaStateEEUliRhSB_SB_SB_RKfSD_SD_SD_E_hSC_mLi1ELi1ELi4ELi512ELi2EEEvNS0_6detail10TensorInfoIT0_T2_EENSG_IT1_SI_EESI_T_,@function
        .size           _ZN2at4cuda57_GLOBAL__N__cd6b329d_24_DistributionBernoulli_cu_7537a20d21kernelPointwiseApply2IZNS_6native9templates4cuda28bernoulli_tensor_cuda_kernelIhfEEvRKNS_10TensorBaseES9_NS_15PhiloxCudaStateEEUliRhSB_SB_SB_RKfSD_SD_SD_E_hSC_mLi1ELi1ELi4ELi512ELi2EEEvNS0_6detail10TensorInfoIT0_T2_EENSG_IT1_SI_EESI_T_,(.L_x_10666 - _ZN2at4cuda57_GLOBAL__N__cd6b329d_24_DistributionBernoulli_cu_7537a20d21kernelPointwiseApply2IZNS_6native9templates4cuda28bernoulli_tensor_cuda_kernelIhfEEvRKNS_10TensorBaseES9_NS_15PhiloxCudaStateEEUliRhSB_SB_SB_RKfSD_SD_SD_E_hSC_mLi1ELi1ELi4ELi512ELi2EEEvNS0_6detail10TensorInfoIT0_T2_EENSG_IT1_SI_EESI_T_)
        .other          _ZN2at4cuda57_GLOBAL__N__cd6b329d_24_DistributionBernoulli_cu_7537a20d21kernelPointwiseApply2IZNS_6native9templates4cuda28bernoulli_tensor_cuda_kernelIhfEEvRKNS_10TensorBaseES9_NS_15PhiloxCudaStateEEUliRhSB_SB_SB_RKfSD_SD_SD_E_hSC_mLi1ELi1ELi4ELi512ELi2EEEvNS0_6detail10TensorInfoIT0_T2_EENSG_IT1_SI_EESI_T_,@"STO_CUDA_ENTRY STV_DEFAULT"
_ZN2at4cuda57_GLOBAL__N__cd6b329d_24_DistributionBernoulli_cu_7537a20d21kernelPointwiseApply2IZNS_6native9templates4cuda28bernoulli_tensor_cuda_kernelIhfEEvRKNS_10TensorBaseES9_NS_15PhiloxCudaStateEEUliRhSB_SB_SB_RKfSD_SD_SD_E_hSC_mLi1ELi1ELi4ELi512ELi2EEEvNS0_6detail10TensorInfoIT0_T2_EENSG_IT1_SI_EESI_T_:
        /* <DEDUP_REMOVED lines=23> */
.L_x_8752:
        /* <DEDUP_REMOVED lines=171> */
.L_x_8732:
        /* <DEDUP_REMOVED lines=8> */
.L_x_8733:
        /* <DEDUP_REMOVED lines=19> */
.L_x_10392:
[----:B---34-:R-:W-:Y:S05]  /*0dd0*/  BRX R4 -0xde0                                                                                                                                                                                                                                                                                                                                                                                                                                                                                (*"BRANCH_TARGETS .L_x_10393,.L_x_10394,.L_x_10395"*) ;  /* 0xfffffff004887949 */ /* 0x018fea000383ffff */
.L_x_8736:
        /* <DEDUP_REMOVED lines=30> */
.L_x_8742:
[----:B------:R0:W5:Y:S02]  /*0fc0*/  LDG.E R3, desc[UR36][R22.64] ;  /* 0x0000002416037981 */ /* 0x000164000c1e1900 */
.L_x_8741:
[----:B----4-:R-:W-:Y:S05]  /*0fd0*/  BSYNC.RECONVERGENT B6 ;  /* 0x0000000000067941 */ /* 0x010fea0003800200 */
.L_x_8740:
[----:B------:R-:W-:Y:S02]  /*0fe0*/  IADD3 R42, P1, PT, R42, UR42, RZ ;  /* 0x0000002a2a2a7c10 */ /* 0x000fe4000ff3e0ff */
[----:B-----5:R-:W-:Y:S02]  /*0ff0*/  FSETP.GTU.FTZ.AND P0, PT, R40, R3, PT ;  /* 0x000000032800720b */ /* 0x020fe40003f1c000 */
[----:B------:R-:W-:Y:S02]  /*1000*/  IADD3.X R43, PT, PT, R41, UR43, RZ, P1, !PT ;  /* 0x0000002b292b7c10 */ /* 0x000fe40008ffe4ff */
[----:B------:R-:W-:-:S05]  /*1010*/  SEL R3, RZ, 0x1, P0 ;  /* 0x00000001ff037807 */ /* 0x000fca0000000000 */
[----:B------:R1:W-:Y:S04]  /*1020*/  STG.E.U8 desc[UR36][R42.64], R3 ;  /* 0x000000032a007986 */ /* 0x0003e8000c101124 */
.L_x_8738:
[----:B---34-:R-:W-:Y:S05]  /*1030*/  BSYNC.RELIABLE B7 ;  /* 0x0000000000077941 */ /* 0x018fea0003800100 */
.L_x_8737:
        /* <DEDUP_REMOVED lines=23> */
.L_x_8745:
[----:B------:R0:W5:Y:S02]  /*11b0*/  LDG.E R3, desc[UR36][R22.64] ;  /* 0x0000002416037981 */ /* 0x000164000c1e1900 */
.L_x_8744:
[----:B------:R-:W-:Y:S05]  /*11c0*/  BSYNC.RECONVERGENT B6 ;  /* 0x0000000000067941 */ /* 0x000fea0003800200 */
.L_x_8743:
[----:B------:R-:W-:Y:S02]  /*11d0*/  IADD3 R4, P1, PT, R24, UR42, RZ ;  /* 0x0000002a18047c10 */ /* 0x000fe4000ff3e0ff */
[----:B-----5:R-:W-:Y:S02]  /*11e0*/  FSETP.GTU.FTZ.AND P0, PT, R38, R3, PT ;  /* 0x000000032600720b */ /* 0x020fe40003f1c000 */
[----:B------:R-:W-:Y:S02]  /*11f0*/  IADD3.X R5, PT, PT, R33, UR43, RZ, P1, !PT ;  /* 0x0000002b21057c10 */ /* 0x000fe40008ffe4ff */
[----:B------:R-:W-:-:S05]  /*1200*/  SEL R3, RZ, 0x1, P0 ;  /* 0x00000001ff037807 */ /* 0x000fca0000000000 */
[----:B------:R1:W-:Y:S04]  /*1210*/  STG.E.U8 desc[UR36][R4.64], R3 ;  /* 0x0000000304007986 */ /* 0x0003e8000c101124 */
.L_x_10394:
        /* <DEDUP_REMOVED lines=23> */
.L_x_8748:
[----:B------:R0:W5:Y:S02]  /*1390*/  LDG.E R0, desc[UR36][R22.64] ;  /* 0x0000002416007981 */ /* 0x000164000c1e1900 */
.L_x_8747:
[----:B------:R-:W-:Y:S05]  /*13a0*/  BSYNC.RECONVERGENT B6 ;  /* 0x0000000000067941 */ /* 0x000fea0003800200 */
.L_x_8746:
[----:B------:R-:W-:Y:S02]  /*13b0*/  IADD3 R2, P1, PT, R28, UR42, RZ ;  /* 0x0000002a1c027c10 */ /* 0x000fe4000ff3e0ff */
[----:B-----5:R-:W-:Y:S02]  /*13c0*/  FSETP.GTU.FTZ.AND P0, PT, R37, R0, PT ;  /* 0x000000002500720b */ /* 0x020fe40003f1c000 */
[----:B-1----:R-:W-:Y:S02]  /*13d0*/  IADD3.X R3, PT, PT, R16, UR43, RZ, P1, !PT ;  /* 0x0000002b10037c10 */ /* 0x002fe40008ffe4ff */
[----:B------:R-:W-:-:S05]  /*13e0*/  SEL R5, RZ, 0x1, P0 ;  /* 0x00000001ff057807 */ /* 0x000fca0000000000 */
[----:B------:R1:W-:Y:S04]  /*13f0*/  STG.E.U8 desc[UR36][R2.64], R5 ;  /* 0x0000000502007986 */ /* 0x0003e8000c101124 */
.L_x_10393:
[----:B------:R-:W-:Y:S05]  /*1400*/  BSYNC.RELIABLE B8 ;  /* 0x0000000000087941 */ /* 0x000fea0003800100 */
.L_x_8735:
        /* <DEDUP_REMOVED lines=23> */
.L_x_8751:
[----:B------:R2:W5:Y:S02]  /*1580*/  LDG.E R0, desc[UR36][R16.64] ;  /* 0x0000002410007981 */ /* 0x000564000c1e1900 */
.L_x_8750:
[----:B------:R-:W-:Y:S05]  /*1590*/  BSYNC.RECONVERGENT B6 ;  /* 0x0000000000067941 */ /* 0x000fea0003800200 */
.L_x_8749:
[----:B-1----:R-:W-:Y:S02]  /*15a0*/  IADD3 R2, P1, PT, R29, UR42, RZ ;  /* 0x0000002a1d027c10 */ /* 0x002fe4000ff3e0ff */
[----:B-----5:R-:W-:Y:S02]  /*15b0*/  FSETP.GTU.FTZ.AND P0, PT, R35, R0, PT ;  /* 0x000000002300720b */ /* 0x020fe40003f1c000 */
[----:B------:R-:W-:Y:S02]  /*15c0*/  IADD3.X R3, PT, PT, R26, UR43, RZ, P1, !PT ;  /* 0x0000002b1a037c10 */ /* 0x000fe40008ffe4ff */
[----:B------:R-:W-:-:S05]  /*15d0*/  SEL R5, RZ, 0x1, P0 ;  /* 0x00000001ff057807 */ /* 0x000fca0000000000 */
[----:B------:R1:W-:Y:S01]  /*15e0*/  STG.E.U8 desc[UR36][R2.64], R5 ;  /* 0x0000000502007986 */ /* 0x0003e2000c101124 */
[----:B------:R-:W-:Y:S05]  /*15f0*/  BRA `(.L_x_8739) ;  /* 0x0000000000047947 */ /* 0x000fea0003800000 */
.L_x_10395:
[----:B------:R-:W-:Y:S05]  /*1600*/  BREAK.RELIABLE B8 ;  /* 0x0000000000087942 */ /* 0x000fea0003800100 */
.L_x_8739:
[----:B---34-:R-:W-:Y:S05]  /*1610*/  BSYNC.RECONVERGENT B9 ;  /* 0x0000000000097941 */ /* 0x018fea0003800200 */
.L_x_8734:
[----:B------:R-:W-:-:S13]  /*1620*/  ISETP.NE.AND P0, PT, R39, RZ, PT ;  /* 0x000000ff2700720c */ /* 0x000fda0003f05270 */
[----:B------:R-:W-:Y:S05]  /*1630*/  @!P0 BRA `(.L_x_8752) ;  /* 0xffffffe800cc8947 */ /* 0x000fea000383ffff */
[----:B------:R-:W-:Y:S05]  /*1640*/  BSYNC.RECONVERGENT B10 ;  /* 0x00000000000a7941 */ /* 0x000fea0003800200 */
.L_x_8731:
[----:B------:R-:W-:Y:S05]  /*1650*/  EXIT ;  /* 0x000000000000794d */ /* 0x000fea0003800000 */
.L_x_8753:
        /* <DEDUP_REMOVED lines=10> */
.L_x_10666:


//--------------------- .text._ZN2at4cuda57_GLOBAL__N__cd6b329d_24_DistributionBernoulli_cu_7537a20d21kernelPointwiseApply2IZNS_6native9templates4cuda28bernoulli_tensor_cuda_kernelIhfEEvRKNS_10TensorBaseES9_NS_15PhiloxCudaStateEEUliRhSB_SB_SB_RKfSD_SD_SD_E_hSC_jLin1ELin1ELi4ELi512ELi2EEEvNS0_6detail10TensorInfoIT0_T2_EENSG_IT1_SI_EESI_T_ --------------------------
	.section	.text._ZN2at4cuda57_GLOBAL__N__cd6b329d_24_DistributionBernoulli_cu_7537a20d21kernelPointwiseApply2IZNS_6native9templates4cuda28bernoulli_tensor_cuda_kernelIhfEEvRKNS_10TensorBaseES9_NS_15PhiloxCudaStateEEUliRhSB_SB_SB_RKfSD_SD_SD_E_hSC_jLin1ELin1ELi4ELi512ELi2EEEvNS0_6detail10TensorInfoIT0_T2_EENSG_IT1_SI_EESI_T_,"ax",@progbits
	.align	128
.text._ZN2at4cuda57_GLOBAL__N__cd6b329d_24_DistributionBernoulli_cu_7537a20d21kernelPointwiseApply2IZNS_6native9templates4cuda28bernoulli_tensor_cuda_kernelIhfEEvRKNS_10TensorBaseES9_NS_15PhiloxCudaStateEEUliRhSB_SB_SB_RKfSD_SD_SD_E_hSC_jLin1ELin1ELi4ELi512ELi2EEEvNS0_6detail10TensorInfoIT0_T2_EENSG_IT1_SI_EESI_T_:
        .type           _ZN2at4cuda57_GLOBAL__N__cd6b329d_24_DistributionBernoulli_cu_7537a20d21kernelPointwiseApply2IZNS_6native9templates4cuda28bernoulli_tensor_cuda_kernelIhfEEvRKNS_10TensorBaseES9_NS_15PhiloxCudaStateEEUliRhSB_SB_SB_RKfSD_SD_SD_E_hSC_jLin1ELin1ELi4ELi512ELi2EEEvNS0_6detail10TensorInfoIT0_T2_EENSG_IT1_SI_EESI_T_,@function
        .size           _ZN2at4cuda57_GLOBAL__N__cd6b329d_24_DistributionBernoulli_cu_7537a20d21kernelPointwiseApply2IZNS_6native9templates4cuda28bernoulli_tensor_cuda_kernelIhfEEvRKNS_10TensorBaseES9_NS_15PhiloxCudaStateEEUliRhSB_SB_SB_RKfSD_SD_SD_E_hSC_jLin1ELin1ELi4ELi512ELi2EEEvNS0_6detail10TensorInfoIT0_T2_EENSG_IT1_SI_EESI_T_,(.L_x_10667 - _ZN2at4cuda57_GLOBAL__N__cd6b329d_24_DistributionBernoulli_cu_7537a20d21kernelPointwiseApply2IZNS_6native9templates4cuda28bernoulli_tensor_cuda_kernelIhfEEvRKNS_10TensorBaseES9_NS_15PhiloxCudaStateEEUliRhSB_SB_SB_RKfSD_SD_SD_E_hSC_jLin1ELin1ELi4ELi512ELi2EEEvNS0_6detail10TensorInfoIT0_T2_EENSG_IT1_SI_EESI_T_)
        .other          _ZN2at4cuda57_GLOBAL__N__cd6b329d_24_DistributionBernoulli_cu_7537a20d21kernelPointwiseApply2IZNS_6native9templates4cuda28bernoulli_tensor_cuda_kernelIhfEEvRKNS_10TensorBaseES9_NS_15PhiloxCudaStateEEUliRhSB_SB_SB_RKfSD_SD_SD_E_hSC_jLin1ELin1ELi4ELi512ELi2EEEvNS0_6detail10TensorInfoIT0_T2_EENSG_IT1_SI_EESI_T_,@"STO_CUDA_ENTRY STV_DEFAULT"
_ZN2at4cuda57_GLOBAL__N__cd6b329d_24_DistributionBernoulli_cu_7537a20d21kernelPointwiseApply2IZNS_6native9templates4cuda28bernoulli_tensor_cuda_kernelIhfEEvRKNS_10TensorBaseES9_NS_15PhiloxCudaStateEEUliRhSB_SB_SB_RKfSD_SD_SD_E_hSC_jLin1ELin1ELi4ELi512ELi2EEEvNS0_6detail10TensorInfoIT0_T2_EENSG_IT1_SI_EESI_T_:
        /* <DEDUP_REMOVED lines=13> */
.L_x_8823:
        /* <DEDUP_REMOVED lines=46> */
.L_x_8759:
        /* <DEDUP_REMOVED lines=205> */
.L_x_8758:
[----:B------:R-:W-:-:S07]  /*1080*/  IADD3 R23, PT, PT, R23, 0x4, RZ ;  /* 0x0000000417177810 */ /* 0x000fce0007ffe0ff */
.L_x_8757:
        /* <DEDUP_REMOVED lines=106> */
.L_x_8760:
        /* <DEDUP_REMOVED lines=55> */
.L_x_8761:
        /* <DEDUP_REMOVED lines=27> */
.L_x_8756:
        /* <DEDUP_REMOVED lines=17> */
.L_x_8764:
        /* <DEDUP_REMOVED lines=206> */
.L_x_8763:
        /* <DEDUP_REMOVED lines=106> */
.L_x_8765:
        /* <DEDUP_REMOVED lines=56> */
.L_x_8766:
        /* <DEDUP_REMOVED lines=28> */
.L_x_8762:
[----:B------:R-:W0:Y:S01]  /*3620*/  LDCU UR4, c[0x0][0x4c4] ;  /* 0x00009880ff0477ac */ /* 0x000e220008000800 */
[----:B------:R-:W-:Y:S01]  /*3630*/  IMAD.MOV.U32 R17, RZ, RZ, RZ ;  /* 0x000000ffff117224 */ /* 0x000fe200078e00ff */
[----:B------:R-:W-:Y:S01]  /*3640*/  MOV R25, RZ ;  /* 0x000000ff00197202 */ /* 0x000fe20000000f00 */
[----:B0-----:R-:W-:-:S07]  /*3650*/  IMAD R24, R23, UR4, R24 ;  /* 0x0000000417187c24 */ /* 0x001fce000f8e0218 */
.L_x_8755:
[----:B-1----:R-:W-:Y:S05]  /*3660*/  BSYNC.RECONVERGENT B0 ;  /* 0x0000000000007941 */ /* 0x002fea0003800200 */
.L_x_8754:
        /* <DEDUP_REMOVED lines=23> */
.L_x_8771:
        /* <DEDUP_REMOVED lines=205> */
.L_x_8770:
        /* <DEDUP_REMOVED lines=105> */
.L_x_8772:
        /* <DEDUP_REMOVED lines=55> */
.L_x_8773:
        /* <DEDUP_REMOVED lines=27> */
.L_x_8769:
        /* <DEDUP_REMOVED lines=15> */
.L_x_8776:
        /* <DEDUP_REMOVED lines=206> */
.L_x_8775:
        /* <DEDUP_REMOVED lines=106> */
.L_x_8777:
        /* <DEDUP_REMOVED lines=56> */
.L_x_8778:
        /* <DEDUP_REMOVED lines=28> */
.L_x_8774:
[----:B------:R-:W0:Y:S01]  /*6a10*/  LDCU UR4, c[0x0][0x4c4] ;  /* 0x00009880ff0477ac */ /* 0x000e220008000800 */
[----:B------:R-:W-:Y:S02]  /*6a20*/  HFMA2 R23, -RZ, RZ, 0, 0 ;  /* 0x00000000ff177431 */ /* 0x000fe400000001ff */
[----:B0-----:R-:W-:Y:S02]  /*6a30*/  IMAD R26, R26, UR4, R27 ;  /* 0x000000041a1a7c24 */ /* 0x001fe4000f8e021b */
[----:B------:R-:W-:-:S07]  /*6a40*/  IMAD.MOV.U32 R27, RZ, RZ, RZ ;  /* 0x000000ffff1b7224 */ /* 0x000fce00078e00ff */
.L_x_8768:
[----:B------:R-:W-:Y:S05]  /*6a50*/  BSYNC.RECONVERGENT B0 ;  /* 0x0000000000007941 */ /* 0x000fea0003800200 */
.L_x_8767:
        /* <DEDUP_REMOVED lines=22> */
.L_x_8783:
        /* <DEDUP_REMOVED lines=204> */
.L_x_8782:
        /* <DEDUP_REMOVED lines=106> */
.L_x_8784:
        /* <DEDUP_REMOVED lines=55> */
.L_x_8785:
        /* <DEDUP_REMOVED lines=27> */
.L_x_8781:
        /* <DEDUP_REMOVED lines=15> */
.L_x_8788:
        /* <DEDUP_REMOVED lines=206> */
.L_x_8787:
        /* <DEDUP_REMOVED lines=107> */
.L_x_8789:
        /* <DEDUP_REMOVED lines=56> */
.L_x_8790:
        /* <DEDUP_REMOVED lines=28> */
.L_x_8786:
[----:B------:R-:W0:Y:S01]  /*9e00*/  LDCU UR4, c[0x0][0x4c4] ;  /* 0x00009880ff0477ac */ /* 0x000e220008000800 */
[----:B------:R-:W-:Y:S01]  /*9e10*/  MOV R29, RZ ;  /* 0x000000ff001d7202 */ /* 0x000fe20000000f00 */
[----:B0-----:R-:W-:Y:S02]  /*9e20*/  IMAD R30, R30, UR4, R31 ;  /* 0x000000041e1e7c24 */ /* 0x001fe4000f8e021f */
[----:B------:R-:W-:-:S07]  /*9e30*/  IMAD.MOV.U32 R31, RZ, RZ, RZ ;  /* 0x000000ffff1f7224 */ /* 0x000fce00078e00ff */
.L_x_8780:
[----:B------:R-:W-:Y:S05]  /*9e40*/  BSYNC.RECONVERGENT B0 ;  /* 0x0000000000007941 */ /* 0x000fea0003800200 */
.L_x_8779:
        /* <DEDUP_REMOVED lines=22> */
.L_x_8795:
        /* <DEDUP_REMOVED lines=205> */
.L_x_8794:
        /* <DEDUP_REMOVED lines=105> */
.L_x_8796:
        /* <DEDUP_REMOVED lines=55> */
.L_x_8797:
        /* <DEDUP_REMOVED lines=27> */
.L_x_8793:
        /* <DEDUP_REMOVED lines=15> */
.L_x_8800:
        /* <DEDUP_REMOVED lines=206> */
.L_x_8799:
        /* <DEDUP_REMOVED lines=106> */
.L_x_8801:
        /* <DEDUP_REMOVED lines=56> */
.L_x_8802:
        /* <DEDUP_REMOVED lines=28> */
.L_x_8798:
[----:B------:R-:W0:Y:S01]  /*d1e0*/  LDCU UR4, c[0x0][0x4c4] ;  /* 0x00009880ff0477ac */ /* 0x000e220008000800 */
[----:B------:R-:W-:Y:S01]  /*d1f0*/  IMAD.MOV.U32 R33, RZ, RZ, RZ ;  /* 0x000000ffff217224 */ /* 0x000fe200078e00ff */
[----:B------:R-:W-:Y:S01]  /*d200*/  MOV R13, RZ ;  /* 0x000000ff000d7202 */ /* 0x000fe20000000f00 */
[----:B0-----:R-:W-:-:S07]  /*d210*/  IMAD R12, R14, UR4, R9 ;  /* 0x000000040e0c7c24 */ /* 0x001fce000f8e0209 */
.L_x_8792:
[----:B------:R-:W-:Y:S05]  /*d220*/  BSYNC.RECONVERGENT B0 ;  /* 0x0000000000007941 */ /* 0x000fea0003800200 */
.L_x_8791:
        /* <DEDUP_REMOVED lines=125> */
.L_x_8803:
        /* <DEDUP_REMOVED lines=8> */
.L_x_8804:
        /* <DEDUP_REMOVED lines=19> */
.L_x_10396:
[----:B------:R-:W-:Y:S05]  /*dbb0*/  BRX R2 -0xdbc0                                                                                                                                                                                                                                                                                                                                                                                                                                                                               (*"BRANCH_TARGETS .L_x_10397,.L_x_10398,.L_x_10399"*) ;  /* 0xffffff2402107949 */ /* 0x000fea000383ffff */
.L_x_8807:
        /* <DEDUP_REMOVED lines=31> */
.L_x_8813:
[----:B------:R0:W5:Y:S02]  /*ddb0*/  LDG.E R0, desc[UR36][R36.64] ;  /* 0x0000002424007981 */ /* 0x000164000c1e1900 */
.L_x_8812:
[----:B------:R-:W-:Y:S05]  /*ddc0*/  BSYNC.RECONVERGENT B6 ;  /* 0x0000000000067941 */ /* 0x000fea0003800200 */
.L_x_8811:
[----:B------:R-:W1:Y:S01]  /*ddd0*/  LDCU.64 UR4, c[0x0][0x380] ;  /* 0x00007000ff0477ac */ /* 0x000e620008000a00 */
[----:B-----5:R-:W-:-:S04]  /*dde0*/  FSETP.GTU.FTZ.AND P0, PT, R41, R0, PT ;  /* 0x000000002900720b */ /* 0x020fc80003f1c000 */
[----:B------:R-:W-:Y:S02]  /*ddf0*/  SEL R5, RZ, 0x1, P0 ;  /* 0x00000001ff057807 */ /* 0x000fe40000000000 */
[----:B-1----:R-:W-:-:S04]  /*de00*/  IADD3 R2, P1, PT, R32, UR4, RZ ;  /* 0x0000000420027c10 */ /* 0x002fc8000ff3e0ff */
[----:B------:R-:W-:-:S05]  /*de10*/  IADD3.X R3, PT, PT, R33, UR5, RZ, P1, !PT ;  /* 0x0000000521037c10 */ /* 0x000fca0008ffe4ff */
[----:B------:R1:W-:Y:S04]  /*de20*/  STG.E.U8 desc[UR36][R2.64], R5 ;  /* 0x0000000502007986 */ /* 0x0003e8000c101124 */
.L_x_8809:
[----:B------:R-:W-:Y:S05]  /*de30*/  BSYNC.RELIABLE B7 ;  /* 0x0000000000077941 */ /* 0x000fea0003800100 */
.L_x_8808:
        /* <DEDUP_REMOVED lines=24> */
.L_x_8816:
[----:B------:R2:W5:Y:S02]  /*dfc0*/  LDG.E R0, desc[UR36][R32.64] ;  /* 0x0000002420007981 */ /* 0x000564000c1e1900 */
.L_x_8815:
[----:B------:R-:W-:Y:S05]  /*dfd0*/  BSYNC.RECONVERGENT B6 ;  /* 0x0000000000067941 */ /* 0x000fea0003800200 */
.L_x_8814:
[----:B------:R-:W3:Y:S01]  /*dfe0*/  LDCU.64 UR4, c[0x0][0x380] ;  /* 0x00007000ff0477ac */ /* 0x000ee20008000a00 */
[----:B-----5:R-:W-:-:S04]  /*dff0*/  FSETP.GTU.FTZ.AND P0, PT, R39, R0, PT ;  /* 0x000000002700720b */ /* 0x020fc80003f1c000 */
[----:B-1----:R-:W-:Y:S02]  /*e000*/  SEL R5, RZ, 0x1, P0 ;  /* 0x00000001ff057807 */ /* 0x002fe40000000000 */
[----:B---3--:R-:W-:-:S04]  /*e010*/  IADD3 R2, P1, PT, R28, UR4, RZ ;  /* 0x000000041c027c10 */ /* 0x008fc8000ff3e0ff */
[----:B------:R-:W-:-:S05]  /*e020*/  IADD3.X R3, PT, PT, R29, UR5, RZ, P1, !PT ;  /* 0x000000051d037c10 */ /* 0x000fca0008ffe4ff */
[----:B------:R1:W-:Y:S04]  /*e030*/  STG.E.U8 desc[UR36][R2.64], R5 ;  /* 0x0000000502007986 */ /* 0x0003e8000c101124 */
.L_x_10398:
        /* <DEDUP_REMOVED lines=24> */
.L_x_8819:
[----:B------:R1:W5:Y:S02]  /*e1c0*/  LDG.E R3, desc[UR36][R28.64] ;  /* 0x000000241c037981 */ /* 0x000364000c1e1900 */
.L_x_8818:
[----:B------:R-:W-:Y:S05]  /*e1d0*/  BSYNC.RECONVERGENT B6 ;  /* 0x0000000000067941 */ /* 0x000fea0003800200 */
.L_x_8817:
[----:B------:R-:W3:Y:S01]  /*e1e0*/  LDCU.64 UR4, c[0x0][0x380] ;  /* 0x00007000ff0477ac */ /* 0x000ee20008000a00 */
[----:B-----5:R-:W-:-:S04]  /*e1f0*/  FSETP.GTU.FTZ.AND P0, PT, R38, R3, PT ;  /* 0x000000032600720b */ /* 0x020fc80003f1c000 */
[----:B------:R-:W-:Y:S02]  /*e200*/  SEL R5, RZ, 0x1, P0 ;  /* 0x00000001ff057807 */ /* 0x000fe40000000000 */
[----:B---3--:R-:W-:-:S04]  /*e210*/  IADD3 R2, P1, PT, R22, UR4, RZ ;  /* 0x0000000416027c10 */ /* 0x008fc8000ff3e0ff */
[----:B------:R-:W-:-:S05]  /*e220*/  IADD3.X R3, PT, PT, R23, UR5, RZ, P1, !PT ;  /* 0x0000000517037c10 */ /* 0x000fca0008ffe4ff */
[----:B------:R3:W-:Y:S04]  /*e230*/  STG.E.U8 desc[UR36][R2.64], R5 ;  /* 0x0000000502007986 */ /* 0x0007e8000c101124 */
.L_x_10397:
[----:B------:R-:W-:Y:S05]  /*e240*/  BSYNC.RELIABLE B8 ;  /* 0x0000000000087941 */ /* 0x000fea0003800100 */
.L_x_8806:
        /* <DEDUP_REMOVED lines=24> */
.L_x_8822:
[----:B------:R4:W5:Y:S02]  /*e3d0*/  LDG.E R0, desc[UR36][R22.64] ;  /* 0x0000002416007981 */ /* 0x000964000c1e1900 */
.L_x_8821:
[----:B------:R-:W-:Y:S05]  /*e3e0*/  BSYNC.RECONVERGENT B6 ;  /* 0x0000000000067941 */ /* 0x000fea0003800200 */
.L_x_8820:
[----:B------:R-:W0:Y:S01]  /*e3f0*/  LDCU.64 UR4, c[0x0][0x380] ;  /* 0x00007000ff0477ac */ /* 0x000e220008000a00 */
[----:B-----5:R-:W-:-:S04]  /*e400*/  FSETP.GTU.FTZ.AND P0, PT, R35, R0, PT ;  /* 0x000000002300720b */ /* 0x020fc80003f1c000 */
[----:B---3--:R-:W-:Y:S02]  /*e410*/  SEL R5, RZ, 0x1, P0 ;  /* 0x00000001ff057807 */ /* 0x008fe40000000000 */
[----:B0-----:R-:W-:-:S04]  /*e420*/  IADD3 R2, P1, PT, R16, UR4, RZ ;  /* 0x0000000410027c10 */ /* 0x001fc8000ff3e0ff */
[----:B------:R-:W-:-:S05]  /*e430*/  IADD3.X R3, PT, PT, R17, UR5, RZ, P1, !PT ;  /* 0x0000000511037c10 */ /* 0x000fca0008ffe4ff */
[----:B------:R0:W-:Y:S01]  /*e440*/  STG.E.U8 desc[UR36][R2.64], R5 ;  /* 0x0000000502007986 */ /* 0x0001e2000c101124 */
[----:B------:R-:W-:Y:S05]  /*e450*/  BRA `(.L_x_8810) ;  /* 0x0000000000047947 */ /* 0x000fea0003800000 */
.L_x_10399:
[----:B------:R-:W-:Y:S05]  /*e460*/  BREAK.RELIABLE B8 ;  /* 0x0000000000087942 */ /* 0x000fea0003800100 */
.L_x_8810:
[----:B------:R-:W-:Y:S05]  /*e470*/  BSYNC.RECONVERGENT B9 ;  /* 0x0000000000097941 */ /* 0x000fea0003800200 */
.L_x_8805:
        /* <DEDUP_REMOVED lines=8> */
.L_x_8824:
        /* <DEDUP_REMOVED lines=16> */
.L_x_10667:


//--------------------- .text._ZN2at4cuda57_GLOBAL__N__cd6b329d_24_DistributionBernoulli_cu_7537a20d21kernelPointwiseApply2IZNS_6native9templates4cuda28bernoulli_tensor_cuda_kernelIhfEEvRKNS_10TensorBaseES9_NS_15PhiloxCudaStateEEUliRhSB_SB_SB_RKfSD_SD_SD_E_hSC_jLin1ELi2ELi4ELi512ELi2EEEvNS0_6detail10TensorInfoIT0_T2_EENSG_IT1_SI_EESI_T_ --------------------------
	.section	.text._ZN2at4cuda57_GLOBAL__N__cd6b329d_24_DistributionBernoulli_cu_7537a20d21kernelPointwiseApply2IZNS_6native9templates4cuda28bernoulli_tensor_cuda_kernelIhfEEvRKNS_10TensorBaseES9_NS_15PhiloxCudaStateEEUliRhSB_SB_SB_RKfSD_SD_SD_E_hSC_jLin1ELi2ELi4ELi512ELi2EEEvNS0_6detail10TensorInfoIT0_T2_EENSG_IT1_SI_EESI_T_,"ax",@progbits
	.align	128
.text._ZN2at4cuda57_GLOBAL__N__cd6b329d_24_DistributionBernoulli_cu_7537a20d21kernelPointwiseApply2IZNS_6native9templates4cuda28bernoulli_tensor_cuda_kernelIhfEEvRKNS_10TensorBaseES9_NS_15PhiloxCudaStateEEUliRhSB_SB_SB_RKfSD_SD_SD_E_hSC_jLin1ELi2ELi4ELi512ELi2EEEvNS0_6detail10TensorInfoIT0_T2_EENSG_IT1_SI_EESI_T_:
        .type           _ZN2at4cuda57_GLOBAL__N__cd6b329d_24_DistributionBernoulli_cu_7537a20d21kernelPointwiseApply2IZNS_6native9templates4cuda28bernoulli_tensor_cuda_kernelIhfEEvRKNS_10TensorBaseES9_NS_15PhiloxCudaStateEEUliRhSB_SB_SB_RKfSD_SD_SD_E_hSC_jLin1ELi2ELi4ELi512ELi2EEEvNS0_6detail10TensorInfoIT0_T2_EENSG_IT1_SI_EESI_T_,@function
        .size           _ZN2at4cuda57_GLOBAL__N__cd6b329d_24_DistributionBernoulli_cu_7537a20d21kernelPointwiseApply2IZNS_6native9templates4cuda28bernoulli_tensor_cuda_kernelIhfEEvRKNS_10TensorBaseES9_NS_15PhiloxCudaStateEEUliRhSB_SB_SB_RKfSD_SD_SD_E_hSC_jLin1ELi2ELi4ELi512ELi2EEEvNS0_6detail10TensorInfoIT0_T2_EENSG_IT1_SI_EESI_T_,(.L_x_10668 - _ZN2at4cuda57_GLOBAL__N__cd6b329d_24_DistributionBernoulli_cu_7537a20d21kernelPointwiseApply2IZNS_6native9templates4cuda28bernoulli_tensor_cuda_kernelIhfEEvRKNS_10TensorBaseES9_NS_15PhiloxCudaStateEEUliRhSB_SB_SB_RKfSD_SD_SD_E_hSC_jLin1ELi2ELi4ELi512ELi2EEEvNS0_6detail10TensorInfoIT0_T2_EENSG_IT1_SI_EESI_T_)
        .other          _ZN2at4cuda57_GLOBAL__N__cd6b329d_24_DistributionBernoulli_cu_7537a20d21kernelPointwiseApply2IZNS_6native9templates4cuda28bernoulli_tensor_cuda_kernelIhfEEvRKNS_10TensorBaseES9_NS_15PhiloxCudaStateEEUliRhSB_SB_SB_RKfSD_SD_SD_E_hSC_jLin1ELi2ELi4ELi512ELi2EEEvNS0_6detail10TensorInfoIT0_T2_EENSG_IT1_SI_EESI_T_,@"STO_CUDA_ENTRY STV_DEFAULT"
_ZN2at4cuda57_GLOBAL__N__cd6b329d_24_DistributionBernoulli_cu_7537a20d21kernelPointwiseApply2IZNS_6native9templates4cuda28bernoulli_tensor_cuda_kernelIhfEEvRKNS_10TensorBaseES9_NS_15PhiloxCudaStateEEUliRhSB_SB_SB_RKfSD_SD_SD_E_hSC_jLin1ELi2ELi4ELi512ELi2EEEvNS0_6detail10TensorInfoIT0_T2_EENSG_IT1_SI_EESI_T_:
        /* <DEDUP_REMOVED lines=13> */
.L_x_8874:
        /* <DEDUP_REMOVED lines=34> */
.L_x_8830:
        /* <DEDUP_REMOVED lines=205> */
.L_x_8829:
[----:B------:R-:W-:-:S07]  /*0fc0*/  VIADD R8, R8, 0x4 ;  /* 0x0000000408087836 */ /* 0x000fce0000000000 */
.L_x_8828:
        /* <DEDUP_REMOVED lines=106> */
.L_x_8831:
        /* <DEDUP_REMOVED lines=55> */
.L_x_8832:
        /* <DEDUP_REMOVED lines=27> */
.L_x_8827:
        /* <DEDUP_REMOVED lines=29> */
.L_x_8826:
[----:B-1----:R-:W-:Y:S05]  /*1d60*/  BSYNC.RECONVERGENT B0 ;  /* 0x0000000000007941 */ /* 0x002fea0003800200 */
.L_x_8825:
        /* <DEDUP_REMOVED lines=23> */
.L_x_8837:
        /* <DEDUP_REMOVED lines=205> */
.L_x_8836:
        /* <DEDUP_REMOVED lines=105> */
.L_x_8838:
        /* <DEDUP_REMOVED lines=55> */
.L_x_8839:
        /* <DEDUP_REMOVED lines=27> */
.L_x_8835:
        /* <DEDUP_REMOVED lines=29> */
.L_x_8834:
[----:B------:R-:W-:Y:S05]  /*3930*/  BSYNC.RECONVERGENT B0 ;  /* 0x0000000000007941 */ /* 0x000fea0003800200 */
.L_x_8833:
        /* <DEDUP_REMOVED lines=22> */
.L_x_8844:
        /* <DEDUP_REMOVED lines=205> */
.L_x_8843:
        /* <DEDUP_REMOVED lines=106> */
.L_x_8845:
        /* <DEDUP_REMOVED lines=55> */
.L_x_8846:
        /* <DEDUP_REMOVED lines=27> */
.L_x_8842:
        /* <DEDUP_REMOVED lines=29> */
.L_x_8841:
[----:B------:R-:W-:Y:S05]  /*5500*/  BSYNC.RECONVERGENT B0 ;  /* 0x0000000000007941 */ /* 0x000fea0003800200 */
.L_x_8840:
        /* <DEDUP_REMOVED lines=22> */
.L_x_8851:
        /* <DEDUP_REMOVED lines=205> */
.L_x_8850:
        /* <DEDUP_REMOVED lines=105> */
.L_x_8852:
        /* <DEDUP_REMOVED lines=55> */
.L_x_8853:
        /* <DEDUP_REMOVED lines=27> */
.L_x_8849:
        /* <DEDUP_REMOVED lines=29> */
.L_x_8848:
[----:B------:R-:W-:Y:S05]  /*70c0*/  BSYNC.RECONVERGENT B0 ;  /* 0x0000000000007941 */ /* 0x000fea0003800200 */
.L_x_8847:
        /* <DEDUP_REMOVED lines=125> */
.L_x_8854:
        /* <DEDUP_REMOVED lines=8> */
.L_x_8855:
        /* <DEDUP_REMOVED lines=19> */
.L_x_10400:
[----:B------:R-:W-:Y:S05]  /*7a50*/  BRX R2 -0x7a60                                                                                                                                                                                                                                                                                                                                                                                                                                                                               (*"BRANCH_TARGETS .L_x_10401,.L_x_10402,.L_x_10403"*) ;  /* 0xffffff8402687949 */ /* 0x000fea000383ffff */
.L_x_8858:
        /* <DEDUP_REMOVED lines=31> */
.L_x_8864:
[----:B------:R0:W5:Y:S02]  /*7c50*/  LDG.E R0, desc[UR36][R16.64] ;  /* 0x0000002410007981 */ /* 0x000164000c1e1900 */
.L_x_8863:
[----:B------:R-:W-:Y:S05]  /*7c60*/  BSYNC.RECONVERGENT B6 ;  /* 0x0000000000067941 */ /* 0x000fea0003800200 */
.L_x_8862:
[----:B------:R-:W1:Y:S01]  /*7c70*/  LDCU.64 UR4, c[0x0][0x380] ;  /* 0x00007000ff0477ac */ /* 0x000e620008000a00 */
[----:B-----5:R-:W-:-:S04]  /*7c80*/  FSETP.GTU.FTZ.AND P0, PT, R41, R0, PT ;  /* 0x000000002900720b */ /* 0x020fc80003f1c000 */
[----:B------:R-:W-:Y:S02]  /*7c90*/  SEL R5, RZ, 0x1, P0 ;  /* 0x00000001ff057807 */ /* 0x000fe40000000000 */
[----:B-1----:R-:W-:-:S04]  /*7ca0*/  IADD3 R2, P1, PT, R18, UR4, RZ ;  /* 0x0000000412027c10 */ /* 0x002fc8000ff3e0ff */
[----:B------:R-:W-:-:S05]  /*7cb0*/  IADD3.X R3, PT, PT, R19, UR5, RZ, P1, !PT ;  /* 0x0000000513037c10 */ /* 0x000fca0008ffe4ff */
[----:B------:R1:W-:Y:S04]  /*7cc0*/  STG.E.U8 desc[UR36][R2.64], R5 ;  /* 0x0000000502007986 */ /* 0x0003e8000c101124 */
.L_x_8860:
[----:B------:R-:W-:Y:S05]  /*7cd0*/  BSYNC.RELIABLE B7 ;  /* 0x0000000000077941 */ /* 0x000fea0003800100 */
.L_x_8859:
        /* <DEDUP_REMOVED lines=24> */
.L_x_8867:
[----:B------:R0:W5:Y:S02]  /*7e60*/  LDG.E R0, desc[UR36][R16.64] ;  /* 0x0000002410007981 */ /* 0x000164000c1e1900 */
.L_x_8866:
[----:B------:R-:W-:Y:S05]  /*7e70*/  BSYNC.RECONVERGENT B6 ;  /* 0x0000000000067941 */ /* 0x000fea0003800200 */
.L_x_8865:
[----:B------:R-:W2:Y:S01]  /*7e80*/  LDCU.64 UR4, c[0x0][0x380] ;  /* 0x00007000ff0477ac */ /* 0x000ea20008000a00 */
[----:B-----5:R-:W-:-:S04]  /*7e90*/  FSETP.GTU.FTZ.AND P0, PT, R39, R0, PT ;  /* 0x000000002700720b */ /* 0x020fc80003f1c000 */
[----:B-1----:R-:W-:Y:S02]  /*7ea0*/  SEL R5, RZ, 0x1, P0 ;  /* 0x00000001ff057807 */ /* 0x002fe40000000000 */
[----:B--2---:R-:W-:-:S04]  /*7eb0*/  IADD3 R2, P1, PT, R24, UR4, RZ ;  /* 0x0000000418027c10 */ /* 0x004fc8000ff3e0ff */
[----:B------:R-:W-:-:S05]  /*7ec0*/  IADD3.X R3, PT, PT, R25, UR5, RZ, P1, !PT ;  /* 0x0000000519037c10 */ /* 0x000fca0008ffe4ff */
[----:B------:R1:W-:Y:S04]  /*7ed0*/  STG.E.U8 desc[UR36][R2.64], R5 ;  /* 0x0000000502007986 */ /* 0x0003e8000c101124 */
.L_x_10402:
        /* <DEDUP_REMOVED lines=24> */
.L_x_8870:
[----:B------:R0:W5:Y:S02]  /*8060*/  LDG.E R3, desc[UR36][R16.64] ;  /* 0x0000002410037981 */ /* 0x000164000c1e1900 */
.L_x_8869:
[----:B------:R-:W-:Y:S05]  /*8070*/  BSYNC.RECONVERGENT B6 ;  /* 0x0000000000067941 */ /* 0x000fea0003800200 */
.L_x_8868:
[----:B------:R-:W1:Y:S01]  /*8080*/  LDCU.64 UR4, c[0x0][0x380] ;  /* 0x00007000ff0477ac */ /* 0x000e620008000a00 */
[----:B-----5:R-:W-:-:S04]  /*8090*/  FSETP.GTU.FTZ.AND P0, PT, R38, R3, PT ;  /* 0x000000032600720b */ /* 0x020fc80003f1c000 */
[----:B------:R-:W-:Y:S02]  /*80a0*/  SEL R5, RZ, 0x1, P0 ;  /* 0x00000001ff057807 */ /* 0x000fe40000000000 */
[----:B-1----:R-:W-:-:S04]  /*80b0*/  IADD3 R2, P1, PT, R28, UR4, RZ ;  /* 0x000000041c027c10 */ /* 0x002fc8000ff3e0ff */
[----:B------:R-:W-:-:S05]  /*80c0*/  IADD3.X R3, PT, PT, R29, UR5, RZ, P1, !PT ;  /* 0x000000051d037c10 */ /* 0x000fca0008ffe4ff */
[----:B------:R1:W-:Y:S04]  /*80d0*/  STG.E.U8 desc[UR36][R2.64], R5 ;  /* 0x0000000502007986 */ /* 0x0003e8000c101124 */
.L_x_10401:
[----:B------:R-:W-:Y:S05]  /*80e0*/  BSYNC.RELIABLE B8 ;  /* 0x0000000000087941 */ /* 0x000fea0003800100 */
.L_x_8857:
        /* <DEDUP_REMOVED lines=24> */
.L_x_8873:
[----:B------:R0:W5:Y:S02]  /*8270*/  LDG.E R3, desc[UR36][R16.64] ;  /* 0x0000002410037981 */ /* 0x000164000c1e1900 */
.L_x_8872:
[----:B------:R-:W-:Y:S05]  /*8280*/  BSYNC.RECONVERGENT B6 ;  /* 0x0000000000067941 */ /* 0x000fea0003800200 */
.L_x_8871:
[----:B------:R-:W1:Y:S01]  /*8290*/  LDCU.64 UR4, c[0x0][0x380] ;  /* 0x00007000ff0477ac */ /* 0x000e620008000a00 */
[----:B-----5:R-:W-:-:S04]  /*82a0*/  FSETP.GTU.FTZ.AND P0, PT, R36, R3, PT ;  /* 0x000000032400720b */ /* 0x020fc80003f1c000 */
[----:B------:R-:W-:Y:S02]  /*82b0*/  SEL R5, RZ, 0x1, P0 ;  /* 0x00000001ff057807 */ /* 0x000fe40000000000 */
[----:B-1----:R-:W-:-:S04]  /*82c0*/  IADD3 R2, P1, PT, R32, UR4, RZ ;  /* 0x0000000420027c10 */ /* 0x002fc8000ff3e0ff */
[----:B------:R-:W-:-:S05]  /*82d0*/  IADD3.X R3, PT, PT, R33, UR5, RZ, P1, !PT ;  /* 0x0000000521037c10 */ /* 0x000fca0008ffe4ff */
[----:B------:R1:W-:Y:S01]  /*82e0*/  STG.E.U8 desc[UR36][R2.64], R5 ;  /* 0x0000000502007986 */ /* 0x0003e2000c101124 */
[----:B------:R-:W-:Y:S05]  /*82f0*/  BRA `(.L_x_8861) ;  /* 0x0000000000047947 */ /* 0x000fea0003800000 */
.L_x_10403:
[----:B------:R-:W-:Y:S05]  /*8300*/  BREAK.RELIABLE B8 ;  /* 0x0000000000087942 */ /* 0x000fea0003800100 */
.L_x_8861:
[----:B------:R-:W-:Y:S05]  /*8310*/  BSYNC.RECONVERGENT B9 ;  /* 0x0000000000097941 */ /* 0x000fea0003800200 */
.L_x_8856:
        /* <DEDUP_REMOVED lines=8> */
.L_x_8875:
        /* <DEDUP_REMOVED lines=14> */
.L_x_10668:


//--------------------- .text._ZN2at4cuda57_GLOBAL__N__cd6b329d_24_DistributionBernoulli_cu_7537a20d21kernelPointwiseApply2IZNS_6native9templates4cuda28bernoulli_tensor_cuda_kernelIhfEEvRKNS_10TensorBaseES9_NS_15PhiloxCudaStateEEUliRhSB_SB_SB_RKfSD_SD_SD_E_hSC_jLin1ELi1ELi4ELi512ELi2EEEvNS0_6detail10TensorInfoIT0_T2_EENSG_IT1_SI_EESI_T_ --------------------------
	.section	.text._ZN2at4cuda57_GLOBAL__N__cd6b329d_24_DistributionBernoulli_cu_7537a20d21kernelPointwiseApply2IZNS_6native9templates4cuda28bernoulli_tensor_cuda_kernelIhfEEvRKNS_10TensorBaseES9_NS_15PhiloxCudaStateEEUliRhSB_SB_SB_RKfSD_SD_SD_E_hSC_jLin1ELi1ELi4ELi512ELi2EEEvNS0_6detail10TensorInfoIT0_T2_EENSG_IT1_SI_EESI_T_,"ax",@progbits
	.align	128
.text._ZN2at4cuda57_GLOBAL__N__cd6b329d_24_DistributionBernoulli_cu_7537a20d21kernelPointwiseApply2IZNS_6native9templates4cuda28bernoulli_tensor_cuda_kernelIhfEEvRKNS_10TensorBaseES9_NS_15PhiloxCudaStateEEUliRhSB_SB_SB_RKfSD_SD_SD_E_hSC_jLin1ELi1ELi4ELi512ELi2EEEvNS0_6detail10TensorInfoIT0_T2_EENSG_IT1_SI_EESI_T_:
        .type           _ZN2at4cuda57_GLOBAL__N__cd6b329d_24_DistributionBernoulli_cu_7537a20d21kernelPointwiseApply2IZNS_6native9templates4cuda28bernoulli_tensor_cuda_kernelIhfEEvRKNS_10TensorBaseES9_NS_15PhiloxCudaStateEEUliRhSB_SB_SB_RKfSD_SD_SD_E_hSC_jLin1ELi1ELi4ELi512ELi2EEEvNS0_6detail10TensorInfoIT0_T2_EENSG_IT1_SI_EESI_T_,@function
        .size           _ZN2at4cuda57_GLOBAL__N__cd6b329d_24_DistributionBernoulli_cu_7537a20d21kernelPointwiseApply2IZNS_6native9templates4cuda28bernoulli_tensor_cuda_kernelIhfEEvRKNS_10TensorBaseES9_NS_15PhiloxCudaStateEEUliRhSB_SB_SB_RKfSD_SD_SD_E_hSC_jLin1ELi1ELi4ELi512ELi2EEEvNS0_6detail10TensorInfoIT0_T2_EENSG_IT1_SI_EESI_T_,(.L_x_10669 - _ZN2at4cuda57_GLOBAL__N__cd6b329d_24_DistributionBernoulli_cu_7537a20d21kernelPointwiseApply2IZNS_6native9templates4cuda28bernoulli_tensor_cuda_kernelIhfEEvRKNS_10TensorBaseES9_NS_15PhiloxCudaStateEEUliRhSB_SB_SB_RKfSD_SD_SD_E_hSC_jLin1ELi1ELi4ELi512ELi2EEEvNS0_6detail10TensorInfoIT0_T2_EENSG_IT1_SI_EESI_T_)
        .other          _ZN2at4cuda57_GLOBAL__N__cd6b329d_24_DistributionBernoulli_cu_7537a20d21kernelPointwiseApply2IZNS_6native9templates4cuda28bernoulli_tensor_cuda_kernelIhfEEvRKNS_10TensorBaseES9_NS_15PhiloxCudaStateEEUliRhSB_SB_SB_RKfSD_SD_SD_E_hSC_jLin1ELi1ELi4ELi512ELi2EEEvNS0_6detail10TensorInfoIT0_T2_EENSG_IT1_SI_EESI_T_,@"STO_CUDA_ENTRY STV_DEFAULT"
_ZN2at4cuda57_GLOBAL__N__cd6b329d_24_DistributionBernoulli_cu_7537a20d21kernelPointwiseApply2IZNS_6native9templates4cuda28bernoulli_tensor_cuda_kernelIhfEEvRKNS_10TensorBaseES9_NS_15PhiloxCudaStateEEUliRhSB_SB_SB_RKfSD_SD_SD_E_hSC_jLin1ELi1ELi4ELi512ELi2EEEvNS0_6detail10TensorInfoIT0_T2_EENSG_IT1_SI_EESI_T_:
        /* <DEDUP_REMOVED lines=24> */
.L_x_8925:
        /* <DEDUP_REMOVED lines=26> */
.L_x_8881:
        /* <DEDUP_REMOVED lines=205> */
.L_x_8880:
[----:B------:R-:W-:-:S07]  /*0ff0*/  VIADD R4, R4, 0x4 ;  /* 0x0000000404047836 */ /* 0x000fce0000000000 */
.L_x_8879:
        /* <DEDUP_REMOVED lines=106> */
.L_x_8882:
        /* <DEDUP_REMOVED lines=55> */
.L_x_8883:
        /* <DEDUP_REMOVED lines=27> */
.L_x_8878:
[----:B------:R-:W0:Y:S02]  /*1bc0*/  LDCU UR4, c[0x0][0x3ec] ;  /* 0x00007d80ff0477ac */ /* 0x000e240008000800 */
[----:B0-----:R-:W-:Y:S02]  /*1bd0*/  IMAD R28, R10, UR4, R29 ;  /* 0x000000040a1c7c24 */ /* 0x001fe4000f8e021d */
[----:B------:R-:W-:-:S07]  /*1be0*/  IMAD.MOV.U32 R29, RZ, RZ, RZ ;  /* 0x000000ffff1d7224 */ /* 0x000fce00078e00ff */
.L_x_8877:
[----:B------:R-:W-:Y:S05]  /*1bf0*/  BSYNC.RECONVERGENT B0 ;  /* 0x0000000000007941 */ /* 0x000fea0003800200 */
.L_x_8876:
        /* <DEDUP_REMOVED lines=17> */
.L_x_8888:
        /* <DEDUP_REMOVED lines=205> */
.L_x_8887:
        /* <DEDUP_REMOVED lines=106> */
.L_x_8889:
        /* <DEDUP_REMOVED lines=55> */
.L_x_8890:
        /* <DEDUP_REMOVED lines=27> */
.L_x_8886:
[----:B------:R-:W0:Y:S02]  /*35a0*/  LDCU UR4, c[0x0][0x3ec] ;  /* 0x00007d80ff0477ac */ /* 0x000e240008000800 */
[----:B0-----:R-:W-:Y:S02]  /*35b0*/  IMAD R18, R19, UR4, R18 ;  /* 0x0000000413127c24 */ /* 0x001fe4000f8e0212 */
[----:B------:R-:W-:-:S07]  /*35c0*/  HFMA2 R19, -RZ, RZ, 0, 0 ;  /* 0x00000000ff137431 */ /* 0x000fce00000001ff */
.L_x_8885:
[----:B------:R-:W-:Y:S05]  /*35d0*/  BSYNC.RECONVERGENT B0 ;  /* 0x0000000000007941 */ /* 0x000fea0003800200 */
.L_x_8884:
        /* <DEDUP_REMOVED lines=18> */
.L_x_8895:
        /* <DEDUP_REMOVED lines=205> */
.L_x_8894:
        /* <DEDUP_REMOVED lines=106> */
.L_x_8896:
        /* <DEDUP_REMOVED lines=55> */
.L_x_8897:
        /* <DEDUP_REMOVED lines=27> */
.L_x_8893:
[----:B------:R-:W0:Y:S02]  /*4f90*/  LDCU UR4, c[0x0][0x3ec] ;  /* 0x00007d80ff0477ac */ /* 0x000e240008000800 */
[----:B0-----:R-:W-:Y:S02]  /*4fa0*/  IMAD R22, R23, UR4, R22 ;  /* 0x0000000417167c24 */ /* 0x001fe4000f8e0216 */
[----:B------:R-:W-:-:S07]  /*4fb0*/  IMAD.MOV.U32 R23, RZ, RZ, RZ ;  /* 0x000000ffff177224 */ /* 0x000fce00078e00ff */
.L_x_8892:
[----:B------:R-:W-:Y:S05]  /*4fc0*/  BSYNC.RECONVERGENT B0 ;  /* 0x0000000000007941 */ /* 0x000fea0003800200 */
.L_x_8891:
        /* <DEDUP_REMOVED lines=17> */
.L_x_8902:
        /* <DEDUP_REMOVED lines=205> */
.L_x_8901:
        /* <DEDUP_REMOVED lines=106> */
.L_x_8903:
        /* <DEDUP_REMOVED lines=55> */
.L_x_8904:
        /* <DEDUP_REMOVED lines=27> */
.L_x_8900:
[----:B------:R-:W0:Y:S02]  /*6970*/  LDCU UR4, c[0x0][0x3ec] ;  /* 0x00007d80ff0477ac */ /* 0x000e240008000800 */
[----:B0-----:R-:W-:Y:S01]  /*6980*/  IMAD R24, R25, UR4, R24 ;  /* 0x0000000419187c24 */ /* 0x001fe2000f8e0218 */
[----:B------:R-:W-:-:S07]  /*6990*/  MOV R25, RZ ;  /* 0x000000ff00197202 */ /* 0x000fce0000000f00 */
.L_x_8899:
[----:B------:R-:W-:Y:S05]  /*69a0*/  BSYNC.RECONVERGENT B0 ;  /* 0x0000000000007941 */ /* 0x000fea0003800200 */
.L_x_8898:
        /* <DEDUP_REMOVED lines=130> */
.L_x_8905:
        /* <DEDUP_REMOVED lines=8> */
.L_x_8906:
        /* <DEDUP_REMOVED lines=19> */
.L_x_10404:
[----:B------:R-:W-:Y:S05]  /*7380*/  BRX R2 -0x7390                                                                                                                                                                                                                                                                                                                                                                                                                                                                               (*"BRANCH_TARGETS .L_x_10405,.L_x_10406,.L_x_10407"*) ;  /* 0xffffff8c021c7949 */ /* 0x000fea000383ffff */
.L_x_8909:
        /* <DEDUP_REMOVED lines=31> */
.L_x_8915:
[----:B------:R0:W5:Y:S02]  /*7580*/  LDG.E R0, desc[UR36][R26.64] ;  /* 0x000000241a007981 */ /* 0x000164000c1e1900 */
.L_x_8914:
[----:B------:R-:W-:Y:S05]  /*7590*/  BSYNC.RECONVERGENT B6 ;  /* 0x0000000000067941 */ /* 0x000fea0003800200 */
.L_x_8913:
[----:B------:R-:W1:Y:S01]  /*75a0*/  LDCU.64 UR4, c[0x0][0x380] ;  /* 0x00007000ff0477ac */ /* 0x000e620008000a00 */
[----:B-----5:R-:W-:-:S04]  /*75b0*/  FSETP.GTU.FTZ.AND P0, PT, R37, R0, PT ;  /* 0x000000002500720b */ /* 0x020fc80003f1c000 */
[----:B------:R-:W-:Y:S02]  /*75c0*/  SEL R5, RZ, 0x1, P0 ;  /* 0x00000001ff057807 */ /* 0x000fe40000000000 */
[----:B-1----:R-:W-:-:S04]  /*75d0*/  IADD3 R2, P1, PT, R24, UR4, RZ ;  /* 0x0000000418027c10 */ /* 0x002fc8000ff3e0ff */
[----:B------:R-:W-:-:S05]  /*75e0*/  IADD3.X R3, PT, PT, R25, UR5, RZ, P1, !PT ;  /* 0x0000000519037c10 */ /* 0x000fca0008ffe4ff */
[----:B------:R1:W-:Y:S04]  /*75f0*/  STG.E.U8 desc[UR36][R2.64], R5 ;  /* 0x0000000502007986 */ /* 0x0003e8000c101124 */
.L_x_8911:
[----:B------:R-:W-:Y:S05]  /*7600*/  BSYNC.RELIABLE B7 ;  /* 0x0000000000077941 */ /* 0x000fea0003800100 */
.L_x_8910:
        /* <DEDUP_REMOVED lines=30> */
.L_x_8918:
[----:B------:R1:W5:Y:S02]  /*77f0*/  LDG.E R0, desc[UR36][R24.64] ;  /* 0x0000002418007981 */ /* 0x000364000c1e1900 */
.L_x_8917:
[----:B------:R-:W-:Y:S05]  /*7800*/  BSYNC.RECONVERGENT B6 ;  /* 0x0000000000067941 */ /* 0x000fea0003800200 */
.L_x_8916:
[----:B------:R-:W2:Y:S01]  /*7810*/  LDCU.64 UR4, c[0x0][0x380] ;  /* 0x00007000ff0477ac */ /* 0x000ea20008000a00 */
[----:B-----5:R-:W-:-:S04]  /*7820*/  FSETP.GTU.FTZ.AND P0, PT, R35, R0, PT ;  /* 0x000000002300720b */ /* 0x020fc80003f1c000 */
[----:B------:R-:W-:Y:S02]  /*7830*/  SEL R5, RZ, 0x1, P0 ;  /* 0x00000001ff057807 */ /* 0x000fe40000000000 */
[----:B--2---:R-:W-:-:S04]  /*7840*/  IADD3 R2, P1, PT, R22, UR4, RZ ;  /* 0x0000000416027c10 */ /* 0x004fc8000ff3e0ff */
[----:B------:R-:W-:-:S05]  /*7850*/  IADD3.X R3, PT, PT, R23, UR5, RZ, P1, !PT ;  /* 0x0000000517037c10 */ /* 0x000fca0008ffe4ff */
[----:B------:R2:W-:Y:S04]  /*7860*/  STG.E.U8 desc[UR36][R2.64], R5 ;  /* 0x0000000502007986 */ /* 0x0005e8000c101124 */
.L_x_10406:
        /* <DEDUP_REMOVED lines=29> */
.L_x_8921:
[----:B------:R2:W5:Y:S02]  /*7a40*/  LDG.E R3, desc[UR36][R22.64] ;  /* 0x0000002416037981 */ /* 0x000564000c1e1900 */
.L_x_8920:
[----:B------:R-:W-:Y:S05]  /*7a50*/  BSYNC.RECONVERGENT B6 ;  /* 0x0000000000067941 */ /* 0x000fea0003800200 */
.L_x_8919:
[----:B------:R-:W3:Y:S01]  /*7a60*/  LDCU.64 UR4, c[0x0][0x380] ;  /* 0x00007000ff0477ac */ /* 0x000ee20008000a00 */
[----:B-----5:R-:W-:-:S04]  /*7a70*/  FSETP.GTU.FTZ.AND P0, PT, R34, R3, PT ;  /* 0x000000032200720b */ /* 0x020fc80003f1c000 */
[----:B------:R-:W-:Y:S02]  /*7a80*/  SEL R5, RZ, 0x1, P0 ;  /* 0x00000001ff057807 */ /* 0x000fe40000000000 */
[----:B---3--:R-:W-:-:S04]  /*7a90*/  IADD3 R2, P1, PT, R18, UR4, RZ ;  /* 0x0000000412027c10 */ /* 0x008fc8000ff3e0ff */
[----:B------:R-:W-:-:S05]  /*7aa0*/  IADD3.X R3, PT, PT, R19, UR5, RZ, P1, !PT ;  /* 0x0000000513037c10 */ /* 0x000fca0008ffe4ff */
[----:B------:R3:W-:Y:S04]  /*7ab0*/  STG.E.U8 desc[UR36][R2.64], R5 ;  /* 0x0000000502007986 */ /* 0x0007e8000c101124 */
.L_x_10405:
[----:B------:R-:W-:Y:S05]  /*7ac0*/  BSYNC.RELIABLE B8 ;  /* 0x0000000000087941 */ /* 0x000fea0003800100 */
.L_x_8908:
        /* <DEDUP_REMOVED lines=29> */
.L_x_8924:
[----:B------:R3:W5:Y:S02]  /*7ca0*/  LDG.E R0, desc[UR36][R18.64] ;  /* 0x0000002412007981 */ /* 0x000764000c1e1900 */
.L_x_8923:
[----:B------:R-:W-:Y:S05]  /*7cb0*/  BSYNC.RECONVERGENT B6 ;  /* 0x0000000000067941 */ /* 0x000fea0003800200 */
.L_x_8922:
[----:B------:R-:W4:Y:S01]  /*7cc0*/  LDCU.64 UR4, c[0x0][0x380] ;  /* 0x00007000ff0477ac */ /* 0x000f220008000a00 */
[----:B-----5:R-:W-:-:S04]  /*7cd0*/  FSETP.GTU.FTZ.AND P0, PT, R33, R0, PT ;  /* 0x000000002100720b */ /* 0x020fc80003f1c000 */
[----:B------:R-:W-:Y:S02]  /*7ce0*/  SEL R5, RZ, 0x1, P0 ;  /* 0x00000001ff057807 */ /* 0x000fe40000000000 */
[----:B----4-:R-:W-:-:S04]  /*7cf0*/  IADD3 R2, P1, PT, R28, UR4, RZ ;  /* 0x000000041c027c10 */ /* 0x010fc8000ff3e0ff */
[----:B------:R-:W-:-:S05]  /*7d00*/  IADD3.X R3, PT, PT, R29, UR5, RZ, P1, !PT ;  /* 0x000000051d037c10 */ /* 0x000fca0008ffe4ff */
[----:B------:R4:W-:Y:S01]  /*7d10*/  STG.E.U8 desc[UR36][R2.64], R5 ;  /* 0x0000000502007986 */ /* 0x0009e2000c101124 */
[----:B------:R-:W-:Y:S05]  /*7d20*/  BRA `(.L_x_8912) ;  /* 0x0000000000047947 */ /* 0x000fea0003800000 */
.L_x_10407:
[----:B------:R-:W-:Y:S05]  /*7d30*/  BREAK.RELIABLE B8 ;  /* 0x0000000000087942 */ /* 0x000fea0003800100 */
.L_x_8912:
[----:B------:R-:W-:Y:S05]  /*7d40*/  BSYNC.RECONVERGENT B9 ;  /* 0x0000000000097941 */ /* 0x000fea0003800200 */
.L_x_8907:
[----:B------:R-:W5:Y:S01]  /*7d50*/  LDCU UR4, c[0x0][0x530] ;  /* 0x0000a600ff0477ac */ /* 0x000f620008000800 */
[----:B------:R-:W-:-:S04]  /*7d60*/  LEA R30, R31, R30, 0x2 ;  /* 0x0000001e1f1e7211 */ /* 0x000fc800078e10ff */
[----:B-----5:R-:W-:-:S13]  /*7d70*/  ISETP.GE.U32.AND P0, PT, R30, UR4, PT ;  /* 0x000000041e007c0c */ /* 0x020fda000bf06070 */
[----:B------:R-:W-:Y:S05]  /*7d80*/  @!P0 BRA `(.L_x_8925) ;  /* 0xffffff8000fc8947 */ /* 0x000fea000383ffff */
[----:B------:R-:W-:Y:S05]  /*7d90*/  EXIT ;  /* 0x000000000000794d */ /* 0x000fea0003800000 */
.L_x_8926:
        /* <DEDUP_REMOVED lines=14> */
.L_x_10669:


//--------------------- .text._ZN2at4cuda57_GLOBAL__N__cd6b329d_24_DistributionBernoulli_cu_7537a20d21kernelPointwiseApply2IZNS_6native9templates4cuda28bernoulli_tensor_cuda_kernelIhfEEvRKNS_10TensorBaseES9_NS_15PhiloxCudaStateEEUliRhSB_SB_SB_RKfSD_SD_SD_E_hSC_jLi2ELin1ELi4ELi512ELi2EEEvNS0_6detail10TensorInfoIT0_T2_EENSG_IT1_SI_EESI_T_ --------------------------
	.section	.text._ZN2at4cuda57_GLOBAL__N__cd6b329d_24_DistributionBernoulli_cu_7537a20d21kernelPointwiseApply2IZNS_6native9templates4cuda28bernoulli_tensor_cuda_kernelIhfEEvRKNS_10TensorBaseES9_NS_15PhiloxCudaStateEEUliRhSB_SB_SB_RKfSD_SD_SD_E_hSC_jLi2ELin1ELi4ELi512ELi2EEEvNS0_6detail10TensorInfoIT0_T2_EENSG_IT1_SI_EESI_T_,"ax",@progbits
	.align	128
.text._ZN2at4cuda57_GLOBAL__N__cd6b329d_24_DistributionBernoulli_cu_7537a20d21kernelPointwiseApply2IZNS_6native9templates4cuda28bernoulli_tensor_cuda_kernelIhfEEvRKNS_10TensorBaseES9_NS_15PhiloxCudaStateEEUliRhSB_SB_SB_RKfSD_SD_SD_E_hSC_jLi2ELin1ELi4ELi512ELi2EEEvNS0_6detail10TensorInfoIT0_T2_EENSG_IT1_SI_EESI_T_:
        .type           _ZN2at4cuda57_GLOBAL__N__cd6b329d_24_DistributionBernoulli_cu_7537a20d21kernelPointwiseApply2IZNS_6native9templates4cuda28bernoulli_tensor_cuda_kernelIhfEEvRKNS_10TensorBaseES9_NS_15PhiloxCudaStateEEUliRhSB_SB_SB_RKfSD_SD_SD_E_hSC_jLi2ELin1ELi4ELi512ELi2EEEvNS0_6detail10TensorInfoIT0_T2_EENSG_IT1_SI_EESI_T_,@function
        .size           _ZN2at4cuda57_GLOBAL__N__cd6b329d_24_DistributionBernoulli_cu_7537a20d21kernelPointwiseApply2IZNS_6native9templates4cuda28bernoulli_tensor_cuda_kernelIhfEEvRKNS_10TensorBaseES9_NS_15PhiloxCudaStateEEUliRhSB_SB_SB_RKfSD_SD_SD_E_hSC_jLi2ELin1ELi4ELi512ELi2EEEvNS0_6detail10TensorInfoIT0_T2_EENSG_IT1_SI_EESI_T_,(.L_x_10670 - _ZN2at4cuda57_GLOBAL__N__cd6b329d_24_DistributionBernoulli_cu_7537a20d21kernelPointwiseApply2IZNS_6native9templates4cuda28bernoulli_tensor_cuda_kernelIhfEEvRKNS_10TensorBaseES9_NS_15PhiloxCudaStateEEUliRhSB_SB_SB_RKfSD_SD_SD_E_hSC_jLi2ELin1ELi4ELi512ELi2EEEvNS0_6detail10TensorInfoIT0_T2_EENSG_IT1_SI_EESI_T_)
        .other          _ZN2at4cuda57_GLOBAL__N__cd6b329d_24_DistributionBernoulli_cu_7537a20d21kernelPointwiseApply2IZNS_6native9templates4cuda28bernoulli_tensor_cuda_kernelIhfEEvRKNS_10TensorBaseES9_NS_15PhiloxCudaStateEEUliRhSB_SB_SB_RKfSD_SD_SD_E_hSC_jLi2ELin1ELi4ELi512ELi2EEEvNS0_6detail10TensorInfoIT0_T2_EENSG_IT1_SI_EESI_T_,@"STO_CUDA_ENTRY STV_DEFAULT"
_ZN2at4cuda57_GLOBAL__N__cd6b329d_24_DistributionBernoulli_cu_7537a20d21kernelPointwiseApply2IZNS_6native9templates4cuda28bernoulli_tensor_cuda_kernelIhfEEvRKNS_10TensorBaseES9_NS_15PhiloxCudaStateEEUliRhSB_SB_SB_RKfSD_SD_SD_E_hSC_jLi2ELin1ELi4ELi512ELi2EEEvNS0_6detail10TensorInfoIT0_T2_EENSG_IT1_SI_EESI_T_:
        /* <DEDUP_REMOVED lines=13> */
.L_x_8976:
        /* <DEDUP_REMOVED lines=34> */
.L_x_8932:
        /* <DEDUP_REMOVED lines=206> */
.L_x_8931:
[----:B------:R-:W-:-:S07]  /*0fd0*/  IADD3 R8, PT, PT, R8, 0x4, RZ ;  /* 0x0000000408087810 */ /* 0x000fce0007ffe0ff */
.L_x_8930:
        /* <DEDUP_REMOVED lines=107> */
.L_x_8933:
        /* <DEDUP_REMOVED lines=56> */
.L_x_8934:
        /* <DEDUP_REMOVED lines=28> */
.L_x_8929:
        /* <DEDUP_REMOVED lines=29> */
.L_x_8928:
[----:B-1----:R-:W-:Y:S05]  /*1da0*/  BSYNC.RECONVERGENT B0 ;  /* 0x0000000000007941 */ /* 0x002fea0003800200 */
.L_x_8927:
        /* <DEDUP_REMOVED lines=23> */
.L_x_8939:
        /* <DEDUP_REMOVED lines=206> */
.L_x_8938:
        /* <DEDUP_REMOVED lines=106> */
.L_x_8940:
        /* <DEDUP_REMOVED lines=56> */
.L_x_8941:
        /* <DEDUP_REMOVED lines=28> */
.L_x_8937:
        /* <DEDUP_REMOVED lines=29> */
.L_x_8936:
[----:B------:R-:W-:Y:S05]  /*39b0*/  BSYNC.RECONVERGENT B0 ;  /* 0x0000000000007941 */ /* 0x000fea0003800200 */
.L_x_8935:
        /* <DEDUP_REMOVED lines=22> */
.L_x_8946:
        /* <DEDUP_REMOVED lines=206> */
.L_x_8945:
        /* <DEDUP_REMOVED lines=107> */
.L_x_8947:
        /* <DEDUP_REMOVED lines=56> */
.L_x_8948:
        /* <DEDUP_REMOVED lines=28> */
.L_x_8944:
        /* <DEDUP_REMOVED lines=29> */
.L_x_8943:
[----:B------:R-:W-:Y:S05]  /*55c0*/  BSYNC.RECONVERGENT B0 ;  /* 0x0000000000007941 */ /* 0x000fea0003800200 */
.L_x_8942:
        /* <DEDUP_REMOVED lines=22> */
.L_x_8953:
        /* <DEDUP_REMOVED lines=206> */
.L_x_8952:
        /* <DEDUP_REMOVED lines=106> */
.L_x_8954:
        /* <DEDUP_REMOVED lines=56> */
.L_x_8955:
        /* <DEDUP_REMOVED lines=28> */
.L_x_8951:
        /* <DEDUP_REMOVED lines=29> */
.L_x_8950:
[----:B------:R-:W-:Y:S05]  /*71c0*/  BSYNC.RECONVERGENT B0 ;  /* 0x0000000000007941 */ /* 0x000fea0003800200 */
.L_x_8949:
        /* <DEDUP_REMOVED lines=125> */
.L_x_8956:
        /* <DEDUP_REMOVED lines=8> */
.L_x_8957:
        /* <DEDUP_REMOVED lines=19> */
.L_x_10408:
[----:B------:R-:W-:Y:S05]  /*7b50*/  BRX R2 -0x7b60                                                                                                                                                                                                                                                                                                                                                                                                                                                                               (*"BRANCH_TARGETS .L_x_10409,.L_x_10410,.L_x_10411"*) ;  /* 0xffffff8402287949 */ /* 0x000fea000383ffff */
.L_x_8960:
        /* <DEDUP_REMOVED lines=31> */
.L_x_8966:
[----:B------:R0:W5:Y:S02]  /*7d50*/  LDG.E R0, desc[UR36][R16.64] ;  /* 0x0000002410007981 */ /* 0x000164000c1e1900 */
.L_x_8965:
[----:B------:R-:W-:Y:S05]  /*7d60*/  BSYNC.RECONVERGENT B6 ;  /* 0x0000000000067941 */ /* 0x000fea0003800200 */
.L_x_8964:
[----:B------:R-:W1:Y:S01]  /*7d70*/  LDCU.64 UR4, c[0x0][0x380] ;  /* 0x00007000ff0477ac */ /* 0x000e620008000a00 */
[----:B-----5:R-:W-:-:S04]  /*7d80*/  FSETP.GTU.FTZ.AND P0, PT, R41, R0, PT ;  /* 0x000000002900720b */ /* 0x020fc80003f1c000 */
[----:B------:R-:W-:Y:S02]  /*7d90*/  SEL R5, RZ, 0x1, P0 ;  /* 0x00000001ff057807 */ /* 0x000fe40000000000 */
[----:B-1----:R-:W-:-:S04]  /*7da0*/  IADD3 R2, P1, PT, R18, UR4, RZ ;  /* 0x0000000412027c10 */ /* 0x002fc8000ff3e0ff */
[----:B------:R-:W-:-:S05]  /*7db0*/  IADD3.X R3, PT, PT, R19, UR5, RZ, P1, !PT ;  /* 0x0000000513037c10 */ /* 0x000fca0008ffe4ff */
[----:B------:R1:W-:Y:S04]  /*7dc0*/  STG.E.U8 desc[UR36][R2.64], R5 ;  /* 0x0000000502007986 */ /* 0x0003e8000c101124 */
.L_x_8962:
[----:B------:R-:W-:Y:S05]  /*7dd0*/  BSYNC.RELIABLE B7 ;  /* 0x0000000000077941 */ /* 0x000fea0003800100 */
.L_x_8961:
        /* <DEDUP_REMOVED lines=24> */
.L_x_8969:
[----:B------:R0:W5:Y:S02]  /*7f60*/  LDG.E R0, desc[UR36][R16.64] ;  /* 0x0000002410007981 */ /* 0x000164000c1e1900 */
.L_x_8968:
[----:B------:R-:W-:Y:S05]  /*7f70*/  BSYNC.RECONVERGENT B6 ;  /* 0x0000000000067941 */ /* 0x000fea0003800200 */
.L_x_8967:
[----:B------:R-:W2:Y:S01]  /*7f80*/  LDCU.64 UR4, c[0x0][0x380] ;  /* 0x00007000ff0477ac */ /* 0x000ea20008000a00 */
[----:B-----5:R-:W-:-:S04]  /*7f90*/  FSETP.GTU.FTZ.AND P0, PT, R39, R0, PT ;  /* 0x000000002700720b */ /* 0x020fc80003f1c000 */
[----:B-1----:R-:W-:Y:S02]  /*7fa0*/  SEL R5, RZ, 0x1, P0 ;  /* 0x00000001ff057807 */ /* 0x002fe40000000000 */
[----:B--2---:R-:W-:-:S04]  /*7fb0*/  IADD3 R2, P1, PT, R24, UR4, RZ ;  /* 0x0000000418027c10 */ /* 0x004fc8000ff3e0ff */
[----:B------:R-:W-:-:S05]  /*7fc0*/  IADD3.X R3, PT, PT, R25, UR5, RZ, P1, !PT ;  /* 0x0000000519037c10 */ /* 0x000fca0008ffe4ff */
[----:B------:R1:W-:Y:S04]  /*7fd0*/  STG.E.U8 desc[UR36][R2.64], R5 ;  /* 0x0000000502007986 */ /* 0x0003e8000c101124 */
.L_x_10410:
        /* <DEDUP_REMOVED lines=24> */
.L_x_8972:
[----:B------:R0:W5:Y:S02]  /*8160*/  LDG.E R3, desc[UR36][R16.64] ;  /* 0x0000002410037981 */ /* 0x000164000c1e1900 */
.L_x_8971:
[----:B------:R-:W-:Y:S05]  /*8170*/  BSYNC.RECONVERGENT B6 ;  /* 0x0000000000067941 */ /* 0x000fea0003800200 */
.L_x_8970:
[----:B------:R-:W1:Y:S01]  /*8180*/  LDCU.64 UR4, c[0x0][0x380] ;  /* 0x00007000ff0477ac */ /* 0x000e620008000a00 */
[----:B-----5:R-:W-:-:S04]  /*8190*/  FSETP.GTU.FTZ.AND P0, PT, R38, R3, PT ;  /* 0x000000032600720b */ /* 0x020fc80003f1c000 */
[----:B------:R-:W-:Y:S02]  /*81a0*/  SEL R5, RZ, 0x1, P0 ;  /* 0x00000001ff057807 */ /* 0x000fe40000000000 */
[----:B-1----:R-:W-:-:S04]  /*81b0*/  IADD3 R2, P1, PT, R28, UR4, RZ ;  /* 0x000000041c027c10 */ /* 0x002fc8000ff3e0ff */
[----:B------:R-:W-:-:S05]  /*81c0*/  IADD3.X R3, PT, PT, R29, UR5, RZ, P1, !PT ;  /* 0x000000051d037c10 */ /* 0x000fca0008ffe4ff */
[----:B------:R1:W-:Y:S04]  /*81d0*/  STG.E.U8 desc[UR36][R2.64], R5 ;  /* 0x0000000502007986 */ /* 0x0003e8000c101124 */
.L_x_10409:
[----:B------:R-:W-:Y:S05]  /*81e0*/  BSYNC.RELIABLE B8 ;  /* 0x0000000000087941 */ /* 0x000fea0003800100 */
.L_x_8959:
        /* <DEDUP_REMOVED lines=24> */
.L_x_8975:
[----:B------:R0:W5:Y:S02]  /*8370*/  LDG.E R3, desc[UR36][R16.64] ;  /* 0x0000002410037981 */ /* 0x000164000c1e1900 */
.L_x_8974:
[----:B------:R-:W-:Y:S05]  /*8380*/  BSYNC.RECONVERGENT B6 ;  /* 0x0000000000067941 */ /* 0x000fea0003800200 */
.L_x_8973:
[----:B------:R-:W1:Y:S01]  /*8390*/  LDCU.64 UR4, c[0x0][0x380] ;  /* 0x00007000ff0477ac */ /* 0x000e620008000a00 */
[----:B-----5:R-:W-:-:S04]  /*83a0*/  FSETP.GTU.FTZ.AND P0, PT, R36, R3, PT ;  /* 0x000000032400720b */ /* 0x020fc80003f1c000 */
[----:B------:R-:W-:Y:S02]  /*83b0*/  SEL R5, RZ, 0x1, P0 ;  /* 0x00000001ff057807 */ /* 0x000fe40000000000 */
[----:B-1----:R-:W-:-:S04]  /*83c0*/  IADD3 R2, P1, PT, R32, UR4, RZ ;  /* 0x0000000420027c10 */ /* 0x002fc8000ff3e0ff */
[----:B------:R-:W-:-:S05]  /*83d0*/  IADD3.X R3, PT, PT, R33, UR5, RZ, P1, !PT ;  /* 0x0000000521037c10 */ /* 0x000fca0008ffe4ff */
[----:B------:R1:W-:Y:S01]  /*83e0*/  STG.E.U8 desc[UR36][R2.64], R5 ;  /* 0x0000000502007986 */ /* 0x0003e2000c101124 */
[----:B------:R-:W-:Y:S05]  /*83f0*/  BRA `(.L_x_8963) ;  /* 0x0000000000047947 */ /* 0x000fea0003800000 */
.L_x_10411:
[----:B------:R-:W-:Y:S05]  /*8400*/  BREAK.RELIABLE B8 ;  /* 0x0000000000087942 */ /* 0x000fea0003800100 */
.L_x_8963:
[----:B------:R-:W-:Y:S05]  /*8410*/  BSYNC.RECONVERGENT B9 ;  /* 0x0000000000097941 */ /* 0x000fea0003800200 */
.L_x_8958:
        /* <DEDUP_REMOVED lines=8> */
.L_x_8977:
        /* <DEDUP_REMOVED lines=14> */
.L_x_10670:


//--------------------- .text._ZN2at4cuda57_GLOBAL__N__cd6b329d_24_DistributionBernoulli_cu_7537a20d21kernelPointwiseApply2IZNS_6native9templates4cuda28bernoulli_tensor_cuda_kernelIhfEEvRKNS_10TensorBaseES9_NS_15PhiloxCudaStateEEUliRhSB_SB_SB_RKfSD_SD_SD_E_hSC_jLi2ELi2ELi4ELi512ELi2EEEvNS0_6detail10TensorInfoIT0_T2_EENSG_IT1_SI_EESI_T_ --------------------------
	.section	.text._ZN2at4cuda57_GLOBAL__N__cd6b329d_24_DistributionBernoulli_cu_7537a20d21kernelPointwiseApply2IZNS_6native9templates4cuda28bernoulli_tensor_cuda_kernelIhfEEvRKNS_10TensorBaseES9_NS_15PhiloxCudaStateEEUliRhSB_SB_SB_RKfSD_SD_SD_E_hSC_jLi2ELi2ELi4ELi512ELi2EEEvNS0_6detail10TensorInfoIT0_T2_EENSG_IT1_SI_EESI_T_,"ax",@progbits
	.align	128
.text._ZN2at4cuda57_GLOBAL__N__cd6b329d_24_DistributionBernoulli_cu_7537a20d21kernelPointwiseApply2IZNS_6native9templates4cuda28bernoulli_tensor_cuda_kernelIhfEEvRKNS_10TensorBaseES9_NS_15PhiloxCudaStateEEUliRhSB_SB_SB_RKfSD_SD_SD_E_hSC_jLi2ELi2ELi4ELi512ELi2EEEvNS0_6detail10TensorInfoIT0_T2_EENSG_IT1_SI_EESI_T_:
        .type           _ZN2at4cuda57_GLOBAL__N__cd6b329d_24_DistributionBernoulli_cu_7537a20d21kernelPointwiseApply2IZNS_6native9templates4cuda28bernoulli_tensor_cuda_kernelIhfEEvRKNS_10TensorBaseES9_NS_15PhiloxCudaStateEEUliRhSB_SB_SB_RKfSD_SD_SD_E_hSC_jLi2ELi2ELi4ELi512ELi2EEEvNS0_6detail10TensorInfoIT0_T2_EENSG_IT1_SI_EESI_T_,@function
        .size           _ZN2at4cuda57_GLOBAL__N__cd6b329d_24_DistributionBernoulli_cu_7537a20d21kernelPointwiseApply2IZNS_6native9templates4cuda28bernoulli_tensor_cuda_kernelIhfEEvRKNS_10TensorBaseES9_NS_15PhiloxCudaStateEEUliRhSB_SB_SB_RKfSD_SD_SD_E_hSC_jLi2ELi2ELi4ELi512ELi2EEEvNS0_6detail10TensorInfoIT0_T2_EENSG_IT1_SI_EESI_T_,(.L_x_10671 - _ZN2at4cuda57_GLOBAL__N__cd6b329d_24_DistributionBernoulli_cu_7537a20d21kernelPointwiseApply2IZNS_6native9templates4cuda28bernoulli_tensor_cuda_kernelIhfEEvRKNS_10TensorBaseES9_NS_15PhiloxCudaStateEEUliRhSB_SB_SB_RKfSD_SD_SD_E_hSC_jLi2ELi2ELi4ELi512ELi2EEEvNS0_6detail10TensorInfoIT0_T2_EENSG_IT1_SI_EESI_T_)
        .other          _ZN2at4cuda57_GLOBAL__N__cd6b329d_24_DistributionBernoulli_cu_7537a20d21kernelPointwiseApply2IZNS_6native9templates4cuda28bernoulli_tensor_cuda_kernelIhfEEvRKNS_10TensorBaseES9_NS_15PhiloxCudaStateEEUliRhSB_SB_SB_RKfSD_SD_SD_E_hSC_jLi2ELi2ELi4ELi512ELi2EEEvNS0_6detail10TensorInfoIT0_T2_EENSG_IT1_SI_EESI_T_,@"STO_CUDA_ENTRY STV_DEFAULT"
_ZN2at4cuda57_GLOBAL__N__cd6b329d_24_DistributionBernoulli_cu_7537a20d21kernelPointwiseApply2IZNS_6native9templates4cuda28bernoulli_tensor_cuda_kernelIhfEEvRKNS_10TensorBaseES9_NS_15PhiloxCudaStateEEUliRhSB_SB_SB_RKfSD_SD_SD_E_hSC_jLi2ELi2ELi4ELi512ELi2EEEvNS0_6detail10TensorInfoIT0_T2_EENSG_IT1_SI_EESI_T_:
        /* <DEDUP_REMOVED lines=23> */
.L_x_9007:
        /* <DEDUP_REMOVED lines=166> */
.L_x_8980:
[----:B---34-:R-:W-:Y:S05]  /*0bd0*/  BSYNC.RECONVERGENT B0 ;  /* 0x0000000000007941 */ /* 0x018fea0003800200 */
.L_x_8979:
        /* <DEDUP_REMOVED lines=57> */
.L_x_8982:
[----:B------:R-:W-:Y:S05]  /*0f70*/  BSYNC.RECONVERGENT B0 ;  /* 0x0000000000007941 */ /* 0x000fea0003800200 */
.L_x_8981:
        /* <DEDUP_REMOVED lines=49> */
.L_x_8984:
[----:B------:R-:W-:Y:S05]  /*1290*/  BSYNC.RECONVERGENT B0 ;  /* 0x0000000000007941 */ /* 0x000fea0003800200 */
.L_x_8983:
        /* <DEDUP_REMOVED lines=49> */
.L_x_8986:
[----:B------:R-:W-:Y:S05]  /*15b0*/  BSYNC.RECONVERGENT B0 ;  /* 0x0000000000007941 */ /* 0x000fea0003800200 */
.L_x_8985:
        /* <DEDUP_REMOVED lines=12> */
.L_x_8987:
        /* <DEDUP_REMOVED lines=8> */
.L_x_8988:
        /* <DEDUP_REMOVED lines=19> */
.L_x_10412:
[----:B------:R-:W-:Y:S05]  /*1830*/  BRX R2 -0x1840                                                                                                                                                                                                                                                                                                                                                                                                                                                                               (*"BRANCH_TARGETS .L_x_10413,.L_x_10414,.L_x_10415"*) ;  /* 0xffffffe402f07949 */ /* 0x000fea000383ffff */
.L_x_8991:
        /* <DEDUP_REMOVED lines=30> */
.L_x_8997:
[----:B------:R0:W5:Y:S02]  /*1a20*/  LDG.E R3, desc[UR36][R26.64] ;  /* 0x000000241a037981 */ /* 0x000164000c1e1900 */
.L_x_8996:
[----:B------:R-:W-:Y:S05]  /*1a30*/  BSYNC.RECONVERGENT B6 ;  /* 0x0000000000067941 */ /* 0x000fea0003800200 */
.L_x_8995:
[----:B------:R-:W-:Y:S02]  /*1a40*/  IADD3 R2, P1, PT, R16, UR42, RZ ;  /* 0x0000002a10027c10 */ /* 0x000fe4000ff3e0ff */
[----:B-----5:R-:W-:Y:S02]  /*1a50*/  FSETP.GTU.FTZ.AND P0, PT, R40, R3, PT ;  /* 0x000000032800720b */ /* 0x020fe40003f1c000 */
[----:B------:R-:W-:Y:S02]  /*1a60*/  IADD3.X R3, PT, PT, R17, UR43, RZ, P1, !PT ;  /* 0x0000002b11037c10 */ /* 0x000fe40008ffe4ff */
[----:B------:R-:W-:-:S05]  /*1a70*/  SEL R5, RZ, 0x1, P0 ;  /* 0x00000001ff057807 */ /* 0x000fca0000000000 */
[----:B------:R1:W-:Y:S04]  /*1a80*/  STG.E.U8 desc[UR36][R2.64], R5 ;  /* 0x0000000502007986 */ /* 0x0003e8000c101124 */
.L_x_8993:
[----:B------:R-:W-:Y:S05]  /*1a90*/  BSYNC.RELIABLE B7 ;  /* 0x0000000000077941 */ /* 0x000fea0003800100 */
.L_x_8992:
        /* <DEDUP_REMOVED lines=23> */
.L_x_9000:
[----:B------:R2:W5:Y:S02]  /*1c10*/  LDG.E R0, desc[UR36][R16.64] ;  /* 0x0000002410007981 */ /* 0x000564000c1e1900 */
.L_x_8999:
[----:B------:R-:W-:Y:S05]  /*1c20*/  BSYNC.RECONVERGENT B6 ;  /* 0x0000000000067941 */ /* 0x000fea0003800200 */
.L_x_8998:
[----:B-1----:R-:W-:Y:S02]  /*1c30*/  IADD3 R2, P1, PT, R22, UR42, RZ ;  /* 0x0000002a16027c10 */ /* 0x002fe4000ff3e0ff */
[----:B-----5:R-:W-:Y:S02]  /*1c40*/  FSETP.GTU.FTZ.AND P0, PT, R39, R0, PT ;  /* 0x000000002700720b */ /* 0x020fe40003f1c000 */
[----:B------:R-:W-:Y:S02]  /*1c50*/  IADD3.X R3, PT, PT, R23, UR43, RZ, P1, !PT ;  /* 0x0000002b17037c10 */ /* 0x000fe40008ffe4ff */
[----:B------:R-:W-:-:S05]  /*1c60*/  SEL R5, RZ, 0x1, P0 ;  /* 0x00000001ff057807 */ /* 0x000fca0000000000 */
[----:B------:R1:W-:Y:S04]  /*1c70*/  STG.E.U8 desc[UR36][R2.64], R5 ;  /* 0x0000000502007986 */ /* 0x0003e8000c101124 */
.L_x_10414:
        /* <DEDUP_REMOVED lines=23> */
.L_x_9003:
[----:B------:R1:W5:Y:S02]  /*1df0*/  LDG.E R3, desc[UR36][R16.64] ;  /* 0x0000002410037981 */ /* 0x000364000c1e1900 */
.L_x_9002:
[----:B------:R-:W-:Y:S05]  /*1e00*/  BSYNC.RECONVERGENT B6 ;  /* 0x0000000000067941 */ /* 0x000fea0003800200 */
.L_x_9001:
[----:B------:R-:W-:Y:S02]  /*1e10*/  IADD3 R2, P1, PT, R30, UR42, RZ ;  /* 0x0000002a1e027c10 */ /* 0x000fe4000ff3e0ff */
[----:B-----5:R-:W-:Y:S02]  /*1e20*/  FSETP.GTU.FTZ.AND P0, PT, R36, R3, PT ;  /* 0x000000032400720b */ /* 0x020fe40003f1c000 */
[----:B------:R-:W-:Y:S02]  /*1e30*/  IADD3.X R3, PT, PT, R31, UR43, RZ, P1, !PT ;  /* 0x0000002b1f037c10 */ /* 0x000fe40008ffe4ff */
[----:B------:R-:W-:-:S05]  /*1e40*/  SEL R5, RZ, 0x1, P0 ;  /* 0x00000001ff057807 */ /* 0x000fca0000000000 */
[----:B------:R2:W-:Y:S04]  /*1e50*/  STG.E.U8 desc[UR36][R2.64], R5 ;  /* 0x0000000502007986 */ /* 0x0005e8000c101124 */
.L_x_10413:
[----:B------:R-:W-:Y:S05]  /*1e60*/  BSYNC.RELIABLE B8 ;  /* 0x0000000000087941 */ /* 0x000fea0003800100 */
.L_x_8990:
        /* <DEDUP_REMOVED lines=23> */
.L_x_9006:
[----:B------:R1:W5:Y:S02]  /*1fe0*/  LDG.E R0, desc[UR36][R16.64] ;  /* 0x0000002410007981 */ /* 0x000364000c1e1900 */
.L_x_9005:
[----:B------:R-:W-:Y:S05]  /*1ff0*/  BSYNC.RECONVERGENT B6 ;  /* 0x0000000000067941 */ /* 0x000fea0003800200 */
.L_x_9004:
[----:B--2---:R-:W-:Y:S02]  /*2000*/  IADD3 R2, P1, PT, R34, UR42, RZ ;  /* 0x0000002a22027c10 */ /* 0x004fe4000ff3e0ff */
[----:B-----5:R-:W-:Y:S02]  /*2010*/  FSETP.GTU.FTZ.AND P0, PT, R37, R0, PT ;  /* 0x000000002500720b */ /* 0x020fe40003f1c000 */
[----:B------:R-:W-:Y:S02]  /*2020*/  IADD3.X R3, PT, PT, R35, UR43, RZ, P1, !PT ;  /* 0x0000002b23037c10 */ /* 0x000fe40008ffe4ff */
[----:B------:R-:W-:-:S05]  /*2030*/  SEL R5, RZ, 0x1, P0 ;  /* 0x00000001ff057807 */ /* 0x000fca0000000000 */
[----:B------:R2:W-:Y:S01]  /*2040*/  STG.E.U8 desc[UR36][R2.64], R5 ;  /* 0x0000000502007986 */ /* 0x0005e2000c101124 */
[----:B------:R-:W-:Y:S05]  /*2050*/  BRA `(.L_x_8994) ;  /* 0x0000000000047947 */ /* 0x000fea0003800000 */
.L_x_10415:
[----:B------:R-:W-:Y:S05]  /*2060*/  BREAK.RELIABLE B8 ;  /* 0x0000000000087942 */ /* 0x000fea0003800100 */
.L_x_8994:
[----:B------:R-:W-:Y:S05]  /*2070*/  BSYNC.RECONVERGENT B9 ;  /* 0x0000000000097941 */ /* 0x000fea0003800200 */
.L_x_8989:
[----:B------:R-:W3:Y:S01]  /*2080*/  LDCU UR4, c[0x0][0x360] ;  /* 0x00006c00ff0477ac */ /* 0x000ee20008000800 */
[----:B--2---:R-:W3:Y:S02]  /*2090*/  LDC R3, c[0x0][0x370] ;  /* 0x0000dc00ff037b82 */ /* 0x004ee40000000800 */
[----:B---3--:R-:W-:-:S05]  /*20a0*/  IMAD R3, R3, UR4, RZ ;  /* 0x0000000403037c24 */ /* 0x008fca000f8e02ff */
[----:B------:R-:W-:-:S04]  /*20b0*/  LEA R38, R3, R38, 0x2 ;  /* 0x0000002603267211 */ /* 0x000fc800078e10ff */
[----:B------:R-:W-:-:S13]  /*20c0*/  ISETP.GE.U32.AND P0, PT, R38, UR49, PT ;  /* 0x0000003126007c0c */ /* 0x000fda000bf06070 */
[----:B------:R-:W-:Y:S05]  /*20d0*/  @!P0 BRA `(.L_x_9007) ;  /* 0xffffffe000248947 */ /* 0x000fea000383ffff */
[----:B------:R-:W-:Y:S05]  /*20e0*/  BSYNC.RECONVERGENT B10 ;  /* 0x00000000000a7941 */ /* 0x000fea0003800200 */
.L_x_8978:
[----:B------:R-:W-:Y:S05]  /*20f0*/  EXIT ;  /* 0x000000000000794d */ /* 0x000fea0003800000 */
.L_x_9008:
        /* <DEDUP_REMOVED lines=16> */
.L_x_10671:


//--------------------- .text._ZN2at4cuda57_GLOBAL__N__cd6b329d_24_DistributionBernoulli_cu_7537a20d21kernelPointwiseApply2IZNS_6native9templates4cuda28bernoulli_tensor_cuda_kernelIhfEEvRKNS_10TensorBaseES9_NS_15PhiloxCudaStateEEUliRhSB_SB_SB_RKfSD_SD_SD_E_hSC_jLi2ELi1ELi4ELi512ELi2EEEvNS0_6detail10TensorInfoIT0_T2_EENSG_IT1_SI_EESI_T_ --------------------------
	.section	.text._ZN2at4cuda57_GLOBAL__N__cd6b329d_24_DistributionBernoulli_cu_7537a20d21kernelPointwiseApply2IZNS_6native9templates4cuda28bernoulli_tensor_cuda_kernelIhfEEvRKNS_10TensorBaseES9_NS_15PhiloxCudaStateEEUliRhSB_SB_SB_RKfSD_SD_SD_E_hSC_jLi2ELi1ELi4ELi512ELi2EEEvNS0_6detail10TensorInfoIT0_T2_EENSG_IT1_SI_EESI_T_,"ax",@progbits
	.align	128
.text._ZN2at4cuda57_GLOBAL__N__cd6b329d_24_DistributionBernoulli_cu_7537a20d21kernelPointwiseApply2IZNS_6native9templates4cuda28bernoulli_tensor_cuda_kernelIhfEEvRKNS_10TensorBaseES9_NS_15PhiloxCudaStateEEUliRhSB_SB_SB_RKfSD_SD_SD_E_hSC_jLi2ELi1ELi4ELi512ELi2EEEvNS0_6detail10TensorInfoIT0_T2_EENSG_IT1_SI_EESI_T_:
        .type           _ZN2at4cuda57_GLOBAL__N__cd6b329d_24_DistributionBernoulli_cu_7537a20d21kernelPointwiseApply2IZNS_6native9templates4cuda28bernoulli_tensor_cuda_kernelIhfEEvRKNS_10TensorBaseES9_NS_15PhiloxCudaStateEEUliRhSB_SB_SB_RKfSD_SD_SD_E_hSC_jLi2ELi1ELi4ELi512ELi2EEEvNS0_6detail10TensorInfoIT0_T2_EENSG_IT1_SI_EESI_T_,@function
        .size           _ZN2at4cuda57_GLOBAL__N__cd6b329d_24_DistributionBernoulli_cu_7537a20d21kernelPointwiseApply2IZNS_6native9templates4cuda28bernoulli_tensor_cuda_kernelIhfEEvRKNS_10TensorBaseES9_NS_15PhiloxCudaStateEEUliRhSB_SB_SB_RKfSD_SD_SD_E_hSC_jLi2ELi1ELi4ELi512ELi2EEEvNS0_6detail10TensorInfoIT0_T2_EENSG_IT1_SI_EESI_T_,(.L_x_10672 - _ZN2at4cuda57_GLOBAL__N__cd6b329d_24_DistributionBernoulli_cu_7537a20d21kernelPointwiseApply2IZNS_6native9templates4cuda28bernoulli_tensor_cuda_kernelIhfEEvRKNS_10TensorBaseES9_NS_15PhiloxCudaStateEEUliRhSB_SB_SB_RKfSD_SD_SD_E_hSC_jLi2ELi1ELi4ELi512ELi2EEEvNS0_6detail10TensorInfoIT0_T2_EENSG_IT1_SI_EESI_T_)
        .other          _ZN2at4cuda57_GLOBAL__N__cd6b329d_24_DistributionBernoulli_cu_7537a20d21kernelPointwiseApply2IZNS_6native9templates4cuda28bernoulli_tensor_cuda_kernelIhfEEvRKNS_10TensorBaseES9_NS_15PhiloxCudaStateEEUliRhSB_SB_SB_RKfSD_SD_SD_E_hSC_jLi2ELi1ELi4ELi512ELi2EEEvNS0_6detail10TensorInfoIT0_T2_EENSG_IT1_SI_EESI_T_,@"STO_CUDA_ENTRY STV_DEFAULT"
_ZN2at4cuda57_GLOBAL__N__cd6b329d_24_DistributionBernoulli_cu_7537a20d21kernelPointwiseApply2IZNS_6native9templates4cuda28bernoulli_tensor_cuda_kernelIhfEEvRKNS_10TensorBaseES9_NS_15PhiloxCudaStateEEUliRhSB_SB_SB_RKfSD_SD_SD_E_hSC_jLi2ELi1ELi4ELi512ELi2EEEvNS0_6detail10TensorInfoIT0_T2_EENSG_IT1_SI_EESI_T_:
        /* <DEDUP_REMOVED lines=23> */
.L_x_9038:
        /* <DEDUP_REMOVED lines=138> */
.L_x_9011:
[----:B------:R-:W-:Y:S05]  /*0a10*/  BSYNC.RECONVERGENT B0 ;  /* 0x0000000000007941 */ /* 0x000fea0003800200 */
.L_x_9010:
        /* <DEDUP_REMOVED lines=38> */
.L_x_9013:
[----:B------:R-:W-:Y:S05]  /*0c80*/  BSYNC.RECONVERGENT B0 ;  /* 0x0000000000007941 */ /* 0x000fea0003800200 */
.L_x_9012:
        /* <DEDUP_REMOVED lines=35> */
.L_x_9015:
[----:B------:R-:W-:Y:S05]  /*0ec0*/  BSYNC.RECONVERGENT B0 ;  /* 0x0000000000007941 */ /* 0x000fea0003800200 */
.L_x_9014:
        /* <DEDUP_REMOVED lines=26> */
.L_x_9017:
[----:B------:R-:W-:Y:S05]  /*1070*/  BSYNC.RECONVERGENT B0 ;  /* 0x0000000000007941 */ /* 0x000fea0003800200 */
.L_x_9016:
        /* <DEDUP_REMOVED lines=12> */
.L_x_9018:
        /* <DEDUP_REMOVED lines=8> */
.L_x_9019:
        /* <DEDUP_REMOVED lines=19> */
.L_x_10416:
[----:B------:R-:W-:Y:S05]  /*12f0*/  BRX R4 -0x1300                                                                                                                                                                                                                                                                                                                                                                                                                                                                               (*"BRANCH_TARGETS .L_x_10417,.L_x_10418,.L_x_10419"*) ;  /* 0xffffffec04407949 */ /* 0x000fea000383ffff */
.L_x_9022:
        /* <DEDUP_REMOVED lines=30> */
.L_x_9028:
[----:B------:R0:W5:Y:S02]  /*14e0*/  LDG.E R0, desc[UR36][R16.64] ;  /* 0x0000002410007981 */ /* 0x000164000c1e1900 */
.L_x_9027:
[----:B------:R-:W-:Y:S05]  /*14f0*/  BSYNC.RECONVERGENT B6 ;  /* 0x0000000000067941 */ /* 0x000fea0003800200 */
.L_x_9026:
[----:B------:R-:W-:Y:S02]  /*1500*/  IADD3 R4, P1, PT, R22, UR42, RZ ;  /* 0x0000002a16047c10 */ /* 0x000fe4000ff3e0ff */
[----:B-----5:R-:W-:Y:S02]  /*1510*/  FSETP.GTU.FTZ.AND P0, PT, R35, R0, PT ;  /* 0x000000002300720b */ /* 0x020fe40003f1c000 */
[----:B------:R-:W-:Y:S02]  /*1520*/  IADD3.X R5, PT, PT, R23, UR43, RZ, P1, !PT ;  /* 0x0000002b17057c10 */ /* 0x000fe40008ffe4ff */
[----:B------:R-:W-:-:S05]  /*1530*/  SEL R3, RZ, 0x1, P0 ;  /* 0x00000001ff037807 */ /* 0x000fca0000000000 */
[----:B------:R1:W-:Y:S04]  /*1540*/  STG.E.U8 desc[UR36][R4.64], R3 ;  /* 0x0000000304007986 */ /* 0x0003e8000c101124 */
.L_x_9024:
[----:B------:R-:W-:Y:S05]  /*1550*/  BSYNC.RELIABLE B7 ;  /* 0x0000000000077941 */ /* 0x000fea0003800100 */
.L_x_9023:
        /* <DEDUP_REMOVED lines=23> */
.L_x_9031:
[----:B------:R0:W5:Y:S02]  /*16d0*/  LDG.E R3, desc[UR36][R16.64] ;  /* 0x0000002410037981 */ /* 0x000164000c1e1900 */
.L_x_9030:
[----:B------:R-:W-:Y:S05]  /*16e0*/  BSYNC.RECONVERGENT B6 ;  /* 0x0000000000067941 */ /* 0x000fea0003800200 */
.L_x_9029:
[----:B------:R-:W-:Y:S02]  /*16f0*/  IADD3 R4, P1, PT, R24, UR42, RZ ;  /* 0x0000002a18047c10 */ /* 0x000fe4000ff3e0ff */
[----:B-----5:R-:W-:Y:S02]  /*1700*/  FSETP.GTU.FTZ.AND P0, PT, R34, R3, PT ;  /* 0x000000032200720b */ /* 0x020fe40003f1c000 */
[----:B------:R-:W-:Y:S02]  /*1710*/  IADD3.X R5, PT, PT, R25, UR43, RZ, P1, !PT ;  /* 0x0000002b19057c10 */ /* 0x000fe40008ffe4ff */
[----:B------:R-:W-:-:S05]  /*1720*/  SEL R3, RZ, 0x1, P0 ;  /* 0x00000001ff037807 */ /* 0x000fca0000000000 */
[----:B------:R1:W-:Y:S04]  /*1730*/  STG.E.U8 desc[UR36][R4.64], R3 ;  /* 0x0000000304007986 */ /* 0x0003e8000c101124 */
.L_x_10418:
        /* <DEDUP_REMOVED lines=23> */
.L_x_9034:
[----:B------:R0:W5:Y:S02]  /*18b0*/  LDG.E R0, desc[UR36][R16.64] ;  /* 0x0000002410007981 */ /* 0x000164000c1e1900 */
.L_x_9033:
[----:B------:R-:W-:Y:S05]  /*18c0*/  BSYNC.RECONVERGENT B6 ;  /* 0x0000000000067941 */ /* 0x000fea0003800200 */
.L_x_9032:
[----:B-1----:R-:W-:Y:S02]  /*18d0*/  IADD3 R4, P1, PT, R26, UR42, RZ ;  /* 0x0000002a1a047c10 */ /* 0x002fe4000ff3e0ff */
[----:B-----5:R-:W-:Y:S02]  /*18e0*/  FSETP.GTU.FTZ.AND P0, PT, R33, R0, PT ;  /* 0x000000002100720b */ /* 0x020fe40003f1c000 */
[----:B------:R-:W-:Y:S02]  /*18f0*/  IADD3.X R5, PT, PT, R27, UR43, RZ, P1, !PT ;  /* 0x0000002b1b057c10 */ /* 0x000fe40008ffe4ff */
[----:B------:R-:W-:-:S05]  /*1900*/  SEL R3, RZ, 0x1, P0 ;  /* 0x00000001ff037807 */ /* 0x000fca0000000000 */
[----:B------:R1:W-:Y:S04]  /*1910*/  STG.E.U8 desc[UR36][R4.64], R3 ;  /* 0x0000000304007986 */ /* 0x0003e8000c101124 */
.L_x_10417:
[----:B------:R-:W-:Y:S05]  /*1920*/  BSYNC.RELIABLE B8 ;  /* 0x0000000000087941 */ /* 0x000fea0003800100 */
.L_x_9021:
        /* <DEDUP_REMOVED lines=23> */
.L_x_9037:
[----:B------:R0:W5:Y:S02]  /*1aa0*/  LDG.E R3, desc[UR36][R16.64] ;  /* 0x0000002410037981 */ /* 0x000164000c1e1900 */
.L_x_9036:
[----:B------:R-:W-:Y:S05]  /*1ab0*/  BSYNC.RECONVERGENT B6 ;  /* 0x0000000000067941 */ /* 0x000fea0003800200 */
.L_x_9035:
[----:B------:R-:W-:Y:S02]  /*1ac0*/  IADD3 R4, P1, PT, R36, UR42, RZ ;  /* 0x0000002a24047c10 */ /* 0x000fe4000ff3e0ff */
[----:B-----5:R-:W-:Y:S02]  /*1ad0*/  FSETP.GTU.FTZ.AND P0, PT, R32, R3, PT ;  /* 0x000000032000720b */ /* 0x020fe40003f1c000 */
[----:B------:R-:W-:Y:S02]  /*1ae0*/  IADD3.X R5, PT, PT, R37, UR43, RZ, P1, !PT ;  /* 0x0000002b25057c10 */ /* 0x000fe40008ffe4ff */
[----:B------:R-:W-:-:S05]  /*1af0*/  SEL R3, RZ, 0x1, P0 ;  /* 0x00000001ff037807 */ /* 0x000fca0000000000 */
[----:B------:R1:W-:Y:S01]  /*1b00*/  STG.E.U8 desc[UR36][R4.64], R3 ;  /* 0x0000000304007986 */ /* 0x0003e2000c101124 */
[----:B------:R-:W-:Y:S05]  /*1b10*/  BRA `(.L_x_9025) ;  /* 0x0000000000047947 */ /* 0x000fea0003800000 */
.L_x_10419:
[----:B------:R-:W-:Y:S05]  /*1b20*/  BREAK.RELIABLE B8 ;  /* 0x0000000000087942 */ /* 0x000fea0003800100 */
.L_x_9025:
[----:B------:R-:W-:Y:S05]  /*1b30*/  BSYNC.RECONVERGENT B9 ;  /* 0x0000000000097941 */ /* 0x000fea0003800200 */
.L_x_9020:
[----:B------:R-:W-:-:S05]  /*1b40*/  IMAD R29, R2, 0x4, R29 ;  /* 0x00000004021d7824 */ /* 0x000fca00078e021d */
[----:B------:R-:W-:-:S13]  /*1b50*/  ISETP.GE.U32.AND P0, PT, R29, UR46, PT ;  /* 0x0000002e1d007c0c */ /* 0x000fda000bf06070 */
[----:B------:R-:W-:Y:S05]  /*1b60*/  @!P0 BRA `(.L_x_9038) ;  /* 0xffffffe400808947 */ /* 0x000fea000383ffff */
[----:B------:R-:W-:Y:S05]  /*1b70*/  BSYNC.RECONVERGENT B10 ;  /* 0x00000000000a7941 */ /* 0x000fea0003800200 */
.L_x_9009:
[----:B------:R-:W-:Y:S05]  /*1b80*/  EXIT ;  /* 0x000000000000794d */ /* 0x000fea0003800000 */
.L_x_9039:
        /* <DEDUP_REMOVED lines=15> */
.L_x_10672:


//--------------------- .text._ZN2at4cuda57_GLOBAL__N__cd6b329d_24_DistributionBernoulli_cu_7537a20d21kernelPointwiseApply2IZNS_6native9templates4cuda28bernoulli_tensor_cuda_kernelIhfEEvRKNS_10TensorBaseES9_NS_15PhiloxCudaStateEEUliRhSB_SB_SB_RKfSD_SD_SD_E_hSC_jLi1ELin1ELi4ELi512ELi2EEEvNS0_6detail10TensorInfoIT0_T2_EENSG_IT1_SI_EESI_T_ --------------------------
	.section	.text._ZN2at4cuda57_GLOBAL__N__cd6b329d_24_DistributionBernoulli_cu_7537a20d21kernelPointwiseApply2IZNS_6native9templates4cuda28bernoulli_tensor_cuda_kernelIhfEEvRKNS_10TensorBaseES9_NS_15PhiloxCudaStateEEUliRhSB_SB_SB_RKfSD_SD_SD_E_hSC_jLi1ELin1ELi4ELi512ELi2EEEvNS0_6detail10TensorInfoIT0_T2_EENSG_IT1_SI_EESI_T_,"ax",@progbits
	.align	128
.text._ZN2at4cuda57_GLOBAL__N__cd6b329d_24_DistributionBernoulli_cu_7537a20d21kernelPointwiseApply2IZNS_6native9templates4cuda28bernoulli_tensor_cuda_kernelIhfEEvRKNS_10TensorBaseES9_NS_15PhiloxCudaStateEEUliRhSB_SB_SB_RKfSD_SD_SD_E_hSC_jLi1ELin1ELi4ELi512ELi2EEEvNS0_6detail10TensorInfoIT0_T2_EENSG_IT1_SI_EESI_T_:
        .type           _ZN2at4cuda57_GLOBAL__N__cd6b329d_24_DistributionBernoulli_cu_7537a20d21kernelPointwiseApply2IZNS_6native9templates4cuda28bernoulli_tensor_cuda_kernelIhfEEvRKNS_10TensorBaseES9_NS_15PhiloxCudaStateEEUliRhSB_SB_SB_RKfSD_SD_SD_E_hSC_jLi1ELin1ELi4ELi512ELi2EEEvNS0_6detail10TensorInfoIT0_T2_EENSG_IT1_SI_EESI_T_,@function
        .size           _ZN2at4cuda57_GLOBAL__N__cd6b329d_24_DistributionBernoulli_cu_7537a20d21kernelPointwiseApply2IZNS_6native9templates4cuda28bernoulli_tensor_cuda_kernelIhfEEvRKNS_10TensorBaseES9_NS_15PhiloxCudaStateEEUliRhSB_SB_SB_RKfSD_SD_SD_E_hSC_jLi1ELin1ELi4ELi512ELi2EEEvNS0_6detail10TensorInfoIT0_T2_EENSG_IT1_SI_EESI_T_,(.L_x_10673 - _ZN2at4cuda57_GLOBAL__N__cd6b329d_24_DistributionBernoulli_cu_7537a20d21kernelPointwiseApply2IZNS_6native9templates4cuda28bernoulli_tensor_cuda_kernelIhfEEvRKNS_10TensorBaseES9_NS_15PhiloxCudaStateEEUliRhSB_SB_SB_RKfSD_SD_SD_E_hSC_jLi1ELin1ELi4ELi512ELi2EEEvNS0_6detail10TensorInfoIT0_T2_EENSG_IT1_SI_EESI_T_)
        .other          _ZN2at4cuda57_GLOBAL__N__cd6b329d_24_DistributionBernoulli_cu_7537a20d21kernelPointwiseApply2IZNS_6native9templates4cuda28bernoulli_tensor_cuda_kernelIhfEEvRKNS_10TensorBaseES9_NS_15PhiloxCudaStateEEUliRhSB_SB_SB_RKfSD_SD_SD_E_hSC_jLi1ELin1ELi4ELi512ELi2EEEvNS0_6detail10TensorInfoIT0_T2_EENSG_IT1_SI_EESI_T_,@"STO_CUDA_ENTRY STV_DEFAULT"
_ZN2at4cuda57_GLOBAL__N__cd6b329d_24_DistributionBernoulli_cu_7537a20d21kernelPointwiseApply2IZNS_6native9templates4cuda28bernoulli_tensor_cuda_kernelIhfEEvRKNS_10TensorBaseES9_NS_15PhiloxCudaStateEEUliRhSB_SB_SB_RKfSD_SD_SD_E_hSC_jLi1ELin1ELi4ELi512ELi2EEEvNS0_6detail10TensorInfoIT0_T2_EENSG_IT1_SI_EESI_T_:
        /* <DEDUP_REMOVED lines=24> */
.L_x_9089:
        /* <DEDUP_REMOVED lines=28> */
.L_x_9045:
        /* <DEDUP_REMOVED lines=206> */
.L_x_9044:
[----:B------:R-:W-:-:S07]  /*1020*/  VIADD R2, R2, 0x4 ;  /* 0x0000000402027836 */ /* 0x000fce0000000000 */
.L_x_9043:
        /* <DEDUP_REMOVED lines=107> */
.L_x_9046:
        /* <DEDUP_REMOVED lines=56> */
.L_x_9047:
        /* <DEDUP_REMOVED lines=28> */
.L_x_9042:
[----:B------:R-:W0:Y:S01]  /*1c20*/  LDCU UR4, c[0x0][0x4c4] ;  /* 0x00009880ff0477ac */ /* 0x000e220008000800 */
[----:B------:R-:W-:Y:S02]  /*1c30*/  HFMA2 R19, -RZ, RZ, 0, 0 ;  /* 0x00000000ff137431 */ /* 0x000fe400000001ff */
[----:B0-----:R-:W-:-:S07]  /*1c40*/  IMAD R18, R7, UR4, R18 ;  /* 0x0000000407127c24 */ /* 0x001fce000f8e0212 */
.L_x_9041:
[----:B------:R-:W-:Y:S05]  /*1c50*/  BSYNC.RECONVERGENT B0 ;  /* 0x0000000000007941 */ /* 0x000fea0003800200 */
.L_x_9040:
        /* <DEDUP_REMOVED lines=18> */
.L_x_9052:
        /* <DEDUP_REMOVED lines=206> */
.L_x_9051:
        /* <DEDUP_REMOVED lines=107> */
.L_x_9053:
        /* <DEDUP_REMOVED lines=56> */
.L_x_9054:
        /* <DEDUP_REMOVED lines=28> */
.L_x_9050:
[----:B------:R-:W0:Y:S02]  /*3650*/  LDCU UR4, c[0x0][0x4c4] ;  /* 0x00009880ff0477ac */ /* 0x000e240008000800 */
[----:B0-----:R-:W-:Y:S02]  /*3660*/  IMAD R22, R22, UR4, R23 ;  /* 0x0000000416167c24 */ /* 0x001fe4000f8e0217 */
[----:B------:R-:W-:-:S07]  /*3670*/  HFMA2 R23, -RZ, RZ, 0, 0 ;  /* 0x00000000ff177431 */ /* 0x000fce00000001ff */
.L_x_9049:
[----:B------:R-:W-:Y:S05]  /*3680*/  BSYNC.RECONVERGENT B0 ;  /* 0x0000000000007941 */ /* 0x000fea0003800200 */
.L_x_9048:
        /* <DEDUP_REMOVED lines=17> */
.L_x_9059:
        /* <DEDUP_REMOVED lines=206> */
.L_x_9058:
        /* <DEDUP_REMOVED lines=107> */
.L_x_9060:
        /* <DEDUP_REMOVED lines=56> */
.L_x_9061:
        /* <DEDUP_REMOVED lines=28> */
.L_x_9057:
[----:B------:R-:W0:Y:S02]  /*5070*/  LDCU UR4, c[0x0][0x4c4] ;  /* 0x00009880ff0477ac */ /* 0x000e240008000800 */
[----:B0-----:R-:W-:Y:S02]  /*5080*/  IMAD R24, R25, UR4, R24 ;  /* 0x0000000419187c24 */ /* 0x001fe4000f8e0218 */
[----:B------:R-:W-:-:S07]  /*5090*/  HFMA2 R25, -RZ, RZ, 0, 0 ;  /* 0x00000000ff197431 */ /* 0x000fce00000001ff */
.L_x_9056:
[----:B------:R-:W-:Y:S05]  /*50a0*/  BSYNC.RECONVERGENT B0 ;  /* 0x0000000000007941 */ /* 0x000fea0003800200 */
.L_x_9055:
        /* <DEDUP_REMOVED lines=17> */
.L_x_9066:
        /* <DEDUP_REMOVED lines=206> */
.L_x_9065:
        /* <DEDUP_REMOVED lines=107> */
.L_x_9067:
        /* <DEDUP_REMOVED lines=56> */
.L_x_9068:
        /* <DEDUP_REMOVED lines=28> */
.L_x_9064:
[----:B------:R-:W0:Y:S01]  /*6a90*/  LDCU UR4, c[0x0][0x4c4] ;  /* 0x00009880ff0477ac */ /* 0x000e220008000800 */
[----:B------:R-:W-:Y:S02]  /*6aa0*/  HFMA2 R5, -RZ, RZ, 0, 0 ;  /* 0x00000000ff057431 */ /* 0x000fe400000001ff */
[----:B0-----:R-:W-:-:S07]  /*6ab0*/  IMAD R4, R7, UR4, R2 ;  /* 0x0000000407047c24 */ /* 0x001fce000f8e0202 */
.L_x_9063:
[----:B------:R-:W-:Y:S05]  /*6ac0*/  BSYNC.RECONVERGENT B0 ;  /* 0x0000000000007941 */ /* 0x000fea0003800200 */
.L_x_9062:
        /* <DEDUP_REMOVED lines=125> */
.L_x_9069:
        /* <DEDUP_REMOVED lines=8> */
.L_x_9070:
        /* <DEDUP_REMOVED lines=18> */
.L_x_10420:
[----:B------:R-:W-:Y:S05]  /*7440*/  BRX R4 -0x7450                                                                                                                                                                                                                                                                                                                                                                                                                                                                               (*"BRANCH_TARGETS .L_x_10421,.L_x_10422,.L_x_10423"*) ;  /* 0xffffff8804ec7949 */ /* 0x000fea000383ffff */
.L_x_9073:
        /* <DEDUP_REMOVED lines=31> */
.L_x_9079:
[----:B------:R0:W5:Y:S02]  /*7640*/  LDG.E R0, desc[UR36][R26.64] ;  /* 0x000000241a007981 */ /* 0x000164000c1e1900 */
.L_x_9078:
[----:B------:R-:W-:Y:S05]  /*7650*/  BSYNC.RECONVERGENT B6 ;  /* 0x0000000000067941 */ /* 0x000fea0003800200 */
.L_x_9077:
        /* <DEDUP_REMOVED lines=13> */
.L_x_9075:
[----:B------:R-:W-:Y:S05]  /*7730*/  BSYNC.RELIABLE B7 ;  /* 0x0000000000077941 */ /* 0x000fea0003800100 */
.L_x_9074:
        /* <DEDUP_REMOVED lines=24> */
.L_x_9082:
[----:B------:R0:W5:Y:S02]  /*78c0*/  LDG.E R0, desc[UR36][R26.64] ;  /* 0x000000241a007981 */ /* 0x000164000c1e1900 */
.L_x_9081:
[----:B------:R-:W-:Y:S05]  /*78d0*/  BSYNC.RECONVERGENT B6 ;  /* 0x0000000000067941 */ /* 0x000fea0003800200 */
.L_x_9080:
        /* <DEDUP_REMOVED lines=13> */
.L_x_10422:
        /* <DEDUP_REMOVED lines=24> */
.L_x_9085:
[----:B------:R1:W5:Y:S02]  /*7b30*/  LDG.E R3, desc[UR36][R24.64] ;  /* 0x0000002418037981 */ /* 0x000364000c1e1900 */
.L_x_9084:
[----:B------:R-:W-:Y:S05]  /*7b40*/  BSYNC.RECONVERGENT B6 ;  /* 0x0000000000067941 */ /* 0x000fea0003800200 */
.L_x_9083:
        /* <DEDUP_REMOVED lines=12> */
.L_x_10421:
[----:B------:R-:W-:Y:S05]  /*7c10*/  BSYNC.RELIABLE B8 ;  /* 0x0000000000087941 */ /* 0x000fea0003800100 */
.L_x_9072:
        /* <DEDUP_REMOVED lines=24> */
.L_x_9088:
[----:B------:R3:W5:Y:S02]  /*7da0*/  LDG.E R0, desc[UR36][R22.64] ;  /* 0x0000002416007981 */ /* 0x000764000c1e1900 */
.L_x_9087:
[----:B------:R-:W-:Y:S05]  /*7db0*/  BSYNC.RECONVERGENT B6 ;  /* 0x0000000000067941 */ /* 0x000fea0003800200 */
.L_x_9086:
        /* <DEDUP_REMOVED lines=14> */
.L_x_10423:
[----:B------:R-:W-:Y:S05]  /*7ea0*/  BREAK.RELIABLE B8 ;  /* 0x0000000000087942 */ /* 0x000fea0003800100 */
.L_x_9076:
[----:B------:R-:W-:Y:S05]  /*7eb0*/  BSYNC.RECONVERGENT B9 ;  /* 0x0000000000097941 */ /* 0x000fea0003800200 */
.L_x_9071:
[----:B------:R-:W-:-:S04]  /*7ec0*/  LEA R28, R29, R28, 0x2 ;  /* 0x0000001c1d1c7211 */ /* 0x000fc800078e10ff */
[----:B------:R-:W-:-:S13]  /*7ed0*/  ISETP.GE.U32.AND P0, PT, R28, R3, PT ;  /* 0x000000031c00720c */ /* 0x000fda0003f06070 */
[----:B------:R-:W-:Y:S05]  /*7ee0*/  @!P0 BRA `(.L_x_9089) ;  /* 0xffffff8000a48947 */ /* 0x000fea000383ffff */
[----:B------:R-:W-:Y:S05]  /*7ef0*/  EXIT ;  /* 0x000000000000794d */ /* 0x000fea0003800000 */
.L_x_9090:
        /* <DEDUP_REMOVED lines=16> */
.L_x_10673:


//--------------------- .text._ZN2at4cuda57_GLOBAL__N__cd6b329d_24_DistributionBernoulli_cu_7537a20d21kernelPointwiseApply2IZNS_6native9templates4cuda28bernoulli_tensor_cuda_kernelIhfEEvRKNS_10TensorBaseES9_NS_15PhiloxCudaStateEEUliRhSB_SB_SB_RKfSD_SD_SD_E_hSC_jLi1ELi2ELi4ELi512ELi2EEEvNS0_6detail10TensorInfoIT0_T2_EENSG_IT1_SI_EESI_T_ --------------------------
	.section	.text._ZN2at4cuda57_GLOBAL__N__cd6b329d_24_DistributionBernoulli_cu_7537a20d21kernelPointwiseApply2IZNS_6native9templates4cuda28bernoulli_tensor_cuda_kernelIhfEEvRKNS_10TensorBaseES9_NS_15PhiloxCudaStateEEUliRhSB_SB_SB_RKfSD_SD_SD_E_hSC_jLi1ELi2ELi4ELi512ELi2EEEvNS0_6detail10TensorInfoIT0_T2_EENSG_IT1_SI_EESI_T_,"ax",@progbits
	.align	128
.text._ZN2at4cuda57_GLOBAL__N__cd6b329d_24_DistributionBernoulli_cu_7537a20d21kernelPointwiseApply2IZNS_6native9templates4cuda28bernoulli_tensor_cuda_kernelIhfEEvRKNS_10TensorBaseES9_NS_15PhiloxCudaStateEEUliRhSB_SB_SB_RKfSD_SD_SD_E_hSC_jLi1ELi2ELi4ELi512ELi2EEEvNS0_6detail10TensorInfoIT0_T2_EENSG_IT1_SI_EESI_T_:
        .type           _ZN2at4cuda57_GLOBAL__N__cd6b329d_24_DistributionBernoulli_cu_7537a20d21kernelPointwiseApply2IZNS_6native9templates4cuda28bernoulli_tensor_cuda_kernelIhfEEvRKNS_10TensorBaseES9_NS_15PhiloxCudaStateEEUliRhSB_SB_SB_RKfSD_SD_SD_E_hSC_jLi1ELi2ELi4ELi512ELi2EEEvNS0_6detail10TensorInfoIT0_T2_EENSG_IT1_SI_EESI_T_,@function
        .size           _ZN2at4cuda57_GLOBAL__N__cd6b329d_24_DistributionBernoulli_cu_7537a20d21kernelPointwiseApply2IZNS_6native9templates4cuda28bernoulli_tensor_cuda_kernelIhfEEvRKNS_10TensorBaseES9_NS_15PhiloxCudaStateEEUliRhSB_SB_SB_RKfSD_SD_SD_E_hSC_jLi1ELi2ELi4ELi512ELi2EEEvNS0_6detail10TensorInfoIT0_T2_EENSG_IT1_SI_EESI_T_,(.L_x_10674 - _ZN2at4cuda57_GLOBAL__N__cd6b329d_24_DistributionBernoulli_cu_7537a20d21kernelPointwiseApply2IZNS_6native9templates4cuda28bernoulli_tensor_cuda_kernelIhfEEvRKNS_10TensorBaseES9_NS_15PhiloxCudaStateEEUliRhSB_SB_SB_RKfSD_SD_SD_E_hSC_jLi1ELi2ELi4ELi512ELi2EEEvNS0_6detail10TensorInfoIT0_T2_EENSG_IT1_SI_EESI_T_)
        .other          _ZN2at4cuda57_GLOBAL__N__cd6b329d_24_DistributionBernoulli_cu_7537a20d21kernelPointwiseApply2IZNS_6native9templates4cuda28bernoulli_tensor_cuda_kernelIhfEEvRKNS_10TensorBaseES9_NS_15PhiloxCudaStateEEUliRhSB_SB_SB_RKfSD_SD_SD_E_hSC_jLi1ELi2ELi4ELi512ELi2EEEvNS0_6detail10TensorInfoIT0_T2_EENSG_IT1_SI_EESI_T_,@"STO_CUDA_ENTRY STV_DEFAULT"
_ZN2at4cuda57_GLOBAL__N__cd6b329d_24_DistributionBernoulli_cu_7537a20d21kernelPointwiseApply2IZNS_6native9templates4cuda28bernoulli_tensor_cuda_kernelIhfEEvRKNS_10TensorBaseES9_NS_15PhiloxCudaStateEEUliRhSB_SB_SB_RKfSD_SD_SD_E_hSC_jLi1ELi2ELi4ELi512ELi2EEEvNS0_6detail10TensorInfoIT0_T2_EENSG_IT1_SI_EESI_T_:
        /* <DEDUP_REMOVED lines=23> */
.L_x_9120:
        /* <DEDUP_REMOVED lines=139> */
.L_x_9093:
[----:B------:R-:W-:Y:S05]  /*0a20*/  BSYNC.RECONVERGENT B0 ;  /* 0x0000000000007941 */ /* 0x000fea0003800200 */
.L_x_9092:
        /* <DEDUP_REMOVED lines=38> */
.L_x_9095:
[----:B------:R-:W-:Y:S05]  /*0c90*/  BSYNC.RECONVERGENT B0 ;  /* 0x0000000000007941 */ /* 0x000fea0003800200 */
.L_x_9094:
        /* <DEDUP_REMOVED lines=34> */
.L_x_9097:
[----:B------:R-:W-:Y:S05]  /*0ec0*/  BSYNC.RECONVERGENT B0 ;  /* 0x0000000000007941 */ /* 0x000fea0003800200 */
.L_x_9096:
        /* <DEDUP_REMOVED lines=26> */
.L_x_9099:
[----:B------:R-:W-:Y:S05]  /*1070*/  BSYNC.RECONVERGENT B0 ;  /* 0x0000000000007941 */ /* 0x000fea0003800200 */
.L_x_9098:
        /* <DEDUP_REMOVED lines=12> */
.L_x_9100:
        /* <DEDUP_REMOVED lines=8> */
.L_x_9101:
        /* <DEDUP_REMOVED lines=18> */
.L_x_10424:
[----:B------:R-:W-:Y:S05]  /*12e0*/  BRX R2 -0x12f0                                                                                                                                                                                                                                                                                                                                                                                                                                                                               (*"BRANCH_TARGETS .L_x_10425,.L_x_10426,.L_x_10427"*) ;  /* 0xffffffec02447949 */ /* 0x000fea000383ffff */
.L_x_9104:
        /* <DEDUP_REMOVED lines=30> */
.L_x_9110:
[----:B------:R0:W5:Y:S02]  /*14d0*/  LDG.E R3, desc[UR36][R16.64] ;  /* 0x0000002410037981 */ /* 0x000164000c1e1900 */
.L_x_9109:
[----:B------:R-:W-:Y:S05]  /*14e0*/  BSYNC.RECONVERGENT B6 ;  /* 0x0000000000067941 */ /* 0x000fea0003800200 */
.L_x_9108:
[----:B------:R-:W-:Y:S02]  /*14f0*/  IADD3 R4, P1, PT, R35, UR42, RZ ;  /* 0x0000002a23047c10 */ /* 0x000fe4000ff3e0ff */
[----:B-----5:R-:W-:-:S03]  /*1500*/  FSETP.GTU.FTZ.AND P0, PT, R34, R3, PT ;  /* 0x000000032200720b */ /* 0x020fc60003f1c000 */
[----:B------:R-:W-:Y:S01]  /*1510*/  IMAD.X R5, RZ, RZ, UR43, P1 ;  /* 0x0000002bff057e24 */ /* 0x000fe200088e06ff */
[----:B------:R-:W-:-:S05]  /*1520*/  SEL R3, RZ, 0x1, P0 ;  /* 0x00000001ff037807 */ /* 0x000fca0000000000 */
[----:B------:R1:W-:Y:S04]  /*1530*/  STG.E.U8 desc[UR36][R4.64], R3 ;  /* 0x0000000304007986 */ /* 0x0003e8000c101124 */
.L_x_9106:
[----:B------:R-:W-:Y:S05]  /*1540*/  BSYNC.RELIABLE B7 ;  /* 0x0000000000077941 */ /* 0x000fea0003800100 */
.L_x_9105:
        /* <DEDUP_REMOVED lines=23> */
.L_x_9113:
[----:B------:R0:W5:Y:S02]  /*16c0*/  LDG.E R3, desc[UR36][R16.64] ;  /* 0x0000002410037981 */ /* 0x000164000c1e1900 */
.L_x_9112:
[----:B------:R-:W-:Y:S05]  /*16d0*/  BSYNC.RECONVERGENT B6 ;  /* 0x0000000000067941 */ /* 0x000fea0003800200 */
.L_x_9111:
[----:B------:R-:W-:Y:S02]  /*16e0*/  IADD3 R4, P1, PT, R30, UR42, RZ ;  /* 0x0000002a1e047c10 */ /* 0x000fe4000ff3e0ff */
[----:B-----5:R-:W-:-:S03]  /*16f0*/  FSETP.GTU.FTZ.AND P0, PT, R2, R3, PT ;  /* 0x000000030200720b */ /* 0x020fc60003f1c000 */
[----:B------:R-:W-:Y:S01]  /*1700*/  IMAD.X R5, RZ, RZ, UR43, P1 ;  /* 0x0000002bff057e24 */ /* 0x000fe200088e06ff */
[----:B------:R-:W-:-:S05]  /*1710*/  SEL R3, RZ, 0x1, P0 ;  /* 0x00000001ff037807 */ /* 0x000fca0000000000 */
[----:B------:R1:W-:Y:S04]  /*1720*/  STG.E.U8 desc[UR36][R4.64], R3 ;  /* 0x0000000304007986 */ /* 0x0003e8000c101124 */
.L_x_10426:
        /* <DEDUP_REMOVED lines=23> */
.L_x_9116:
[----:B------:R0:W5:Y:S02]  /*18a0*/  LDG.E R3, desc[UR36][R16.64] ;  /* 0x0000002410037981 */ /* 0x000164000c1e1900 */
.L_x_9115:
[----:B------:R-:W-:Y:S05]  /*18b0*/  BSYNC.RECONVERGENT B6 ;  /* 0x0000000000067941 */ /* 0x000fea0003800200 */
.L_x_9114:
[----:B------:R-:W-:Y:S02]  /*18c0*/  IADD3 R2, P1, PT, R31, UR42, RZ ;  /* 0x0000002a1f027c10 */ /* 0x000fe4000ff3e0ff */
[----:B-----5:R-:W-:Y:S02]  /*18d0*/  FSETP.GTU.FTZ.AND P0, PT, R28, R3, PT ;  /* 0x000000031c00720b */ /* 0x020fe40003f1c000 */
[----:B------:R-:W-:Y:S02]  /*18e0*/  IADD3.X R3, PT, PT, RZ, UR43, RZ, P1, !PT ;  /* 0x0000002bff037c10 */ /* 0x000fe40008ffe4ff */
[----:B------:R-:W-:-:S05]  /*18f0*/  SEL R5, RZ, 0x1, P0 ;  /* 0x00000001ff057807 */ /* 0x000fca0000000000 */
[----:B------:R1:W-:Y:S04]  /*1900*/  STG.E.U8 desc[UR36][R2.64], R5 ;  /* 0x0000000502007986 */ /* 0x0003e8000c101124 */
.L_x_10425:
[----:B------:R-:W-:Y:S05]  /*1910*/  BSYNC.RELIABLE B8 ;  /* 0x0000000000087941 */ /* 0x000fea0003800100 */
.L_x_9103:
        /* <DEDUP_REMOVED lines=23> */
.L_x_9119:
[----:B------:R0:W5:Y:S02]  /*1a90*/  LDG.E R4, desc[UR36][R16.64] ;  /* 0x0000002410047981 */ /* 0x000164000c1e1900 */
.L_x_9118:
[----:B------:R-:W-:Y:S05]  /*1aa0*/  BSYNC.RECONVERGENT B6 ;  /* 0x0000000000067941 */ /* 0x000fea0003800200 */
.L_x_9117:
        /* <DEDUP_REMOVED lines=11> */
.L_x_10427:
[----:B------:R-:W-:Y:S05]  /*1b60*/  BREAK.RELIABLE B8 ;  /* 0x0000000000087942 */ /* 0x000fea0003800100 */
.L_x_9107:
[----:B------:R-:W-:Y:S05]  /*1b70*/  BSYNC.RECONVERGENT B9 ;  /* 0x0000000000097941 */ /* 0x000fea0003800200 */
.L_x_9102:
[----:B------:R-:W-:-:S05]  /*1b80*/  IMAD R33, R32, 0x4, R33 ;  /* 0x0000000420217824 */ /* 0x000fca00078e0221 */
[----:B------:R-:W-:-:S13]  /*1b90*/  ISETP.GE.U32.AND P0, PT, R33, R0, PT ;  /* 0x000000002100720c */ /* 0x000fda0003f06070 */
[----:B------:R-:W-:Y:S05]  /*1ba0*/  @!P0 BRA `(.L_x_9120) ;  /* 0xffffffe400708947 */ /* 0x000fea000383ffff */
[----:B------:R-:W-:Y:S05]  /*1bb0*/  BSYNC.RECONVERGENT B10 ;  /* 0x00000000000a7941 */ /* 0x000fea0003800200 */
.L_x_9091:
[----:B------:R-:W-:Y:S05]  /*1bc0*/  EXIT ;  /* 0x000000000000794d */ /* 0x000fea0003800000 */
.L_x_9121:
        /* <DEDUP_REMOVED lines=11> */
.L_x_10674:


//--------------------- .text._ZN2at4cuda57_GLOBAL__N__cd6b329d_24_DistributionBernoulli_cu_7537a20d21kernelPointwiseApply2IZNS_6native9templates4cuda28bernoulli_tensor_cuda_kernelIhfEEvRKNS_10TensorBaseES9_NS_15PhiloxCudaStateEEUliRhSB_SB_SB_RKfSD_SD_SD_E_hSC_jLi1ELi1ELi4ELi512ELi2EEEvNS0_6detail10TensorInfoIT0_T2_EENSG_IT1_SI_EESI_T_ --------------------------
	.section	.text._ZN2at4cuda57_GLOBAL__N__cd6b329d_24_DistributionBernoulli_cu_7537a20d21kernelPointwiseApply2IZNS_6native9templates4cuda28bernoulli_tensor_cuda_kernelIhfEEvRKNS_10TensorBaseES9_NS_15PhiloxCudaStateEEUliRhSB_SB_SB_RKfSD_SD_SD_E_hSC_jLi1ELi1ELi4ELi512ELi2EEEvNS0_6detail10TensorInfoIT0_T2_EENSG_IT1_SI_EESI_T_,"ax",@progbits
	.align	128
.text._ZN2at4cuda57_GLOBAL__N__cd6b329d_24_DistributionBernoulli_cu_7537a20d21kernelPointwiseApply2IZNS_6native9templates4cuda28bernoulli_tensor_cuda_kernelIhfEEvRKNS_10TensorBaseES9_NS_15PhiloxCudaStateEEUliRhSB_SB_SB_RKfSD_SD_SD_E_hSC_jLi1ELi1ELi4ELi512ELi2EEEvNS0_6detail10TensorInfoIT0_T2_EENSG_IT1_SI_EESI_T_:
        .type           _ZN2at4cuda57_GLOBAL__N__cd6b329d_24_DistributionBernoulli_cu_7537a20d21kernelPointwiseApply2IZNS_6native9templates4cuda28bernoulli_tensor_cuda_kernelIhfEEvRKNS_10TensorBaseES9_NS_15PhiloxCudaStateEEUliRhSB_SB_SB_RKfSD_SD_SD_E_hSC_jLi1ELi1ELi4ELi512ELi2EEEvNS0_6detail10TensorInfoIT0_T2_EENSG_IT1_SI_EESI_T_,@function
        .size           _ZN2at4cuda57_GLOBAL__N__cd6b329d_24_DistributionBernoulli_cu_7537a20d21kernelPointwiseApply2IZNS_6native9templates4cuda28bernoulli_tensor_cuda_kernelIhfEEvRKNS_10TensorBaseES9_NS_15PhiloxCudaStateEEUliRhSB_SB_SB_RKfSD_SD_SD_E_hSC_jLi1ELi1ELi4ELi512ELi2EEEvNS0_6detail10TensorInfoIT0_T2_EENSG_IT1_SI_EESI_T_,(.L_x_10675 - _ZN2at4cuda57_GLOBAL__N__cd6b329d_24_DistributionBernoulli_cu_7537a20d21kernelPointwiseApply2IZNS_6native9templates4cuda28bernoulli_tensor_cuda_kernelIhfEEvRKNS_10TensorBaseES9_NS_15PhiloxCudaStateEEUliRhSB_SB_SB_RKfSD_SD_SD_E_hSC_jLi1ELi1ELi4ELi512ELi2EEEvNS0_6detail10TensorInfoIT0_T2_EENSG_IT1_SI_EESI_T_)
        .other          _ZN2at4cuda57_GLOBAL__N__cd6b329d_24_DistributionBernoulli_cu_7537a20d21kernelPointwiseApply2IZNS_6native9templates4cuda28bernoulli_tensor_cuda_kernelIhfEEvRKNS_10TensorBaseES9_NS_15PhiloxCudaStateEEUliRhSB_SB_SB_RKfSD_SD_SD_E_hSC_jLi1ELi1ELi4ELi512ELi2EEEvNS0_6detail10TensorInfoIT0_T2_EENSG_IT1_SI_EESI_T_,@"STO_CUDA_ENTRY STV_DEFAULT"
_ZN2at4cuda57_GLOBAL__N__cd6b329d_24_DistributionBernoulli_cu_7537a20d21kernelPointwiseApply2IZNS_6native9templates4cuda28bernoulli_tensor_cuda_kernelIhfEEvRKNS_10TensorBaseES9_NS_15PhiloxCudaStateEEUliRhSB_SB_SB_RKfSD_SD_SD_E_hSC_jLi1ELi1ELi4ELi512ELi2EEEvNS0_6detail10TensorInfoIT0_T2_EENSG_IT1_SI_EESI_T_:
        /* <DEDUP_REMOVED lines=20> */
.L_x_9142:
        /* <DEDUP_REMOVED lines=149> */
.L_x_9122:
        /* <DEDUP_REMOVED lines=8> */
.L_x_9123:
        /* <DEDUP_REMOVED lines=19> */
.L_x_10428:
[----:B------:R-:W-:Y:S05]  /*0c40*/  BRX R2 -0xc50                                                                                                                                                                                                                                                                                                                                                                                                                                                                                (*"BRANCH_TARGETS .L_x_10429,.L_x_10430,.L_x_10431"*) ;  /* 0xfffffff002ec7949 */ /* 0x000fea000383ffff */
.L_x_9126:
        /* <DEDUP_REMOVED lines=30> */
.L_x_9132:
[----:B------:R0:W5:Y:S02]  /*0e30*/  LDG.E R0, desc[UR36][R16.64] ;  /* 0x0000002410007981 */ /* 0x000164000c1e1900 */
.L_x_9131:
[----:B------:R-:W-:Y:S05]  /*0e40*/  BSYNC.RECONVERGENT B6 ;  /* 0x0000000000067941 */ /* 0x000fea0003800200 */
.L_x_9130:
[----:B------:R-:W-:Y:S02]  /*0e50*/  IADD3 R34, P1, PT, R34, UR42, RZ ;  /* 0x0000002a22227c10 */ /* 0x000fe4000ff3e0ff */
[----:B-----5:R-:W-:Y:S02]  /*0e60*/  FSETP.GTU.FTZ.AND P0, PT, R33, R0, PT ;  /* 0x000000002100720b */ /* 0x020fe40003f1c000 */
[----:B------:R-:W-:Y:S02]  /*0e70*/  IADD3.X R35, PT, PT, RZ, UR43, RZ, P1, !PT ;  /* 0x0000002bff237c10 */ /* 0x000fe40008ffe4ff */
[----:B------:R-:W-:-:S05]  /*0e80*/  SEL R3, RZ, 0x1, P0 ;  /* 0x00000001ff037807 */ /* 0x000fca0000000000 */
[----:B------:R1:W-:Y:S04]  /*0e90*/  STG.E.U8 desc[UR36][R34.64], R3 ;  /* 0x0000000322007986 */ /* 0x0003e8000c101124 */
.L_x_9128:
[----:B------:R-:W-:Y:S05]  /*0ea0*/  BSYNC.RELIABLE B7 ;  /* 0x0000000000077941 */ /* 0x000fea0003800100 */
.L_x_9127:
        /* <DEDUP_REMOVED lines=23> */
.L_x_9135:
[----:B------:R0:W5:Y:S02]  /*1020*/  LDG.E R0, desc[UR36][R16.64] ;  /* 0x0000002410007981 */ /* 0x000164000c1e1900 */
.L_x_9134:
[----:B------:R-:W-:Y:S05]  /*1030*/  BSYNC.RECONVERGENT B6 ;  /* 0x0000000000067941 */ /* 0x000fea0003800200 */
.L_x_9133:
[----:B------:R-:W-:Y:S02]  /*1040*/  IADD3 R2, P1, PT, R22, UR42, RZ ;  /* 0x0000002a16027c10 */ /* 0x000fe4000ff3e0ff */
[----:B-----5:R-:W-:-:S03]  /*1050*/  FSETP.GTU.FTZ.AND P0, PT, R31, R0, PT ;  /* 0x000000001f00720b */ /* 0x020fc60003f1c000 */
[----:B-1----:R-:W-:Y:S01]  /*1060*/  IMAD.X R3, RZ, RZ, UR43, P1 ;  /* 0x0000002bff037e24 */ /* 0x002fe200088e06ff */
[----:B------:R-:W-:-:S05]  /*1070*/  SEL R5, RZ, 0x1, P0 ;  /* 0x00000001ff057807 */ /* 0x000fca0000000000 */
[----:B------:R1:W-:Y:S04]  /*1080*/  STG.E.U8 desc[UR36][R2.64], R5 ;  /* 0x0000000502007986 */ /* 0x0003e8000c101124 */
.L_x_10430:
        /* <DEDUP_REMOVED lines=23> */
.L_x_9138:
[----:B------:R0:W5:Y:S02]  /*1200*/  LDG.E R3, desc[UR36][R16.64] ;  /* 0x0000002410037981 */ /* 0x000164000c1e1900 */
.L_x_9137:
[----:B------:R-:W-:Y:S05]  /*1210*/  BSYNC.RECONVERGENT B6 ;  /* 0x0000000000067941 */ /* 0x000fea0003800200 */
.L_x_9136:
[----:B------:R-:W-:Y:S02]  /*1220*/  IADD3 R2, P1, PT, R24, UR42, RZ ;  /* 0x0000002a18027c10 */ /* 0x000fe4000ff3e0ff */
[----:B-----5:R-:W-:Y:S02]  /*1230*/  FSETP.GTU.FTZ.AND P0, PT, R30, R3, PT ;  /* 0x000000031e00720b */ /* 0x020fe40003f1c000 */
[----:B------:R-:W-:Y:S02]  /*1240*/  IADD3.X R3, PT, PT, RZ, UR43, RZ, P1, !PT ;  /* 0x0000002bff037c10 */ /* 0x000fe40008ffe4ff */
[----:B------:R-:W-:-:S05]  /*1250*/  SEL R5, RZ, 0x1, P0 ;  /* 0x00000001ff057807 */ /* 0x000fca0000000000 */
[----:B------:R1:W-:Y:S04]  /*1260*/  STG.E.U8 desc[UR36][R2.64], R5 ;  /* 0x0000000502007986 */ /* 0x0003e8000c101124 */
.L_x_10429:
[----:B------:R-:W-:Y:S05]  /*1270*/  BSYNC.RELIABLE B8 ;  /* 0x0000000000087941 */ /* 0x000fea0003800100 */
.L_x_9125:
        /* <DEDUP_REMOVED lines=23> */
.L_x_9141:
[----:B------:R0:W5:Y:S02]  /*13f0*/  LDG.E R0, desc[UR36][R16.64] ;  /* 0x0000002410007981 */ /* 0x000164000c1e1900 */
.L_x_9140:
[----:B------:R-:W-:Y:S05]  /*1400*/  BSYNC.RECONVERGENT B6 ;  /* 0x0000000000067941 */ /* 0x000fea0003800200 */
.L_x_9139:
[----:B-1----:R-:W-:Y:S02]  /*1410*/  IADD3 R2, P1, PT, R26, UR42, RZ ;  /* 0x0000002a1a027c10 */ /* 0x002fe4000ff3e0ff */
[----:B-----5:R-:W-:-:S03]  /*1420*/  FSETP.GTU.FTZ.AND P0, PT, R29, R0, PT ;  /* 0x000000001d00720b */ /* 0x020fc60003f1c000 */
[----:B------:R-:W-:Y:S01]  /*1430*/  IMAD.X R3, RZ, RZ, UR43, P1 ;  /* 0x0000002bff037e24 */ /* 0x000fe200088e06ff */
[----:B------:R-:W-:-:S05]  /*1440*/  SEL R5, RZ, 0x1, P0 ;  /* 0x00000001ff057807 */ /* 0x000fca0000000000 */
[----:B------:R1:W-:Y:S01]  /*1450*/  STG.E.U8 desc[UR36][R2.64], R5 ;  /* 0x0000000502007986 */ /* 0x0003e2000c101124 */
[----:B------:R-:W-:Y:S05]  /*1460*/  BRA `(.L_x_9129) ;  /* 0x0000000000047947 */ /* 0x000fea0003800000 */
.L_x_10431:
[----:B------:R-:W-:Y:S05]  /*1470*/  BREAK.RELIABLE B8 ;  /* 0x0000000000087942 */ /* 0x000fea0003800100 */
.L_x_9129:
[----:B------:R-:W-:Y:S05]  /*1480*/  BSYNC.RECONVERGENT B9 ;  /* 0x0000000000097941 */ /* 0x000fea0003800200 */
.L_x_9124:
[----:B------:R-:W-:-:S13]  /*1490*/  ISETP.NE.AND P0, PT, R32, RZ, PT ;  /* 0x000000ff2000720c */ /* 0x000fda0003f05270 */
[----:B------:R-:W-:Y:S05]  /*14a0*/  @!P0 BRA `(.L_x_9142) ;  /* 0xffffffec00248947 */ /* 0x000fea000383ffff */
[----:B------:R-:W-:Y:S05]  /*14b0*/  EXIT ;  /* 0x000000000000794d */ /* 0x000fea0003800000 */
.L_x_9143:
        /* <DEDUP_REMOVED lines=12> */
.L_x_10675:


//--------------------- .text._ZN2at4cuda57_GLOBAL__N__cd6b329d_24_DistributionBernoulli_cu_7537a20d21kernelPointwiseApply2IZNS_6native9templates4cuda28bernoulli_tensor_cuda_kernelIddEEvRKNS_10TensorBaseES9_NS_15PhiloxCudaStateEEUliRdSB_SB_SB_RKdSD_SD_SD_E_dSC_mLin1ELin1ELi4ELi512ELi2EEEvNS0_6detail10TensorInfoIT0_T2_EENSG_IT1_SI_EESI_T_ --------------------------
	.section	.text._ZN2at4cuda57_GLOBAL__N__cd6b329d_24_DistributionBernoulli_cu_7537a20d21kernelPointwiseApply2IZNS_6native9templates4cuda28bernoulli_tensor_cuda_kernelIddEEvRKNS_10TensorBaseES9_NS_15PhiloxCudaStateEEUliRdSB_SB_SB_RKdSD_SD_SD_E_dSC_mLin1ELin1ELi4ELi512ELi2EEEvNS0_6detail10TensorInfoIT0_T2_EENSG_IT1_SI_EESI_T_,"ax",@progbits
	.align	128
.text._ZN2at4cuda57_GLOBAL__N__cd6b329d_24_DistributionBernoulli_cu_7537a20d21kernelPointwiseApply2IZNS_6native9templates4cuda28bernoulli_tensor_cuda_kernelIddEEvRKNS_10TensorBaseES9_NS_15PhiloxCudaStateEEUliRdSB_SB_SB_RKdSD_SD_SD_E_dSC_mLin1ELin1ELi4ELi512ELi2EEEvNS0_6detail10TensorInfoIT0_T2_EENSG_IT1_SI_EESI_T_:
        .type           _ZN2at4cuda57_GLOBAL__N__cd6b329d_24_DistributionBernoulli_cu_7537a20d21kernelPointwiseApply2IZNS_6native9templates4cuda28bernoulli_tensor_cuda_kernelIddEEvRKNS_10TensorBaseES9_NS_15PhiloxCudaStateEEUliRdSB_SB_SB_RKdSD_SD_SD_E_dSC_mLin1ELin1ELi4ELi512ELi2EEEvNS0_6detail10TensorInfoIT0_T2_EENSG_IT1_SI_EESI_T_,@function
        .size           _ZN2at4cuda57_GLOBAL__N__cd6b329d_24_DistributionBernoulli_cu_7537a20d21kernelPointwiseApply2IZNS_6native9templates4cuda28bernoulli_tensor_cuda_kernelIddEEvRKNS_10TensorBaseES9_NS_15PhiloxCudaStateEEUliRdSB_SB_SB_RKdSD_SD_SD_E_dSC_mLin1ELin1ELi4ELi512ELi2EEEvNS0_6detail10TensorInfoIT0_T2_EENSG_IT1_SI_EESI_T_,(.L_x_10676 - _ZN2at4cuda57_GLOBAL__N__cd6b329d_24_DistributionBernoulli_cu_7537a20d21kernelPointwiseApply2IZNS_6native9templates4cuda28bernoulli_tensor_cuda_kernelIddEEvRKNS_10TensorBaseES9_NS_15PhiloxCudaStateEEUliRdSB_SB_SB_RKdSD_SD_SD_E_dSC_mLin1ELin1ELi4ELi512ELi2EEEvNS0_6detail10TensorInfoIT0_T2_EENSG_IT1_SI_EESI_T_)
        .other          _ZN2at4cuda57_GLOBAL__N__cd6b329d_24_DistributionBernoulli_cu_7537a20d21kernelPointwiseApply2IZNS_6native9templates4cuda28bernoulli_tensor_cuda_kernelIddEEvRKNS_10TensorBaseES9_NS_15PhiloxCudaStateEEUliRdSB_SB_SB_RKdSD_SD_SD_E_dSC_mLin1ELin1ELi4ELi512ELi2EEEvNS0_6detail10TensorInfoIT0_T2_EENSG_IT1_SI_EESI_T_,@"STO_CUDA_ENTRY STV_DEFAULT"
_ZN2at4cuda57_GLOBAL__N__cd6b329d_24_DistributionBernoulli_cu_7537a20d21kernelPointwiseApply2IZNS_6native9templates4cuda28bernoulli_tensor_cuda_kernelIddEEvRKNS_10TensorBaseES9_NS_15PhiloxCudaStateEEUliRdSB_SB_SB_RKdSD_SD_SD_E_dSC_mLin1ELin1ELi4ELi512ELi2EEEvNS0_6detail10TensorInfoIT0_T2_EENSG_IT1_SI_EESI_T_:
        /* <DEDUP_REMOVED lines=18> */
.L_x_9577:
        /* <DEDUP_REMOVED lines=44> */
.L_x_9173:
        /* <DEDUP_REMOVED lines=33> */
.L_x_9150:
[----:B------:R-:W-:Y:S01]  /*05f0*/  IMAD.MOV.U32 R4, RZ, RZ, R16 ;  /* 0x000000ffff047224 */ /* 0x000fe200078e0010 */
[----:B------:R-:W-:Y:S01]  /*0600*/  MOV R5, R13 ;  /* 0x0000000d00057202 */ /* 0x000fe20000000f00 */
[----:B------:R-:W-:Y:S01]  /*0610*/  IMAD.MOV.U32 R2, RZ, RZ, R10 ;  /* 0x000000ffff027224 */ /* 0x000fe200078e000a */
[----:B------:R-:W-:Y:S02]  /*0620*/  MOV R3, R11 ;  /* 0x0000000b00037202 */ /* 0x000fe40000000f00 */
[----:B------:R-:W-:-:S07]  /*0630*/  MOV R0, 0x650 ;  /* 0x0000065000007802 */ /* 0x000fce0000000f00 */
[----:B------:R-:W-:Y:S05]  /*0640*/  CALL.REL.NOINC `($__internal_50_$__cuda_sm20_div_u64) ;  /* 0x000001c800507944 */ /* 0x000fea0003c00000 */
        /* <DEDUP_REMOVED lines=9> */
.L_x_9151:
[----:B------:R-:W-:Y:S05]  /*06e0*/  BSYNC.RECONVERGENT B2 ;  /* 0x0000000000027941 */ /* 0x000fea0003800200 */
.L_x_9149:
        /* <DEDUP_REMOVED lines=41> */
.L_x_9153:
[----:B------:R-:W-:Y:S01]  /*0980*/  MOV R4, R10 ;  /* 0x0000000a00047202 */ /* 0x000fe20000000f00 */
[----:B------:R-:W-:Y:S01]  /*0990*/  IMAD.MOV.U32 R5, RZ, RZ, R11 ;  /* 0x000000ffff057224 */ /* 0x000fe200078e000b */
[----:B------:R-:W-:Y:S01]  /*09a0*/  MOV R2, R12 ;  /* 0x0000000c00027202 */ /* 0x000fe20000000f00 */
[----:B------:R-:W-:Y:S01]  /*09b0*/  IMAD.MOV.U32 R3, RZ, RZ, R13 ;  /* 0x000000ffff037224 */ /* 0x000fe200078e000d */
[----:B------:R-:W-:-:S07]  /*09c0*/  MOV R0, 0x9e0 ;  /* 0x000009e000007802 */ /* 0x000fce0000000f00 */
[----:B------:R-:W-:Y:S05]  /*09d0*/  CALL.REL.NOINC `($__internal_50_$__cuda_sm20_div_u64) ;  /* 0x000001c4006c7944 */ /* 0x000fea0003c00000 */
        /* <DEDUP_REMOVED lines=10> */
.L_x_9154:
[----:B------:R-:W-:Y:S05]  /*0a80*/  BSYNC.RECONVERGENT B2 ;  /* 0x0000000000027941 */ /* 0x000fea0003800200 */
.L_x_9152:
        /* <DEDUP_REMOVED lines=39> */
.L_x_9156:
[----:B------:R-:W-:Y:S01]  /*0d00*/  IMAD.MOV.U32 R4, RZ, RZ, R10 ;  /* 0x000000ffff047224 */ /* 0x000fe200078e000a */
[----:B------:R-:W-:Y:S01]  /*0d10*/  MOV R5, R11 ;  /* 0x0000000b00057202 */ /* 0x000fe20000000f00 */
[----:B------:R-:W-:Y:S01]  /*0d20*/  IMAD.MOV.U32 R2, RZ, RZ, R12 ;  /* 0x000000ffff027224 */ /* 0x000fe200078e000c */
[----:B------:R-:W-:Y:S02]  /*0d30*/  MOV R3, R13 ;  /* 0x0000000d00037202 */ /* 0x000fe40000000f00 */
[----:B------:R-:W-:-:S07]  /*0d40*/  MOV R0, 0xd60 ;  /* 0x00000d6000007802 */ /* 0x000fce0000000f00 */
[----:B------:R-:W-:Y:S05]  /*0d50*/  CALL.REL.NOINC `($__internal_50_$__cuda_sm20_div_u64) ;  /* 0x000001c0008c7944 */ /* 0x000fea0003c00000 */
        /* <DEDUP_REMOVED lines=10> */
.L_x_9157:
[----:B------:R-:W-:Y:S05]  /*0e00*/  BSYNC.RECONVERGENT B2 ;  /* 0x0000000000027941 */ /* 0x000fea0003800200 */
.L_x_9155:
        /* <DEDUP_REMOVED lines=38> */
.L_x_9159:
        /* <DEDUP_REMOVED lines=16> */
.L_x_9160:
[----:B------:R-:W-:Y:S05]  /*1170*/  BSYNC.RECONVERGENT B2 ;  /* 0x0000000000027941 */ /* 0x000fea0003800200 */
.L_x_9158:
        /* <DEDUP_REMOVED lines=39> */
.L_x_9162:
[----:B------:R-:W-:Y:S01]  /*13f0*/  MOV R4, R10 ;  /* 0x0000000a00047202 */ /* 0x000fe20000000f00 */
[----:B------:R-:W-:Y:S01]  /*1400*/  IMAD.MOV.U32 R5, RZ, RZ, R11 ;  /* 0x000000ffff057224 */ /* 0x000fe200078e000b */
[----:B------:R-:W-:Y:S01]  /*1410*/  MOV R2, R12 ;  /* 0x0000000c00027202 */ /* 0x000fe20000000f00 */
[----:B------:R-:W-:Y:S01]  /*1420*/  IMAD.MOV.U32 R3, RZ, RZ, R13 ;  /* 0x000000ffff037224 */ /* 0x000fe200078e000d */
[----:B------:R-:W-:-:S07]  /*1430*/  MOV R0, 0x1450 ;  /* 0x0000145000007802 */ /* 0x000fce0000000f00 */
[----:B------:R-:W-:Y:S05]  /*1440*/  CALL.REL.NOINC `($__internal_50_$__cuda_sm20_div_u64) ;  /* 0x000001b800d07944 */ /* 0x000fea0003c00000 */
        /* <DEDUP_REMOVED lines=10> */
.L_x_9163:
[----:B------:R-:W-:Y:S05]  /*14f0*/  BSYNC.RECONVERGENT B2 ;  /* 0x0000000000027941 */ /* 0x000fea0003800200 */
.L_x_9161:
        /* <DEDUP_REMOVED lines=39> */
.L_x_9165:
        /* <DEDUP_REMOVED lines=16> */
.L_x_9166:
[----:B------:R-:W-:Y:S05]  /*1870*/  BSYNC.RECONVERGENT B2 ;  /* 0x0000000000027941 */ /* 0x000fea0003800200 */
.L_x_9164:
        /* <DEDUP_REMOVED lines=39> */
.L_x_9168:
        /* <DEDUP_REMOVED lines=16> */
.L_x_9169:
[----:B------:R-:W-:Y:S05]  /*1bf0*/  BSYNC.RECONVERGENT B2 ;  /* 0x0000000000027941 */ /* 0x000fea0003800200 */
.L_x_9167:
        /* <DEDUP_REMOVED lines=38> */
.L_x_9171:
        /* <DEDUP_REMOVED lines=17> */
.L_x_9172:
[----:B------:R-:W-:Y:S05]  /*1f70*/  BSYNC.RECONVERGENT B2 ;  /* 0x0000000000027941 */ /* 0x000fea0003800200 */
.L_x_9170:
        /* <DEDUP_REMOVED lines=13> */
.L_x_9148:
[----:B------:R-:W-:-:S07]  /*2050*/  IADD3 R12, PT, PT, R9, 0x4, RZ ;  /* 0x00000004090c7810 */ /* 0x000fce0007ffe0ff */
.L_x_9147:
        /* <DEDUP_REMOVED lines=35> */
.L_x_9176:
[----:B------:R-:W-:Y:S01]  /*2290*/  MOV R4, R16 ;  /* 0x0000001000047202 */ /* 0x000fe20000000f00 */
[----:B------:R-:W-:Y:S01]  /*22a0*/  IMAD.MOV.U32 R5, RZ, RZ, R13 ;  /* 0x000000ffff057224 */ /* 0x000fe200078e000d */
[----:B------:R-:W-:Y:S01]  /*22b0*/  MOV R2, R8 ;  /* 0x0000000800027202 */ /* 0x000fe20000000f00 */
[----:B------:R-:W-:Y:S01]  /*22c0*/  IMAD.MOV.U32 R3, RZ, RZ, R9 ;  /* 0x000000ffff037224 */ /* 0x000fe200078e0009 */
[----:B------:R-:W-:-:S07]  /*22d0*/  MOV R0, 0x22f0 ;  /* 0x000022f000007802 */ /* 0x000fce0000000f00 */
[----:B------:R-:W-:Y:S05]  /*22e0*/  CALL.REL.NOINC `($__internal_50_$__cuda_sm20_div_u64) ;  /* 0x000001ac00287944 */ /* 0x000fea0003c00000 */
        /* <DEDUP_REMOVED lines=9> */
.L_x_9177:
[----:B------:R-:W-:Y:S05]  /*2380*/  BSYNC.RECONVERGENT B1 ;  /* 0x0000000000017941 */ /* 0x000fea0003800200 */
.L_x_9175:
        /* <DEDUP_REMOVED lines=41> */
.L_x_9179:
        /* <DEDUP_REMOVED lines=16> */
.L_x_9180:
[----:B------:R-:W-:Y:S05]  /*2720*/  BSYNC.RECONVERGENT B1 ;  /* 0x0000000000017941 */ /* 0x000fea0003800200 */
.L_x_9178:
        /* <DEDUP_REMOVED lines=39> */
.L_x_9182:
        /* <DEDUP_REMOVED lines=16> */
.L_x_9183:
[----:B------:R-:W-:Y:S05]  /*2aa0*/  BSYNC.RECONVERGENT B1 ;  /* 0x0000000000017941 */ /* 0x000fea0003800200 */
.L_x_9181:
        /* <DEDUP_REMOVED lines=38> */
.L_x_9185:
        /* <DEDUP_REMOVED lines=17> */
.L_x_9186:
[----:B------:R-:W-:Y:S05]  /*2e20*/  BSYNC.RECONVERGENT B1 ;  /* 0x0000000000017941 */ /* 0x000fea0003800200 */
.L_x_9184:
        /* <DEDUP_REMOVED lines=10> */
.L_x_9174:
        /* <DEDUP_REMOVED lines=35> */
.L_x_9189:
        /* <DEDUP_REMOVED lines=15> */
.L_x_9190:
[----:B------:R-:W-:Y:S05]  /*31f0*/  BSYNC.RECONVERGENT B1 ;  /* 0x0000000000017941 */ /* 0x000fea0003800200 */
.L_x_9188:
        /* <DEDUP_REMOVED lines=40> */
.L_x_9192:
        /* <DEDUP_REMOVED lines=17> */
.L_x_9193:
[----:B------:R-:W-:Y:S05]  /*3590*/  BSYNC.RECONVERGENT B1 ;  /* 0x0000000000017941 */ /* 0x000fea0003800200 */
.L_x_9191:
        /* <DEDUP_REMOVED lines=10> */
.L_x_9187:
        /* <DEDUP_REMOVED lines=33> */
.L_x_9195:
[----:B------:R-:W-:Y:S01]  /*3850*/  MOV R4, R16 ;  /* 0x0000001000047202 */ /* 0x000fe20000000f00 */
[----:B------:R-:W-:Y:S01]  /*3860*/  IMAD.MOV.U32 R5, RZ, RZ, R13 ;  /* 0x000000ffff057224 */ /* 0x000fe200078e000d */
[----:B------:R-:W-:Y:S01]  /*3870*/  MOV R2, R8 ;  /* 0x0000000800027202 */ /* 0x000fe20000000f00 */
[----:B------:R-:W-:Y:S01]  /*3880*/  IMAD.MOV.U32 R3, RZ, RZ, R9 ;  /* 0x000000ffff037224 */ /* 0x000fe200078e0009 */
[----:B------:R-:W-:-:S07]  /*3890*/  MOV R0, 0x38b0 ;  /* 0x000038b000007802 */ /* 0x000fce0000000f00 */
[----:B------:R-:W-:Y:S05]  /*38a0*/  CALL.REL.NOINC `($__internal_50_$__cuda_sm20_div_u64) ;  /* 0x0000019400b87944 */ /* 0x000fea0003c00000 */
        /* <DEDUP_REMOVED lines=10> */
.L_x_9196:
[----:B------:R-:W-:Y:S05]  /*3950*/  BSYNC.RECONVERGENT B1 ;  /* 0x0000000000017941 */ /* 0x000fea0003800200 */
.L_x_9194:
        /* <DEDUP_REMOVED lines=10> */
.L_x_9146:
        /* <DEDUP_REMOVED lines=23> */
.L_x_9223:
        /* <DEDUP_REMOVED lines=34> */
.L_x_9200:
[----:B------:R-:W-:Y:S01]  /*3d90*/  IMAD.MOV.U32 R4, RZ, RZ, R12 ;  /* 0x000000ffff047224 */ /* 0x000fe200078e000c */
[----:B------:R-:W-:Y:S01]  /*3da0*/  MOV R5, R13 ;  /* 0x0000000d00057202 */ /* 0x000fe20000000f00 */
[----:B------:R-:W-:Y:S01]  /*3db0*/  IMAD.MOV.U32 R2, RZ, RZ, R10 ;  /* 0x000000ffff027224 */ /* 0x000fe200078e000a */
[----:B------:R-:W-:Y:S02]  /*3dc0*/  MOV R3, R11 ;  /* 0x0000000b00037202 */ /* 0x000fe40000000f00 */
[----:B------:R-:W-:-:S07]  /*3dd0*/  MOV R0, 0x3df0 ;  /* 0x00003df000007802 */ /* 0x000fce0000000f00 */
[----:B------:R-:W-:Y:S05]  /*3de0*/  CALL.REL.NOINC `($__internal_50_$__cuda_sm20_div_u64) ;  /* 0x0000019000687944 */ /* 0x000fea0003c00000 */
        /* <DEDUP_REMOVED lines=8> */
.L_x_9201:
[----:B------:R-:W-:Y:S05]  /*3e70*/  BSYNC.RECONVERGENT B2 ;  /* 0x0000000000027941 */ /* 0x000fea0003800200 */
.L_x_9199:
        /* <DEDUP_REMOVED lines=37> */
.L_x_9203:
        /* <DEDUP_REMOVED lines=16> */
.L_x_9204:
[----:B------:R-:W-:Y:S05]  /*41d0*/  BSYNC.RECONVERGENT B2 ;  /* 0x0000000000027941 */ /* 0x000fea0003800200 */
.L_x_9202:
        /* <DEDUP_REMOVED lines=38> */
.L_x_9206:
        /* <DEDUP_REMOVED lines=16> */
.L_x_9207:
[----:B------:R-:W-:Y:S05]  /*4540*/  BSYNC.RECONVERGENT B2 ;  /* 0x0000000000027941 */ /* 0x000fea0003800200 */
.L_x_9205:
        /* <DEDUP_REMOVED lines=38> */
.L_x_9209:
        /* <DEDUP_REMOVED lines=16> */
.L_x_9210:
[----:B------:R-:W-:Y:S05]  /*48b0*/  BSYNC.RECONVERGENT B2 ;  /* 0x0000000000027941 */ /* 0x000fea0003800200 */
.L_x_9208:
        /* <DEDUP_REMOVED lines=38> */
.L_x_9212:
        /* <DEDUP_REMOVED lines=16> */
.L_x_9213:
[----:B------:R-:W-:Y:S05]  /*4c20*/  BSYNC.RECONVERGENT B2 ;  /* 0x0000000000027941 */ /* 0x000fea0003800200 */
.L_x_9211:
        /* <DEDUP_REMOVED lines=38> */
.L_x_9215:
        /* <DEDUP_REMOVED lines=16> */
.L_x_9216:
[----:B------:R-:W-:Y:S05]  /*4f90*/  BSYNC.RECONVERGENT B2 ;  /* 0x0000000000027941 */ /* 0x000fea0003800200 */
.L_x_9214:
        /* <DEDUP_REMOVED lines=38> */
.L_x_9218:
        /* <DEDUP_REMOVED lines=16> */
.L_x_9219:
[----:B------:R-:W-:Y:S05]  /*5300*/  BSYNC.RECONVERGENT B2 ;  /* 0x0000000000027941 */ /* 0x000fea0003800200 */
.L_x_9217:
        /* <DEDUP_REMOVED lines=38> */
.L_x_9221:
        /* <DEDUP_REMOVED lines=16> */
.L_x_9222:
[----:B------:R-:W-:Y:S05]  /*5670*/  BSYNC.RECONVERGENT B2 ;  /* 0x0000000000027941 */ /* 0x000fea0003800200 */
.L_x_9220:
        /* <DEDUP_REMOVED lines=8> */
.L_x_9198:
        /* <DEDUP_REMOVED lines=37> */
.L_x_9227:
[----:B------:R-:W-:Y:S01]  /*5950*/  MOV R4, R12 ;  /* 0x0000000c00047202 */ /* 0x000fe20000000f00 */
[----:B------:R-:W-:Y:S01]  /*5960*/  IMAD.MOV.U32 R5, RZ, RZ, R13 ;  /* 0x000000ffff057224 */ /* 0x000fe200078e000d */
[----:B------:R-:W-:Y:S01]  /*5970*/  MOV R2, R10 ;  /* 0x0000000a00027202 */ /* 0x000fe20000000f00 */
[----:B------:R-:W-:Y:S01]  /*5980*/  IMAD.MOV.U32 R3, RZ, RZ, R11 ;  /* 0x000000ffff037224 */ /* 0x000fe200078e000b */
[----:B------:R-:W-:-:S07]  /*5990*/  MOV R0, 0x59b0 ;  /* 0x000059b000007802 */ /* 0x000fce0000000f00 */
[----:B------:R-:W-:Y:S05]  /*59a0*/  CALL.REL.NOINC `($__internal_50_$__cuda_sm20_div_u64) ;  /* 0x0000017400787944 */ /* 0x000fea0003c00000 */
        /* <DEDUP_REMOVED lines=8> */
.L_x_9228:
[----:B------:R-:W-:Y:S05]  /*5a30*/  BSYNC.RECONVERGENT B2 ;  /* 0x0000000000027941 */ /* 0x000fea0003800200 */
.L_x_9226:
        /* <DEDUP_REMOVED lines=37> */
.L_x_9230:
        /* <DEDUP_REMOVED lines=16> */
.L_x_9231:
[----:B------:R-:W-:Y:S05]  /*5d90*/  BSYNC.RECONVERGENT B2 ;  /* 0x0000000000027941 */ /* 0x000fea0003800200 */
.L_x_9229:
        /* <DEDUP_REMOVED lines=38> */
.L_x_9233:
        /* <DEDUP_REMOVED lines=16> */
.L_x_9234:
[----:B------:R-:W-:Y:S05]  /*6100*/  BSYNC.RECONVERGENT B2 ;  /* 0x0000000000027941 */ /* 0x000fea0003800200 */
.L_x_9232:
        /* <DEDUP_REMOVED lines=38> */
.L_x_9236:
        /* <DEDUP_REMOVED lines=16> */
.L_x_9237:
[----:B------:R-:W-:Y:S05]  /*6470*/  BSYNC.RECONVERGENT B2 ;  /* 0x0000000000027941 */ /* 0x000fea0003800200 */
.L_x_9235:
[----:B------:R-:W0:Y:S01]  /*6480*/  LDC.64 R2, c[0x0][R8+0x450] ;  /* 0x0001140008027b82 */ /* 0x000e220000000a00 */
[----:B------:R-:W-:Y:S02]  /*6490*/  IMAD.MOV.U32 R15, RZ, RZ, R16 ;  /* 0x000000ffff0f7224 */ /* 0x000fe400078e0010 */
[-C--:B0-----:R-:W-:Y:S02]  /*64a0*/  IMAD R0, R3, R4.reuse, RZ ;  /* 0x0000000403007224 */ /* 0x081fe400078e02ff */
[----:B------:R-:W-:-:S04]  /*64b0*/  IMAD.WIDE.U32 R14, R2, R4, R14 ;  /* 0x00000004020e7225 */ /* 0x000fc800078e000e */
[----:B------:R-:W-:-:S05]  /*64c0*/  IMAD R5, R2, R5, R0 ;  /* 0x0000000502057224 */ /* 0x000fca00078e0200 */
[----:B------:R-:W-:-:S07]  /*64d0*/  IADD3 R15, PT, PT, R15, R5, RZ ;  /* 0x000000050f0f7210 */ /* 0x000fce0007ffe0ff */
.L_x_9225:
        /* <DEDUP_REMOVED lines=36> */
.L_x_9240:
        /* <DEDUP_REMOVED lines=14> */
.L_x_9241:
[----:B------:R-:W-:Y:S05]  /*6800*/  BSYNC.RECONVERGENT B2 ;  /* 0x0000000000027941 */ /* 0x000fea0003800200 */
.L_x_9239:
        /* <DEDUP_REMOVED lines=37> */
.L_x_9243:
        /* <DEDUP_REMOVED lines=16> */
.L_x_9244:
[----:B------:R-:W-:Y:S05]  /*6b60*/  BSYNC.RECONVERGENT B2 ;  /* 0x0000000000027941 */ /* 0x000fea0003800200 */
.L_x_9242:
[----:B------:R-:W0:Y:S01]  /*6b70*/  LDC.64 R2, c[0x0][R8+0x450] ;  /* 0x0001140008027b82 */ /* 0x000e220000000a00 */
[----:B------:R-:W-:Y:S01]  /*6b80*/  MOV R15, R16 ;  /* 0x00000010000f7202 */ /* 0x000fe20000000f00 */
[-C--:B0-----:R-:W-:Y:S02]  /*6b90*/  IMAD R0, R3, R4.reuse, RZ ;  /* 0x0000000403007224 */ /* 0x081fe400078e02ff */
[----:B------:R-:W-:-:S04]  /*6ba0*/  IMAD.WIDE.U32 R14, R2, R4, R14 ;  /* 0x00000004020e7225 */ /* 0x000fc800078e000e */
[----:B------:R-:W-:-:S04]  /*6bb0*/  IMAD R5, R2, R5, R0 ;  /* 0x0000000502057224 */ /* 0x000fc800078e0200 */
[----:B------:R-:W-:-:S07]  /*6bc0*/  IMAD.IADD R15, R15, 0x1, R5 ;  /* 0x000000010f0f7824 */ /* 0x000fce00078e0205 */
.L_x_9238:
        /* <DEDUP_REMOVED lines=34> */
.L_x_9246:
        /* <DEDUP_REMOVED lines=14> */
.L_x_9247:
[----:B------:R-:W-:Y:S05]  /*6ed0*/  BSYNC.RECONVERGENT B2 ;  /* 0x0000000000027941 */ /* 0x000fea0003800200 */
.L_x_9245:
[----:B------:R-:W0:Y:S02]  /*6ee0*/  LDC.64 R10, c[0x0][R10+0x450] ;  /* 0x000114000a0a7b82 */ /* 0x000e240000000a00 */
[-C--:B0-----:R-:W-:Y:S02]  /*6ef0*/  IMAD R0, R11, R4.reuse, RZ ;  /* 0x000000040b007224 */ /* 0x081fe400078e02ff */
[----:B------:R-:W-:-:S04]  /*6f00*/  IMAD.WIDE.U32 R14, R10, R4, R14 ;  /* 0x000000040a0e7225 */ /* 0x000fc800078e000e */
[----:B------:R-:W-:-:S05]  /*6f10*/  IMAD R5, R10, R5, R0 ;  /* 0x000000050a057224 */ /* 0x000fca00078e0200 */
[----:B------:R-:W-:-:S07]  /*6f20*/  IADD3 R15, PT, PT, R15, R5, RZ ;  /* 0x000000050f0f7210 */ /* 0x000fce0007ffe0ff */
.L_x_9224:
[----:B------:R-:W-:Y:S05]  /*6f30*/  BSYNC.RECONVERGENT B1 ;  /* 0x0000000000017941 */ /* 0x000fea0003800200 */
.L_x_9197:
[----:B------:R-:W0:Y:S02]  /*6f40*/  LDCU.64 UR4, c[0x0][0x5f0] ;  /* 0x0000be00ff0477ac */ /* 0x000e240008000a00 */
[----:B0-----:R-:W-:Y:S02]  /*6f50*/  IMAD R5, R13, UR4, RZ ;  /* 0x000000040d057c24 */ /* 0x001fe4000f8e02ff */
[----:B------:R-:W-:-:S04]  /*6f60*/  IMAD.WIDE.U32 R2, R12, UR4, R14 ;  /* 0x000000040c027c25 */ /* 0x000fc8000f8e000e */
[----:B------:R-:W-:Y:S02]  /*6f70*/  IMAD R5, R12, UR5, R5 ;  /* 0x000000050c057c24 */ /* 0x000fe4000f8e0205 */
[----:B------:R-:W-:-:S03]  /*6f80*/  IMAD.MOV.U32 R42, RZ, RZ, R2 ;  /* 0x000000ffff2a7224 */ /* 0x000fc600078e0002 */
[----:B------:R-:W-:-:S07]  /*6f90*/  IADD3 R45, PT, PT, R3, R5, RZ ;  /* 0x00000005032d7210 */ /* 0x000fce0007ffe0ff */
.L_x_9145:
[----:B------:R-:W-:Y:S05]  /*6fa0*/  BSYNC.RECONVERGENT B0 ;  /* 0x0000000000007941 */ /* 0x000fea0003800200 */
.L_x_9144:
        /* <DEDUP_REMOVED lines=25> */
.L_x_9276:
        /* <DEDUP_REMOVED lines=33> */
.L_x_9253:
        /* <DEDUP_REMOVED lines=16> */
.L_x_9254:
[----:B------:R-:W-:Y:S05]  /*7450*/  BSYNC.RECONVERGENT B2 ;  /* 0x0000000000027941 */ /* 0x000fea0003800200 */
.L_x_9252:
        /* <DEDUP_REMOVED lines=38> */
.L_x_9256:
        /* <DEDUP_REMOVED lines=16> */
.L_x_9257:
[----:B------:R-:W-:Y:S05]  /*77c0*/  BSYNC.RECONVERGENT B2 ;  /* 0x0000000000027941 */ /* 0x000fea0003800200 */
.L_x_9255:
        /* <DEDUP_REMOVED lines=39> */
.L_x_9259:
        /* <DEDUP_REMOVED lines=16> */
.L_x_9260:
[----:B------:R-:W-:Y:S05]  /*7b40*/  BSYNC.RECONVERGENT B2 ;  /* 0x0000000000027941 */ /* 0x000fea0003800200 */
.L_x_9258:
        /* <DEDUP_REMOVED lines=39> */
.L_x_9262:
        /* <DEDUP_REMOVED lines=16> */
.L_x_9263:
[----:B------:R-:W-:Y:S05]  /*7ec0*/  BSYNC.RECONVERGENT B2 ;  /* 0x0000000000027941 */ /* 0x000fea0003800200 */
.L_x_9261:
        /* <DEDUP_REMOVED lines=39> */
.L_x_9265:
        /* <DEDUP_REMOVED lines=16> */
.L_x_9266:
[----:B------:R-:W-:Y:S05]  /*8240*/  BSYNC.RECONVERGENT B2 ;  /* 0x0000000000027941 */ /* 0x000fea0003800200 */
.L_x_9264:
        /* <DEDUP_REMOVED lines=39> */
.L_x_9268:
        /* <DEDUP_REMOVED lines=16> */
.L_x_9269:
[----:B------:R-:W-:Y:S05]  /*85c0*/  BSYNC.RECONVERGENT B2 ;  /* 0x0000000000027941 */ /* 0x000fea0003800200 */
.L_x_9267:
        /* <DEDUP_REMOVED lines=39> */
.L_x_9271:
        /* <DEDUP_REMOVED lines=16> */
.L_x_9272:
[----:B------:R-:W-:Y:S05]  /*8940*/  BSYNC.RECONVERGENT B2 ;  /* 0x0000000000027941 */ /* 0x000fea0003800200 */
.L_x_9270:
        /* <DEDUP_REMOVED lines=39> */
.L_x_9274:
        /* <DEDUP_REMOVED lines=17> */
.L_x_9275:
[----:B------:R-:W-:Y:S05]  /*8cd0*/  BSYNC.RECONVERGENT B2 ;  /* 0x0000000000027941 */ /* 0x000fea0003800200 */
.L_x_9273:
        /* <DEDUP_REMOVED lines=12> */
.L_x_9251:
        /* <DEDUP_REMOVED lines=35> */
.L_x_9279:
        /* <DEDUP_REMOVED lines=16> */
.L_x_9280:
[----:B------:R-:W-:Y:S05]  /*90d0*/  BSYNC.RECONVERGENT B1 ;  /* 0x0000000000017941 */ /* 0x000fea0003800200 */
.L_x_9278:
        /* <DEDUP_REMOVED lines=39> */
.L_x_9282:
        /* <DEDUP_REMOVED lines=16> */
.L_x_9283:
[----:B------:R-:W-:Y:S05]  /*9450*/  BSYNC.RECONVERGENT B1 ;  /* 0x0000000000017941 */ /* 0x000fea0003800200 */
.L_x_9281:
        /* <DEDUP_REMOVED lines=40> */
.L_x_9285:
        /* <DEDUP_REMOVED lines=16> */
.L_x_9286:
[----:B------:R-:W-:Y:S05]  /*97e0*/  BSYNC.RECONVERGENT B1 ;  /* 0x0000000000017941 */ /* 0x000fea0003800200 */
.L_x_9284:
        /* <DEDUP_REMOVED lines=39> */
.L_x_9288:
        /* <DEDUP_REMOVED lines=17> */
.L_x_9289:
[----:B------:R-:W-:Y:S05]  /*9b70*/  BSYNC.RECONVERGENT B1 ;  /* 0x0000000000017941 */ /* 0x000fea0003800200 */
.L_x_9287:
        /* <DEDUP_REMOVED lines=10> */
.L_x_9277:
        /* <DEDUP_REMOVED lines=35> */
.L_x_9292:
        /* <DEDUP_REMOVED lines=16> */
.L_x_9293:
[----:B------:R-:W-:Y:S05]  /*9f50*/  BSYNC.RECONVERGENT B1 ;  /* 0x0000000000017941 */ /* 0x000fea0003800200 */
.L_x_9291:
        /* <DEDUP_REMOVED lines=38> */
.L_x_9295:
        /* <DEDUP_REMOVED lines=17> */
.L_x_9296:
[----:B------:R-:W-:Y:S05]  /*a2d0*/  BSYNC.RECONVERGENT B1 ;  /* 0x0000000000017941 */ /* 0x000fea0003800200 */
.L_x_9294:
        /* <DEDUP_REMOVED lines=10> */
.L_x_9290:
        /* <DEDUP_REMOVED lines=33> */
.L_x_9298:
        /* <DEDUP_REMOVED lines=16> */
.L_x_9299:
[----:B------:R-:W-:Y:S05]  /*a690*/  BSYNC.RECONVERGENT B1 ;  /* 0x0000000000017941 */ /* 0x000fea0003800200 */
.L_x_9297:
[----:B------:R-:W-:Y:S02]  /*a6a0*/  UMOV UR4, 0xd0 ;  /* 0x000000d000047882 */ /* 0x000fe40000000000 */
[----:B------:R-:W-:-:S06]  /*a6b0*/  LEA R2, R14, UR4, 0x3 ;  /* 0x000000040e027c11 */ /* 0x000fcc000f8e18ff */
[----:B------:R-:W0:Y:S02]  /*a6c0*/  LDC.64 R2, c[0x0][R2+0x380] ;  /* 0x0000e00002027b82 */ /* 0x000e240000000a00 */
[-C--:B0-----:R-:W-:Y:S02]  /*a6d0*/  IMAD R0, R3, R4.reuse, RZ ;  /* 0x0000000403007224 */ /* 0x081fe400078e02ff */
[----:B------:R-:W-:-:S04]  /*a6e0*/  IMAD.WIDE.U32 R12, R2, R4, R12 ;  /* 0x00000004020c7225 */ /* 0x000fc800078e000c */
[----:B------:R-:W-:-:S05]  /*a6f0*/  IMAD R5, R2, R5, R0 ;  /* 0x0000000502057224 */ /* 0x000fca00078e0200 */
[----:B------:R-:W-:-:S07]  /*a700*/  IADD3 R13, PT, PT, R13, R5, RZ ;  /* 0x000000050d0d7210 */ /* 0x000fce0007ffe0ff */
.L_x_9250:
        /* <DEDUP_REMOVED lines=17> */
.L_x_9326:
        /* <DEDUP_REMOVED lines=34> */
.L_x_9303:
        /* <DEDUP_REMOVED lines=17> */
.L_x_9304:
[----:B------:R-:W-:Y:S05]  /*ab50*/  BSYNC.RECONVERGENT B2 ;  /* 0x0000000000027941 */ /* 0x000fea0003800200 */
.L_x_9302:
        /* <DEDUP_REMOVED lines=39> */
.L_x_9306:
        /* <DEDUP_REMOVED lines=16> */
.L_x_9307:
[----:B------:R-:W-:Y:S05]  /*aed0*/  BSYNC.RECONVERGENT B2 ;  /* 0x0000000000027941 */ /* 0x000fea0003800200 */
.L_x_9305:
        /* <DEDUP_REMOVED lines=38> */
.L_x_9309:
        /* <DEDUP_REMOVED lines=16> */
.L_x_9310:
[----:B------:R-:W-:Y:S05]  /*b240*/  BSYNC.RECONVERGENT B2 ;  /* 0x0000000000027941 */ /* 0x000fea0003800200 */
.L_x_9308:
        /* <DEDUP_REMOVED lines=38> */
.L_x_9312:
        /* <DEDUP_REMOVED lines=16> */
.L_x_9313:
[----:B------:R-:W-:Y:S05]  /*b5b0*/  BSYNC.RECONVERGENT B2 ;  /* 0x0000000000027941 */ /* 0x000fea0003800200 */
.L_x_9311:
        /* <DEDUP_REMOVED lines=38> */
.L_x_9315:
        /* <DEDUP_REMOVED lines=16> */
.L_x_9316:
[----:B------:R-:W-:Y:S05]  /*b920*/  BSYNC.RECONVERGENT B2 ;  /* 0x0000000000027941 */ /* 0x000fea0003800200 */
.L_x_9314:
        /* <DEDUP_REMOVED lines=38> */
.L_x_9318:
        /* <DEDUP_REMOVED lines=16> */
.L_x_9319:
[----:B------:R-:W-:Y:S05]  /*bc90*/  BSYNC.RECONVERGENT B2 ;  /* 0x0000000000027941 */ /* 0x000fea0003800200 */
.L_x_9317:
        /* <DEDUP_REMOVED lines=38> */
.L_x_9321:
        /* <DEDUP_REMOVED lines=16> */
.L_x_9322:
[----:B------:R-:W-:Y:S05]  /*c000*/  BSYNC.RECONVERGENT B2 ;  /* 0x0000000000027941 */ /* 0x000fea0003800200 */
.L_x_9320:
        /* <DEDUP_REMOVED lines=38> */
.L_x_9324:
        /* <DEDUP_REMOVED lines=17> */
.L_x_9325:
[----:B------:R-:W-:Y:S05]  /*c380*/  BSYNC.RECONVERGENT B2 ;  /* 0x0000000000027941 */ /* 0x000fea0003800200 */
.L_x_9323:
        /* <DEDUP_REMOVED lines=10> */
.L_x_9301:
        /* <DEDUP_REMOVED lines=36> */
.L_x_9330:
        /* <DEDUP_REMOVED lines=16> */
.L_x_9331:
[----:B------:R-:W-:Y:S05]  /*c770*/  BSYNC.RECONVERGENT B2 ;  /* 0x0000000000027941 */ /* 0x000fea0003800200 */
.L_x_9329:
        /* <DEDUP_REMOVED lines=39> */
.L_x_9333:
        /* <DEDUP_REMOVED lines=16> */
.L_x_9334:
[----:B------:R-:W-:Y:S05]  /*caf0*/  BSYNC.RECONVERGENT B2 ;  /* 0x0000000000027941 */ /* 0x000fea0003800200 */
.L_x_9332:
        /* <DEDUP_REMOVED lines=39> */
.L_x_9336:
        /* <DEDUP_REMOVED lines=16> */
.L_x_9337:
[----:B------:R-:W-:Y:S05]  /*ce70*/  BSYNC.RECONVERGENT B2 ;  /* 0x0000000000027941 */ /* 0x000fea0003800200 */
.L_x_9335:
        /* <DEDUP_REMOVED lines=37> */
.L_x_9339:
        /* <DEDUP_REMOVED lines=17> */
.L_x_9340:
[----:B------:R-:W-:Y:S05]  /*d1e0*/  BSYNC.RECONVERGENT B2 ;  /* 0x0000000000027941 */ /* 0x000fea0003800200 */
.L_x_9338:
        /* <DEDUP_REMOVED lines=8> */
.L_x_9328:
        /* <DEDUP_REMOVED lines=36> */
.L_x_9343:
        /* <DEDUP_REMOVED lines=17> */
.L_x_9344:
[----:B------:R-:W-:Y:S05]  /*d5c0*/  BSYNC.RECONVERGENT B2 ;  /* 0x0000000000027941 */ /* 0x000fea0003800200 */
.L_x_9342:
        /* <DEDUP_REMOVED lines=36> */
.L_x_9346:
        /* <DEDUP_REMOVED lines=16> */
.L_x_9347:
[----:B------:R-:W-:Y:S05]  /*d910*/  BSYNC.RECONVERGENT B2 ;  /* 0x0000000000027941 */ /* 0x000fea0003800200 */
.L_x_9345:
[----:B------:R-:W0:Y:S01]  /*d920*/  LDC.64 R2, c[0x0][R8+0x450] ;  /* 0x0001140008027b82 */ /* 0x000e220000000a00 */
[----:B------:R-:W-:Y:S02]  /*d930*/  IMAD.MOV.U32 R17, RZ, RZ, R23 ;  /* 0x000000ffff117224 */ /* 0x000fe400078e0017 */
[-C--:B0-----:R-:W-:Y:S02]  /*d940*/  IMAD R0, R3, R4.reuse, RZ ;  /* 0x0000000403007224 */ /* 0x081fe400078e02ff */
[----:B------:R-:W-:-:S04]  /*d950*/  IMAD.WIDE.U32 R16, R2, R4, R16 ;  /* 0x0000000402107225 */ /* 0x000fc800078e0010 */
[----:B------:R-:W-:-:S05]  /*d960*/  IMAD R5, R2, R5, R0 ;  /* 0x0000000502057224 */ /* 0x000fca00078e0200 */
[----:B------:R-:W-:-:S07]  /*d970*/  IADD3 R17, PT, PT, R17, R5, RZ ;  /* 0x0000000511117210 */ /* 0x000fce0007ffe0ff */
.L_x_9341:
        /* <DEDUP_REMOVED lines=34> */
.L_x_9349:
[----:B------:R-:W-:Y:S01]  /*dba0*/  IMAD.MOV.U32 R4, RZ, RZ, R11 ;  /* 0x000000ffff047224 */ /* 0x000fe200078e000b */
[----:B------:R-:W-:Y:S01]  /*dbb0*/  MOV R5, R10 ;  /* 0x0000000a00057202 */ /* 0x000fe20000000f00 */
[----:B------:R-:W-:Y:S01]  /*dbc0*/  IMAD.MOV.U32 R2, RZ, RZ, R8 ;  /* 0x000000ffff027224 */ /* 0x000fe200078e0008 */
[----:B------:R-:W-:Y:S02]  /*dbd0*/  MOV R3, R9 ;  /* 0x0000000900037202 */ /* 0x000fe40000000f00 */
[----:B------:R-:W-:-:S07]  /*dbe0*/  MOV R0, 0xdc00 ;  /* 0x0000dc0000007802 */ /* 0x000fce0000000f00 */
[----:B------:R-:W-:Y:S05]  /*dbf0*/  CALL.REL.NOINC `($__internal_50_$__cuda_sm20_div_u64) ;  /* 0x000000f000e47944 */ /* 0x000fea0003c00000 */
        /* <DEDUP_REMOVED lines=11> */
.L_x_9350:
[----:B------:R-:W-:Y:S05]  /*dcb0*/  BSYNC.RECONVERGENT B2 ;  /* 0x0000000000027941 */ /* 0x000fea0003800200 */
.L_x_9348:
[----:B------:R-:W0:Y:S02]  /*dcc0*/  LDC.64 R12, c[0x0][R12+0x450] ;  /* 0x000114000c0c7b82 */ /* 0x000e240000000a00 */
[-C--:B0-----:R-:W-:Y:S02]  /*dcd0*/  IMAD R0, R13, R9.reuse, RZ ;  /* 0x000000090d007224 */ /* 0x081fe400078e02ff */
[----:B------:R-:W-:-:S04]  /*dce0*/  IMAD.WIDE.U32 R16, R12, R9, R16 ;  /* 0x000000090c107225 */ /* 0x000fc800078e0010 */
[----:B------:R-:W-:-:S05]  /*dcf0*/  IMAD R5, R12, R5, R0 ;  /* 0x000000050c057224 */ /* 0x000fca00078e0200 */
[----:B------:R-:W-:-:S07]  /*dd00*/  IADD3 R17, PT, PT, R17, R5, RZ ;  /* 0x0000000511117210 */ /* 0x000fce0007ffe0ff */
.L_x_9327:
[----:B------:R-:W-:Y:S05]  /*dd10*/  BSYNC.RECONVERGENT B1 ;  /* 0x0000000000017941 */ /* 0x000fea0003800200 */
.L_x_9300:
[----:B------:R-:W0:Y:S02]  /*dd20*/  LDCU.64 UR4, c[0x0][0x5f0] ;  /* 0x0000be00ff0477ac */ /* 0x000e240008000a00 */
[----:B0-----:R-:W-:Y:S02]  /*dd30*/  IMAD R10, R10, UR4, RZ ;  /* 0x000000040a0a7c24 */ /* 0x001fe4000f8e02ff */
[----:B------:R-:W-:-:S04]  /*dd40*/  IMAD.WIDE.U32 R2, R11, UR4, R16 ;  /* 0x000000040b027c25 */ /* 0x000fc8000f8e0010 */
[----:B------:R-:W-:Y:S02]  /*dd50*/  IMAD R11, R11, UR5, R10 ;  /* 0x000000050b0b7c24 */ /* 0x000fe4000f8e020a */
[----:B------:R-:W-:-:S03]  /*dd60*/  IMAD.MOV.U32 R34, RZ, RZ, R2 ;  /* 0x000000ffff227224 */ /* 0x000fc600078e0002 */
[----:B------:R-:W-:-:S07]  /*dd70*/  IADD3 R41, PT, PT, R3, R11, RZ ;  /* 0x0000000b03297210 */ /* 0x000fce0007ffe0ff */
.L_x_9249:
[----:B------:R-:W-:Y:S05]  /*dd80*/  BSYNC.RECONVERGENT B0 ;  /* 0x0000000000007941 */ /* 0x000fea0003800200 */
.L_x_9248:
        /* <DEDUP_REMOVED lines=24> */
.L_x_9379:
        /* <DEDUP_REMOVED lines=33> */
.L_x_9356:
        /* <DEDUP_REMOVED lines=16> */
.L_x_9357:
[----:B------:R-:W-:Y:S05]  /*e220*/  BSYNC.RECONVERGENT B2 ;  /* 0x0000000000027941 */ /* 0x000fea0003800200 */
.L_x_9355:
        /* <DEDUP_REMOVED lines=38> */
.L_x_9359:
        /* <DEDUP_REMOVED lines=16> */
.L_x_9360:
[----:B------:R-:W-:Y:S05]  /*e590*/  BSYNC.RECONVERGENT B2 ;  /* 0x0000000000027941 */ /* 0x000fea0003800200 */
.L_x_9358:
        /* <DEDUP_REMOVED lines=39> */
.L_x_9362:
        /* <DEDUP_REMOVED lines=16> */
.L_x_9363:
[----:B------:R-:W-:Y:S05]  /*e910*/  BSYNC.RECONVERGENT B2 ;  /* 0x0000000000027941 */ /* 0x000fea0003800200 */
.L_x_9361:
        /* <DEDUP_REMOVED lines=39> */
.L_x_9365:
        /* <DEDUP_REMOVED lines=16> */
.L_x_9366:
[----:B------:R-:W-:Y:S05]  /*ec90*/  BSYNC.RECONVERGENT B2 ;  /* 0x0000000000027941 */ /* 0x000fea0003800200 */
.L_x_9364:
        /* <DEDUP_REMOVED lines=39> */
.L_x_9368:
        /* <DEDUP_REMOVED lines=16> */
.L_x_9369:
[----:B------:R-:W-:Y:S05]  /*f010*/  BSYNC.RECONVERGENT B2 ;  /* 0x0000000000027941 */ /* 0x000fea0003800200 */
.L_x_9367:
        /* <DEDUP_REMOVED lines=39> */
.L_x_9371:
        /* <DEDUP_REMOVED lines=16> */
.L_x_9372:
[----:B------:R-:W-:Y:S05]  /*f390*/  BSYNC.RECONVERGENT B2 ;  /* 0x0000000000027941 */ /* 0x000fea0003800200 */
.L_x_9370:
        /* <DEDUP_REMOVED lines=39> */
.L_x_9374:
        /* <DEDUP_REMOVED lines=16> */
.L_x_9375:
[----:B------:R-:W-:Y:S05]  /*f710*/  BSYNC.RECONVERGENT B2 ;  /* 0x0000000000027941 */ /* 0x000fea0003800200 */
.L_x_9373:
        /* <DEDUP_REMOVED lines=39> */
.L_x_9377:
        /* <DEDUP_REMOVED lines=17> */
.L_x_9378:
[----:B------:R-:W-:Y:S05]  /*faa0*/  BSYNC.RECONVERGENT B2 ;  /* 0x0000000000027941 */ /* 0x000fea0003800200 */
.L_x_9376:
        /* <DEDUP_REMOVED lines=12> */
.L_x_9354:
        /* <DEDUP_REMOVED lines=35> */
.L_x_9382:
        /* <DEDUP_REMOVED lines=16> */
.L_x_9383:
[----:B------:R-:W-:Y:S05]  /*fea0*/  BSYNC.RECONVERGENT B1 ;  /* 0x0000000000017941 */ /* 0x000fea0003800200 */
.L_x_9381:
        /* <DEDUP_REMOVED lines=38> */
.L_x_9385:
        /* <DEDUP_REMOVED lines=16> */
.L_x_9386:
[----:B------:R-:W-:Y:S05]  /*10210*/  BSYNC.RECONVERGENT B1 ;  /* 0x0000000000017941 */ /* 0x000fea0003800200 */
.L_x_9384:
        /* <DEDUP_REMOVED lines=39> */
.L_x_9388:
        /* <DEDUP_REMOVED lines=16> */
.L_x_9389:
[----:B------:R-:W-:Y:S05]  /*10590*/  BSYNC.RECONVERGENT B1 ;  /* 0x0000000000017941 */ /* 0x000fea0003800200 */
.L_x_9387:
        /* <DEDUP_REMOVED lines=39> */
.L_x_9391:
        /* <DEDUP_REMOVED lines=17> */
.L_x_9392:
[----:B------:R-:W-:Y:S05]  /*10920*/  BSYNC.RECONVERGENT B1 ;  /* 0x0000000000017941 */ /* 0x000fea0003800200 */
.L_x_9390:
        /* <DEDUP_REMOVED lines=10> */
.L_x_9380:
        /* <DEDUP_REMOVED lines=37> */
.L_x_9395:
        /* <DEDUP_REMOVED lines=16> */
.L_x_9396:
[----:B------:R-:W-:Y:S05]  /*10d20*/  BSYNC.RECONVERGENT B1 ;  /* 0x0000000000017941 */ /* 0x000fea0003800200 */
.L_x_9394:
        /* <DEDUP_REMOVED lines=38> */
.L_x_9398:
        /* <DEDUP_REMOVED lines=17> */
.L_x_9399:
[----:B------:R-:W-:Y:S05]  /*110a0*/  BSYNC.RECONVERGENT B1 ;  /* 0x0000000000017941 */ /* 0x000fea0003800200 */
.L_x_9397:
        /* <DEDUP_REMOVED lines=10> */
.L_x_9393:
        /* <DEDUP_REMOVED lines=33> */
.L_x_9401:
        /* <DEDUP_REMOVED lines=16> */
.L_x_9402:
[----:B------:R-:W-:Y:S05]  /*11460*/  BSYNC.RECONVERGENT B1 ;  /* 0x0000000000017941 */ /* 0x000fea0003800200 */
.L_x_9400:
        /* <DEDUP_REMOVED lines=8> */
.L_x_9353:
        /* <DEDUP_REMOVED lines=17> */
.L_x_9429:
        /* <DEDUP_REMOVED lines=34> */
.L_x_9406:
        /* <DEDUP_REMOVED lines=17> */
.L_x_9407:
[----:B------:R-:W-:Y:S05]  /*11930*/  BSYNC.RECONVERGENT B2 ;  /* 0x0000000000027941 */ /* 0x000fea0003800200 */
.L_x_9405:
        /* <DEDUP_REMOVED lines=39> */
.L_x_9409:
        /* <DEDUP_REMOVED lines=16> */
.L_x_9410:
[----:B------:R-:W-:Y:S05]  /*11cb0*/  BSYNC.RECONVERGENT B2 ;  /* 0x0000000000027941 */ /* 0x000fea0003800200 */
.L_x_9408:
        /* <DEDUP_REMOVED lines=38> */
.L_x_9412:
        /* <DEDUP_REMOVED lines=16> */
.L_x_9413:
[----:B------:R-:W-:Y:S05]  /*12020*/  BSYNC.RECONVERGENT B2 ;  /* 0x0000000000027941 */ /* 0x000fea0003800200 */
.L_x_9411:
        /* <DEDUP_REMOVED lines=38> */
.L_x_9415:
        /* <DEDUP_REMOVED lines=16> */
.L_x_9416:
[----:B------:R-:W-:Y:S05]  /*12390*/  BSYNC.RECONVERGENT B2 ;  /* 0x0000000000027941 */ /* 0x000fea0003800200 */
.L_x_9414:
        /* <DEDUP_REMOVED lines=38> */
.L_x_9418:
        /* <DEDUP_REMOVED lines=16> */
.L_x_9419:
[----:B------:R-:W-:Y:S05]  /*12700*/  BSYNC.RECONVERGENT B2 ;  /* 0x0000000000027941 */ /* 0x000fea0003800200 */
.L_x_9417:
        /* <DEDUP_REMOVED lines=38> */
.L_x_9421:
        /* <DEDUP_REMOVED lines=16> */
.L_x_9422:
[----:B------:R-:W-:Y:S05]  /*12a70*/  BSYNC.RECONVERGENT B2 ;  /* 0x0000000000027941 */ /* 0x000fea0003800200 */
.L_x_9420:
        /* <DEDUP_REMOVED lines=38> */
.L_x_9424:
        /* <DEDUP_REMOVED lines=16> */
.L_x_9425:
[----:B------:R-:W-:Y:S05]  /*12de0*/  BSYNC.RECONVERGENT B2 ;  /* 0x0000000000027941 */ /* 0x000fea0003800200 */
.L_x_9423:
        /* <DEDUP_REMOVED lines=38> */
.L_x_9427:
        /* <DEDUP_REMOVED lines=17> */
.L_x_9428:
[----:B------:R-:W-:Y:S05]  /*13160*/  BSYNC.RECONVERGENT B2 ;  /* 0x0000000000027941 */ /* 0x000fea0003800200 */
.L_x_9426:
        /* <DEDUP_REMOVED lines=10> */
.L_x_9404:
        /* <DEDUP_REMOVED lines=36> */
.L_x_9433:
        /* <DEDUP_REMOVED lines=16> */
.L_x_9434:
[----:B------:R-:W-:Y:S05]  /*13550*/  BSYNC.RECONVERGENT B2 ;  /* 0x0000000000027941 */ /* 0x000fea0003800200 */
.L_x_9432:
        /* <DEDUP_REMOVED lines=39> */
.L_x_9436:
        /* <DEDUP_REMOVED lines=16> */
.L_x_9437:
[----:B------:R-:W-:Y:S05]  /*138d0*/  BSYNC.RECONVERGENT B2 ;  /* 0x0000000000027941 */ /* 0x000fea0003800200 */
.L_x_9435:
        /* <DEDUP_REMOVED lines=39> */
.L_x_9439:
        /* <DEDUP_REMOVED lines=16> */
.L_x_9440:
[----:B------:R-:W-:Y:S05]  /*13c50*/  BSYNC.RECONVERGENT B2 ;  /* 0x0000000000027941 */ /* 0x000fea0003800200 */
.L_x_9438:
        /* <DEDUP_REMOVED lines=37> */
.L_x_9442:
        /* <DEDUP_REMOVED lines=17> */
.L_x_9443:
[----:B------:R-:W-:Y:S05]  /*13fc0*/  BSYNC.RECONVERGENT B2 ;  /* 0x0000000000027941 */ /* 0x000fea0003800200 */
.L_x_9441:
        /* <DEDUP_REMOVED lines=8> */
.L_x_9431:
        /* <DEDUP_REMOVED lines=38> */
.L_x_9446:
        /* <DEDUP_REMOVED lines=17> */
.L_x_9447:
[----:B------:R-:W-:Y:S05]  /*143c0*/  BSYNC.RECONVERGENT B2 ;  /* 0x0000000000027941 */ /* 0x000fea0003800200 */
.L_x_9445:
        /* <DEDUP_REMOVED lines=36> */
.L_x_9449:
        /* <DEDUP_REMOVED lines=17> */
.L_x_9450:
[----:B------:R-:W-:Y:S05]  /*14720*/  BSYNC.RECONVERGENT B2 ;  /* 0x0000000000027941 */ /* 0x000fea0003800200 */
.L_x_9448:
        /* <DEDUP_REMOVED lines=8> */
.L_x_9444:
        /* <DEDUP_REMOVED lines=34> */
.L_x_9452:
        /* <DEDUP_REMOVED lines=17> */
.L_x_9453:
[----:B------:R-:W-:Y:S05]  /*14ae0*/  BSYNC.RECONVERGENT B2 ;  /* 0x0000000000027941 */ /* 0x000fea0003800200 */
.L_x_9451:
[----:B------:R-:W0:Y:S02]  /*14af0*/  LDC.64 R12, c[0x0][R12+0x450] ;  /* 0x000114000c0c7b82 */ /* 0x000e240000000a00 */
[-C--:B0-----:R-:W-:Y:S02]  /*14b00*/  IMAD R0, R13, R9.reuse, RZ ;  /* 0x000000090d007224 */ /* 0x081fe400078e02ff */
[----:B------:R-:W-:-:S04]  /*14b10*/  IMAD.WIDE.U32 R2, R12, R9, R16 ;  /* 0x000000090c027225 */ /* 0x000fc800078e0010 */
[----:B------:R-:W-:Y:S01]  /*14b20*/  IMAD R5, R12, R5, R0 ;  /* 0x000000050c057224 */ /* 0x000fe200078e0200 */
[----:B------:R-:W-:-:S03]  /*14b30*/  MOV R16, R2 ;  /* 0x0000000200107202 */ /* 0x000fc60000000f00 */
[----:B------:R-:W-:-:S07]  /*14b40*/  IMAD.IADD R17, R3, 0x1, R5 ;  /* 0x0000000103117824 */ /* 0x000fce00078e0205 */
.L_x_9430:
[----:B------:R-:W-:Y:S05]  /*14b50*/  BSYNC.RECONVERGENT B1 ;  /* 0x0000000000017941 */ /* 0x000fea0003800200 */
.L_x_9403:
[----:B------:R-:W0:Y:S02]  /*14b60*/  LDCU.64 UR4, c[0x0][0x5f0] ;  /* 0x0000be00ff0477ac */ /* 0x000e240008000a00 */
[----:B0-----:R-:W-:Y:S02]  /*14b70*/  IMAD R10, R10, UR4, RZ ;  /* 0x000000040a0a7c24 */ /* 0x001fe4000f8e02ff */
[----:B------:R-:W-:-:S04]  /*14b80*/  IMAD.WIDE.U32 R2, R11, UR4, R16 ;  /* 0x000000040b027c25 */ /* 0x000fc8000f8e0010 */
[----:B------:R-:W-:Y:S01]  /*14b90*/  IMAD R11, R11, UR5, R10 ;  /* 0x000000050b0b7c24 */ /* 0x000fe2000f8e020a */
[----:B------:R-:W-:-:S03]  /*14ba0*/  MOV R28, R2 ;  /* 0x00000002001c7202 */ /* 0x000fc60000000f00 */
[----:B------:R-:W-:-:S07]  /*14bb0*/  IMAD.IADD R31, R3, 0x1, R11 ;  /* 0x00000001031f7824 */ /* 0x000fce00078e020b */
.L_x_9352:
[----:B------:R-:W-:Y:S05]  /*14bc0*/  BSYNC.RECONVERGENT B0 ;  /* 0x0000000000007941 */ /* 0x000fea0003800200 */
.L_x_9351:
        /* <DEDUP_REMOVED lines=23> */
.L_x_9482:
        /* <DEDUP_REMOVED lines=33> */
.L_x_9459:
        /* <DEDUP_REMOVED lines=16> */
.L_x_9460:
[----:B------:R-:W-:Y:S05]  /*15050*/  BSYNC.RECONVERGENT B2 ;  /* 0x0000000000027941 */ /* 0x000fea0003800200 */
.L_x_9458:
        /* <DEDUP_REMOVED lines=38> */
.L_x_9462:
        /* <DEDUP_REMOVED lines=16> */
.L_x_9463:
[----:B------:R-:W-:Y:S05]  /*153c0*/  BSYNC.RECONVERGENT B2 ;  /* 0x0000000000027941 */ /* 0x000fea0003800200 */
.L_x_9461:
        /* <DEDUP_REMOVED lines=39> */
.L_x_9465:
        /* <DEDUP_REMOVED lines=16> */
.L_x_9466:
[----:B------:R-:W-:Y:S05]  /*15740*/  BSYNC.RECONVERGENT B2 ;  /* 0x0000000000027941 */ /* 0x000fea0003800200 */
.L_x_9464:
        /* <DEDUP_REMOVED lines=39> */
.L_x_9468:
        /* <DEDUP_REMOVED lines=16> */
.L_x_9469:
[----:B------:R-:W-:Y:S05]  /*15ac0*/  BSYNC.RECONVERGENT B2 ;  /* 0x0000000000027941 */ /* 0x000fea0003800200 */
.L_x_9467:
        /* <DEDUP_REMOVED lines=39> */
.L_x_9471:
        /* <DEDUP_REMOVED lines=16> */
.L_x_9472:
[----:B------:R-:W-:Y:S05]  /*15e40*/  BSYNC.RECONVERGENT B2 ;  /* 0x0000000000027941 */ /* 0x000fea0003800200 */
.L_x_9470:
        /* <DEDUP_REMOVED lines=39> */
.L_x_9474:
        /* <DEDUP_REMOVED lines=16> */
.L_x_9475:
[----:B------:R-:W-:Y:S05]  /*161c0*/  BSYNC.RECONVERGENT B2 ;  /* 0x0000000000027941 */ /* 0x000fea0003800200 */
.L_x_9473:
        /* <DEDUP_REMOVED lines=39> */
.L_x_9477:
        /* <DEDUP_REMOVED lines=16> */
.L_x_9478:
[----:B------:R-:W-:Y:S05]  /*16540*/  BSYNC.RECONVERGENT B2 ;  /* 0x0000000000027941 */ /* 0x000fea0003800200 */
.L_x_9476:
        /* <DEDUP_REMOVED lines=39> */
.L_x_9480:
        /* <DEDUP_REMOVED lines=17> */
.L_x_9481:
[----:B------:R-:W-:Y:S05]  /*168d0*/  BSYNC.RECONVERGENT B2 ;  /* 0x0000000000027941 */ /* 0x000fea0003800200 */
.L_x_9479:
        /* <DEDUP_REMOVED lines=12> */
.L_x_9457:
        /* <DEDUP_REMOVED lines=35> */
.L_x_9485:
        /* <DEDUP_REMOVED lines=16> */
.L_x_9486:
[----:B------:R-:W-:Y:S05]  /*16cd0*/  BSYNC.RECONVERGENT B1 ;  /* 0x0000000000017941 */ /* 0x000fea0003800200 */
.L_x_9484:
        /* <DEDUP_REMOVED lines=38> */
.L_x_9488:
        /* <DEDUP_REMOVED lines=16> */
.L_x_9489:
[----:B------:R-:W-:Y:S05]  /*17040*/  BSYNC.RECONVERGENT B1 ;  /* 0x0000000000017941 */ /* 0x000fea0003800200 */
.L_x_9487:
        /* <DEDUP_REMOVED lines=39> */
.L_x_9491:
        /* <DEDUP_REMOVED lines=16> */
.L_x_9492:
[----:B------:R-:W-:Y:S05]  /*173c0*/  BSYNC.RECONVERGENT B1 ;  /* 0x0000000000017941 */ /* 0x000fea0003800200 */
.L_x_9490:
        /* <DEDUP_REMOVED lines=39> */
.L_x_9494:
        /* <DEDUP_REMOVED lines=17> */
.L_x_9495:
[----:B------:R-:W-:Y:S05]  /*17750*/  BSYNC.RECONVERGENT B1 ;  /* 0x0000000000017941 */ /* 0x000fea0003800200 */
.L_x_9493:
        /* <DEDUP_REMOVED lines=10> */
.L_x_9483:
        /* <DEDUP_REMOVED lines=35> */
.L_x_9498:
        /* <DEDUP_REMOVED lines=16> */
.L_x_9499:
[----:B------:R-:W-:Y:S05]  /*17b30*/  BSYNC.RECONVERGENT B1 ;  /* 0x0000000000017941 */ /* 0x000fea0003800200 */
.L_x_9497:
        /* <DEDUP_REMOVED lines=38> */
.L_x_9501:
        /* <DEDUP_REMOVED lines=17> */
.L_x_9502:
[----:B------:R-:W-:Y:S05]  /*17eb0*/  BSYNC.RECONVERGENT B1 ;  /* 0x0000000000017941 */ /* 0x000fea0003800200 */
.L_x_9500:
        /* <DEDUP_REMOVED lines=10> */
.L_x_9496:
        /* <DEDUP_REMOVED lines=35> */
.L_x_9504:
        /* <DEDUP_REMOVED lines=16> */
.L_x_9505:
[----:B------:R-:W-:Y:S05]  /*18290*/  BSYNC.RECONVERGENT B1 ;  /* 0x0000000000017941 */ /* 0x000fea0003800200 */
.L_x_9503:
[----:B------:R-:W-:Y:S02]  /*182a0*/  UMOV UR4, 0xd0 ;  /* 0x000000d000047882 */ /* 0x000fe40000000000 */
[----:B------:R-:W-:-:S06]  /*182b0*/  LEA R2, R12, UR4, 0x3 ;  /* 0x000000040c027c11 */ /* 0x000fcc000f8e18ff */
[----:B------:R-:W0:Y:S02]  /*182c0*/  LDC.64 R2, c[0x0][R2+0x380] ;  /* 0x0000e00002027b82 */ /* 0x000e240000000a00 */
[-C--:B0-----:R-:W-:Y:S02]  /*182d0*/  IMAD R0, R3, R4.reuse, RZ ;  /* 0x0000000403007224 */ /* 0x081fe400078e02ff */
[----:B------:R-:W-:-:S04]  /*182e0*/  IMAD.WIDE.U32 R16, R2, R4, R16 ;  /* 0x0000000402107225 */ /* 0x000fc800078e0010 */
[----:B------:R-:W-:-:S04]  /*182f0*/  IMAD R5, R2, R5, R0 ;  /* 0x0000000502057224 */ /* 0x000fc800078e0200 */
[----:B------:R-:W-:-:S07]  /*18300*/  IMAD.IADD R17, R17, 0x1, R5 ;  /* 0x0000000111117824 */ /* 0x000fce00078e0205 */
.L_x_9456:
        /* <DEDUP_REMOVED lines=16> */
.L_x_9532:
        /* <DEDUP_REMOVED lines=34> */
.L_x_9509:
        /* <DEDUP_REMOVED lines=17> */
.L_x_9510:
[----:B------:R-:W-:Y:S05]  /*18740*/  BSYNC.RECONVERGENT B2 ;  /* 0x0000000000027941 */ /* 0x000fea0003800200 */
.L_x_9508:
        /* <DEDUP_REMOVED lines=39> */
.L_x_9512:
        /* <DEDUP_REMOVED lines=16> */
.L_x_9513:
[----:B------:R-:W-:Y:S05]  /*18ac0*/  BSYNC.RECONVERGENT B2 ;  /* 0x0000000000027941 */ /* 0x000fea0003800200 */
.L_x_9511:
        /* <DEDUP_REMOVED lines=38> */
.L_x_9515:
        /* <DEDUP_REMOVED lines=16> */
.L_x_9516:
[----:B------:R-:W-:Y:S05]  /*18e30*/  BSYNC.RECONVERGENT B2 ;  /* 0x0000000000027941 */ /* 0x000fea0003800200 */
.L_x_9514:
        /* <DEDUP_REMOVED lines=38> */
.L_x_9518:
        /* <DEDUP_REMOVED lines=16> */
.L_x_9519:
[----:B------:R-:W-:Y:S05]  /*191a0*/  BSYNC.RECONVERGENT B2 ;  /* 0x0000000000027941 */ /* 0x000fea0003800200 */
.L_x_9517:
        /* <DEDUP_REMOVED lines=38> */
.L_x_9521:
[----:B------:R-:W-:Y:S01]  /*19410*/  MOV R4, R12 ;  /* 0x0000000c00047202 */ /* 0x000fe20000000f00 */
[----:B------:R-:W-:Y:S01]  /*19420*/  IMAD.MOV.U32 R2, RZ, RZ, R14 ;  /* 0x000000ffff027224 */ /* 0x000fe200078e000e */
[----:B------:R-:W-:Y:S02]  /*19430*/  MOV R5, R13 ;  /* 0x0000000d00057202 */ /* 0x000fe40000000f00 */
[----:B------:R-:W-:Y:S02]  /*19440*/  MOV R3, R15 ;  /* 0x0000000f00037202 */ /* 0x000fe40000000f00 */
        /* <DEDUP_REMOVED lines=12> */
.L_x_9522:
[----:B------:R-:W-:Y:S05]  /*19510*/  BSYNC.RECONVERGENT B2 ;  /* 0x0000000000027941 */ /* 0x000fea0003800200 */
.L_x_9520:
        /* <DEDUP_REMOVED lines=38> */
.L_x_9524:
        /* <DEDUP_REMOVED lines=16> */
.L_x_9525:
[----:B------:R-:W-:Y:S05]  /*19880*/  BSYNC.RECONVERGENT B2 ;  /* 0x0000000000027941 */ /* 0x000fea0003800200 */
.L_x_9523:
        /* <DEDUP_REMOVED lines=38> */
.L_x_9527:
        /* <DEDUP_REMOVED lines=16> */
.L_x_9528:
[----:B------:R-:W-:Y:S05]  /*19bf0*/  BSYNC.RECONVERGENT B2 ;  /* 0x0000000000027941 */ /* 0x000fea0003800200 */
.L_x_9526:
        /* <DEDUP_REMOVED lines=38> */
.L_x_9530:
        /* <DEDUP_REMOVED lines=17> */
.L_x_9531:
[----:B------:R-:W-:Y:S05]  /*19f70*/  BSYNC.RECONVERGENT B2 ;  /* 0x0000000000027941 */ /* 0x000fea0003800200 */
.L_x_9529:
        /* <DEDUP_REMOVED lines=10> */
.L_x_9507:
        /* <DEDUP_REMOVED lines=36> */
.L_x_9536:
        /* <DEDUP_REMOVED lines=16> */
.L_x_9537:
[----:B------:R-:W-:Y:S05]  /*1a360*/  BSYNC.RECONVERGENT B2 ;  /* 0x0000000000027941 */ /* 0x000fea0003800200 */
.L_x_9535:
        /* <DEDUP_REMOVED lines=37> */
.L_x_9539:
[----:B------:R-:W-:Y:S01]  /*1a5c0*/  MOV R4, R10 ;  /* 0x0000000a00047202 */ /* 0x000fe20000000f00 */
[----:B------:R-:W-:Y:S01]  /*1a5d0*/  IMAD.MOV.U32 R5, RZ, RZ, R11 ;  /* 0x000000ffff057224 */ /* 0x000fe200078e000b */
[----:B------:R-:W-:Y:S02]  /*1a5e0*/  MOV R2, R12 ;  /* 0x0000000c00027202 */ /* 0x000fe40000000f00 */
[----:B------:R-:W-:Y:S02]  /*1a5f0*/  MOV R3, R13 ;  /* 0x0000000d00037202 */ /* 0x000fe40000000f00 */
[----:B------:R-:W-:-:S07]  /*1a600*/  MOV R0, 0x1a620 ;  /* 0x0001a62000007802 */ /* 0x000fce0000000f00 */
[----:B------:R-:W-:Y:S05]  /*1a610*/  CALL.REL.NOINC `($__internal_50_$__cuda_sm20_div_u64) ;  /* 0x00000028005c7944 */ /* 0x000fea0003c00000 */
        /* <DEDUP_REMOVED lines=10> */
.L_x_9540:
[----:B------:R-:W-:Y:S05]  /*1a6c0*/  BSYNC.RECONVERGENT B2 ;  /* 0x0000000000027941 */ /* 0x000fea0003800200 */
.L_x_9538:
        /* <DEDUP_REMOVED lines=39> */
.L_x_9542:
        /* <DEDUP_REMOVED lines=16> */
.L_x_9543:
[----:B------:R-:W-:Y:S05]  /*1aa40*/  BSYNC.RECONVERGENT B2 ;  /* 0x0000000000027941 */ /* 0x000fea0003800200 */
.L_x_9541:
        /* <DEDUP_REMOVED lines=37> */
.L_x_9545:
        /* <DEDUP_REMOVED lines=16> */
.L_x_9546:
[----:B------:R-:W-:Y:S05]  /*1ada0*/  BSYNC.RECONVERGENT B2 ;  /* 0x0000000000027941 */ /* 0x000fea0003800200 */
.L_x_9544:
[----:B------:R-:W0:Y:S01]  /*1adb0*/  LDC.64 R2, c[0x0][R8+0x450] ;  /* 0x0001140008027b82 */ /* 0x000e220000000a00 */
[----:B------:R-:W-:Y:S02]  /*1adc0*/  IMAD.MOV.U32 R17, RZ, RZ, R23 ;  /* 0x000000ffff117224 */ /* 0x000fe400078e0017 */
[-C--:B0-----:R-:W-:Y:S02]  /*1add0*/  IMAD R0, R3, R4.reuse, RZ ;  /* 0x0000000403007224 */ /* 0x081fe400078e02ff */
[----:B------:R-:W-:-:S04]  /*1ade0*/  IMAD.WIDE.U32 R16, R2, R4, R16 ;  /* 0x0000000402107225 */ /* 0x000fc800078e0010 */
[----:B------:R-:W-:-:S05]  /*1adf0*/  IMAD R5, R2, R5, R0 ;  /* 0x0000000502057224 */ /* 0x000fca00078e0200 */
[----:B------:R-:W-:-:S07]  /*1ae00*/  IADD3 R17, PT, PT, R17, R5, RZ ;  /* 0x0000000511117210 */ /* 0x000fce0007ffe0ff */
.L_x_9534:
        /* <DEDUP_REMOVED lines=39> */
.L_x_9549:
        /* <DEDUP_REMOVED lines=17> */
.L_x_9550:
[----:B------:R-:W-:Y:S05]  /*1b190*/  BSYNC.RECONVERGENT B2 ;  /* 0x0000000000027941 */ /* 0x000fea0003800200 */
.L_x_9548:
        /* <DEDUP_REMOVED lines=36> */
.L_x_9552:
        /* <DEDUP_REMOVED lines=16> */
.L_x_9553:
[----:B------:R-:W-:Y:S05]  /*1b4e0*/  BSYNC.RECONVERGENT B2 ;  /* 0x0000000000027941 */ /* 0x000fea0003800200 */
.L_x_9551:
[----:B------:R-:W0:Y:S01]  /*1b4f0*/  LDC.64 R2, c[0x0][R8+0x450] ;  /* 0x0001140008027b82 */ /* 0x000e220000000a00 */
[----:B------:R-:W-:Y:S02]  /*1b500*/  IMAD.MOV.U32 R17, RZ, RZ, R23 ;  /* 0x000000ffff117224 */ /* 0x000fe400078e0017 */
[-C--:B0-----:R-:W-:Y:S02]  /*1b510*/  IMAD R0, R3, R4.reuse, RZ ;  /* 0x0000000403007224 */ /* 0x081fe400078e02ff */
[----:B------:R-:W-:-:S04]  /*1b520*/  IMAD.WIDE.U32 R16, R2, R4, R16 ;  /* 0x0000000402107225 */ /* 0x000fc800078e0010 */
[----:B------:R-:W-:-:S05]  /*1b530*/  IMAD R5, R2, R5, R0 ;  /* 0x0000000502057224 */ /* 0x000fca00078e0200 */
[----:B------:R-:W-:-:S07]  /*1b540*/  IADD3 R17, PT, PT, R17, R5, RZ ;  /* 0x0000000511117210 */ /* 0x000fce0007ffe0ff */
.L_x_9547:
        /* <DEDUP_REMOVED lines=34> */
.L_x_9555:
[----:B------:R-:W-:Y:S01]  /*1b770*/  MOV R4, R11 ;  /* 0x0000000b00047202 */ /* 0x000fe20000000f00 */
[----:B------:R-:W-:Y:S01]  /*1b780*/  IMAD.MOV.U32 R5, RZ, RZ, R10 ;  /* 0x000000ffff057224 */ /* 0x000fe200078e000a */
[----:B------:R-:W-:Y:S02]  /*1b790*/  MOV R2, R8 ;  /* 0x0000000800027202 */ /* 0x000fe40000000f00 */
[----:B------:R-:W-:Y:S02]  /*1b7a0*/  MOV R3, R9 ;  /* 0x0000000900037202 */ /* 0x000fe40000000f00 */
[----:B------:R-:W-:-:S07]  /*1b7b0*/  MOV R0, 0x1b7d0 ;  /* 0x0001b7d000007802 */ /* 0x000fce0000000f00 */
[----:B------:R-:W-:Y:S05]  /*1b7c0*/  CALL.REL.NOINC `($__internal_50_$__cuda_sm20_div_u64) ;  /* 0x0000001400f07944 */ /* 0x000fea0003c00000 */
        /* <DEDUP_REMOVED lines=11> */
.L_x_9556:
[----:B------:R-:W-:Y:S05]  /*1b880*/  BSYNC.RECONVERGENT B2 ;  /* 0x0000000000027941 */ /* 0x000fea0003800200 */
.L_x_9554:
[----:B------:R-:W0:Y:S02]  /*1b890*/  LDC.64 R12, c[0x0][R12+0x450] ;  /* 0x000114000c0c7b82 */ /* 0x000e240000000a00 */
[-C--:B0-----:R-:W-:Y:S02]  /*1b8a0*/  IMAD R0, R13, R9.reuse, RZ ;  /* 0x000000090d007224 */ /* 0x081fe400078e02ff */
[----:B------:R-:W-:-:S04]  /*1b8b0*/  IMAD.WIDE.U32 R16, R12, R9, R16 ;  /* 0x000000090c107225 */ /* 0x000fc800078e0010 */
[----:B------:R-:W-:-:S05]  /*1b8c0*/  IMAD R5, R12, R5, R0 ;  /* 0x000000050c057224 */ /* 0x000fca00078e0200 */
[----:B------:R-:W-:-:S07]  /*1b8d0*/  IADD3 R17, PT, PT, R17, R5, RZ ;  /* 0x0000000511117210 */ /* 0x000fce0007ffe0ff */
.L_x_9533:
[----:B------:R-:W-:Y:S05]  /*1b8e0*/  BSYNC.RECONVERGENT B1 ;  /* 0x0000000000017941 */ /* 0x000fea0003800200 */
.L_x_9506:
[----:B------:R-:W0:Y:S02]  /*1b8f0*/  LDCU.64 UR4, c[0x0][0x5f0] ;  /* 0x0000be00ff0477ac */ /* 0x000e240008000a00 */
[----:B0-----:R-:W-:Y:S02]  /*1b900*/  IMAD R10, R10, UR4, RZ ;  /* 0x000000040a0a7c24 */ /* 0x001fe4000f8e02ff */
[----:B------:R-:W-:-:S04]  /*1b910*/  IMAD.WIDE.U32 R2, R11, UR4, R16 ;  /* 0x000000040b027c25 */ /* 0x000fc8000f8e0010 */
[----:B------:R-:W-:Y:S01]  /*1b920*/  IMAD R11, R11, UR5, R10 ;  /* 0x000000050b0b7c24 */ /* 0x000fe2000f8e020a */
[----:B------:R-:W-:-:S03]  /*1b930*/  MOV R0, R2 ;  /* 0x0000000200007202 */ /* 0x000fc60000000f00 */
[----:B------:R-:W-:-:S07]  /*1b940*/  IMAD.IADD R2, R3, 0x1, R11 ;  /* 0x0000000103027824 */ /* 0x000fce00078e020b */
.L_x_9455:
[----:B------:R-:W-:Y:S05]  /*1b950*/  BSYNC.RECONVERGENT B0 ;  /* 0x0000000000007941 */ /* 0x000fea0003800200 */
.L_x_9454:
        /* <DEDUP_REMOVED lines=134> */
.L_x_9557:
        /* <DEDUP_REMOVED lines=8> */
.L_x_9558:
        /* <DEDUP_REMOVED lines=19> */
.L_x_10432:
[----:B------:R-:W-:Y:S05]  /*1c370*/  BRX R2 -0x1c380                                                                                                                                                                                                                                                                                                                                                                                                                                                                             (*"BRANCH_TARGETS .L_x_10433,.L_x_10434,.L_x_10435"*) ;  /* 0xfffffe3c02207949 */ /* 0x000fea000383ffff */
.L_x_9561:
        /* <DEDUP_REMOVED lines=10> */
[----:B------:R-:W2:Y:S01]  /*1c420*/  LDG.E.64 R2, desc[UR36][R16.64] ;  /* 0x0000002410027981 */ /* 0x000ea2000c1e1b00 */
[----:B------:R-:W-:Y:S02]  /*1c430*/  BSSY.RECONVERGENT B9, `(.L_x_9565) ;  /* 0x0000019000097945 */ /* 0x000fe40003800200 */
[----:B--2---:R-:W-:-:S15]  /*1c440*/  DSETP.GTU.AND P0, PT, R2, 1, PT ;  /* 0x3ff000000200742a */ /* 0x004fde0003f0c000 */
[----:B------:R-:W-:-:S15]  /*1c450*/  NOP ;  /* 0x0000000000007918 */ /* 0x000fde0000000000 */
[----:B------:R-:W-:-:S15]  /*1c460*/  NOP ;  /* 0x0000000000007918 */ /* 0x000fde0000000000 */
[----:B------:R-:W-:-:S15]  /*1c470*/  NOP ;  /* 0x0000000000007918 */ /* 0x000fde0000000000 */
[----:B------:R-:W-:-:S04]  /*1c480*/  NOP ;  /* 0x0000000000007918 */ /* 0x000fc80000000000 */
[----:B------:R-:W0:Y:S02]  /*1c490*/  DSETP.GE.AND P1, PT, R2, RZ, PT ;  /* 0x000000ff0200722a */ /* 0x000e240003f26000 */
[----:B0-----:R-:W-:Y:S05]  /*1c4a0*/  @!P0 BRA P1, `(.L_x_9566) ;  /* 0x0000000000448947 */ /* 0x001fea0000800000 */
[----:B------:R-:W-:Y:S01]  /*1c4b0*/  MOV R2, 0x1a0 ;  /* 0x000001a000027802 */ /* 0x000fe20000000f00 */
[----:B------:R-:W0:Y:S01]  /*1c4c0*/  LDCU.64 UR4, c[0x4][0x180] ;  /* 0x01003000ff0477ac */ /* 0x000e220008000a00 */
[----:B------:R-:W-:Y:S01]  /*1c4d0*/  MOV R8, 0x270 ;  /* 0x0000027000087802 */ /* 0x000fe20000000f00 */
[----:B------:R-:W-:Y:S01]  /*1c4e0*/  IMAD.MOV.U32 R13, RZ, RZ, RZ ;  /* 0x000000ffff0d7224 */ /* 0x000fe200078e00ff */
[----:B------:R-:W-:Y:S01]  /*1c4f0*/  MOV R12, 0x1 ;  /* 0x00000001000c7802 */ /* 0x000fe20000000f00 */
        /* <DEDUP_REMOVED lines=11> */
.L_x_9567:
[----:B------:R0:W5:Y:S02]  /*1c5b0*/  LDG.E.64 R2, desc[UR36][R16.64] ;  /* 0x0000002410027981 */ /* 0x000164000c1e1b00 */
.L_x_9566:
[----:B------:R-:W-:Y:S05]  /*1c5c0*/  BSYNC.RECONVERGENT B9 ;  /* 0x0000000000097941 */ /* 0x000fea0003800200 */
.L_x_9565:
[----:B------:R-:W1:Y:S01]  /*1c5d0*/  LDCU.64 UR4, c[0x0][0x380] ;  /* 0x00007000ff0477ac */ /* 0x000e620008000a00 */
[----:B------:R-:W-:-:S06]  /*1c5e0*/  FMUL.FTZ R4, R25, 1 ;  /* 0x3f80000019047820 */ /* 0x000fcc0000410000 */
[----:B------:R-:W2:-:S15]  /*1c5f0*/  F2F.F64.F32 R4, R4 ;  /* 0x0000000400047310 */ /* 0x000e9e0000201800 */
[----:B------:R-:W-:-:S15]  /*1c600*/  NOP ;  /* 0x0000000000007918 */ /* 0x000fde0000000000 */
[----:B------:R-:W-:-:S15]  /*1c610*/  NOP ;  /* 0x0000000000007918 */ /* 0x000fde0000000000 */
[----:B------:R-:W-:-:S15]  /*1c620*/  NOP ;  /* 0x0000000000007918 */ /* 0x000fde0000000000 */
[----:B------:R-:W-:-:S04]  /*1c630*/  NOP ;  /* 0x0000000000007918 */ /* 0x000fc80000000000 */
[----:B--2--5:R-:W2:Y:S02]  /*1c640*/  DSETP.GE.AND P0, PT, R2, R4, PT ;  /* 0x000000040200722a */ /* 0x024ea40003f06000 */
[----:B--2---:R-:W-:Y:S02]  /*1c650*/  FSEL R3, RZ, 1.875, !P0 ;  /* 0x3ff00000ff037808 */ /* 0x004fe40004000000 */
[----:B------:R-:W-:Y:S02]  /*1c660*/  MOV R2, RZ ;  /* 0x000000ff00027202 */ /* 0x000fe40000000f00 */
[----:B-1----:R-:W-:-:S04]  /*1c670*/  LEA R6, P1, R26, UR4, 0x3 ;  /* 0x000000041a067c11 */ /* 0x002fc8000f8218ff */
[----:B------:R-:W-:-:S05]  /*1c680*/  LEA.HI.X R7, R26, UR5, R27, 0x3, P1 ;  /* 0x000000051a077c11 */ /* 0x000fca00088f1c1b */
[----:B------:R1:W-:Y:S04]  /*1c690*/  STG.E.64 desc[UR36][R6.64], R2 ;  /* 0x0000000206007986 */ /* 0x0003e8000c101b24 */
.L_x_9563:
[----:B------:R-:W-:Y:S05]  /*1c6a0*/  BSYNC.RELIABLE B8 ;  /* 0x0000000000087941 */ /* 0x000fea0003800100 */
.L_x_9562:
[----:B------:R-:W0:Y:S02]  /*1c6b0*/  LDCU.64 UR4, c[0x0][0x520] ;  /* 0x0000a400ff0477ac */ /* 0x000e240008000a00 */
[----:B0-----:R-:W-:-:S04]  /*1c6c0*/  LEA R16, P0, R28, UR4, 0x3 ;  /* 0x000000041c107c11 */ /* 0x001fc8000f8018ff */
[----:B------:R-:W-:-:S05]  /*1c6d0*/  LEA.HI.X R17, R28, UR5, R31, 0x3, P0 ;  /* 0x000000051c117c11 */ /* 0x000fca00080f1c1f */
[----:B-1----:R-:W2:Y:S01]  /*1c6e0*/  LDG.E.64 R2, desc[UR36][R16.64] ;  /* 0x0000002410027981 */ /* 0x002ea2000c1e1b00 */
        /* <DEDUP_REMOVED lines=24> */
.L_x_9570:
[----:B------:R0:W5:Y:S02]  /*1c870*/  LDG.E.64 R2, desc[UR36][R16.64] ;  /* 0x0000002410027981 */ /* 0x000164000c1e1b00 */
.L_x_9569:
[----:B------:R-:W-:Y:S05]  /*1c880*/  BSYNC.RECONVERGENT B8 ;  /* 0x0000000000087941 */ /* 0x000fea0003800200 */
.L_x_9568:
        /* <DEDUP_REMOVED lines=13> */
.L_x_10434:
        /* <DEDUP_REMOVED lines=14> */
[----:B------:R-:W-:Y:S01]  /*1ca40*/  IMAD.MOV.U32 R8, RZ, RZ, 0x27a ;  /* 0x0000027aff087424 */ /* 0x000fe200078e00ff */
[----:B------:R-:W-:Y:S01]  /*1ca50*/  MOV R12, 0x1 ;  /* 0x00000001000c7802 */ /* 0x000fe20000000f00 */
[----:B------:R1:W2:Y:S01]  /*1ca60*/  LDC.64 R2, c[0x4][R0] ;  /* 0x0100000000027b82 */ /* 0x0002a20000000a00 */
[----:B------:R-:W3:Y:S01]  /*1ca70*/  LDCU.64 UR6, c[0x4][0x178] ;  /* 0x01002f00ff0677ac */ /* 0x000ee20008000a00 */
[----:B------:R-:W-:Y:S01]  /*1ca80*/  MOV R13, RZ ;  /* 0x000000ff000d7202 */ /* 0x000fe20000000f00 */
[----:B------:R-:W4:Y:S01]  /*1ca90*/  LDCU.64 UR8, c[0x4][0x40] ;  /* 0x01000800ff0877ac */ /* 0x000f220008000a00 */
[----:B0-----:R-:W-:Y:S01]  /*1caa0*/  IMAD.U32 R4, RZ, RZ, UR4 ;  /* 0x00000004ff047e24 */ /* 0x001fe2000f8e00ff */
[----:B------:R-:W-:Y:S02]  /*1cab0*/  MOV R5, UR5 ;  /* 0x0000000500057c02 */ /* 0x000fe40008000f00 */
[----:B---3--:R-:W-:Y:S01]  /*1cac0*/  MOV R6, UR6 ;  /* 0x0000000600067c02 */ /* 0x008fe20008000f00 */
[----:B------:R-:W-:Y:S01]  /*1cad0*/  IMAD.U32 R7, RZ, RZ, UR7 ;  /* 0x00000007ff077e24 */ /* 0x000fe2000f8e00ff */
[----:B----4-:R-:W-:-:S02]  /*1cae0*/  MOV R10, UR8 ;  /* 0x00000008000a7c02 */ /* 0x010fc40008000f00 */
[----:B-1----:R-:W-:-:S07]  /*1caf0*/  MOV R11, UR9 ;  /* 0x00000009000b7c02 */ /* 0x002fce0008000f00 */
[----:B------:R-:W-:-:S07]  /*1cb00*/  LEPC R20, `(.L_x_9573) ;  /* 0x000000001014794e */ /* 0x000fce0000000000 */
[----:B--2---:R-:W-:Y:S05]  /*1cb10*/  CALL.ABS.NOINC R2 ;  /* 0x0000000002007343 */ /* 0x004fea0003c00000 */
.L_x_9573:
[----:B------:R0:W5:Y:S02]  /*1cb20*/  LDG.E.64 R2, desc[UR36][R16.64] ;  /* 0x0000002410027981 */ /* 0x000164000c1e1b00 */
.L_x_9572:
[----:B------:R-:W-:Y:S05]  /*1cb30*/  BSYNC.RECONVERGENT B8 ;  /* 0x0000000000087941 */ /* 0x000fea0003800200 */
.L_x_9571:
        /* <DEDUP_REMOVED lines=8> */
[----:B--2---:R-:W-:Y:S01]  /*1cbc0*/  FSEL R3, RZ, 1.875, !P0 ;  /* 0x3ff00000ff037808 */ /* 0x004fe20004000000 */
[----:B------:R-:W-:Y:S01]  /*1cbd0*/  IMAD.MOV.U32 R2, RZ, RZ, RZ ;  /* 0x000000ffff027224 */ /* 0x000fe200078e00ff */
[----:B-1----:R-:W-:-:S04]  /*1cbe0*/  LEA R6, P1, R39, UR4, 0x3 ;  /* 0x0000000427067c11 */ /* 0x002fc8000f8218ff */
[----:B------:R-:W-:-:S05]  /*1cbf0*/  LEA.HI.X R7, R39, UR5, R44, 0x3, P1 ;  /* 0x0000000527077c11 */ /* 0x000fca00088f1c2c */
[----:B------:R1:W-:Y:S04]  /*1cc00*/  STG.E.64 desc[UR36][R6.64], R2 ;  /* 0x0000000206007986 */ /* 0x0003e8000c101b24 */
.L_x_10433:
[----:B------:R-:W-:Y:S05]  /*1cc10*/  BSYNC.RELIABLE B6 ;  /* 0x0000000000067941 */ /* 0x000fea0003800100 */
.L_x_9560:
        /* <DEDUP_REMOVED lines=16> */
[----:B------:R1:W2:Y:S01]  /*1cd20*/  LDC.64 R2, c[0x4][R0] ;  /* 0x0100000000027b82 */ /* 0x0002a20000000a00 */
[----:B------:R-:W3:Y:S01]  /*1cd30*/  LDCU.64 UR6, c[0x4][0x178] ;  /* 0x01002f00ff0677ac */ /* 0x000ee20008000a00 */
[----:B------:R-:W-:Y:S01]  /*1cd40*/  MOV R12, 0x1 ;  /* 0x00000001000c7802 */ /* 0x000fe20000000f00 */
        /* <DEDUP_REMOVED lines=9> */
.L_x_9576:
[----:B------:R0:W5:Y:S02]  /*1cde0*/  LDG.E.64 R2, desc[UR36][R16.64] ;  /* 0x0000002410027981 */ /* 0x000164000c1e1b00 */
.L_x_9575:
[----:B------:R-:W-:Y:S05]  /*1cdf0*/  BSYNC.RECONVERGENT B8 ;  /* 0x0000000000087941 */ /* 0x000fea0003800200 */
.L_x_9574:
        /* <DEDUP_REMOVED lines=12> */
[----:B------:R1:W-:Y:S01]  /*1cec0*/  STG.E.64 desc[UR36][R6.64], R2 ;  /* 0x0000000206007986 */ /* 0x0003e2000c101b24 */
[----:B------:R-:W-:Y:S05]  /*1ced0*/  BRA `(.L_x_9564) ;  /* 0x0000000000047947 */ /* 0x000fea0003800000 */
.L_x_10435:
[----:B------:R-:W-:Y:S05]  /*1cee0*/  BREAK.RELIABLE B6 ;  /* 0x0000000000067942 */ /* 0x000fea0003800100 */
.L_x_9564:
[----:B------:R-:W-:Y:S05]  /*1cef0*/  BSYNC.RECONVERGENT B7 ;  /* 0x0000000000077941 */ /* 0x000fea0003800200 */
.L_x_9559:
        /* <DEDUP_REMOVED lines=9> */
        .weak           $__internal_50_$__cuda_sm20_div_u64
        .type           $__internal_50_$__cuda_sm20_div_u64,@function
        .size           $__internal_50_$__cuda_sm20_div_u64,(.L_x_10676 - $__internal_50_$__cuda_sm20_div_u64)
$__internal_50_$__cuda_sm20_div_u64:
        /* <DEDUP_REMOVED lines=70> */
[----:B------:R-:W-:Y:S06]  /*1d3f0*/  RET.REL.NODEC R4 `(_ZN2at4cuda57_GLOBAL__N__cd6b329d_24_DistributionBernoulli_cu_7537a20d21kernelPointwiseApply2IZNS_6native9templates4cuda28bernoulli_tensor_cuda_kernelIddEEvRKNS_10TensorBaseES9_NS_15PhiloxCudaStateEEUliRdSB_SB_SB_RKdSD_SD_SD_E_dSC_mLin1ELin1ELi4ELi512ELi2EEEvNS0_6detail10TensorInfoIT0_T2_EENSG_IT1_SI_EESI_T_) ;  /* 0xfffffe2c04007950 */ /* 0x000fec0003c3ffff */
.L_x_9578:
        /* <DEDUP_REMOVED lines=16> */
.L_x_10676:


//--------------------- .text._ZN2at4cuda57_GLOBAL__N__cd6b329d_24_DistributionBernoulli_cu_7537a20d21kernelPointwiseApply2IZNS_6native9templates4cuda28bernoulli_tensor_cuda_kernelIddEEvRKNS_10TensorBaseES9_NS_15PhiloxCudaStateEEUliRdSB_SB_SB_RKdSD_SD_SD_E_dSC_mLi1ELi1ELi4ELi512ELi2EEEvNS0_6detail10TensorInfoIT0_T2_EENSG_IT1_SI_EESI_T_ --------------------------
	.section	.text._ZN2at4cuda57_GLOBAL__N__cd6b329d_24_DistributionBernoulli_cu_7537a20d21kernelPointwiseApply2IZNS_6native9templates4cuda28bernoulli_tensor_cuda_kernelIddEEvRKNS_10TensorBaseES9_NS_15PhiloxCudaStateEEUliRdSB_SB_SB_RKdSD_SD_SD_E_dSC_mLi1ELi1ELi4ELi512ELi2EEEvNS0_6detail10TensorInfoIT0_T2_EENSG_IT1_SI_EESI_T_,"ax",@progbits
	.align	128
.text._ZN2at4cuda57_GLOBAL__N__cd6b329d_24_DistributionBernoulli_cu_7537a20d21kernelPointwiseApply2IZNS_6native9templates4cuda28bernoulli_tensor_cuda_kernelIddEEvRKNS_10TensorBaseES9_NS_15PhiloxCudaStateEEUliRdSB_SB_SB_RKdSD_SD_SD_E_dSC_mLi1ELi1ELi4ELi512ELi2EEEvNS0_6detail10TensorInfoIT0_T2_EENSG_IT1_SI_EESI_T_:
        .type           _ZN2at4cuda57_GLOBAL__N__cd6b329d_24_DistributionBernoulli_cu_7537a20d21kernelPointwiseApply2IZNS_6native9templates4cuda28bernoulli_tensor_cuda_kernelIddEEvRKNS_10TensorBaseES9_NS_15PhiloxCudaStateEEUliRdSB_SB_SB_RKdSD_SD_SD_E_dSC_mLi1ELi1ELi4ELi512ELi2EEEvNS0_6detail10TensorInfoIT0_T2_EENSG_IT1_SI_EESI_T_,@function
        .size           _ZN2at4cuda57_GLOBAL__N__cd6b329d_24_DistributionBernoulli_cu_7537a20d21kernelPointwiseApply2IZNS_6native9templates4cuda28bernoulli_tensor_cuda_kernelIddEEvRKNS_10TensorBaseES9_NS_15PhiloxCudaStateEEUliRdSB_SB_SB_RKdSD_SD_SD_E_dSC_mLi1ELi1ELi4ELi512ELi2EEEvNS0_6detail10TensorInfoIT0_T2_EENSG_IT1_SI_EESI_T_,(.L_x_10678 - _ZN2at4cuda57_GLOBAL__N__cd6b329d_24_DistributionBernoulli_cu_7537a20d21kernelPointwiseApply2IZNS_6native9templates4cuda28bernoulli_tensor_cuda_kernelIddEEvRKNS_10TensorBaseES9_NS_15PhiloxCudaStateEEUliRdSB_SB_SB_RKdSD_SD_SD_E_dSC_mLi1ELi1ELi4ELi512ELi2EEEvNS0_6detail10TensorInfoIT0_T2_EENSG_IT1_SI_EESI_T_)
        .other          _ZN2at4cuda57_GLOBAL__N__cd6b329d_24_DistributionBernoulli_cu_7537a20d21kernelPointwiseApply2IZNS_6native9templates4cuda28bernoulli_tensor_cuda_kernelIddEEvRKNS_10TensorBaseES9_NS_15PhiloxCudaStateEEUliRdSB_SB_SB_RKdSD_SD_SD_E_dSC_mLi1ELi1ELi4ELi512ELi2EEEvNS0_6detail10TensorInfoIT0_T2_EENSG_IT1_SI_EESI_T_,@"STO_CUDA_ENTRY STV_DEFAULT"
_ZN2at4cuda57_GLOBAL__N__cd6b329d_24_DistributionBernoulli_cu_7537a20d21kernelPointwiseApply2IZNS_6native9templates4cuda28bernoulli_tensor_cuda_kernelIddEEvRKNS_10TensorBaseES9_NS_15PhiloxCudaStateEEUliRdSB_SB_SB_RKdSD_SD_SD_E_dSC_mLi1ELi1ELi4ELi512ELi2EEEvNS0_6detail10TensorInfoIT0_T2_EENSG_IT1_SI_EESI_T_:
        /* <DEDUP_REMOVED lines=23> */
.L_x_9600:
        /* <DEDUP_REMOVED lines=44> */
[----:B------:R-:W-:Y:S01]  /*0430*/  IMAD.WIDE.U32 R22, R0, -0x326172a9, RZ ;  /* 0xcd9e8d5700167825 */ /* 0x000fe200078e00ff */
[----:B------:R-:W-:-:S03]  /*0440*/  IADD3 R7, PT, PT, R14, -0x255992d5, RZ ;  /* 0xdaa66d2b0e077810 */ /* 0x000fc60007ffe0ff */
        /* <DEDUP_REMOVED lines=51> */
[----:B------:R-:W-:-:S03]  /*0780*/  IADD3 R27, PT, PT, R14, -0xe443238, RZ ;  /* 0xf1bbcdc80e1b7810 */ /* 0x000fc60007ffe0ff */
[----:B------:R-:W-:Y:S01]  /*0790*/  IMAD.WIDE.U32 R8, R8, -0x2daee0ad, RZ ;  /* 0xd2511f5308087825 */ /* 0x000fe200078e00ff */
[----:B------:R-:W-:Y:S02]  /*07a0*/  LOP3.LUT R12, R17, R12, R23, 0x96, !PT ;  /* 0x0000000c110c7212 */ /* 0x000fe400078e9617 */
[----:B------:R-:W-:Y:S01]  /*07b0*/  LOP3.LUT R2, R13, R24, R5, 0x96, !PT ;  /* 0x000000180d027212 */ /* 0x000fe200078e9605 */
[----:B------:R-:W-:Y:S01]  /*07c0*/  VIADD R21, R14, 0x8ff34781 ;  /* 0x8ff347810e157836 */ /* 0x000fe20000000000 */
[----:B------:R-:W-:Y:S02]  /*07d0*/  LOP3.LUT R14, R17, R20, R7, 0x96, !PT ;  /* 0x00000014110e7212 */ /* 0x000fe400078e9607 */
[----:B------:R-:W-:Y:S01]  /*07e0*/  LOP3.LUT R16, R13, R16, R9, 0x96, !PT ;  /* 0x000000100d107212 */ /* 0x000fe200078e9609 */
[C---:B------:R-:W-:Y:S02]  /*07f0*/  VIADD R5, R15.reuse, 0xdb3d7428 ;  /* 0xdb3d74280f057836 */ /* 0x040fe40000000000 */
[----:B------:R-:W-:-:S02]  /*0800*/  VIADD R25, R15, 0x96a522ad ;  /* 0x96a522ad0f197836 */ /* 0x000fc40000000000 */
        /* <DEDUP_REMOVED lines=65> */
.L_x_9580:
        /* <DEDUP_REMOVED lines=8> */
.L_x_9581:
        /* <DEDUP_REMOVED lines=19> */
.L_x_10436:
[----:B---34-:R-:W-:Y:S05]  /*0dd0*/  BRX R4 -0xde0                                                                                                                                                                                                                                                                                                                                                                                                                                                                                (*"BRANCH_TARGETS .L_x_10437,.L_x_10438,.L_x_10439"*) ;  /* 0xfffffff004887949 */ /* 0x018fea000383ffff */
.L_x_9584:
        /* <DEDUP_REMOVED lines=33> */
[----:B--2-4-:R-:W-:Y:S05]  /*0ff0*/  CALL.ABS.NOINC R14 ;  /* 0x000000000e007343 */ /* 0x014fea0003c00000 */
.L_x_9590:
[----:B------:R0:W5:Y:S02]  /*1000*/  LDG.E.64 R4, desc[UR36][R22.64] ;  /* 0x0000002416047981 */ /* 0x000164000c1e1b00 */
.L_x_9589:
[----:B----4-:R-:W-:Y:S05]  /*1010*/  BSYNC.RECONVERGENT B6 ;  /* 0x0000000000067941 */ /* 0x010fea0003800200 */
.L_x_9588:
[----:B------:R-:W-:Y:S01]  /*1020*/  FMUL.FTZ R8, R40, 1 ;  /* 0x3f80000028087820 */ /* 0x000fe20000410000 */
[----:B------:R-:W-:-:S04]  /*1030*/  LEA R6, P1, R42, UR42, 0x3 ;  /* 0x0000002a2a067c11 */ /* 0x000fc8000f8218ff */
[----:B------:R-:W-:Y:S01]  /*1040*/  LEA.HI.X R7, R42, UR43, R41, 0x3, P1 ;  /* 0x0000002b2a077c11 */ /* 0x000fe200088f1c29 */
[----:B------:R-:W1:-:S15]  /*1050*/  F2F.F64.F32 R8, R8 ;  /* 0x0000000800087310 */ /* 0x000e5e0000201800 */
[----:B------:R-:W-:-:S15]  /*1060*/  NOP ;  /* 0x0000000000007918 */ /* 0x000fde0000000000 */
[----:B------:R-:W-:-:S15]  /*1070*/  NOP ;  /* 0x0000000000007918 */ /* 0x000fde0000000000 */
[----:B------:R-:W-:-:S15]  /*1080*/  NOP ;  /* 0x0000000000007918 */ /* 0x000fde0000000000 */
[----:B------:R-:W-:-:S04]  /*1090*/  NOP ;  /* 0x0000000000007918 */ /* 0x000fc80000000000 */
[----:B-1---5:R-:W1:Y:S02]  /*10a0*/  DSETP.GE.AND P0, PT, R4, R8, PT ;  /* 0x000000080400722a */ /* 0x022e640003f06000 */
[----:B-1----:R-:W-:Y:S01]  /*10b0*/  FSEL R5, RZ, 1.875, !P0 ;  /* 0x3ff00000ff057808 */ /* 0x002fe20004000000 */
[----:B------:R-:W-:-:S05]  /*10c0*/  IMAD.MOV.U32 R4, RZ, RZ, RZ ;  /* 0x000000ffff047224 */ /* 0x000fca00078e00ff */
[----:B------:R1:W-:Y:S02]  /*10d0*/  STG.E.64 desc[UR36][R6.64], R4 ;  /* 0x0000000406007986 */ /* 0x0003e4000c101b24 */
.L_x_9586:
[----:B---34-:R-:W-:Y:S05]  /*10e0*/  BSYNC.RELIABLE B7 ;  /* 0x0000000000077941 */ /* 0x018fea0003800100 */
.L_x_9585:
        /* <DEDUP_REMOVED lines=27> */
.L_x_9593:
[----:B------:R0:W5:Y:S02]  /*12a0*/  LDG.E.64 R4, desc[UR36][R22.64] ;  /* 0x0000002416047981 */ /* 0x000164000c1e1b00 */
.L_x_9592:
[----:B------:R-:W-:Y:S05]  /*12b0*/  BSYNC.RECONVERGENT B6 ;  /* 0x0000000000067941 */ /* 0x000fea0003800200 */
.L_x_9591:
        /* <DEDUP_REMOVED lines=12> */
.L_x_10438:
        /* <DEDUP_REMOVED lines=13> */
[----:B-1----:R-:W-:Y:S02]  /*1450*/  IMAD.MOV.U32 R8, RZ, RZ, 0x27a ;  /* 0x0000027aff087424 */ /* 0x002fe400078e00ff */
        /* <DEDUP_REMOVED lines=13> */
.L_x_9596:
[----:B------:R0:W5:Y:S02]  /*1530*/  LDG.E.64 R2, desc[UR36][R22.64] ;  /* 0x0000002416027981 */ /* 0x000164000c1e1b00 */
.L_x_9595:
[----:B------:R-:W-:Y:S05]  /*1540*/  BSYNC.RECONVERGENT B6 ;  /* 0x0000000000067941 */ /* 0x000fea0003800200 */
.L_x_9594:
[----:B-1----:R-:W-:Y:S01]  /*1550*/  FMUL.FTZ R4, R37, 1 ;  /* 0x3f80000025047820 */ /* 0x002fe20000410000 */
        /* <DEDUP_REMOVED lines=11> */
.L_x_10437:
[----:B------:R-:W-:Y:S05]  /*1610*/  BSYNC.RELIABLE B8 ;  /* 0x0000000000087941 */ /* 0x000fea0003800100 */
.L_x_9583:
[----:B------:R-:W-:-:S04]  /*1620*/  LEA R16, P0, R28, UR40, 0x3 ;  /* 0x000000281c107c11 */ /* 0x000fc8000f8018ff */
        /* <DEDUP_REMOVED lines=8> */
[----:B------:R-:W1:Y:S02]  /*16b0*/  DSETP.GE.AND P1, PT, R2, RZ, PT ;  /* 0x000000ff0200722a */ /* 0x000e640003f26000 */
[----:B-1----:R-:W-:Y:S05]  /*16c0*/  @!P0 BRA P1, `(.L_x_9598) ;  /* 0x0000000000448947 */ /* 0x002fea0000800000 */
        /* <DEDUP_REMOVED lines=8> */
[----:B-1----:R-:W-:Y:S01]  /*1750*/  IMAD.U32 R4, RZ, RZ, UR4 ;  /* 0x00000004ff047e24 */ /* 0x002fe2000f8e00ff */
[----:B------:R-:W-:Y:S01]  /*1760*/  MOV R5, UR5 ;  /* 0x0000000500057c02 */ /* 0x000fe20008000f00 */
[----:B----4-:R-:W-:-:S02]  /*1770*/  IMAD.U32 R6, RZ, RZ, UR6 ;  /* 0x00000006ff067e24 */ /* 0x010fc4000f8e00ff */
[----:B------:R-:W-:Y:S02]  /*1780*/  IMAD.U32 R7, RZ, RZ, UR7 ;  /* 0x00000007ff077e24 */ /* 0x000fe4000f8e00ff */
[----:B-----5:R-:W-:Y:S02]  /*1790*/  IMAD.U32 R10, RZ, RZ, UR8 ;  /* 0x00000008ff0a7e24 */ /* 0x020fe4000f8e00ff */
[----:B--2---:R-:W-:-:S07]  /*17a0*/  IMAD.U32 R11, RZ, RZ, UR9 ;  /* 0x00000009ff0b7e24 */ /* 0x004fce000f8e00ff */
[----:B------:R-:W-:-:S07]  /*17b0*/  LEPC R20, `(.L_x_9599) ;  /* 0x000000001014794e */ /* 0x000fce0000000000 */
[----:B0--3--:R-:W-:Y:S05]  /*17c0*/  CALL.ABS.NOINC R2 ;  /* 0x0000000002007343 */ /* 0x009fea0003c00000 */
.L_x_9599:
[----:B------:R1:W5:Y:S02]  /*17d0*/  LDG.E.64 R2, desc[UR36][R16.64] ;  /* 0x0000002410027981 */ /* 0x000364000c1e1b00 */
.L_x_9598:
[----:B------:R-:W-:Y:S05]  /*17e0*/  BSYNC.RECONVERGENT B6 ;  /* 0x0000000000067941 */ /* 0x000fea0003800200 */
.L_x_9597:
[----:B------:R-:W-:Y:S01]  /*17f0*/  FMUL.FTZ R4, R36, 1 ;  /* 0x3f80000024047820 */ /* 0x000fe20000410000 */
[----:B------:R-:W-:-:S04]  /*1800*/  LEA R6, P1, R31, UR42, 0x3 ;  /* 0x0000002a1f067c11 */ /* 0x000fc8000f8218ff */
[----:B------:R-:W-:Y:S01]  /*1810*/  LEA.HI.X R7, R31, UR43, R26, 0x3, P1 ;  /* 0x0000002b1f077c11 */ /* 0x000fe200088f1c1a */
[----:B------:R-:W2:-:S15]  /*1820*/  F2F.F64.F32 R4, R4 ;  /* 0x0000000400047310 */ /* 0x000e9e0000201800 */
[----:B------:R-:W-:-:S15]  /*1830*/  NOP ;  /* 0x0000000000007918 */ /* 0x000fde0000000000 */
[----:B------:R-:W-:-:S15]  /*1840*/  NOP ;  /* 0x0000000000007918 */ /* 0x000fde0000000000 */
[----:B------:R-:W-:-:S15]  /*1850*/  NOP ;  /* 0x0000000000007918 */ /* 0x000fde0000000000 */
[----:B------:R-:W-:-:S04]  /*1860*/  NOP ;  /* 0x0000000000007918 */ /* 0x000fc80000000000 */
[----:B--2--5:R-:W2:Y:S02]  /*1870*/  DSETP.GE.AND P0, PT, R2, R4, PT ;  /* 0x000000040200722a */ /* 0x024ea40003f06000 */
[----:B--2---:R-:W-:Y:S01]  /*1880*/  FSEL R3, RZ, 1.875, !P0 ;  /* 0x3ff00000ff037808 */ /* 0x004fe20004000000 */
[----:B------:R-:W-:-:S05]  /*1890*/  IMAD.MOV.U32 R2, RZ, RZ, RZ ;  /* 0x000000ffff027224 */ /* 0x000fca00078e00ff */
[----:B------:R2:W-:Y:S01]  /*18a0*/  STG.E.64 desc[UR36][R6.64], R2 ;  /* 0x0000000206007986 */ /* 0x0005e2000c101b24 */
[----:B------:R-:W-:Y:S05]  /*18b0*/  BRA `(.L_x_9587) ;  /* 0x0000000000047947 */ /* 0x000fea0003800000 */
.L_x_10439:
[----:B------:R-:W-:Y:S05]  /*18c0*/  BREAK.RELIABLE B8 ;  /* 0x0000000000087942 */ /* 0x000fea0003800100 */
.L_x_9587:
[----:B---34-:R-:W-:Y:S05]  /*18d0*/  BSYNC.RECONVERGENT B9 ;  /* 0x0000000000097941 */ /* 0x018fea0003800200 */
.L_x_9582:
[----:B------:R-:W-:-:S13]  /*18e0*/  ISETP.NE.AND P0, PT, R39, RZ, PT ;  /* 0x000000ff2700720c */ /* 0x000fda0003f05270 */
[----:B------:R-:W-:Y:S05]  /*18f0*/  @!P0 BRA `(.L_x_9600) ;  /* 0xffffffe8001c8947 */ /* 0x000fea000383ffff */
[----:B------:R-:W-:Y:S05]  /*1900*/  BSYNC.RECONVERGENT B10 ;  /* 0x00000000000a7941 */ /* 0x000fea0003800200 */
.L_x_9579:
[----:B------:R-:W-:Y:S05]  /*1910*/  EXIT ;  /* 0x000000000000794d */ /* 0x000fea0003800000 */
.L_x_9601:
        /* <DEDUP_REMOVED lines=14> */
.L_x_10678:


//--------------------- .text._ZN2at4cuda57_GLOBAL__N__cd6b329d_24_DistributionBernoulli_cu_7537a20d21kernelPointwiseApply2IZNS_6native9templates4cuda28bernoulli_tensor_cuda_kernelIddEEvRKNS_10TensorBaseES9_NS_15PhiloxCudaStateEEUliRdSB_SB_SB_RKdSD_SD_SD_E_dSC_jLin1ELin1ELi4ELi512ELi2EEEvNS0_6detail10TensorInfoIT0_T2_EENSG_IT1_SI_EESI_T_ --------------------------
	.section	.text._ZN2at4cuda57_GLOBAL__N__cd6b329d_24_DistributionBernoulli_cu_7537a20d21kernelPointwiseApply2IZNS_6native9templates4cuda28bernoulli_tensor_cuda_kernelIddEEvRKNS_10TensorBaseES9_NS_15PhiloxCudaStateEEUliRdSB_SB_SB_RKdSD_SD_SD_E_dSC_jLin1ELin1ELi4ELi512ELi2EEEvNS0_6detail10TensorInfoIT0_T2_EENSG_IT1_SI_EESI_T_,"ax",@progbits
	.align	128
.text._ZN2at4cuda57_GLOBAL__N__cd6b329d_24_DistributionBernoulli_cu_7537a20d21kernelPointwiseApply2IZNS_6native9templates4cuda28bernoulli_tensor_cuda_kernelIddEEvRKNS_10TensorBaseES9_NS_15PhiloxCudaStateEEUliRdSB_SB_SB_RKdSD_SD_SD_E_dSC_jLin1ELin1ELi4ELi512ELi2EEEvNS0_6detail10TensorInfoIT0_T2_EENSG_IT1_SI_EESI_T_:
        .type           _ZN2at4cuda57_GLOBAL__N__cd6b329d_24_DistributionBernoulli_cu_7537a20d21kernelPointwiseApply2IZNS_6native9templates4cuda28bernoulli_tensor_cuda_kernelIddEEvRKNS_10TensorBaseES9_NS_15PhiloxCudaStateEEUliRdSB_SB_SB_RKdSD_SD_SD_E_dSC_jLin1ELin1ELi4ELi512ELi2EEEvNS0_6detail10TensorInfoIT0_T2_EENSG_IT1_SI_EESI_T_,@function
        .size           _ZN2at4cuda57_GLOBAL__N__cd6b329d_24_DistributionBernoulli_cu_7537a20d21kernelPointwiseApply2IZNS_6native9templates4cuda28bernoulli_tensor_cuda_kernelIddEEvRKNS_10TensorBaseES9_NS_15PhiloxCudaStateEEUliRdSB_SB_SB_RKdSD_SD_SD_E_dSC_jLin1ELin1ELi4ELi512ELi2EEEvNS0_6detail10TensorInfoIT0_T2_EENSG_IT1_SI_EESI_T_,(.L_x_10679 - _ZN2at4cuda57_GLOBAL__N__cd6b329d_24_DistributionBernoulli_cu_7537a20d21kernelPointwiseApply2IZNS_6native9templates4cuda28bernoulli_tensor_cuda_kernelIddEEvRKNS_10TensorBaseES9_NS_15PhiloxCudaStateEEUliRdSB_SB_SB_RKdSD_SD_SD_E_dSC_jLin1ELin1ELi4ELi512ELi2EEEvNS0_6detail10TensorInfoIT0_T2_EENSG_IT1_SI_EESI_T_)
        .other          _ZN2at4cuda57_GLOBAL__N__cd6b329d_24_DistributionBernoulli_cu_7537a20d21kernelPointwiseApply2IZNS_6native9templates4cuda28bernoulli_tensor_cuda_kernelIddEEvRKNS_10TensorBaseES9_NS_15PhiloxCudaStateEEUliRdSB_SB_SB_RKdSD_SD_SD_E_dSC_jLin1ELin1ELi4ELi512ELi2EEEvNS0_6detail10TensorInfoIT0_T2_EENSG_IT1_SI_EESI_T_,@"STO_CUDA_ENTRY STV_DEFAULT"
_ZN2at4cuda57_GLOBAL__N__cd6b329d_24_DistributionBernoulli_cu_7537a20d21kernelPointwiseApply2IZNS_6native9templates4cuda28bernoulli_tensor_cuda_kernelIddEEvRKNS_10TensorBaseES9_NS_15PhiloxCudaStateEEUliRdSB_SB_SB_RKdSD_SD_SD_E_dSC_jLin1ELin1ELi4ELi512ELi2EEEvNS0_6detail10TensorInfoIT0_T2_EENSG_IT1_SI_EESI_T_:
        /* <DEDUP_REMOVED lines=13> */
.L_x_9671:
[----:B------:R-:W0:Y:S01]  /*00d0*/  LDCU UR4, c[0x0][0x530] ;  /* 0x0000a600ff0477ac */ /* 0x000e220008000800 */
[----:B--2---:R-:W2:Y:S01]  /*00e0*/  LDC R11, c[0x0][0x528] ;  /* 0x00014a00ff0b7b82 */ /* 0x004ea20000000800 */
[----:B------:R-:W-:Y:S01]  /*00f0*/  BSSY.RECONVERGENT B0, `(.L_x_9602) ;  /* 0x0000357000007945 */ /* 0x000fe20003800200 */
[----:B------:R-:W-:Y:S02]  /*0100*/  CS2R R16, SRZ ;  /* 0x0000000000107805 */ /* 0x000fe4000001ff00 */
[----:B------:R-:W-:-:S04]  /*0110*/  CS2R R24, SRZ ;  /* 0x0000000000187805 */ /* 0x000fc8000001ff00 */
[----:B---3--:R-:W3:Y:S01]  /*0120*/  LDC R14, c[0x0][0x450] ;  /* 0x00011400ff0e7b82 */ /* 0x008ee20000000800 */
        /* <DEDUP_REMOVED lines=23> */
[----:B-1----:R-:W-:Y:S06]  /*02a0*/  @!P0 BRA `(.L_x_9603) ;  /* 0x0000003000ec8947 */ /* 0x002fec0003800000 */
        /* <DEDUP_REMOVED lines=16> */
.L_x_9607:
        /* <DEDUP_REMOVED lines=205> */
.L_x_9606:
[----:B------:R-:W-:-:S07]  /*1080*/  IADD3 R23, PT, PT, R23, 0x4, RZ ;  /* 0x0000000417177810 */ /* 0x000fce0007ffe0ff */
.L_x_9605:
        /* <DEDUP_REMOVED lines=106> */
.L_x_9608:
        /* <DEDUP_REMOVED lines=55> */
.L_x_9609:
        /* <DEDUP_REMOVED lines=27> */
.L_x_9604:
        /* <DEDUP_REMOVED lines=17> */
.L_x_9612:
        /* <DEDUP_REMOVED lines=206> */
.L_x_9611:
        /* <DEDUP_REMOVED lines=106> */
.L_x_9613:
        /* <DEDUP_REMOVED lines=56> */
.L_x_9614:
        /* <DEDUP_REMOVED lines=28> */
.L_x_9610:
[----:B------:R-:W0:Y:S01]  /*3620*/  LDCU UR4, c[0x0][0x4c4] ;  /* 0x00009880ff0477ac */ /* 0x000e220008000800 */
[----:B------:R-:W-:Y:S01]  /*3630*/  IMAD.MOV.U32 R17, RZ, RZ, RZ ;  /* 0x000000ffff117224 */ /* 0x000fe200078e00ff */
[----:B------:R-:W-:Y:S01]  /*3640*/  MOV R25, RZ ;  /* 0x000000ff00197202 */ /* 0x000fe20000000f00 */
[----:B0-----:R-:W-:-:S07]  /*3650*/  IMAD R24, R23, UR4, R24 ;  /* 0x0000000417187c24 */ /* 0x001fce000f8e0218 */
.L_x_9603:
[----:B-1----:R-:W-:Y:S05]  /*3660*/  BSYNC.RECONVERGENT B0 ;  /* 0x0000000000007941 */ /* 0x002fea0003800200 */
.L_x_9602:
        /* <DEDUP_REMOVED lines=23> */
.L_x_9619:
        /* <DEDUP_REMOVED lines=205> */
.L_x_9618:
        /* <DEDUP_REMOVED lines=105> */
.L_x_9620:
        /* <DEDUP_REMOVED lines=55> */
.L_x_9621:
        /* <DEDUP_REMOVED lines=27> */
.L_x_9617:
        /* <DEDUP_REMOVED lines=15> */
.L_x_9624:
        /* <DEDUP_REMOVED lines=206> */
.L_x_9623:
        /* <DEDUP_REMOVED lines=106> */
.L_x_9625:
        /* <DEDUP_REMOVED lines=56> */
.L_x_9626:
        /* <DEDUP_REMOVED lines=28> */
.L_x_9622:
[----:B------:R-:W0:Y:S01]  /*6a10*/  LDCU UR4, c[0x0][0x4c4] ;  /* 0x00009880ff0477ac */ /* 0x000e220008000800 */
[----:B------:R-:W-:Y:S02]  /*6a20*/  HFMA2 R23, -RZ, RZ, 0, 0 ;  /* 0x00000000ff177431 */ /* 0x000fe400000001ff */
[----:B0-----:R-:W-:Y:S02]  /*6a30*/  IMAD R26, R26, UR4, R27 ;  /* 0x000000041a1a7c24 */ /* 0x001fe4000f8e021b */
[----:B------:R-:W-:-:S07]  /*6a40*/  IMAD.MOV.U32 R27, RZ, RZ, RZ ;  /* 0x000000ffff1b7224 */ /* 0x000fce00078e00ff */
.L_x_9616:
[----:B------:R-:W-:Y:S05]  /*6a50*/  BSYNC.RECONVERGENT B0 ;  /* 0x0000000000007941 */ /* 0x000fea0003800200 */
.L_x_9615:
        /* <DEDUP_REMOVED lines=22> */
.L_x_9631:
        /* <DEDUP_REMOVED lines=204> */
.L_x_9630:
        /* <DEDUP_REMOVED lines=106> */
.L_x_9632:
        /* <DEDUP_REMOVED lines=55> */
.L_x_9633:
        /* <DEDUP_REMOVED lines=27> */
.L_x_9629:
        /* <DEDUP_REMOVED lines=15> */
.L_x_9636:
        /* <DEDUP_REMOVED lines=206> */
.L_x_9635:
        /* <DEDUP_REMOVED lines=107> */
.L_x_9637:
        /* <DEDUP_REMOVED lines=56> */
.L_x_9638:
        /* <DEDUP_REMOVED lines=28> */
.L_x_9634:
[----:B------:R-:W0:Y:S01]  /*9e00*/  LDCU UR4, c[0x0][0x4c4] ;  /* 0x00009880ff0477ac */ /* 0x000e220008000800 */
[----:B------:R-:W-:Y:S01]  /*9e10*/  MOV R29, RZ ;  /* 0x000000ff001d7202 */ /* 0x000fe20000000f00 */
[----:B0-----:R-:W-:Y:S02]  /*9e20*/  IMAD R30, R30, UR4, R31 ;  /* 0x000000041e1e7c24 */ /* 0x001fe4000f8e021f */
[----:B------:R-:W-:-:S07]  /*9e30*/  IMAD.MOV.U32 R31, RZ, RZ, RZ ;  /* 0x000000ffff1f7224 */ /* 0x000fce00078e00ff */
.L_x_9628:
[----:B------:R-:W-:Y:S05]  /*9e40*/  BSYNC.RECONVERGENT B0 ;  /* 0x0000000000007941 */ /* 0x000fea0003800200 */
.L_x_9627:
        /* <DEDUP_REMOVED lines=22> */
.L_x_9643:
        /* <DEDUP_REMOVED lines=205> */
.L_x_9642:
        /* <DEDUP_REMOVED lines=105> */
.L_x_9644:
        /* <DEDUP_REMOVED lines=55> */
.L_x_9645:
        /* <DEDUP_REMOVED lines=27> */
.L_x_9641:
        /* <DEDUP_REMOVED lines=15> */
.L_x_9648:
        /* <DEDUP_REMOVED lines=170> */
[----:B------:R-:W-:Y:S02]  /*c3c0*/  IADD3 R14, PT, PT, -R20, RZ, RZ ;  /* 0x000000ff140e7210 */ /* 0x000fe40007ffe1ff */
[----:B------:R-:W-:Y:S01]  /*c3d0*/  ISETP.NE.U32.AND P3, PT, R48, RZ, PT ;  /* 0x000000ff3000720c */ /* 0x000fe20003f65070 */
[----:B------:R-:W-:-:S04]  /*c3e0*/  IMAD.HI.U32 R6, R6, R51, RZ ;  /* 0x0000003306067227 */ /* 0x000fc800078e00ff */
[----:B------:R-:W-:Y:S02]  /*c3f0*/  IMAD.MOV R7, RZ, RZ, -R6 ;  /* 0x000000ffff077224 */ /* 0x000fe400078e0a06 */
[----:B------:R-:W-:Y:S02]  /*c400*/  IMAD R52, R13, R52, R9 ;  /* 0x000000340d347224 */ /* 0x000fe400078e0209 */
[----:B------:R-:W-:Y:S02]  /*c410*/  IMAD R7, R48, R7, R51 ;  /* 0x0000000730077224 */ /* 0x000fe400078e0233 */
[----:B------:R-:W-:Y:S02]  /*c420*/  IMAD.MOV R9, RZ, RZ, -R40 ;  /* 0x000000ffff097224 */ /* 0x000fe400078e0a28 */
[----:B------:R-:W-:Y:S01]  /*c430*/  IMAD R36, R37, R14, R36 ;  /* 0x0000000e25247224 */ /* 0x000fe200078e0224 */
[----:B------:R-:W-:Y:S01]  /*c440*/  ISETP.GE.U32.AND P1, PT, R7, R48, PT ;  /* 0x000000300700720c */ /* 0x000fe20003f26070 */
[----:B------:R-:W-:Y:S01]  /*c450*/  IMAD R20, R35, R9, R20 ;  /* 0x0000000923147224 */ /* 0x000fe200078e0214 */
[----:B------:R-:W-:Y:S01]  /*c460*/  IADD3 R9, PT, PT, -R44, RZ, RZ ;  /* 0x000000ff2c097210 */ /* 0x000fe20007ffe1ff */
[----:B------:R-:W-:-:S04]  /*c470*/  IMAD R36, R36, R41, R52 ;  /* 0x0000002924247224 */ /* 0x000fc800078e0234 */
[----:B------:R-:W-:Y:S02]  /*c480*/  IMAD R33, R20, R33, R36 ;  /* 0x0000002114217224 */ /* 0x000fe400078e0224 */
[----:B------:R-:W-:-:S04]  /*c490*/  IMAD R15, R15, R9, R40 ;  /* 0x000000090f0f7224 */ /* 0x000fc800078e0228 */
[----:B------:R-:W-:Y:S01]  /*c4a0*/  @P1 IADD3 R7, PT, PT, -R48, R7, RZ ;  /* 0x0000000730071210 */ /* 0x000fe20007ffe1ff */
[----:B------:R-:W-:Y:S01]  /*c4b0*/  IMAD R15, R15, R12, R33 ;  /* 0x0000000c0f0f7224 */ /* 0x000fe200078e0221 */
[----:B------:R-:W-:Y:S02]  /*c4c0*/  @P1 IADD3 R6, PT, PT, R6, 0x1, RZ ;  /* 0x0000000106061810 */ /* 0x000fe40007ffe0ff */
[----:B------:R-:W-:Y:S01]  /*c4d0*/  ISETP.GE.U32.AND P2, PT, R7, R48, PT ;  /* 0x000000300700720c */ /* 0x000fe20003f46070 */
[----:B------:R-:W-:Y:S01]  /*c4e0*/  IMAD.MOV R7, RZ, RZ, -R46 ;  /* 0x000000ffff077224 */ /* 0x000fe200078e0a2e */
[----:B------:R-:W-:-:S03]  /*c4f0*/  ISETP.NE.AND P1, PT, R11, R2, PT ;  /* 0x000000020b00720c */ /* 0x000fc60003f25270 */
        /* <DEDUP_REMOVED lines=16> */
.L_x_9647:
[----:B------:R-:W-:Y:S05]  /*c600*/  @!P0 BRA `(.L_x_9646) ;  /* 0x0000000800f48947 */ /* 0x000fea0003800000 */
[----:B------:R-:W-:Y:S02]  /*c610*/  ISETP.GE.U32.AND P1, PT, R8, 0x3, PT ;  /* 0x000000030800780c */ /* 0x000fe40003f26070 */
[----:B------:R-:W-:-:S11]  /*c620*/  ISETP.NE.AND P0, PT, R4, RZ, PT ;  /* 0x000000ff0400720c */ /* 0x000fd60003f05270 */
[----:B------:R-:W-:Y:S05]  /*c630*/  @!P1 BRA `(.L_x_9649) ;  /* 0x0000000400989947 */ /* 0x000fea0003800000 */
[C---:B------:R-:W-:Y:S01]  /*c640*/  IADD3 R8, PT, PT, R3.reuse, -0x1, RZ ;  /* 0xffffffff03087810 */ /* 0x040fe20007ffe0ff */
[----:B------:R-:W-:Y:S01]  /*c650*/  UMOV UR4, 0xd8 ;  /* 0x000000d800047882 */ /* 0x000fe20000000000 */
[C---:B------:R-:W-:Y:S02]  /*c660*/  VIADD R4, R3.reuse, 0xfffffffe ;  /* 0xfffffffe03047836 */ /* 0x040fe40000000000 */
[----:B------:R-:W-:Y:S01]  /*c670*/  LEA R8, R8, UR4, 0x2 ;  /* 0x0000000408087c11 */ /* 0x000fe2000f8e10ff */
[C---:B------:R-:W-:Y:S01]  /*c680*/  VIADD R10, R3.reuse, 0xfffffffd ;  /* 0xfffffffd030a7836 */ /* 0x040fe20000000000 */
[----:B------:R-:W-:Y:S02]  /*c690*/  IADD3 R3, PT, PT, R3, -0x4, RZ ;  /* 0xfffffffc03037810 */ /* 0x000fe40007ffe0ff */
[----:B------:R0:W1:Y:S01]  /*c6a0*/  LDC R7, c[0x0][R8+0x388] ;  /* 0x0000e20008077b82 */ /* 0x0000620000000800 */
[----:B------:R-:W-:Y:S02]  /*c6b0*/  LEA R4, R4, UR4, 0x2 ;  /* 0x0000000404047c11 */ /* 0x000fe4000f8e10ff */
[----:B------:R-:W-:-:S05]  /*c6c0*/  LEA R10, R10, UR4, 0x2 ;  /* 0x000000040a0a7c11 */ /* 0x000fca000f8e10ff */
        /* <DEDUP_REMOVED lines=16> */
[----:B------:R-:W-:Y:S02]  /*c7d0*/  VIADD R13, R15, 0xffffffe ;  /* 0x0ffffffe0f0d7836 */ /* 0x000fe40000000000 */
[----:B------:R-:W-:-:S04]  /*c7e0*/  IMAD.HI.U32 R11, R11, R14, RZ ;  /* 0x0000000e0b0b7227 */ /* 0x000fc800078e00ff */
[----:B------:R-:W-:Y:S01]  /*c7f0*/  F2I.FTZ.U32.TRUNC.NTZ R13, R13 ;  /* 0x0000000d000d7305 */ /* 0x000fe2000021f000 */
[----:B------:R-:W-:-:S05]  /*c800*/  IADD3 R12, PT, PT, -R11, RZ, RZ ;  /* 0x000000ff0b0c7210 */ /* 0x000fca0007ffe1ff */
[----:B------:R-:W-:-:S05]  /*c810*/  IMAD R12, R7, R12, R14 ;  /* 0x0000000c070c7224 */ /* 0x000fca00078e020e */
[----:B------:R-:W-:Y:S01]  /*c820*/  ISETP.GE.U32.AND P1, PT, R12, R7, PT ;  /* 0x000000070c00720c */ /* 0x000fe20003f26070 */
[----:B---3--:R-:W3:-:S12]  /*c830*/  I2F.U32.RP R35, R6 ;  /* 0x0000000600237306 */ /* 0x008ed80000209000 */
[----:B------:R-:W-:Y:S01]  /*c840*/  @P1 IADD3 R12, PT, PT, -R7, R12, RZ ;  /* 0x0000000c070c1210 */ /* 0x000fe20007ffe1ff */
[----:B------:R-:W-:-:S03]  /*c850*/  @P1 VIADD R11, R11, 0x1 ;  /* 0x000000010b0b1836 */ /* 0x000fc60000000000 */
[----:B------:R-:W-:Y:S02]  /*c860*/  ISETP.GE.U32.AND P2, PT, R12, R7, PT ;  /* 0x000000070c00720c */ /* 0x000fe40003f46070 */
[----:B------:R-:W-:Y:S01]  /*c870*/  IADD3 R12, PT, PT, RZ, -R2, RZ ;  /* 0x80000002ff0c7210 */ /* 0x000fe20007ffe0ff */
[----:B---3--:R-:W3:Y:S04]  /*c880*/  MUFU.RCP R35, R35 ;  /* 0x0000002300237308 */ /* 0x008ee80000001000 */
[----:B------:R-:W-:Y:S02]  /*c890*/  IMAD R15, R12, R13, RZ ;  /* 0x0000000d0c0f7224 */ /* 0x000fe400078e02ff */
[----:B------:R-:W-:-:S04]  /*c8a0*/  IMAD.MOV.U32 R12, RZ, RZ, RZ ;  /* 0x000000ffff0c7224 */ /* 0x000fc800078e00ff */
[----:B------:R-:W-:Y:S01]  /*c8b0*/  IMAD.HI.U32 R20, R13, R15, R12 ;  /* 0x0000000f0d147227 */ /* 0x000fe200078e000c */
[----:B------:R-:W-:Y:S02]  /*c8c0*/  LEA R15, R3, UR4, 0x2 ;  /* 0x00000004030f7c11 */ /* 0x000fe4000f8e10ff */
[----:B------:R-:W-:Y:S02]  /*c8d0*/  @P2 IADD3 R11, PT, PT, R11, 0x1, RZ ;  /* 0x000000010b0b2810 */ /* 0x000fe40007ffe0ff */
[----:B------:R4:W5:Y:S01]  /*c8e0*/  LDC R12, c[0x0][R15+0x388] ;  /* 0x0000e2000f0c7b82 */ /* 0x0009620000000800 */
[----:B------:R-:W-:Y:S02]  /*c8f0*/  @!P3 LOP3.LUT R11, RZ, R7, RZ, 0x33, !PT ;  /* 0x00000007ff0bb212 */ /* 0x000fe400078e33ff */
[----:B------:R-:W-:Y:S02]  /*c900*/  ISETP.NE.U32.AND P3, PT, R2, RZ, PT ;  /* 0x000000ff0200720c */ /* 0x000fe40003f65070 */
[----:B---3--:R-:W-:Y:S01]  /*c910*/  IADD3 R36, PT, PT, R35, 0xffffffe, RZ ;  /* 0x0ffffffe23247810 */ /* 0x008fe20007ffe0ff */
[----:B------:R-:W-:-:S02]  /*c920*/  IMAD.HI.U32 R13, R20, R11, RZ ;  /* 0x0000000b140d7227 */ /* 0x000fc400078e00ff */
[----:B----4-:R-:W3:Y:S01]  /*c930*/  LDC R15, c[0x0][R15+0x3ec] ;  /* 0x0000fb000f0f7b82 */ /* 0x010ee20000000800 */
[----:B------:R4:W0:Y:S02]  /*c940*/  F2I.FTZ.U32.TRUNC.NTZ R37, R36 ;  /* 0x0000002400257305 */ /* 0x000824000021f000 */
[----:B------:R-:W-:-:S05]  /*c950*/  IADD3 R33, PT, PT, -R13, RZ, RZ ;  /* 0x000000ff0d217210 */ /* 0x000fca0007ffe1ff */
[----:B------:R-:W-:Y:S02]  /*c960*/  IMAD R33, R2, R33, R11 ;  /* 0x0000002102217224 */ /* 0x000fe400078e020b */
[----:B----4-:R-:W-:-:S03]  /*c970*/  HFMA2 R36, -RZ, RZ, 0, 0 ;  /* 0x00000000ff247431 */ /* 0x010fc600000001ff */
[----:B------:R-:W-:-:S13]  /*c980*/  ISETP.GE.U32.AND P1, PT, R33, R2, PT ;  /* 0x000000022100720c */ /* 0x000fda0003f26070 */
[----:B------:R-:W-:Y:S01]  /*c990*/  @P1 IMAD.IADD R33, R33, 0x1, -R2 ;  /* 0x0000000121211824 */ /* 0x000fe200078e0a02 */
[----:B------:R-:W-:-:S04]  /*c9a0*/  @P1 IADD3 R13, PT, PT, R13, 0x1, RZ ;  /* 0x000000010d0d1810 */ /* 0x000fc80007ffe0ff */
[----:B------:R-:W-:Y:S02]  /*c9b0*/  ISETP.GE.U32.AND P2, PT, R33, R2, PT ;  /* 0x000000022100720c */ /* 0x000fe40003f46070 */
[----:B------:R-:W-:-:S05]  /*c9c0*/  IADD3 R33, PT, PT, RZ, -R6, RZ ;  /* 0x80000006ff217210 */ /* 0x000fca0007ffe0ff */
[----:B0-----:R-:W-:Y:S01]  /*c9d0*/  IMAD R33, R33, R37, RZ ;  /* 0x0000002521217224 */ /* 0x001fe200078e02ff */
[----:B-----5:R-:W0:Y:S03]  /*c9e0*/  I2F.U32.RP R38, R12 ;  /* 0x0000000c00267306 */ /* 0x020e260000209000 */
[----:B------:R-:W-:-:S04]  /*c9f0*/  IMAD.HI.U32 R20, R37, R33, R36 ;  /* 0x0000002125147227 */ /* 0x000fc800078e0024 */
        /* <DEDUP_REMOVED lines=9> */
[----:B------:R0:W4:Y:S08]  /*ca90*/  F2I.FTZ.U32.TRUNC.NTZ R37, R36 ;  /* 0x0000002400257305 */ /* 0x000130000021f000 */
[----:B------:R-:W-:Y:S01]  /*caa0*/  @P1 IADD3 R35, PT, PT, -R6, R35, RZ ;  /* 0x0000002306231210 */ /* 0x000fe20007ffe1ff */
[----:B------:R-:W-:-:S03]  /*cab0*/  @P1 VIADD R33, R33, 0x1 ;  /* 0x0000000121211836 */ /* 0x000fc60000000000 */
[----:B------:R-:W-:Y:S02]  /*cac0*/  ISETP.GE.U32.AND P2, PT, R35, R6, PT ;  /* 0x000000062300720c */ /* 0x000fe40003f46070 */
[----:B------:R-:W-:Y:S02]  /*cad0*/  IADD3 R35, PT, PT, RZ, -R12, RZ ;  /* 0x8000000cff237210 */ /* 0x000fe40007ffe0ff */
[----:B0-----:R-:W-:-:S03]  /*cae0*/  MOV R36, RZ ;  /* 0x000000ff00247202 */ /* 0x001fc60000000f00 */
[----:B----4-:R-:W-:-:S04]  /*caf0*/  IMAD R35, R35, R37, RZ ;  /* 0x0000002523237224 */ /* 0x010fc800078e02ff */
[----:B------:R-:W-:Y:S02]  /*cb00*/  IMAD.HI.U32 R20, R37, R35, R36 ;  /* 0x0000002325147227 */ /* 0x000fe400078e0024 */
        /* <DEDUP_REMOVED lines=25> */
.L_x_9649:
        /* <DEDUP_REMOVED lines=56> */
.L_x_9650:
        /* <DEDUP_REMOVED lines=28> */
.L_x_9646:
[----:B------:R-:W0:Y:S01]  /*d1e0*/  LDCU UR4, c[0x0][0x4c4] ;  /* 0x00009880ff0477ac */ /* 0x000e220008000800 */
[----:B------:R-:W-:Y:S01]  /*d1f0*/  MOV R33, RZ ;  /* 0x000000ff00217202 */ /* 0x000fe20000000f00 */
[----:B------:R-:W-:Y:S02]  /*d200*/  IMAD.MOV.U32 R13, RZ, RZ, RZ ;  /* 0x000000ffff0d7224 */ /* 0x000fe400078e00ff */
[----:B0-----:R-:W-:-:S07]  /*d210*/  IMAD R12, R14, UR4, R9 ;  /* 0x000000040e0c7c24 */ /* 0x001fce000f8e0209 */
.L_x_9640:
[----:B------:R-:W-:Y:S05]  /*d220*/  BSYNC.RECONVERGENT B0 ;  /* 0x0000000000007941 */ /* 0x000fea0003800200 */
.L_x_9639:
        /* <DEDUP_REMOVED lines=125> */
.L_x_9651:
        /* <DEDUP_REMOVED lines=8> */
.L_x_9652:
        /* <DEDUP_REMOVED lines=19> */
.L_x_10440:
[----:B------:R-:W-:Y:S05]  /*dbb0*/  BRX R2 -0xdbc0                                                                                                                                                                                                                                                                                                                                                                                                                                                                               (*"BRANCH_TARGETS .L_x_10441,.L_x_10442,.L_x_10443"*) ;  /* 0xffffff2402107949 */ /* 0x000fea000383ffff */
.L_x_9655:
        /* <DEDUP_REMOVED lines=35> */
.L_x_9661:
[----:B------:R0:W5:Y:S02]  /*ddf0*/  LDG.E.64 R2, desc[UR36][R36.64] ;  /* 0x0000002424027981 */ /* 0x000164000c1e1b00 */
.L_x_9660:
[----:B------:R-:W-:Y:S05]  /*de00*/  BSYNC.RECONVERGENT B6 ;  /* 0x0000000000067941 */ /* 0x000fea0003800200 */
.L_x_9659:
        /* <DEDUP_REMOVED lines=13> */
.L_x_9657:
[----:B------:R-:W-:Y:S05]  /*dee0*/  BSYNC.RELIABLE B7 ;  /* 0x0000000000077941 */ /* 0x000fea0003800100 */
.L_x_9656:
[----:B------:R-:W2:Y:S02]  /*def0*/  LDCU.64 UR4, c[0x0][0x458] ;  /* 0x00008b00ff0477ac */ /* 0x000ea40008000a00 */
[----:B--2---:R-:W-:-:S04]  /*df00*/  LEA R32, P0, R30, UR4, 0x3 ;  /* 0x000000041e207c11 */ /* 0x004fc8000f8018ff */
        /* <DEDUP_REMOVED lines=12> */
[----:B------:R-:W-:Y:S01]  /*dfd0*/  MOV R8, 0x275 ;  /* 0x0000027500087802 */ /* 0x000fe20000000f00 */
        /* <DEDUP_REMOVED lines=13> */
.L_x_9664:
[----:B------:R1:W5:Y:S02]  /*e0b0*/  LDG.E.64 R2, desc[UR36][R32.64] ;  /* 0x0000002420027981 */ /* 0x000364000c1e1b00 */
.L_x_9663:
[----:B------:R-:W-:Y:S05]  /*e0c0*/  BSYNC.RECONVERGENT B6 ;  /* 0x0000000000067941 */ /* 0x000fea0003800200 */
.L_x_9662:
[----:B------:R-:W2:Y:S01]  /*e0d0*/  LDCU.64 UR4, c[0x0][0x380] ;  /* 0x00007000ff0477ac */ /* 0x000ea20008000a00 */
[----:B------:R-:W-:-:S06]  /*e0e0*/  FMUL.FTZ R4, R39, 1 ;  /* 0x3f80000027047820 */ /* 0x000fcc0000410000 */
[----:B------:R-:W3:-:S15]  /*e0f0*/  F2F.F64.F32 R4, R4 ;  /* 0x0000000400047310 */ /* 0x000ede0000201800 */
[----:B------:R-:W-:-:S15]  /*e100*/  NOP ;  /* 0x0000000000007918 */ /* 0x000fde0000000000 */
[----:B------:R-:W-:-:S15]  /*e110*/  NOP ;  /* 0x0000000000007918 */ /* 0x000fde0000000000 */
[----:B------:R-:W-:-:S15]  /*e120*/  NOP ;  /* 0x0000000000007918 */ /* 0x000fde0000000000 */
[----:B------:R-:W-:-:S04]  /*e130*/  NOP ;  /* 0x0000000000007918 */ /* 0x000fc80000000000 */
[----:B---3-5:R-:W3:Y:S02]  /*e140*/  DSETP.GE.AND P0, PT, R2, R4, PT ;  /* 0x000000040200722a */ /* 0x028ee40003f06000 */
[----:B---3--:R-:W-:Y:S02]  /*e150*/  FSEL R3, RZ, 1.875, !P0 ;  /* 0x3ff00000ff037808 */ /* 0x008fe40004000000 */
[----:B------:R-:W-:Y:S02]  /*e160*/  MOV R2, RZ ;  /* 0x000000ff00027202 */ /* 0x000fe40000000f00 */
[----:B--2---:R-:W-:-:S04]  /*e170*/  LEA R6, P1, R28, UR4, 0x3 ;  /* 0x000000041c067c11 */ /* 0x004fc8000f8218ff */
[----:B------:R-:W-:-:S05]  /*e180*/  LEA.HI.X R7, R28, UR5, R29, 0x3, P1 ;  /* 0x000000051c077c11 */ /* 0x000fca00088f1c1d */
[----:B------:R2:W-:Y:S04]  /*e190*/  STG.E.64 desc[UR36][R6.64], R2 ;  /* 0x0000000206007986 */ /* 0x0005e8000c101b24 */
.L_x_10442:
[----:B------:R-:W3:Y:S02]  /*e1a0*/  LDCU.64 UR4, c[0x0][0x458] ;  /* 0x00008b00ff0477ac */ /* 0x000ee40008000a00 */
[----:B---3--:R-:W-:-:S04]  /*e1b0*/  LEA R28, P0, R26, UR4, 0x3 ;  /* 0x000000041a1c7c11 */ /* 0x008fc8000f8018ff */
[----:B------:R-:W-:-:S05]  /*e1c0*/  LEA.HI.X R29, R26, UR5, R27, 0x3, P0 ;  /* 0x000000051a1d7c11 */ /* 0x000fca00080f1c1b */
[----:B--2---:R-:W2:Y:S01]  /*e1d0*/  LDG.E.64 R2, desc[UR36][R28.64] ;  /* 0x000000241c027981 */ /* 0x004ea2000c1e1b00 */
[----:B------:R-:W-:Y:S02]  /*e1e0*/  BSSY.RECONVERGENT B6, `(.L_x_9665) ;  /* 0x0000019000067945 */ /* 0x000fe40003800200 */
[----:B--2---:R-:W-:-:S15]  /*e1f0*/  DSETP.GTU.AND P0, PT, R2, 1, PT ;  /* 0x3ff000000200742a */ /* 0x004fde0003f0c000 */
[----:B------:R-:W-:-:S15]  /*e200*/  NOP ;  /* 0x0000000000007918 */ /* 0x000fde0000000000 */
[----:B------:R-:W-:-:S15]  /*e210*/  NOP ;  /* 0x0000000000007918 */ /* 0x000fde0000000000 */
[----:B------:R-:W-:-:S15]  /*e220*/  NOP ;  /* 0x0000000000007918 */ /* 0x000fde0000000000 */
[----:B------:R-:W-:-:S04]  /*e230*/  NOP ;  /* 0x0000000000007918 */ /* 0x000fc80000000000 */
[----:B------:R-:W2:Y:S02]  /*e240*/  DSETP.GE.AND P1, PT, R2, RZ, PT ;  /* 0x000000ff0200722a */ /* 0x000ea40003f26000 */
[----:B--2---:R-:W-:Y:S05]  /*e250*/  @!P0 BRA P1, `(.L_x_9666) ;  /* 0x0000000000448947 */ /* 0x004fea0000800000 */
[----:B------:R-:W-:Y:S01]  /*e260*/  MOV R0, 0x1a0 ;  /* 0x000001a000007802 */ /* 0x000fe20000000f00 */
[----:B------:R-:W2:Y:S01]  /*e270*/  LDCU.64 UR4, c[0x4][0x190] ;  /* 0x01003200ff0477ac */ /* 0x000ea20008000a00 */
[----:B------:R-:W-:Y:S01]  /*e280*/  IMAD.MOV.U32 R8, RZ, RZ, 0x27a ;  /* 0x0000027aff087424 */ /* 0x000fe200078e00ff */
[----:B------:R-:W-:Y:S01]  /*e290*/  MOV R12, 0x1 ;  /* 0x00000001000c7802 */ /* 0x000fe20000000f00 */
[----:B------:R3:W4:Y:S01]  /*e2a0*/  LDC.64 R2, c[0x4][R0] ;  /* 0x0100000000027b82 */ /* 0x0007220000000a00 */
[----:B------:R-:W5:Y:S01]  /*e2b0*/  LDCU.64 UR6, c[0x4][0x178] ;  /* 0x01002f00ff0677ac */ /* 0x000f620008000a00 */
[----:B------:R-:W-:Y:S01]  /*e2c0*/  MOV R13, RZ ;  /* 0x000000ff000d7202 */ /* 0x000fe20000000f00 */
[----:B------:R-:W0:Y:S01]  /*e2d0*/  LDCU.64 UR8, c[0x4][0x40] ;  /* 0x01000800ff0877ac */ /* 0x000e220008000a00 */
[----:B--2---:R-:W-:Y:S01]  /*e2e0*/  IMAD.U32 R4, RZ, RZ, UR4 ;  /* 0x00000004ff047e24 */ /* 0x004fe2000f8e00ff */
[----:B------:R-:W-:Y:S02]  /*e2f0*/  MOV R5, UR5 ;  /* 0x0000000500057c02 */ /* 0x000fe40008000f00 */
[----:B-----5:R-:W-:Y:S01]  /*e300*/  MOV R6, UR6 ;  /* 0x0000000600067c02 */ /* 0x020fe20008000f00 */
[----:B------:R-:W-:Y:S01]  /*e310*/  IMAD.U32 R7, RZ, RZ, UR7 ;  /* 0x00000007ff077e24 */ /* 0x000fe2000f8e00ff */
[----:B0-----:R-:W-:-:S02]  /*e320*/  MOV R10, UR8 ;  /* 0x00000008000a7c02 */ /* 0x001fc40008000f00 */
[----:B---3--:R-:W-:-:S07]  /*e330*/  MOV R11, UR9 ;  /* 0x00000009000b7c02 */ /* 0x008fce0008000f00 */
[----:B------:R-:W-:-:S07]  /*e340*/  LEPC R20, `(.L_x_9667) ;  /* 0x000000001014794e */ /* 0x000fce0000000000 */
[----:B-1--4-:R-:W-:Y:S05]  /*e350*/  CALL.ABS.NOINC R2 ;  /* 0x0000000002007343 */ /* 0x012fea0003c00000 */
.L_x_9667:
[----:B------:R2:W5:Y:S02]  /*e360*/  LDG.E.64 R2, desc[UR36][R28.64] ;  /* 0x000000241c027981 */ /* 0x000564000c1e1b00 */
.L_x_9666:
[----:B------:R-:W-:Y:S05]  /*e370*/  BSYNC.RECONVERGENT B6 ;  /* 0x0000000000067941 */ /* 0x000fea0003800200 */
.L_x_9665:
[----:B------:R-:W3:Y:S01]  /*e380*/  LDCU.64 UR4, c[0x0][0x380] ;  /* 0x00007000ff0477ac */ /* 0x000ee20008000a00 */
[----:B------:R-:W-:-:S06]  /*e390*/  FMUL.FTZ R4, R38, 1 ;  /* 0x3f80000026047820 */ /* 0x000fcc0000410000 */
[----:B------:R-:W4:-:S15]  /*e3a0*/  F2F.F64.F32 R4, R4 ;  /* 0x0000000400047310 */ /* 0x000f1e0000201800 */
[----:B------:R-:W-:-:S15]  /*e3b0*/  NOP ;  /* 0x0000000000007918 */ /* 0x000fde0000000000 */
[----:B------:R-:W-:-:S15]  /*e3c0*/  NOP ;  /* 0x0000000000007918 */ /* 0x000fde0000000000 */
[----:B------:R-:W-:-:S15]  /*e3d0*/  NOP ;  /* 0x0000000000007918 */ /* 0x000fde0000000000 */
[----:B------:R-:W-:-:S04]  /*e3e0*/  NOP ;  /* 0x0000000000007918 */ /* 0x000fc80000000000 */
[----:B----45:R-:W4:Y:S02]  /*e3f0*/  DSETP.GE.AND P0, PT, R2, R4, PT ;  /* 0x000000040200722a */ /* 0x030f240003f06000 */
[----:B----4-:R-:W-:Y:S01]  /*e400*/  FSEL R3, RZ, 1.875, !P0 ;  /* 0x3ff00000ff037808 */ /* 0x010fe20004000000 */
[----:B------:R-:W-:Y:S01]  /*e410*/  IMAD.MOV.U32 R2, RZ, RZ, RZ ;  /* 0x000000ffff027224 */ /* 0x000fe200078e00ff */
[----:B---3--:R-:W-:-:S04]  /*e420*/  LEA R6, P1, R22, UR4, 0x3 ;  /* 0x0000000416067c11 */ /* 0x008fc8000f8218ff */
[----:B------:R-:W-:-:S05]  /*e430*/  LEA.HI.X R7, R22, UR5, R23, 0x3, P1 ;  /* 0x0000000516077c11 */ /* 0x000fca00088f1c17 */
[----:B------:R3:W-:Y:S04]  /*e440*/  STG.E.64 desc[UR36][R6.64], R2 ;  /* 0x0000000206007986 */ /* 0x0007e8000c101b24 */
.L_x_10441:
[----:B------:R-:W-:Y:S05]  /*e450*/  BSYNC.RELIABLE B8 ;  /* 0x0000000000087941 */ /* 0x000fea0003800100 */
.L_x_9654:
[----:B------:R-:W4:Y:S02]  /*e460*/  LDCU.64 UR4, c[0x0][0x458] ;  /* 0x00008b00ff0477ac */ /* 0x000f240008000a00 */
[----:B----4-:R-:W-:-:S04]  /*e470*/  LEA R22, P0, R24, UR4, 0x3 ;  /* 0x0000000418167c11 */ /* 0x010fc8000f8018ff */
[----:B------:R-:W-:-:S05]  /*e480*/  LEA.HI.X R23, R24, UR5, R25, 0x3, P0 ;  /* 0x0000000518177c11 */ /* 0x000fca00080f1c19 */
[----:B---3--:R-:W3:Y:S01]  /*e490*/  LDG.E.64 R2, desc[UR36][R22.64] ;  /* 0x0000002416027981 */ /* 0x008ee2000c1e1b00 */
[----:B------:R-:W-:Y:S02]  /*e4a0*/  BSSY.RECONVERGENT B6, `(.L_x_9668) ;  /* 0x0000019000067945 */ /* 0x000fe40003800200 */
[----:B---3--:R-:W-:-:S15]  /*e4b0*/  DSETP.GTU.AND P0, PT, R2, 1, PT ;  /* 0x3ff000000200742a */ /* 0x008fde0003f0c000 */
[----:B------:R-:W-:-:S15]  /*e4c0*/  NOP ;  /* 0x0000000000007918 */ /* 0x000fde0000000000 */
[----:B------:R-:W-:-:S15]  /*e4d0*/  NOP ;  /* 0x0000000000007918 */ /* 0x000fde0000000000 */
[----:B------:R-:W-:-:S15]  /*e4e0*/  NOP ;  /* 0x0000000000007918 */ /* 0x000fde0000000000 */
[----:B------:R-:W-:-:S04]  /*e4f0*/  NOP ;  /* 0x0000000000007918 */ /* 0x000fc80000000000 */
[----:B------:R-:W3:Y:S02]  /*e500*/  DSETP.GE.AND P1, PT, R2, RZ, PT ;  /* 0x000000ff0200722a */ /* 0x000ee40003f26000 */
[----:B---3--:R-:W-:Y:S05]  /*e510*/  @!P0 BRA P1, `(.L_x_9669) ;  /* 0x0000000000448947 */ /* 0x008fea0000800000 */
[----:B------:R-:W-:Y:S01]  /*e520*/  MOV R0, 0x1a0 ;  /* 0x000001a000007802 */ /* 0x000fe20000000f00 */
[----:B------:R-:W3:Y:S01]  /*e530*/  LDCU.64 UR4, c[0x4][0x198] ;  /* 0x01003300ff0477ac */ /* 0x000ee20008000a00 */
[----:B------:R-:W-:Y:S01]  /*e540*/  MOV R8, 0x27f ;  /* 0x0000027f00087802 */ /* 0x000fe20000000f00 */
[----:B------:R-:W-:Y:S01]  /*e550*/  IMAD.MOV.U32 R13, RZ, RZ, RZ ;  /* 0x000000ffff0d7224 */ /* 0x000fe200078e00ff */
[----:B------:R4:W0:Y:S01]  /*e560*/  LDC.64 R2, c[0x4][R0] ;  /* 0x0100000000027b82 */ /* 0x0008220000000a00 */
[----:B------:R-:W5:Y:S01]  /*e570*/  LDCU.64 UR6, c[0x4][0x178] ;  /* 0x01002f00ff0677ac */ /* 0x000f620008000a00 */
[----:B------:R-:W-:Y:S01]  /*e580*/  MOV R12, 0x1 ;  /* 0x00000001000c7802 */ /* 0x000fe20000000f00 */
        /* <DEDUP_REMOVED lines=9> */
.L_x_9670:
[----:B------:R3:W5:Y:S02]  /*e620*/  LDG.E.64 R2, desc[UR36][R22.64] ;  /* 0x0000002416027981 */ /* 0x000764000c1e1b00 */
.L_x_9669:
[----:B------:R-:W-:Y:S05]  /*e630*/  BSYNC.RECONVERGENT B6 ;  /* 0x0000000000067941 */ /* 0x000fea0003800200 */
.L_x_9668:
[----:B------:R-:W4:Y:S01]  /*e640*/  LDCU.64 UR4, c[0x0][0x380] ;  /* 0x00007000ff0477ac */ /* 0x000f220008000a00 */
[----:B------:R-:W-:-:S06]  /*e650*/  FMUL.FTZ R4, R35, 1 ;  /* 0x3f80000023047820 */ /* 0x000fcc0000410000 */
[----:B------:R-:W0:-:S15]  /*e660*/  F2F.F64.F32 R4, R4 ;  /* 0x0000000400047310 */ /* 0x000e1e0000201800 */
[----:B------:R-:W-:-:S15]  /*e670*/  NOP ;  /* 0x0000000000007918 */ /* 0x000fde0000000000 */
[----:B------:R-:W-:-:S15]  /*e680*/  NOP ;  /* 0x0000000000007918 */ /* 0x000fde0000000000 */
[----:B------:R-:W-:-:S15]  /*e690*/  NOP ;  /* 0x0000000000007918 */ /* 0x000fde0000000000 */
[----:B------:R-:W-:-:S04]  /*e6a0*/  NOP ;  /* 0x0000000000007918 */ /* 0x000fc80000000000 */
[----:B0----5:R-:W0:Y:S02]  /*e6b0*/  DSETP.GE.AND P0, PT, R2, R4, PT ;  /* 0x000000040200722a */ /* 0x021e240003f06000 */
[----:B0-----:R-:W-:Y:S02]  /*e6c0*/  FSEL R3, RZ, 1.875, !P0 ;  /* 0x3ff00000ff037808 */ /* 0x001fe40004000000 */
[----:B------:R-:W-:Y:S02]  /*e6d0*/  MOV R2, RZ ;  /* 0x000000ff00027202 */ /* 0x000fe40000000f00 */
[----:B----4-:R-:W-:-:S04]  /*e6e0*/  LEA R6, P1, R16, UR4, 0x3 ;  /* 0x0000000410067c11 */ /* 0x010fc8000f8218ff */
[----:B------:R-:W-:-:S05]  /*e6f0*/  LEA.HI.X R7, R16, UR5, R17, 0x3, P1 ;  /* 0x0000000510077c11 */ /* 0x000fca00088f1c11 */
[----:B------:R0:W-:Y:S01]  /*e700*/  STG.E.64 desc[UR36][R6.64], R2 ;  /* 0x0000000206007986 */ /* 0x0001e2000c101b24 */
[----:B------:R-:W-:Y:S05]  /*e710*/  BRA `(.L_x_9658) ;  /* 0x0000000000047947 */ /* 0x000fea0003800000 */
.L_x_10443:
[----:B------:R-:W-:Y:S05]  /*e720*/  BREAK.RELIABLE B8 ;  /* 0x0000000000087942 */ /* 0x000fea0003800100 */
.L_x_9658:
[----:B------:R-:W-:Y:S05]  /*e730*/  BSYNC.RECONVERGENT B9 ;  /* 0x0000000000097941 */ /* 0x000fea0003800200 */
.L_x_9653:
[----:B------:R-:W4:Y:S01]  /*e740*/  LDCU UR4, c[0x0][0x360] ;  /* 0x00006c00ff0477ac */ /* 0x000f220008000800 */
[----:B0-----:R-:W4:Y:S01]  /*e750*/  LDC R3, c[0x0][0x370] ;  /* 0x0000dc00ff037b82 */ /* 0x001f220000000800 */
[----:B------:R-:W0:Y:S01]  /*e760*/  LDCU UR5, c[0x0][0x530] ;  /* 0x0000a600ff0577ac */ /* 0x000e220008000800 */
[----:B----4-:R-:W-:-:S05]  /*e770*/  IMAD R3, R3, UR4, RZ ;  /* 0x0000000403037c24 */ /* 0x010fca000f8e02ff */
[----:B------:R-:W-:-:S04]  /*e780*/  LEA R34, R3, R34, 0x2 ;  /* 0x0000002203227211 */ /* 0x000fc800078e10ff */
[----:B0-----:R-:W-:-:S13]  /*e790*/  ISETP.GE.U32.AND P0, PT, R34, UR5, PT ;  /* 0x0000000522007c0c */ /* 0x001fda000bf06070 */
[----:B------:R-:W-:Y:S05]  /*e7a0*/  @!P0 BRA `(.L_x_9671) ;  /* 0xffffff1800488947 */ /* 0x000fea000383ffff */
[----:B------:R-:W-:Y:S05]  /*e7b0*/  EXIT ;  /* 0x000000000000794d */ /* 0x000fea0003800000 */
.L_x_9672:
        /* <DEDUP_REMOVED lines=12> */
.L_x_10679:


//--------------------- .text._ZN2at4cuda57_GLOBAL__N__cd6b329d_24_DistributionBernoulli_cu_7537a20d21kernelPointwiseApply2IZNS_6native9templates4cuda28bernoulli_tensor_cuda_kernelIddEEvRKNS_10TensorBaseES9_NS_15PhiloxCudaStateEEUliRdSB_SB_SB_RKdSD_SD_SD_E_dSC_jLin1ELi2ELi4ELi512ELi2EEEvNS0_6detail10TensorInfoIT0_T2_EENSG_IT1_SI_EESI_T_ --------------------------
	.section	.text._ZN2at4cuda57_GLOBAL__N__cd6b329d_24_DistributionBernoulli_cu_7537a20d21kernelPointwiseApply2IZNS_6native9templates4cuda28bernoulli_tensor_cuda_kernelIddEEvRKNS_10TensorBaseES9_NS_15PhiloxCudaStateEEUliRdSB_SB_SB_RKdSD_SD_SD_E_dSC_jLin1ELi2ELi4ELi512ELi2EEEvNS0_6detail10TensorInfoIT0_T2_EENSG_IT1_SI_EESI_T_,"ax",@progbits
	.align	128
.text._ZN2at4cuda57_GLOBAL__N__cd6b329d_24_DistributionBernoulli_cu_7537a20d21kernelPointwiseApply2IZNS_6native9templates4cuda28bernoulli_tensor_cuda_kernelIddEEvRKNS_10TensorBaseES9_NS_15PhiloxCudaStateEEUliRdSB_SB_SB_RKdSD_SD_SD_E_dSC_jLin1ELi2ELi4ELi512ELi2EEEvNS0_6detail10TensorInfoIT0_T2_EENSG_IT1_SI_EESI_T_:
        .type           _ZN2at4cuda57_GLOBAL__N__cd6b329d_24_DistributionBernoulli_cu_7537a20d21kernelPointwiseApply2IZNS_6native9templates4cuda28bernoulli_tensor_cuda_kernelIddEEvRKNS_10TensorBaseES9_NS_15PhiloxCudaStateEEUliRdSB_SB_SB_RKdSD_SD_SD_E_dSC_jLin1ELi2ELi4ELi512ELi2EEEvNS0_6detail10TensorInfoIT0_T2_EENSG_IT1_SI_EESI_T_,@function
        .size           _ZN2at4cuda57_GLOBAL__N__cd6b329d_24_DistributionBernoulli_cu_7537a20d21kernelPointwiseApply2IZNS_6native9templates4cuda28bernoulli_tensor_cuda_kernelIddEEvRKNS_10TensorBaseES9_NS_15PhiloxCudaStateEEUliRdSB_SB_SB_RKdSD_SD_SD_E_dSC_jLin1ELi2ELi4ELi512ELi2EEEvNS0_6detail10TensorInfoIT0_T2_EENSG_IT1_SI_EESI_T_,(.L_x_10680 - _ZN2at4cuda57_GLOBAL__N__cd6b329d_24_DistributionBernoulli_cu_7537a20d21kernelPointwiseApply2IZNS_6native9templates4cuda28bernoulli_tensor_cuda_kernelIddEEvRKNS_10TensorBaseES9_NS_15PhiloxCudaStateEEUliRdSB_SB_SB_RKdSD_SD_SD_E_dSC_jLin1ELi2ELi4ELi512ELi2EEEvNS0_6detail10TensorInfoIT0_T2_EENSG_IT1_SI_EESI_T_)
        .other          _ZN2at4cuda57_GLOBAL__N__cd6b329d_24_DistributionBernoulli_cu_7537a20d21kernelPointwiseApply2IZNS_6native9templates4cuda28bernoulli_tensor_cuda_kernelIddEEvRKNS_10TensorBaseES9_NS_15PhiloxCudaStateEEUliRdSB_SB_SB_RKdSD_SD_SD_E_dSC_jLin1ELi2ELi4ELi512ELi2EEEvNS0_6detail10TensorInfoIT0_T2_EENSG_IT1_SI_EESI_T_,@"STO_CUDA_ENTRY STV_DEFAULT"
_ZN2at4cuda57_GLOBAL__N__cd6b329d_24_DistributionBernoulli_cu_7537a20d21kernelPointwiseApply2IZNS_6native9templates4cuda28bernoulli_tensor_cuda_kernelIddEEvRKNS_10TensorBaseES9_NS_15PhiloxCudaStateEEUliRdSB_SB_SB_RKdSD_SD_SD_E_dSC_jLin1ELi2ELi4ELi512ELi2EEEvNS0_6detail10TensorInfoIT0_T2_EENSG_IT1_SI_EESI_T_:
        /* <DEDUP_REMOVED lines=13> */
.L_x_9722:
[----:B0-----:R-:W0:Y:S01]  /*00d0*/  LDCU UR4, c[0x0][0x530] ;  /* 0x0000a600ff0477ac */ /* 0x001e220008000800 */
[----:B------:R-:W2:Y:S01]  /*00e0*/  LDC R20, c[0x0][0x450] ;  /* 0x00011400ff147b82 */ /* 0x000ea20000000800 */
[----:B------:R-:W-:Y:S01]  /*00f0*/  BSSY.RECONVERGENT B0, `(.L_x_9673) ;  /* 0x00001c7000007945 */ /* 0x000fe20003800200 */
[----:B------:R-:W-:Y:S02]  /*0100*/  CS2R R32, SRZ ;  /* 0x0000000000207805 */ /* 0x000fe4000001ff00 */
[----:B------:R-:W-:Y:S02]  /*0110*/  CS2R R30, SRZ ;  /* 0x00000000001e7805 */ /* 0x000fe4000001ff00 */
[----:B01----:R-:W-:-:S04]  /*0120*/  IADD3 R7, PT, PT, -R37, UR4, RZ ;  /* 0x0000000425077c10 */ /* 0x003fc8000fffe1ff */
        /* <DEDUP_REMOVED lines=28> */
.L_x_9678:
        /* <DEDUP_REMOVED lines=205> */
.L_x_9677:
[----:B------:R-:W-:-:S07]  /*0fc0*/  VIADD R8, R8, 0x4 ;  /* 0x0000000408087836 */ /* 0x000fce0000000000 */
.L_x_9676:
        /* <DEDUP_REMOVED lines=106> */
.L_x_9679:
        /* <DEDUP_REMOVED lines=55> */
.L_x_9680:
        /* <DEDUP_REMOVED lines=27> */
.L_x_9675:
        /* <DEDUP_REMOVED lines=29> */
.L_x_9674:
[----:B-1----:R-:W-:Y:S05]  /*1d60*/  BSYNC.RECONVERGENT B0 ;  /* 0x0000000000007941 */ /* 0x002fea0003800200 */
.L_x_9673:
        /* <DEDUP_REMOVED lines=23> */
.L_x_9685:
        /* <DEDUP_REMOVED lines=205> */
.L_x_9684:
        /* <DEDUP_REMOVED lines=105> */
.L_x_9686:
        /* <DEDUP_REMOVED lines=55> */
.L_x_9687:
        /* <DEDUP_REMOVED lines=27> */
.L_x_9683:
        /* <DEDUP_REMOVED lines=29> */
.L_x_9682:
[----:B------:R-:W-:Y:S05]  /*3930*/  BSYNC.RECONVERGENT B0 ;  /* 0x0000000000007941 */ /* 0x000fea0003800200 */
.L_x_9681:
        /* <DEDUP_REMOVED lines=22> */
.L_x_9692:
        /* <DEDUP_REMOVED lines=205> */
.L_x_9691:
        /* <DEDUP_REMOVED lines=106> */
.L_x_9693:
        /* <DEDUP_REMOVED lines=55> */
.L_x_9694:
        /* <DEDUP_REMOVED lines=27> */
.L_x_9690:
        /* <DEDUP_REMOVED lines=29> */
.L_x_9689:
[----:B------:R-:W-:Y:S05]  /*5500*/  BSYNC.RECONVERGENT B0 ;  /* 0x0000000000007941 */ /* 0x000fea0003800200 */
.L_x_9688:
        /* <DEDUP_REMOVED lines=22> */
.L_x_9699:
        /* <DEDUP_REMOVED lines=205> */
.L_x_9698:
        /* <DEDUP_REMOVED lines=91> */
[----:B------:R-:W-:Y:S02]  /*68f0*/  ISETP.GE.U32.AND P1, PT, R3, R14, PT ;  /* 0x0000000e0300720c */ /* 0x000fe40003f26070 */
[----:B------:R-:W-:Y:S01]  /*6900*/  IADD3 R2, PT, PT, -R17, RZ, RZ ;  /* 0x000000ff11027210 */ /* 0x000fe20007ffe1ff */
[----:B--2---:R-:W-:-:S04]  /*6910*/  IMAD R0, R0, R4, R11 ;  /* 0x0000000400007224 */ /* 0x004fc800078e020b */
[----:B------:R-:W-:-:S04]  /*6920*/  IMAD R15, R10, R2, R15 ;  /* 0x000000020a0f7224 */ /* 0x000fc800078e020f */
[----:B-1----:R-:W-:Y:S02]  /*6930*/  IMAD R0, R15, R12, R0 ;  /* 0x0000000c0f007224 */ /* 0x002fe400078e0200 */
        /* <DEDUP_REMOVED lines=8> */
[----:B----4-:R-:W-:-:S07]  /*69c0*/  IMAD R18, R17, R16, R0 ;  /* 0x0000001011127224 */ /* 0x010fce00078e0200 */
.L_x_9700:
[----:B------:R-:W-:Y:S05]  /*69d0*/  @!P0 BRA `(.L_x_9697) ;  /* 0x0000000400448947 */ /* 0x000fea0003800000 */
[----:B------:R-:W-:Y:S02]  /*69e0*/  ISETP.NE.AND P1, PT, R38, 0x1, PT ;  /* 0x000000012600780c */ /* 0x000fe40003f25270 */
[----:B------:R-:W-:-:S11]  /*69f0*/  ISETP.NE.AND P0, PT, R5, RZ, PT ;  /* 0x000000ff0500720c */ /* 0x000fd60003f05270 */
[----:B------:R-:W-:Y:S05]  /*6a00*/  @!P1 BRA `(.L_x_9701) ;  /* 0x0000000000cc9947 */ /* 0x000fea0003800000 */
[C---:B------:R-:W-:Y:S01]  /*6a10*/  IADD3 R0, PT, PT, R8.reuse, -0x1, RZ ;  /* 0xffffffff08007810 */ /* 0x040fe20007ffe0ff */
        /* <DEDUP_REMOVED lines=50> */
.L_x_9701:
[----:B------:R-:W-:Y:S05]  /*6d40*/  @!P0 BRA `(.L_x_9697) ;  /* 0x0000000000688947 */ /* 0x000fea0003800000 */
[----:B------:R-:W-:-:S04]  /*6d50*/  IADD3 R8, PT, PT, R8, -0x1, RZ ;  /* 0xffffffff08087810 */ /* 0x000fc80007ffe0ff */
        /* <DEDUP_REMOVED lines=25> */
.L_x_9697:
        /* <DEDUP_REMOVED lines=10> */
[----:B0-----:R-:W-:-:S06]  /*6f90*/  VIADD R3, R4, 0xffffffe ;  /* 0x0ffffffe04037836 */ /* 0x001fcc0000000000 */
[----:B------:R-:W0:Y:S02]  /*6fa0*/  F2I.FTZ.U32.TRUNC.NTZ R3, R3 ;  /* 0x0000000300037305 */ /* 0x000e24000021f000 */
[----:B0-----:R-:W-:-:S05]  /*6fb0*/  IADD3 R5, PT, PT, RZ, -R3, RZ ;  /* 0x80000003ff057210 */ /* 0x001fca0007ffe0ff */
[----:B------:R-:W-:-:S04]  /*6fc0*/  IMAD R5, R5, UR5, RZ ;  /* 0x0000000505057c24 */ /* 0x000fc8000f8e02ff */
[----:B------:R-:W-:-:S06]  /*6fd0*/  IMAD.HI.U32 R2, R3, R5, R2 ;  /* 0x0000000503027227 */ /* 0x000fcc00078e0002 */
[----:B------:R-:W-:-:S04]  /*6fe0*/  IMAD.HI.U32 R2, R2, R9, RZ ;  /* 0x0000000902027227 */ /* 0x000fc800078e00ff */
[----:B------:R-:W-:-:S04]  /*6ff0*/  IMAD.MOV R0, RZ, RZ, -R2 ;  /* 0x000000ffff007224 */ /* 0x000fc800078e0a02 */
[----:B------:R-:W-:-:S05]  /*7000*/  IMAD R0, R0, UR5, R9 ;  /* 0x0000000500007c24 */ /* 0x000fca000f8e0209 */
[----:B------:R-:W-:-:S13]  /*7010*/  ISETP.GE.U32.AND P0, PT, R0, UR5, PT ;  /* 0x0000000500007c0c */ /* 0x000fda000bf06070 */
[----:B------:R-:W-:Y:S02]  /*7020*/  @P0 IADD3 R0, PT, PT, R0, -UR5, RZ ;  /* 0x8000000500000c10 */ /* 0x000fe4000fffe0ff */
[----:B------:R-:W-:Y:S02]  /*7030*/  @P0 IADD3 R2, PT, PT, R2, 0x1, RZ ;  /* 0x0000000102020810 */ /* 0x000fe40007ffe0ff */
[----:B------:R-:W-:-:S13]  /*7040*/  ISETP.GE.U32.AND P1, PT, R0, UR5, PT ;  /* 0x0000000500007c0c */ /* 0x000fda000bf26070 */
[----:B------:R-:W-:Y:S01]  /*7050*/  @P1 VIADD R2, R2, 0x1 ;  /* 0x0000000102021836 */ /* 0x000fe20000000000 */
[----:B------:R-:W-:-:S04]  /*7060*/  @!P2 LOP3.LUT R2, RZ, UR5, RZ, 0x33, !PT ;  /* 0x00000005ff02ac12 */ /* 0x000fc8000f8e33ff */
[----:B------:R-:W-:-:S05]  /*7070*/  IADD3 R0, PT, PT, -R2, RZ, RZ ;  /* 0x000000ff02007210 */ /* 0x000fca0007ffe1ff */
[----:B------:R-:W-:-:S04]  /*7080*/  IMAD R0, R0, UR5, R9 ;  /* 0x0000000500007c24 */ /* 0x000fc8000f8e0209 */
[----:B-1----:R-:W-:-:S04]  /*7090*/  IMAD R3, R0, UR6, RZ ;  /* 0x0000000600037c24 */ /* 0x002fc8000f8e02ff */
[----:B--2---:R-:W-:Y:S02]  /*70a0*/  IMAD R2, R2, UR7, R3 ;  /* 0x0000000702027c24 */ /* 0x004fe4000f8e0203 */
[----:B------:R-:W-:-:S07]  /*70b0*/  IMAD.MOV.U32 R3, RZ, RZ, RZ ;  /* 0x000000ffff037224 */ /* 0x000fce00078e00ff */
.L_x_9696:
[----:B------:R-:W-:Y:S05]  /*70c0*/  BSYNC.RECONVERGENT B0 ;  /* 0x0000000000007941 */ /* 0x000fea0003800200 */
.L_x_9695:
        /* <DEDUP_REMOVED lines=125> */
.L_x_9702:
        /* <DEDUP_REMOVED lines=8> */
.L_x_9703:
        /* <DEDUP_REMOVED lines=19> */
.L_x_10444:
[----:B------:R-:W-:Y:S05]  /*7a50*/  BRX R2 -0x7a60                                                                                                                                                                                                                                                                                                                                                                                                                                                                               (*"BRANCH_TARGETS .L_x_10445,.L_x_10446,.L_x_10447"*) ;  /* 0xffffff8402687949 */ /* 0x000fea000383ffff */
.L_x_9706:
        /* <DEDUP_REMOVED lines=35> */
.L_x_9712:
[----:B------:R0:W5:Y:S02]  /*7c90*/  LDG.E.64 R2, desc[UR36][R16.64] ;  /* 0x0000002410027981 */ /* 0x000164000c1e1b00 */
.L_x_9711:
[----:B------:R-:W-:Y:S05]  /*7ca0*/  BSYNC.RECONVERGENT B6 ;  /* 0x0000000000067941 */ /* 0x000fea0003800200 */
.L_x_9710:
        /* <DEDUP_REMOVED lines=13> */
.L_x_9708:
[----:B------:R-:W-:Y:S05]  /*7d80*/  BSYNC.RELIABLE B7 ;  /* 0x0000000000077941 */ /* 0x000fea0003800100 */
.L_x_9707:
        /* <DEDUP_REMOVED lines=28> */
.L_x_9715:
[----:B------:R0:W5:Y:S02]  /*7f50*/  LDG.E.64 R2, desc[UR36][R16.64] ;  /* 0x0000002410027981 */ /* 0x000164000c1e1b00 */
.L_x_9714:
[----:B------:R-:W-:Y:S05]  /*7f60*/  BSYNC.RECONVERGENT B6 ;  /* 0x0000000000067941 */ /* 0x000fea0003800200 */
.L_x_9713:
        /* <DEDUP_REMOVED lines=13> */
.L_x_10446:
        /* <DEDUP_REMOVED lines=28> */
.L_x_9718:
[----:B------:R0:W5:Y:S02]  /*8200*/  LDG.E.64 R2, desc[UR36][R16.64] ;  /* 0x0000002410027981 */ /* 0x000164000c1e1b00 */
.L_x_9717:
[----:B------:R-:W-:Y:S05]  /*8210*/  BSYNC.RECONVERGENT B6 ;  /* 0x0000000000067941 */ /* 0x000fea0003800200 */
.L_x_9716:
        /* <DEDUP_REMOVED lines=13> */
.L_x_10445:
[----:B------:R-:W-:Y:S05]  /*82f0*/  BSYNC.RELIABLE B8 ;  /* 0x0000000000087941 */ /* 0x000fea0003800100 */
.L_x_9705:
        /* <DEDUP_REMOVED lines=28> */
.L_x_9721:
[----:B------:R0:W5:Y:S02]  /*84c0*/  LDG.E.64 R2, desc[UR36][R16.64] ;  /* 0x0000002410027981 */ /* 0x000164000c1e1b00 */
.L_x_9720:
[----:B------:R-:W-:Y:S05]  /*84d0*/  BSYNC.RECONVERGENT B6 ;  /* 0x0000000000067941 */ /* 0x000fea0003800200 */
.L_x_9719:
        /* <DEDUP_REMOVED lines=14> */
.L_x_10447:
[----:B------:R-:W-:Y:S05]  /*85c0*/  BREAK.RELIABLE B8 ;  /* 0x0000000000087942 */ /* 0x000fea0003800100 */
.L_x_9709:
[----:B------:R-:W-:Y:S05]  /*85d0*/  BSYNC.RECONVERGENT B9 ;  /* 0x0000000000097941 */ /* 0x000fea0003800200 */
.L_x_9704:
        /* <DEDUP_REMOVED lines=8> */
.L_x_9723:
        /* <DEDUP_REMOVED lines=10> */
.L_x_10680:


//--------------------- .text._ZN2at4cuda57_GLOBAL__N__cd6b329d_24_DistributionBernoulli_cu_7537a20d21kernelPointwiseApply2IZNS_6native9templates4cuda28bernoulli_tensor_cuda_kernelIddEEvRKNS_10TensorBaseES9_NS_15PhiloxCudaStateEEUliRdSB_SB_SB_RKdSD_SD_SD_E_dSC_jLin1ELi1ELi4ELi512ELi2EEEvNS0_6detail10TensorInfoIT0_T2_EENSG_IT1_SI_EESI_T_ --------------------------
	.section	.text._ZN2at4cuda57_GLOBAL__N__cd6b329d_24_DistributionBernoulli_cu_7537a20d21kernelPointwiseApply2IZNS_6native9templates4cuda28bernoulli_tensor_cuda_kernelIddEEvRKNS_10TensorBaseES9_NS_15PhiloxCudaStateEEUliRdSB_SB_SB_RKdSD_SD_SD_E_dSC_jLin1ELi1ELi4ELi512ELi2EEEvNS0_6detail10TensorInfoIT0_T2_EENSG_IT1_SI_EESI_T_,"ax",@progbits
	.align	128
.text._ZN2at4cuda57_GLOBAL__N__cd6b329d_24_DistributionBernoulli_cu_7537a20d21kernelPointwiseApply2IZNS_6native9templates4cuda28bernoulli_tensor_cuda_kernelIddEEvRKNS_10TensorBaseES9_NS_15PhiloxCudaStateEEUliRdSB_SB_SB_RKdSD_SD_SD_E_dSC_jLin1ELi1ELi4ELi512ELi2EEEvNS0_6detail10TensorInfoIT0_T2_EENSG_IT1_SI_EESI_T_:
        .type           _ZN2at4cuda57_GLOBAL__N__cd6b329d_24_DistributionBernoulli_cu_7537a20d21kernelPointwiseApply2IZNS_6native9templates4cuda28bernoulli_tensor_cuda_kernelIddEEvRKNS_10TensorBaseES9_NS_15PhiloxCudaStateEEUliRdSB_SB_SB_RKdSD_SD_SD_E_dSC_jLin1ELi1ELi4ELi512ELi2EEEvNS0_6detail10TensorInfoIT0_T2_EENSG_IT1_SI_EESI_T_,@function
        .size           _ZN2at4cuda57_GLOBAL__N__cd6b329d_24_DistributionBernoulli_cu_7537a20d21kernelPointwiseApply2IZNS_6native9templates4cuda28bernoulli_tensor_cuda_kernelIddEEvRKNS_10TensorBaseES9_NS_15PhiloxCudaStateEEUliRdSB_SB_SB_RKdSD_SD_SD_E_dSC_jLin1ELi1ELi4ELi512ELi2EEEvNS0_6detail10TensorInfoIT0_T2_EENSG_IT1_SI_EESI_T_,(.L_x_10681 - _ZN2at4cuda57_GLOBAL__N__cd6b329d_24_DistributionBernoulli_cu_7537a20d21kernelPointwiseApply2IZNS_6native9templates4cuda28bernoulli_tensor_cuda_kernelIddEEvRKNS_10TensorBaseES9_NS_15PhiloxCudaStateEEUliRdSB_SB_SB_RKdSD_SD_SD_E_dSC_jLin1ELi1ELi4ELi512ELi2EEEvNS0_6detail10TensorInfoIT0_T2_EENSG_IT1_SI_EESI_T_)
        .other          _ZN2at4cuda57_GLOBAL__N__cd6b329d_24_DistributionBernoulli_cu_7537a20d21kernelPointwiseApply2IZNS_6native9templates4cuda28bernoulli_tensor_cuda_kernelIddEEvRKNS_10TensorBaseES9_NS_15PhiloxCudaStateEEUliRdSB_SB_SB_RKdSD_SD_SD_E_dSC_jLin1ELi1ELi4ELi512ELi2EEEvNS0_6detail10TensorInfoIT0_T2_EENSG_IT1_SI_EESI_T_,@"STO_CUDA_ENTRY STV_DEFAULT"
_ZN2at4cuda57_GLOBAL__N__cd6b329d_24_DistributionBernoulli_cu_7537a20d21kernelPointwiseApply2IZNS_6native9templates4cuda28bernoulli_tensor_cuda_kernelIddEEvRKNS_10TensorBaseES9_NS_15PhiloxCudaStateEEUliRdSB_SB_SB_RKdSD_SD_SD_E_dSC_jLin1ELi1ELi4ELi512ELi2EEEvNS0_6detail10TensorInfoIT0_T2_EENSG_IT1_SI_EESI_T_:
        /* <DEDUP_REMOVED lines=24> */
.L_x_9773:
[----:B0-----:R-:W0:Y:S01]  /*0180*/  LDCU UR4, c[0x0][0x530] ;  /* 0x0000a600ff0477ac */ /* 0x001e220008000800 */
[----:B-1----:R-:W1:Y:S01]  /*0190*/  LDC R8, c[0x0][0x450] ;  /* 0x00011400ff087b82 */ /* 0x002e620000000800 */
[----:B------:R-:W-:Y:S01]  /*01a0*/  BSSY.RECONVERGENT B0, `(.L_x_9724) ;  /* 0x00001a5000007945 */ /* 0x000fe20003800200 */
[----:B------:R-:W-:Y:S02]  /*01b0*/  CS2R R28, SRZ ;  /* 0x00000000001c7805 */ /* 0x000fe4000001ff00 */
[----:B0-----:R-:W-:-:S04]  /*01c0*/  IADD3 R0, PT, PT, -R30, UR4, RZ ;  /* 0x000000041e007c10 */ /* 0x001fc8000fffe1ff */
[----:B------:R-:W-:Y:S02]  /*01d0*/  ISETP.GE.AND P0, PT, R0, 0x1, PT ;  /* 0x000000010000780c */ /* 0x000fe40003f06270 */
[C---:B-1----:R-:W-:Y:S01]  /*01e0*/  IADD3 R2, PT, PT, R8.reuse, -0x1, RZ ;  /* 0xffffffff08027810 */ /* 0x042fe20007ffe0ff */
        /* <DEDUP_REMOVED lines=19> */
.L_x_9729:
        /* <DEDUP_REMOVED lines=205> */
.L_x_9728:
[----:B------:R-:W-:-:S07]  /*0ff0*/  VIADD R4, R4, 0x4 ;  /* 0x0000000404047836 */ /* 0x000fce0000000000 */
.L_x_9727:
        /* <DEDUP_REMOVED lines=106> */
.L_x_9730:
        /* <DEDUP_REMOVED lines=55> */
.L_x_9731:
        /* <DEDUP_REMOVED lines=27> */
.L_x_9726:
[----:B------:R-:W0:Y:S02]  /*1bc0*/  LDCU UR4, c[0x0][0x3ec] ;  /* 0x00007d80ff0477ac */ /* 0x000e240008000800 */
[----:B0-----:R-:W-:Y:S02]  /*1bd0*/  IMAD R28, R10, UR4, R29 ;  /* 0x000000040a1c7c24 */ /* 0x001fe4000f8e021d */
[----:B------:R-:W-:-:S07]  /*1be0*/  IMAD.MOV.U32 R29, RZ, RZ, RZ ;  /* 0x000000ffff1d7224 */ /* 0x000fce00078e00ff */
.L_x_9725:
[----:B------:R-:W-:Y:S05]  /*1bf0*/  BSYNC.RECONVERGENT B0 ;  /* 0x0000000000007941 */ /* 0x000fea0003800200 */
.L_x_9724:
        /* <DEDUP_REMOVED lines=17> */
.L_x_9736:
        /* <DEDUP_REMOVED lines=205> */
.L_x_9735:
        /* <DEDUP_REMOVED lines=106> */
.L_x_9737:
        /* <DEDUP_REMOVED lines=55> */
.L_x_9738:
        /* <DEDUP_REMOVED lines=27> */
.L_x_9734:
[----:B------:R-:W0:Y:S02]  /*35a0*/  LDCU UR4, c[0x0][0x3ec] ;  /* 0x00007d80ff0477ac */ /* 0x000e240008000800 */
[----:B0-----:R-:W-:Y:S02]  /*35b0*/  IMAD R18, R19, UR4, R18 ;  /* 0x0000000413127c24 */ /* 0x001fe4000f8e0212 */
[----:B------:R-:W-:-:S07]  /*35c0*/  HFMA2 R19, -RZ, RZ, 0, 0 ;  /* 0x00000000ff137431 */ /* 0x000fce00000001ff */
.L_x_9733:
[----:B------:R-:W-:Y:S05]  /*35d0*/  BSYNC.RECONVERGENT B0 ;  /* 0x0000000000007941 */ /* 0x000fea0003800200 */
.L_x_9732:
        /* <DEDUP_REMOVED lines=18> */
.L_x_9743:
        /* <DEDUP_REMOVED lines=205> */
.L_x_9742:
        /* <DEDUP_REMOVED lines=106> */
.L_x_9744:
        /* <DEDUP_REMOVED lines=55> */
.L_x_9745:
        /* <DEDUP_REMOVED lines=27> */
.L_x_9741:
[----:B------:R-:W0:Y:S02]  /*4f90*/  LDCU UR4, c[0x0][0x3ec] ;  /* 0x00007d80ff0477ac */ /* 0x000e240008000800 */
[----:B0-----:R-:W-:Y:S02]  /*4fa0*/  IMAD R22, R23, UR4, R22 ;  /* 0x0000000417167c24 */ /* 0x001fe4000f8e0216 */
[----:B------:R-:W-:-:S07]  /*4fb0*/  IMAD.MOV.U32 R23, RZ, RZ, RZ ;  /* 0x000000ffff177224 */ /* 0x000fce00078e00ff */
.L_x_9740:
[----:B------:R-:W-:Y:S05]  /*4fc0*/  BSYNC.RECONVERGENT B0 ;  /* 0x0000000000007941 */ /* 0x000fea0003800200 */
.L_x_9739:
        /* <DEDUP_REMOVED lines=17> */
.L_x_9750:
[C---:B------:R-:W-:Y:S02]  /*50e0*/  VIADD R26, R8.reuse, 0xffffffff ;  /* 0xffffffff081a7836 */ /* 0x040fe40000000000 */
[C---:B------:R-:W-:Y:S02]  /*50f0*/  VIADD R9, R8.reuse, 0xfffffffe ;  /* 0xfffffffe08097836 */ /* 0x040fe40000000000 */
[----:B------:R-:W-:Y:S01]  /*5100*/  VIADD R11, R8, 0xfffffffd ;  /* 0xfffffffd080b7836 */ /* 0x000fe20000000000 */
[----:B------:R-:W-:Y:S01]  /*5110*/  SHF.L.U32 R26, R26, 0x2, RZ ;  /* 0x000000021a1a7819 */ /* 0x000fe200000006ff */
[----:B------:R-:W-:Y:S01]  /*5120*/  VIADD R7, R7, 0x8 ;  /* 0x0000000807077836 */ /* 0x000fe20000000000 */
        /* <DEDUP_REMOVED lines=162> */
[----:B------:R-:W-:Y:S01]  /*5b50*/  IMAD.MOV.U32 R2, RZ, RZ, RZ ;  /* 0x000000ffff027224 */ /* 0x000fe200078e00ff */
[----:B------:R-:W-:Y:S01]  /*5b60*/  IADD3 R12, PT, PT, -R34, RZ, RZ ;  /* 0x000000ff220c7210 */ /* 0x000fe20007ffe1ff */
[----:B0-----:R-:W-:Y:S02]  /*5b70*/  IMAD R45, R45, R3, RZ ;  /* 0x000000032d2d7224 */ /* 0x001fe400078e02ff */
[----:B------:R-:W-:Y:S01]  /*5b80*/  IMAD R10, R5, R9, R10 ;  /* 0x00000009050a7224 */ /* 0x000fe200078e020a */
[----:B------:R-:W-:Y:S01]  /*5b90*/  IADD3 R5, PT, PT, -R36, RZ, RZ ;  /* 0x000000ff24057210 */ /* 0x000fe20007ffe1ff */
[----:B------:R-:W-:-:S04]  /*5ba0*/  IMAD.HI.U32 R2, R3, R45, R2 ;  /* 0x0000002d03027227 */ /* 0x000fc800078e0002 */
[----:B------:R-:W-:Y:S02]  /*5bb0*/  IMAD R4, R13, R12, R4 ;  /* 0x0000000c0d047224 */ /* 0x000fe400078e0204 */
[----:B------:R-:W-:Y:S01]  /*5bc0*/  @P1 IADD3 R41, PT, PT, R41, 0x1, RZ ;  /* 0x0000000129291810 */ /* 0x000fe20007ffe0ff */
[----:B------:R-:W-:Y:S01]  /*5bd0*/  IMAD R15, R15, R5, R34 ;  /* 0x000000050f0f7224 */ /* 0x000fe200078e0222 */
        /* <DEDUP_REMOVED lines=8> */
[----:B------:R-:W-:Y:S02]  /*5c60*/  @P0 IMAD.IADD R3, R3, 0x1, -R40 ;  /* 0x0000000103030824 */ /* 0x000fe400078e0a28 */
[----:B------:R-:W-:Y:S01]  /*5c70*/  @P0 VIADD R2, R2, 0x1 ;  /* 0x0000000102020836 */ /* 0x000fe20000000000 */
[----:B------:R-:W-:Y:S02]  /*5c80*/  ISETP.NE.AND P0, PT, R7, R32, PT ;  /* 0x000000200700720c */ /* 0x000fe40003f05270 */
[----:B------:R-:W-:Y:S02]  /*5c90*/  ISETP.GE.U32.AND P1, PT, R3, R40, PT ;  /* 0x000000280300720c */ /* 0x000fe40003f26070 */
[----:B------:R-:W-:-:S05]  /*5ca0*/  IADD3 R3, PT, PT, -R38, RZ, RZ ;  /* 0x000000ff26037210 */ /* 0x000fca0007ffe1ff */
[----:B------:R-:W-:Y:S01]  /*5cb0*/  IMAD R27, R27, R3, R36 ;  /* 0x000000031b1b7224 */ /* 0x000fe200078e0224 */
[----:B------:R-:W-:-:S03]  /*5cc0*/  IADD3 R3, PT, PT, -R42, RZ, RZ ;  /* 0x000000ff2a037210 */ /* 0x000fc60007ffe1ff */
[----:B------:R-:W-:Y:S02]  /*5cd0*/  IMAD R20, R27, R20, R11 ;  /* 0x000000141b147224 */ /* 0x000fe400078e020b */
[----:B------:R-:W-:Y:S01]  /*5ce0*/  IMAD R35, R35, R3, R38 ;  /* 0x0000000323237224 */ /* 0x000fe200078e0226 */
[----:B------:R-:W-:Y:S02]  /*5cf0*/  @P1 IADD3 R2, PT, PT, R2, 0x1, RZ ;  /* 0x0000000102021810 */ /* 0x000fe40007ffe0ff */
[----:B------:R-:W-:Y:S01]  /*5d00*/  IADD3 R3, PT, PT, -R41, RZ, RZ ;  /* 0x000000ff29037210 */ /* 0x000fe20007ffe1ff */
[----:B----4-:R-:W-:Y:S01]  /*5d10*/  IMAD R20, R35, R21, R20 ;  /* 0x0000001523147224 */ /* 0x010fe200078e0214 */
[----:B------:R-:W-:-:S03]  /*5d20*/  @!P2 LOP3.LUT R2, RZ, R40, RZ, 0x33, !PT ;  /* 0x00000028ff02a212 */ /* 0x000fc600078e33ff */
[----:B------:R-:W-:Y:S01]  /*5d30*/  IMAD R37, R37, R3, R42 ;  /* 0x0000000325257224 */ /* 0x000fe200078e022a */
[----:B------:R-:W-:Y:S02]  /*5d40*/  IADD3 R24, PT, PT, -R2, RZ, RZ ;  /* 0x000000ff02187210 */ /* 0x000fe40007ffe1ff */
[----:B------:R-:W-:Y:S01]  /*5d50*/  MOV R25, R2 ;  /* 0x0000000200197202 */ /* 0x000fe20000000f00 */
[----:B-----5:R-:W-:Y:S02]  /*5d60*/  IMAD R20, R37, R33, R20 ;  /* 0x0000002125147224 */ /* 0x020fe400078e0214 */
[----:B------:R-:W-:-:S04]  /*5d70*/  IMAD R24, R40, R24, R41 ;  /* 0x0000001828187224 */ /* 0x000fc800078e0229 */
[----:B-1----:R-:W-:Y:S01]  /*5d80*/  IMAD R24, R24, R39, R20 ;  /* 0x0000002718187224 */ /* 0x002fe200078e0214 */
[----:B------:R-:W-:Y:S06]  /*5d90*/  @P0 BRA `(.L_x_9750) ;  /* 0xfffffff000d00947 */ /* 0x000fec000383ffff */
[----:B------:R-:W-:Y:S05]  /*5da0*/  BSYNC.RECONVERGENT B1 ;  /* 0x0000000000017941 */ /* 0x000fea0003800200 */
.L_x_9749:
[----:B------:R-:W-:-:S09]  /*5db0*/  UISETP.NE.AND UP0, UPT, UR40, URZ, UPT ;  /* 0x000000ff2800728c */ /* 0x000fd2000bf05270 */
[----:B------:R-:W-:Y:S05]  /*5dc0*/  BRA.U !UP0, `(.L_x_9748) ;  /* 0x0000000908e87547 */ /* 0x000fea000b800000 */
[----:B------:R-:W-:Y:S01]  /*5dd0*/  UISETP.GE.U32.AND UP0, UPT, UR42, 0x3, UPT ;  /* 0x000000032a00788c */ /* 0x000fe2000bf06070 */
[----:B------:R-:W-:-:S08]  /*5de0*/  ISETP.NE.AND P0, PT, R6, 0x1, PT ;  /* 0x000000010600780c */ /* 0x000fd00003f05270 */
[----:B------:R-:W-:Y:S05]  /*5df0*/  BRA.U !UP0, `(.L_x_9751) ;  /* 0x0000000508947547 */ /* 0x000fea000b800000 */
[C---:B------:R-:W-:Y:S01]  /*5e00*/  VIADD R7, R8.reuse, 0xffffffff ;  /* 0xffffffff08077836 */ /* 0x040fe20000000000 */
[C---:B------:R-:W-:Y:S01]  /*5e10*/  IADD3 R5, PT, PT, R8.reuse, -0x2, RZ ;  /* 0xfffffffe08057810 */ /* 0x040fe20007ffe0ff */
[C---:B------:R-:W-:Y:S01]  /*5e20*/  VIADD R10, R8.reuse, 0xfffffffd ;  /* 0xfffffffd080a7836 */ /* 0x040fe20000000000 */
[----:B------:R-:W-:Y:S02]  /*5e30*/  IADD3 R8, PT, PT, R8, -0x4, RZ ;  /* 0xfffffffc08087810 */ /* 0x000fe40007ffe0ff */
[----:B------:R-:W-:Y:S01]  /*5e40*/  SHF.L.U32 R7, R7, 0x2, RZ ;  /* 0x0000000207077819 */ /* 0x000fe200000006ff */
[----:B------:R-:W-:Y:S01]  /*5e50*/  IMAD.SHL.U32 R5, R5, 0x4, RZ ;  /* 0x0000000405057824 */ /* 0x000fe200078e00ff */
        /* <DEDUP_REMOVED lines=18> */
[----:B------:R-:W-:-:S04]  /*5f80*/  IADD3 R2, PT, PT, R14, 0xffffffe, RZ ;  /* 0x0ffffffe0e027810 */ /* 0x000fc80007ffe0ff */
[----:B------:R4:W5:Y:S01]  /*5f90*/  F2I.FTZ.U32.TRUNC.NTZ R3, R2 ;  /* 0x0000000200037305 */ /* 0x000962000021f000 */
[----:B------:R-:W-:-:S04]  /*5fa0*/  IMAD.HI.U32 R11, R12, R25, RZ ;  /* 0x000000190c0b7227 */ /* 0x000fc800078e00ff */
[----:B------:R-:W-:-:S04]  /*5fb0*/  IMAD.MOV R13, RZ, RZ, -R11 ;  /* 0x000000ffff0d7224 */ /* 0x000fc800078e0a0b */
[----:B------:R-:W-:Y:S02]  /*5fc0*/  IMAD R13, R6, R13, R25 ;  /* 0x0000000d060d7224 */ /* 0x000fe400078e0219 */
[----:B----4-:R-:W-:-:S03]  /*5fd0*/  HFMA2 R2, -RZ, RZ, 0, 0 ;  /* 0x00000000ff027431 */ /* 0x010fc600000001ff */
[----:B------:R-:W-:Y:S01]  /*5fe0*/  ISETP.GE.U32.AND P1, PT, R13, R6, PT ;  /* 0x000000060d00720c */ /* 0x000fe20003f26070 */
[----:B---3--:R-:W3:-:S12]  /*5ff0*/  I2F.U32.RP R20, R9 ;  /* 0x0000000900147306 */ /* 0x008ed80000209000 */
[----:B------:R-:W-:Y:S02]  /*6000*/  @P1 IADD3 R13, PT, PT, -R6, R13, RZ ;  /* 0x0000000d060d1210 */ /* 0x000fe40007ffe1ff */
[----:B------:R-:W-:Y:S02]  /*6010*/  @P1 IADD3 R11, PT, PT, R11, 0x1, RZ ;  /* 0x000000010b0b1810 */ /* 0x000fe40007ffe0ff */
[----:B------:R-:W-:Y:S01]  /*6020*/  ISETP.GE.U32.AND P2, PT, R13, R6, PT ;  /* 0x000000060d00720c */ /* 0x000fe20003f46070 */
[----:B------:R-:W-:-:S04]  /*6030*/  IMAD.MOV R13, RZ, RZ, -R4 ;  /* 0x000000ffff0d7224 */ /* 0x000fc800078e0a04 */
[----:B-----5:R-:W-:Y:S01]  /*6040*/  IMAD R13, R13, R3, RZ ;  /* 0x000000030d0d7224 */ /* 0x020fe200078e02ff */
[----:B---3--:R-:W3:Y:S03]  /*6050*/  MUFU.RCP R20, R20 ;  /* 0x0000001400147308 */ /* 0x008ee60000001000 */
[----:B------:R-:W-:Y:S01]  /*6060*/  IMAD.HI.U32 R2, R3, R13, R2 ;  /* 0x0000000d03027227 */ /* 0x000fe200078e0002 */
[----:B------:R-:W-:-:S03]  /*6070*/  SHF.L.U32 R13, R8, 0x2, RZ ;  /* 0x00000002080d7819 */ /* 0x000fc600000006ff */
[----:B------:R-:W-:Y:S01]  /*6080*/  @P2 VIADD R11, R11, 0x1 ;  /* 0x000000010b0b2836 */ /* 0x000fe20000000000 */
[----:B------:R4:W5:Y:S01]  /*6090*/  LDC R12, c[0x0][R13+0x388] ;  /* 0x0000e2000d0c7b82 */ /* 0x0009620000000800 */
[----:B------:R-:W-:Y:S02]  /*60a0*/  @!P3 LOP3.LUT R11, RZ, R6, RZ, 0x33, !PT ;  /* 0x00000006ff0bb212 */ /* 0x000fe400078e33ff */
[----:B------:R-:W-:-:S03]  /*60b0*/  ISETP.NE.U32.AND P3, PT, R4, RZ, PT ;  /* 0x000000ff0400720c */ /* 0x000fc60003f65070 */
[----:B------:R-:W-:Y:S02]  /*60c0*/  IMAD.HI.U32 R14, R2, R11, RZ ;  /* 0x0000000b020e7227 */ /* 0x000fe400078e00ff */
[----:B----4-:R-:W4:Y:S02]  /*60d0*/  LDC R13, c[0x0][R13+0x3ec] ;  /* 0x0000fb000d0d7b82 */ /* 0x010f240000000800 */
[----:B------:R-:W-:Y:S01]  /*60e0*/  IMAD.MOV R15, RZ, RZ, -R14 ;  /* 0x000000ffff0f7224 */ /* 0x000fe200078e0a0e */
[----:B---3--:R-:W-:-:S03]  /*60f0*/  IADD3 R2, PT, PT, R20, 0xffffffe, RZ ;  /* 0x0ffffffe14027810 */ /* 0x008fc60007ffe0ff */
[----:B------:R-:W-:Y:S01]  /*6100*/  IMAD R15, R4, R15, R11 ;  /* 0x0000000f040f7224 */ /* 0x000fe200078e020b */
[----:B------:R3:W0:Y:S04]  /*6110*/  F2I.FTZ.U32.TRUNC.NTZ R3, R2 ;  /* 0x0000000200037305 */ /* 0x000628000021f000 */
[----:B------:R-:W-:Y:S01]  /*6120*/  ISETP.GE.U32.AND P1, PT, R15, R4, PT ;  /* 0x000000040f00720c */ /* 0x000fe20003f26070 */
[----:B---3--:R-:W-:-:S12]  /*6130*/  IMAD.MOV.U32 R2, RZ, RZ, RZ ;  /* 0x000000ffff027224 */ /* 0x008fd800078e00ff */
[----:B------:R-:W-:Y:S02]  /*6140*/  @P1 IADD3 R15, PT, PT, -R4, R15, RZ ;  /* 0x0000000f040f1210 */ /* 0x000fe40007ffe1ff */
[----:B------:R-:W-:Y:S02]  /*6150*/  @P1 IADD3 R14, PT, PT, R14, 0x1, RZ ;  /* 0x000000010e0e1810 */ /* 0x000fe40007ffe0ff */
[----:B------:R-:W-:Y:S01]  /*6160*/  ISETP.GE.U32.AND P2, PT, R15, R4, PT ;  /* 0x000000040f00720c */ /* 0x000fe20003f46070 */
[----:B------:R-:W-:-:S04]  /*6170*/  IMAD.MOV R15, RZ, RZ, -R9 ;  /* 0x000000ffff0f7224 */ /* 0x000fc800078e0a09 */
[----:B0-----:R-:W-:-:S04]  /*6180*/  IMAD R15, R15, R3, RZ ;  /* 0x000000030f0f7224 */ /* 0x001fc800078e02ff */
[----:B------:R-:W-:Y:S01]  /*6190*/  IMAD.HI.U32 R3, R3, R15, R2 ;  /* 0x0000000f03037227 */ /* 0x000fe200078e0002 */
[----:B-----5:R-:W0:Y:S03]  /*61a0*/  I2F.U32.RP R20, R12 ;  /* 0x0000000c00147306 */ /* 0x020e260000209000 */
[----:B------:R-:W-:Y:S02]  /*61b0*/  @P2 IADD3 R14, PT, PT, R14, 0x1, RZ ;  /* 0x000000010e0e2810 */ /* 0x000fe40007ffe0ff */
[----:B------:R-:W-:Y:S02]  /*61c0*/  @!P3 LOP3.LUT R14, RZ, R4, RZ, 0x33, !PT ;  /* 0x00000004ff0eb212 */ /* 0x000fe400078e33ff */
[----:B------:R-:W-:Y:S02]  /*61d0*/  ISETP.NE.U32.AND P3, PT, R9, RZ, PT ;  /* 0x000000ff0900720c */ /* 0x000fe40003f65070 */
[----:B------:R-:W-:Y:S01]  /*61e0*/  IADD3 R21, PT, PT, RZ, -R12, RZ ;  /* 0x8000000cff157210 */ /* 0x000fe20007ffe0ff */
[----:B------:R-:W-:-:S05]  /*61f0*/  IMAD.HI.U32 R15, R3, R14, RZ ;  /* 0x0000000e030f7227 */ /* 0x000fca00078e00ff */
[----:B------:R-:W-:Y:S01]  /*6200*/  IADD3 R2, PT, PT, -R15, RZ, RZ ;  /* 0x000000ff0f027210 */ /* 0x000fe20007ffe1ff */
[----:B0-----:R-:W0:Y:S04]  /*6210*/  MUFU.RCP R20, R20 ;  /* 0x0000001400147308 */ /* 0x001e280000001000 */
[----:B------:R-:W-:-:S05]  /*6220*/  IMAD R2, R9, R2, R14 ;  /* 0x0000000209027224 */ /* 0x000fca00078e020e */
[----:B------:R-:W-:Y:S02]  /*6230*/  ISETP.GE.U32.AND P1, PT, R2, R9, PT ;  /* 0x000000090200720c */ /* 0x000fe40003f26070 */
[----:B0-----:R-:W-:-:S11]  /*6240*/  IADD3 R3, PT, PT, R20, 0xffffffe, RZ ;  /* 0x0ffffffe14037810 */ /* 0x001fd60007ffe0ff */
[----:B------:R-:W-:Y:S01]  /*6250*/  @P1 IMAD.IADD R2, R2, 0x1, -R9 ;  /* 0x0000000102021824 */ /* 0x000fe200078e0a09 */
[----:B------:R-:W-:Y:S01]  /*6260*/  @P1 IADD3 R15, PT, PT, R15, 0x1, RZ ;  /* 0x000000010f0f1810 */ /* 0x000fe20007ffe0ff */
[----:B------:R-:W0:Y:S03]  /*6270*/  F2I.FTZ.U32.TRUNC.NTZ R3, R3 ;  /* 0x0000000300037305 */ /* 0x000e26000021f000 */
        /* <DEDUP_REMOVED lines=28> */
[----:B----4-:R-:W-:-:S07]  /*6440*/  IMAD R24, R12, R13, R3 ;  /* 0x0000000d0c187224 */ /* 0x010fce00078e0203 */
.L_x_9751:
        /* <DEDUP_REMOVED lines=55> */
.L_x_9752:
        /* <DEDUP_REMOVED lines=27> */
.L_x_9748:
[----:B------:R-:W0:Y:S02]  /*6970*/  LDCU UR4, c[0x0][0x3ec] ;  /* 0x00007d80ff0477ac */ /* 0x000e240008000800 */
[----:B0-----:R-:W-:Y:S02]  /*6980*/  IMAD R24, R25, UR4, R24 ;  /* 0x0000000419187c24 */ /* 0x001fe4000f8e0218 */
[----:B------:R-:W-:-:S07]  /*6990*/  HFMA2 R25, -RZ, RZ, 0, 0 ;  /* 0x00000000ff197431 */ /* 0x000fce00000001ff */
.L_x_9747:
[----:B------:R-:W-:Y:S05]  /*69a0*/  BSYNC.RECONVERGENT B0 ;  /* 0x0000000000007941 */ /* 0x000fea0003800200 */
.L_x_9746:
        /* <DEDUP_REMOVED lines=130> */
.L_x_9753:
        /* <DEDUP_REMOVED lines=8> */
.L_x_9754:
        /* <DEDUP_REMOVED lines=19> */
.L_x_10448:
[----:B------:R-:W-:Y:S05]  /*7380*/  BRX R2 -0x7390                                                                                                                                                                                                                                                                                                                                                                                                                                                                               (*"BRANCH_TARGETS .L_x_10449,.L_x_10450,.L_x_10451"*) ;  /* 0xffffff8c021c7949 */ /* 0x000fea000383ffff */
.L_x_9757:
        /* <DEDUP_REMOVED lines=23> */
[----:B------:R-:W1:Y:S02]  /*7500*/  LDCU.64 UR6, c[0x4][0x178] ;  /* 0x01002f00ff0677ac */ /* 0x000e640008000a00 */
[----:B------:R-:W2:Y:S01]  /*7510*/  LDC.64 R2, c[0x4][R2] ;  /* 0x0100000002027b82 */ /* 0x000ea20000000a00 */
[----:B------:R-:W-:Y:S01]  /*7520*/  MOV R13, RZ ;  /* 0x000000ff000d7202 */ /* 0x000fe20000000f00 */
        /* <DEDUP_REMOVED lines=9> */
.L_x_9763:
[----:B------:R0:W5:Y:S02]  /*75c0*/  LDG.E.64 R2, desc[UR36][R26.64] ;  /* 0x000000241a027981 */ /* 0x000164000c1e1b00 */
.L_x_9762:
[----:B------:R-:W-:Y:S05]  /*75d0*/  BSYNC.RECONVERGENT B6 ;  /* 0x0000000000067941 */ /* 0x000fea0003800200 */
.L_x_9761:
        /* <DEDUP_REMOVED lines=13> */
.L_x_9759:
[----:B------:R-:W-:Y:S05]  /*76b0*/  BSYNC.RELIABLE B7 ;  /* 0x0000000000077941 */ /* 0x000fea0003800100 */
.L_x_9758:
        /* <DEDUP_REMOVED lines=9> */
[----:B------:R-:W2:Y:S01]  /*7750*/  LDG.E.64 R2, desc[UR36][R24.64] ;  /* 0x0000002418027981 */ /* 0x000ea2000c1e1b00 */
[----:B------:R-:W-:Y:S01]  /*7760*/  BSSY.RECONVERGENT B6, `(.L_x_9764) ;  /* 0x0000019000067945 */ /* 0x000fe20003800200 */
        /* <DEDUP_REMOVED lines=23> */
.L_x_9766:
[----:B------:R1:W5:Y:S02]  /*78e0*/  LDG.E.64 R2, desc[UR36][R24.64] ;  /* 0x0000002418027981 */ /* 0x000364000c1e1b00 */
.L_x_9765:
[----:B------:R-:W-:Y:S05]  /*78f0*/  BSYNC.RECONVERGENT B6 ;  /* 0x0000000000067941 */ /* 0x000fea0003800200 */
.L_x_9764:
        /* <DEDUP_REMOVED lines=13> */
.L_x_10450:
        /* <DEDUP_REMOVED lines=8> */
[----:B------:R-:W2:Y:S01]  /*7a50*/  LDG.E.64 R2, desc[UR36][R22.64] ;  /* 0x0000002416027981 */ /* 0x000ea2000c1e1b00 */
[----:B------:R-:W-:Y:S01]  /*7a60*/  BSSY.RECONVERGENT B6, `(.L_x_9767) ;  /* 0x0000019000067945 */ /* 0x000fe20003800200 */
        /* <DEDUP_REMOVED lines=23> */
.L_x_9769:
[----:B------:R2:W5:Y:S02]  /*7be0*/  LDG.E.64 R2, desc[UR36][R22.64] ;  /* 0x0000002416027981 */ /* 0x000564000c1e1b00 */
.L_x_9768:
[----:B------:R-:W-:Y:S05]  /*7bf0*/  BSYNC.RECONVERGENT B6 ;  /* 0x0000000000067941 */ /* 0x000fea0003800200 */
.L_x_9767:
        /* <DEDUP_REMOVED lines=13> */
.L_x_10449:
[----:B------:R-:W-:Y:S05]  /*7cd0*/  BSYNC.RELIABLE B8 ;  /* 0x0000000000087941 */ /* 0x000fea0003800100 */
.L_x_9756:
        /* <DEDUP_REMOVED lines=8> */
[----:B------:R-:W3:Y:S01]  /*7d60*/  LDG.E.64 R2, desc[UR36][R18.64] ;  /* 0x0000002412027981 */ /* 0x000ee2000c1e1b00 */
[----:B------:R-:W-:Y:S01]  /*7d70*/  BSSY.RECONVERGENT B6, `(.L_x_9770) ;  /* 0x0000019000067945 */ /* 0x000fe20003800200 */
        /* <DEDUP_REMOVED lines=23> */
.L_x_9772:
[----:B------:R3:W5:Y:S02]  /*7ef0*/  LDG.E.64 R2, desc[UR36][R18.64] ;  /* 0x0000002412027981 */ /* 0x000764000c1e1b00 */
.L_x_9771:
[----:B------:R-:W-:Y:S05]  /*7f00*/  BSYNC.RECONVERGENT B6 ;  /* 0x0000000000067941 */ /* 0x000fea0003800200 */
.L_x_9770:
        /* <DEDUP_REMOVED lines=14> */
.L_x_10451:
[----:B------:R-:W-:Y:S05]  /*7ff0*/  BREAK.RELIABLE B8 ;  /* 0x0000000000087942 */ /* 0x000fea0003800100 */
.L_x_9760:
[----:B------:R-:W-:Y:S05]  /*8000*/  BSYNC.RECONVERGENT B9 ;  /* 0x0000000000097941 */ /* 0x000fea0003800200 */
.L_x_9755:
[----:B------:R-:W4:Y:S01]  /*8010*/  LDCU UR4, c[0x0][0x530] ;  /* 0x0000a600ff0477ac */ /* 0x000f220008000800 */
[----:B------:R-:W-:-:S04]  /*8020*/  LEA R30, R31, R30, 0x2 ;  /* 0x0000001e1f1e7211 */ /* 0x000fc800078e10ff */
[----:B----4-:R-:W-:-:S13]  /*8030*/  ISETP.GE.U32.AND P0, PT, R30, UR4, PT ;  /* 0x000000041e007c0c */ /* 0x010fda000bf06070 */
[----:B------:R-:W-:Y:S05]  /*8040*/  @!P0 BRA `(.L_x_9773) ;  /* 0xffffff80004c8947 */ /* 0x000fea000383ffff */
[----:B------:R-:W-:Y:S05]  /*8050*/  EXIT ;  /* 0x000000000000794d */ /* 0x000fea0003800000 */
.L_x_9774:
        /* <DEDUP_REMOVED lines=10> */
.L_x_10681:


//--------------------- .text._ZN2at4cuda57_GLOBAL__N__cd6b329d_24_DistributionBernoulli_cu_7537a20d21kernelPointwiseApply2IZNS_6native9templates4cuda28bernoulli_tensor_cuda_kernelIddEEvRKNS_10TensorBaseES9_NS_15PhiloxCudaStateEEUliRdSB_SB_SB_RKdSD_SD_SD_E_dSC_jLi2ELin1ELi4ELi512ELi2EEEvNS0_6detail10TensorInfoIT0_T2_EENSG_IT1_SI_EESI_T_ --------------------------
	.section	.text._ZN2at4cuda57_GLOBAL__N__cd6b329d_24_DistributionBernoulli_cu_7537a20d21kernelPointwiseApply2IZNS_6native9templates4cuda28bernoulli_tensor_cuda_kernelIddEEvRKNS_10TensorBaseES9_NS_15PhiloxCudaStateEEUliRdSB_SB_SB_RKdSD_SD_SD_E_dSC_jLi2ELin1ELi4ELi512ELi2EEEvNS0_6detail10TensorInfoIT0_T2_EENSG_IT1_SI_EESI_T_,"ax",@progbits
	.align	128
.text._ZN2at4cuda57_GLOBAL__N__cd6b329d_24_DistributionBernoulli_cu_7537a20d21kernelPointwiseApply2IZNS_6native9templates4cuda28bernoulli_tensor_cuda_kernelIddEEvRKNS_10TensorBaseES9_NS_15PhiloxCudaStateEEUliRdSB_SB_SB_RKdSD_SD_SD_E_dSC_jLi2ELin1ELi4ELi512ELi2EEEvNS0_6detail10TensorInfoIT0_T2_EENSG_IT1_SI_EESI_T_:
        .type           _ZN2at4cuda57_GLOBAL__N__cd6b329d_24_DistributionBernoulli_cu_7537a20d21kernelPointwiseApply2IZNS_6native9templates4cuda28bernoulli_tensor_cuda_kernelIddEEvRKNS_10TensorBaseES9_NS_15PhiloxCudaStateEEUliRdSB_SB_SB_RKdSD_SD_SD_E_dSC_jLi2ELin1ELi4ELi512ELi2EEEvNS0_6detail10TensorInfoIT0_T2_EENSG_IT1_SI_EESI_T_,@function
        .size           _ZN2at4cuda57_GLOBAL__N__cd6b329d_24_DistributionBernoulli_cu_7537a20d21kernelPointwiseApply2IZNS_6native9templates4cuda28bernoulli_tensor_cuda_kernelIddEEvRKNS_10TensorBaseES9_NS_15PhiloxCudaStateEEUliRdSB_SB_SB_RKdSD_SD_SD_E_dSC_jLi2ELin1ELi4ELi512ELi2EEEvNS0_6detail10TensorInfoIT0_T2_EENSG_IT1_SI_EESI_T_,(.L_x_10682 - _ZN2at4cuda57_GLOBAL__N__cd6b329d_24_DistributionBernoulli_cu_7537a20d21kernelPointwiseApply2IZNS_6native9templates4cuda28bernoulli_tensor_cuda_kernelIddEEvRKNS_10TensorBaseES9_NS_15PhiloxCudaStateEEUliRdSB_SB_SB_RKdSD_SD_SD_E_dSC_jLi2ELin1ELi4ELi512ELi2EEEvNS0_6detail10TensorInfoIT0_T2_EENSG_IT1_SI_EESI_T_)
        .other          _ZN2at4cuda57_GLOBAL__N__cd6b329d_24_DistributionBernoulli_cu_7537a20d21kernelPointwiseApply2IZNS_6native9templates4cuda28bernoulli_tensor_cuda_kernelIddEEvRKNS_10TensorBaseES9_NS_15PhiloxCudaStateEEUliRdSB_SB_SB_RKdSD_SD_SD_E_dSC_jLi2ELin1ELi4ELi512ELi2EEEvNS0_6detail10TensorInfoIT0_T2_EENSG_IT1_SI_EESI_T_,@"STO_CUDA_ENTRY STV_DEFAULT"
_ZN2at4cuda57_GLOBAL__N__cd6b329d_24_DistributionBernoulli_cu_7537a20d21kernelPointwiseApply2IZNS_6native9templates4cuda28bernoulli_tensor_cuda_kernelIddEEvRKNS_10TensorBaseES9_NS_15PhiloxCudaStateEEUliRdSB_SB_SB_RKdSD_SD_SD_E_dSC_jLi2ELin1ELi4ELi512ELi2EEEvNS0_6detail10TensorInfoIT0_T2_EENSG_IT1_SI_EESI_T_:
        /* <DEDUP_REMOVED lines=13> */
.L_x_9824:
        /* <DEDUP_REMOVED lines=34> */
.L_x_9780:
[C---:B------:R-:W-:Y:S01]  /*02f0*/  VIADD R33, R8.reuse, 0x3 ;  /* 0x0000000308217836 */ /* 0x040fe20000000000 */
[----:B------:R-:W-:Y:S01]  /*0300*/  UMOV UR4, 0xd8 ;  /* 0x000000d800047882 */ /* 0x000fe20000000000 */
[C---:B------:R-:W-:Y:S01]  /*0310*/  VIADD R29, R8.reuse, 0x2 ;  /* 0x00000002081d7836 */ /* 0x040fe20000000000 */
[C---:B------:R-:W-:Y:S01]  /*0320*/  LEA R27, R8.reuse, UR4, 0x2 ;  /* 0x00000004081b7c11 */ /* 0x040fe2000f8e10ff */
[C---:B------:R-:W-:Y:S01]  /*0330*/  VIADD R31, R8.reuse, 0x1 ;  /* 0x00000001081f7836 */ /* 0x040fe20000000000 */
[----:B------:R-:W-:Y:S01]  /*0340*/  LEA R33, R33, UR4, 0x2 ;  /* 0x0000000421217c11 */ /* 0x000fe2000f8e10ff */
[C---:B------:R-:W-:Y:S01]  /*0350*/  VIADD R24, R8.reuse, 0xffffffff ;  /* 0xffffffff08187836 */ /* 0x040fe20000000000 */
[----:B------:R-:W-:Y:S01]  /*0360*/  LEA R29, R29, UR4, 0x2 ;  /* 0x000000041d1d7c11 */ /* 0x000fe2000f8e10ff */
[----:B------:R-:W-:Y:S01]  /*0370*/  VIADD R36, R8, 0xfffffffc ;  /* 0xfffffffc08247836 */ /* 0x000fe20000000000 */
[----:B------:R0:W2:Y:S01]  /*0380*/  LDC R10, c[0x0][R33+0x388] ;  /* 0x0000e200210a7b82 */ /* 0x0000a20000000800 */
[----:B------:R-:W-:-:S02]  /*0390*/  LEA R31, R31, UR4, 0x2 ;  /* 0x000000041f1f7c11 */ /* 0x000fc4000f8e10ff */
[----:B------:R-:W-:Y:S02]  /*03a0*/  LEA R24, R24, UR4, 0x2 ;  /* 0x0000000418187c11 */ /* 0x000fe4000f8e10ff */
[----:B------:R-:W-:Y:S02]  /*03b0*/  LEA R36, R36, UR4, 0x2 ;  /* 0x0000000424247c11 */ /* 0x000fe4000f8e10ff */
[----:B------:R-:W-:Y:S01]  /*03c0*/  IADD3 R9, PT, PT, R9, 0x8, RZ ;  /* 0x0000000809097810 */ /* 0x000fe20007ffe0ff */
[----:B------:R3:W4:Y:S08]  /*03d0*/  LDC R16, c[0x0][R29+0x388] ;  /* 0x0000e2001d107b82 */ /* 0x0007300000000800 */
        /* <DEDUP_REMOVED lines=64> */
[----:B---3--:R-:W-:-:S07]  /*07e0*/  HFMA2 R2, -RZ, RZ, 0, 0 ;  /* 0x00000000ff027431 */ /* 0x008fce00000001ff */
        /* <DEDUP_REMOVED lines=12> */
[----:B-1----:R-:W-:Y:S01]  /*08b0*/  IADD3 R2, PT, PT, R26, 0xffffffe, RZ ;  /* 0x0ffffffe1a027810 */ /* 0x002fe20007ffe0ff */
[----:B---3--:R-:W1:Y:S01]  /*08c0*/  LDC R22, c[0x0][R22+0x3ec] ;  /* 0x0000fb0016167b82 */ /* 0x008e620000000800 */
[C---:B------:R-:W-:Y:S01]  /*08d0*/  IADD3 R26, PT, PT, R8.reuse, -0x3, RZ ;  /* 0xfffffffd081a7810 */ /* 0x040fe20007ffe0ff */
[----:B------:R-:W-:Y:S01]  /*08e0*/  IMAD.MOV R39, RZ, RZ, -R25 ;  /* 0x000000ffff277224 */ /* 0x000fe200078e0a19 */
[----:B------:R3:W5:Y:S01]  /*08f0*/  F2I.FTZ.U32.TRUNC.NTZ R3, R2 ;  /* 0x0000000200037305 */ /* 0x000762000021f000 */
[----:B------:R-:W-:Y:S02]  /*0900*/  IADD3 R8, PT, PT, R8, -0x8, RZ ;  /* 0xfffffff808087810 */ /* 0x000fe40007ffe0ff */
[----:B------:R-:W-:Y:S01]  /*0910*/  IMAD R39, R12, R39, R19 ;  /* 0x000000270c277224 */ /* 0x000fe200078e0213 */
[----:B------:R-:W-:-:S04]  /*0920*/  LEA R26, R26, UR4, 0x2 ;  /* 0x000000041a1a7c11 */ /* 0x000fc8000f8e10ff */
[C---:B------:R-:W-:Y:S01]  /*0930*/  ISETP.GE.U32.AND P0, PT, R39.reuse, R12, PT ;  /* 0x0000000c2700720c */ /* 0x040fe20003f06070 */
[----:B---3--:R-:W-:Y:S01]  /*0940*/  HFMA2 R2, -RZ, RZ, 0, 0 ;  /* 0x00000000ff027431 */ /* 0x008fe200000001ff */
[----:B------:R3:W2:Y:S08]  /*0950*/  LDC R28, c[0x0][R26+0x388] ;  /* 0x0000e2001a1c7b82 */ /* 0x0006b00000000800 */
[----:B---3--:R-:W3:Y:S03]  /*0960*/  LDC R26, c[0x0][R26+0x3ec] ;  /* 0x0000fb001a1a7b82 */ /* 0x008ee60000000800 */
[----:B------:R-:W-:-:S02]  /*0970*/  @P0 IMAD.IADD R39, R39, 0x1, -R12 ;  /* 0x0000000127270824 */ /* 0x000fc400078e0a0c */
[----:B------:R-:W-:-:S03]  /*0980*/  @P0 VIADD R25, R25, 0x1 ;  /* 0x0000000119190836 */ /* 0x000fc60000000000 */
[----:B------:R-:W-:Y:S02]  /*0990*/  ISETP.GE.U32.AND P1, PT, R39, R12, PT ;  /* 0x0000000c2700720c */ /* 0x000fe40003f26070 */
[----:B------:R-:W-:-:S05]  /*09a0*/  IADD3 R39, PT, PT, RZ, -R18, RZ ;  /* 0x80000012ff277210 */ /* 0x000fca0007ffe0ff */
[----:B-----5:R-:W-:Y:S01]  /*09b0*/  IMAD R39, R39, R3, RZ ;  /* 0x0000000327277224 */ /* 0x020fe200078e02ff */
[----:B----4-:R-:W4:Y:S03]  /*09c0*/  I2F.U32.RP R40, R23 ;  /* 0x0000001700287306 */ /* 0x010f260000209000 */
[----:B------:R-:W-:-:S04]  /*09d0*/  IMAD.HI.U32 R2, R3, R39, R2 ;  /* 0x0000002703027227 */ /* 0x000fc800078e0002 */
[----:B------:R-:W-:Y:S01]  /*09e0*/  @P1 VIADD R25, R25, 0x1 ;  /* 0x0000000119191836 */ /* 0x000fe20000000000 */
[----:B------:R-:W-:Y:S02]  /*09f0*/  @!P2 LOP3.LUT R25, RZ, R12, RZ, 0x33, !PT ;  /* 0x0000000cff19a212 */ /* 0x000fe400078e33ff */
[----:B------:R-:W-:-:S03]  /*0a00*/  ISETP.NE.U32.AND P2, PT, R18, RZ, PT ;  /* 0x000000ff1200720c */ /* 0x000fc60003f45070 */
[----:B------:R-:W-:Y:S01]  /*0a10*/  IMAD.HI.U32 R32, R2, R25, RZ ;  /* 0x0000001902207227 */ /* 0x000fe200078e00ff */
[----:B----4-:R-:W4:Y:S03]  /*0a20*/  MUFU.RCP R40, R40 ;  /* 0x0000002800287308 */ /* 0x010f260000001000 */
[----:B------:R-:W-:-:S04]  /*0a30*/  IMAD.MOV R39, RZ, RZ, -R32 ;  /* 0x000000ffff277224 */ /* 0x000fc800078e0a20 */
[----:B------:R-:W-:Y:S01]  /*0a40*/  IMAD R39, R18, R39, R25 ;  /* 0x0000002712277224 */ /* 0x000fe200078e0219 */
[----:B--2---:R-:W-:-:S04]  /*0a50*/  IADD3 R43, PT, PT, RZ, -R28, RZ ;  /* 0x8000001cff2b7210 */ /* 0x004fc80007ffe0ff */
[CC--:B------:R-:W-:Y:S02]  /*0a60*/  ISETP.GE.U32.AND P0, PT, R39.reuse, R18.reuse, PT ;  /* 0x000000122700720c */ /* 0x0c0fe40003f06070 */
        /* <DEDUP_REMOVED lines=8> */
[----:B----4-:R-:W-:-:S07]  /*0af0*/  HFMA2 R2, -RZ, RZ, 0, 0 ;  /* 0x00000000ff027431 */ /* 0x010fce00000001ff */
[----:B------:R-:W-:Y:S01]  /*0b00*/  @P1 VIADD R32, R32, 0x1 ;  /* 0x0000000120201836 */ /* 0x000fe20000000000 */
[----:B------:R-:W-:Y:S01]  /*0b10*/  @!P2 LOP3.LUT R32, RZ, R18, RZ, 0x33, !PT ;  /* 0x00000012ff20a212 */ /* 0x000fe200078e33ff */
[----:B-----5:R-:W-:Y:S01]  /*0b20*/  IMAD R39, R39, R3, RZ ;  /* 0x0000000327277224 */ /* 0x020fe200078e02ff */
[----:B------:R-:W-:-:S03]  /*0b30*/  ISETP.NE.U32.AND P2, PT, R23, RZ, PT ;  /* 0x000000ff1700720c */ /* 0x000fc60003f45070 */
[----:B------:R-:W-:Y:S02]  /*0b40*/  IMAD.HI.U32 R3, R3, R39, R2 ;  /* 0x0000002703037227 */ /* 0x000fe400078e0002 */
[----:B------:R4:W5:Y:S04]  /*0b50*/  LDC R39, c[0x0][R36+0x388] ;  /* 0x0000e20024277b82 */ /* 0x0009680000000800 */
[----:B------:R-:W-:Y:S01]  /*0b60*/  IMAD.HI.U32 R41, R3, R32, RZ ;  /* 0x0000002003297227 */ /* 0x000fe200078e00ff */
[----:B--2---:R-:W-:-:S03]  /*0b70*/  IADD3 R3, PT, PT, R40, 0xffffffe, RZ ;  /* 0x0ffffffe28037810 */ /* 0x004fc60007ffe0ff */
[----:B------:R-:W-:Y:S01]  /*0b80*/  IMAD.MOV R2, RZ, RZ, -R41 ;  /* 0x000000ffff027224 */ /* 0x000fe200078e0a29 */
[----:B----4-:R-:W2:Y:S02]  /*0b90*/  LDC R36, c[0x0][R36+0x3ec] ;  /* 0x0000fb0024247b82 */ /* 0x010ea40000000800 */
[----:B------:R-:W4:Y:S01]  /*0ba0*/  F2I.FTZ.U32.TRUNC.NTZ R3, R3 ;  /* 0x0000000300037305 */ /* 0x000f22000021f000 */
[----:B------:R-:W-:-:S05]  /*0bb0*/  IMAD R2, R23, R2, R32 ;  /* 0x0000000217027224 */ /* 0x000fca00078e0220 */
[----:B------:R-:W-:Y:S01]  /*0bc0*/  ISETP.GE.U32.AND P0, PT, R2, R23, PT ;  /* 0x000000170200720c */ /* 0x000fe20003f06070 */
[----:B----4-:R-:W-:-:S12]  /*0bd0*/  IMAD R43, R43, R3, RZ ;  /* 0x000000032b2b7224 */ /* 0x010fd800078e02ff */
[----:B------:R-:W-:Y:S02]  /*0be0*/  @P0 IMAD.IADD R2, R2, 0x1, -R23 ;  /* 0x0000000102020824 */ /* 0x000fe400078e0a17 */
[----:B------:R-:W-:-:S03]  /*0bf0*/  @P0 VIADD R41, R41, 0x1 ;  /* 0x0000000129290836 */ /* 0x000fc60000000000 */
[----:B------:R-:W-:Y:S01]  /*0c00*/  ISETP.GE.U32.AND P1, PT, R2, R23, PT ;  /* 0x000000170200720c */ /* 0x000fe20003f26070 */
[----:B------:R-:W-:-:S04]  /*0c10*/  IMAD.MOV.U32 R2, RZ, RZ, RZ ;  /* 0x000000ffff027224 */ /* 0x000fc800078e00ff */
[----:B------:R-:W-:Y:S01]  /*0c20*/  IMAD.HI.U32 R2, R3, R43, R2 ;  /* 0x0000002b03027227 */ /* 0x000fe200078e0002 */
[----:B-----5:R-:W4:Y:S07]  /*0c30*/  I2F.U32.RP R42, R39 ;  /* 0x00000027002a7306 */ /* 0x020f2e0000209000 */
[----:B------:R-:W-:Y:S02]  /*0c40*/  @P1 IADD3 R41, PT, PT, R41, 0x1, RZ ;  /* 0x0000000129291810 */ /* 0x000fe40007ffe0ff */
[----:B------:R-:W-:-:S02]  /*0c50*/  @!P2 LOP3.LUT R41, RZ, R23, RZ, 0x33, !PT ;  /* 0x00000017ff29a212 */ /* 0x000fc400078e33ff */
[----:B------:R-:W-:-:S03]  /*0c60*/  ISETP.NE.U32.AND P2, PT, R28, RZ, PT ;  /* 0x000000ff1c00720c */ /* 0x000fc60003f45070 */
[----:B------:R-:W-:-:S05]  /*0c70*/  IMAD.HI.U32 R40, R2, R41, RZ ;  /* 0x0000002902287227 */ /* 0x000fca00078e00ff */
[----:B------:R-:W-:Y:S01]  /*0c80*/  IADD3 R43, PT, PT, -R40, RZ, RZ ;  /* 0x000000ff282b7210 */ /* 0x000fe20007ffe1ff */
[----:B----4-:R-:W4:Y:S04]  /*0c90*/  MUFU.RCP R42, R42 ;  /* 0x0000002a002a7308 */ /* 0x010f280000001000 */
[----:B------:R-:W-:-:S05]  /*0ca0*/  IMAD R43, R28, R43, R41 ;  /* 0x0000002b1c2b7224 */ /* 0x000fca00078e0229 */
[----:B------:R-:W-:Y:S01]  /*0cb0*/  ISETP.GE.U32.AND P0, PT, R43, R28, PT ;  /* 0x0000001c2b00720c */ /* 0x000fe20003f06070 */
[----:B----4-:R-:W-:-:S12]  /*0cc0*/  VIADD R2, R42, 0xffffffe ;  /* 0x0ffffffe2a027836 */ /* 0x010fd80000000000 */
[----:B------:R-:W-:Y:S01]  /*0cd0*/  @P0 IADD3 R43, PT, PT, -R28, R43, RZ ;  /* 0x0000002b1c2b0210 */ /* 0x000fe20007ffe1ff */
[----:B------:R4:W5:Y:S01]  /*0ce0*/  F2I.FTZ.U32.TRUNC.NTZ R3, R2 ;  /* 0x0000000200037305 */ /* 0x000962000021f000 */
[----:B------:R-:W-:Y:S02]  /*0cf0*/  @P0 IADD3 R40, PT, PT, R40, 0x1, RZ ;  /* 0x0000000128280810 */ /* 0x000fe40007ffe0ff */
[----:B------:R-:W-:Y:S01]  /*0d00*/  ISETP.GE.U32.AND P1, PT, R43, R28, PT ;  /* 0x0000001c2b00720c */ /* 0x000fe20003f26070 */
[----:B------:R-:W-:Y:S02]  /*0d10*/  IMAD.MOV R43, RZ, RZ, -R39 ;  /* 0x000000ffff2b7224 */ /* 0x000fe400078e0a27 */
[----:B----4-:R-:W-:Y:S02]  /*0d20*/  HFMA2 R2, -RZ, RZ, 0, 0 ;  /* 0x00000000ff027431 */ /* 0x010fe400000001ff */
[----:B-----5:R-:W-:-:S08]  /*0d30*/  IMAD R43, R43, R3, RZ ;  /* 0x000000032b2b7224 */ /* 0x020fd000078e02ff */
        /* <DEDUP_REMOVED lines=28> */
[----:B0-----:R-:W-:Y:S02]  /*0f00*/  IMAD R27, R18, R24, R27 ;  /* 0x00000018121b7224 */ /* 0x001fe400078e021b */
[----:B------:R-:W-:Y:S01]  /*0f10*/  @P1 IADD3 R2, PT, PT, R2, 0x1, RZ ;  /* 0x0000000102021810 */ /* 0x000fe20007ffe0ff */
[----:B------:R-:W-:Y:S01]  /*0f20*/  IMAD.MOV R3, RZ, RZ, -R40 ;  /* 0x000000ffff037224 */ /* 0x000fe200078e0a28 */
[----:B------:R-:W-:Y:S01]  /*0f30*/  @!P2 LOP3.LUT R2, RZ, R39, RZ, 0x33, !PT ;  /* 0x00000027ff02a212 */ /* 0x000fe200078e33ff */
[----:B-1----:R-:W-:Y:S02]  /*0f40*/  IMAD R23, R23, R22, R27 ;  /* 0x0000001617177224 */ /* 0x002fe400078e021b */
[----:B------:R-:W-:Y:S02]  /*0f50*/  IMAD R28, R28, R3, R41 ;  /* 0x000000031c1c7224 */ /* 0x000fe400078e0229 */
[----:B------:R-:W-:-:S02]  /*0f60*/  IMAD.MOV R30, RZ, RZ, -R2 ;  /* 0x000000ffff1e7224 */ /* 0x000fc400078e0a02 */
[----:B---3--:R-:W-:Y:S02]  /*0f70*/  IMAD R23, R28, R26, R23 ;  /* 0x0000001a1c177224 */ /* 0x008fe400078e0217 */
[----:B------:R-:W-:Y:S02]  /*0f80*/  IMAD R30, R39, R30, R40 ;  /* 0x0000001e271e7224 */ /* 0x000fe400078e0228 */
[----:B------:R-:W-:Y:S02]  /*0f90*/  IMAD.MOV.U32 R11, RZ, RZ, R2 ;  /* 0x000000ffff0b7224 */ /* 0x000fe400078e0002 */
[----:B--2---:R-:W-:Y:S01]  /*0fa0*/  IMAD R30, R30, R36, R23 ;  /* 0x000000241e1e7224 */ /* 0x004fe200078e0217 */
[----:B------:R-:W-:Y:S06]  /*0fb0*/  @P0 BRA `(.L_x_9780) ;  /* 0xfffffff000cc0947 */ /* 0x000fec000383ffff */
[----:B------:R-:W-:Y:S05]  /*0fc0*/  BSYNC.RECONVERGENT B1 ;  /* 0x0000000000017941 */ /* 0x000fea0003800200 */
.L_x_9779:
[----:B------:R-:W-:-:S07]  /*0fd0*/  IADD3 R8, PT, PT, R8, 0x4, RZ ;  /* 0x0000000408087810 */ /* 0x000fce0007ffe0ff */
.L_x_9778:
        /* <DEDUP_REMOVED lines=107> */
.L_x_9781:
        /* <DEDUP_REMOVED lines=56> */
.L_x_9782:
        /* <DEDUP_REMOVED lines=28> */
.L_x_9777:
        /* <DEDUP_REMOVED lines=29> */
.L_x_9776:
[----:B-1----:R-:W-:Y:S05]  /*1da0*/  BSYNC.RECONVERGENT B0 ;  /* 0x0000000000007941 */ /* 0x002fea0003800200 */
.L_x_9775:
        /* <DEDUP_REMOVED lines=23> */
.L_x_9787:
        /* <DEDUP_REMOVED lines=206> */
.L_x_9786:
        /* <DEDUP_REMOVED lines=106> */
.L_x_9788:
        /* <DEDUP_REMOVED lines=56> */
.L_x_9789:
        /* <DEDUP_REMOVED lines=28> */
.L_x_9785:
        /* <DEDUP_REMOVED lines=29> */
.L_x_9784:
[----:B------:R-:W-:Y:S05]  /*39b0*/  BSYNC.RECONVERGENT B0 ;  /* 0x0000000000007941 */ /* 0x000fea0003800200 */
.L_x_9783:
        /* <DEDUP_REMOVED lines=22> */
.L_x_9794:
        /* <DEDUP_REMOVED lines=206> */
.L_x_9793:
        /* <DEDUP_REMOVED lines=107> */
.L_x_9795:
        /* <DEDUP_REMOVED lines=56> */
.L_x_9796:
        /* <DEDUP_REMOVED lines=28> */
.L_x_9792:
        /* <DEDUP_REMOVED lines=29> */
.L_x_9791:
[----:B------:R-:W-:Y:S05]  /*55c0*/  BSYNC.RECONVERGENT B0 ;  /* 0x0000000000007941 */ /* 0x000fea0003800200 */
.L_x_9790:
        /* <DEDUP_REMOVED lines=22> */
.L_x_9801:
        /* <DEDUP_REMOVED lines=206> */
.L_x_9800:
        /* <DEDUP_REMOVED lines=106> */
.L_x_9802:
        /* <DEDUP_REMOVED lines=56> */
.L_x_9803:
        /* <DEDUP_REMOVED lines=28> */
.L_x_9799:
        /* <DEDUP_REMOVED lines=29> */
.L_x_9798:
[----:B------:R-:W-:Y:S05]  /*71c0*/  BSYNC.RECONVERGENT B0 ;  /* 0x0000000000007941 */ /* 0x000fea0003800200 */
.L_x_9797:
        /* <DEDUP_REMOVED lines=125> */
.L_x_9804:
        /* <DEDUP_REMOVED lines=8> */
.L_x_9805:
        /* <DEDUP_REMOVED lines=19> */
.L_x_10452:
[----:B------:R-:W-:Y:S05]  /*7b50*/  BRX R2 -0x7b60                                                                                                                                                                                                                                                                                                                                                                                                                                                                               (*"BRANCH_TARGETS .L_x_10453,.L_x_10454,.L_x_10455"*) ;  /* 0xffffff8402287949 */ /* 0x000fea000383ffff */
.L_x_9808:
        /* <DEDUP_REMOVED lines=35> */
.L_x_9814:
[----:B------:R0:W5:Y:S02]  /*7d90*/  LDG.E.64 R2, desc[UR36][R16.64] ;  /* 0x0000002410027981 */ /* 0x000164000c1e1b00 */
.L_x_9813:
[----:B------:R-:W-:Y:S05]  /*7da0*/  BSYNC.RECONVERGENT B6 ;  /* 0x0000000000067941 */ /* 0x000fea0003800200 */
.L_x_9812:
        /* <DEDUP_REMOVED lines=13> */
.L_x_9810:
[----:B------:R-:W-:Y:S05]  /*7e80*/  BSYNC.RELIABLE B7 ;  /* 0x0000000000077941 */ /* 0x000fea0003800100 */
.L_x_9809:
        /* <DEDUP_REMOVED lines=28> */
.L_x_9817:
[----:B------:R0:W5:Y:S02]  /*8050*/  LDG.E.64 R2, desc[UR36][R16.64] ;  /* 0x0000002410027981 */ /* 0x000164000c1e1b00 */
.L_x_9816:
[----:B------:R-:W-:Y:S05]  /*8060*/  BSYNC.RECONVERGENT B6 ;  /* 0x0000000000067941 */ /* 0x000fea0003800200 */
.L_x_9815:
        /* <DEDUP_REMOVED lines=13> */
.L_x_10454:
        /* <DEDUP_REMOVED lines=28> */
.L_x_9820:
[----:B------:R0:W5:Y:S02]  /*8300*/  LDG.E.64 R2, desc[UR36][R16.64] ;  /* 0x0000002410027981 */ /* 0x000164000c1e1b00 */
.L_x_9819:
[----:B------:R-:W-:Y:S05]  /*8310*/  BSYNC.RECONVERGENT B6 ;  /* 0x0000000000067941 */ /* 0x000fea0003800200 */
.L_x_9818:
        /* <DEDUP_REMOVED lines=13> */
.L_x_10453:
[----:B------:R-:W-:Y:S05]  /*83f0*/  BSYNC.RELIABLE B8 ;  /* 0x0000000000087941 */ /* 0x000fea0003800100 */
.L_x_9807:
        /* <DEDUP_REMOVED lines=28> */
.L_x_9823:
[----:B------:R0:W5:Y:S02]  /*85c0*/  LDG.E.64 R2, desc[UR36][R16.64] ;  /* 0x0000002410027981 */ /* 0x000164000c1e1b00 */
.L_x_9822:
[----:B------:R-:W-:Y:S05]  /*85d0*/  BSYNC.RECONVERGENT B6 ;  /* 0x0000000000067941 */ /* 0x000fea0003800200 */
.L_x_9821:
        /* <DEDUP_REMOVED lines=12> */
[----:B------:R1:W-:Y:S01]  /*86a0*/  STG.E.64 desc[UR36][R6.64], R2 ;  /* 0x0000000206007986 */ /* 0x0003e2000c101b24 */
[----:B------:R-:W-:Y:S05]  /*86b0*/  BRA `(.L_x_9811) ;  /* 0x0000000000047947 */ /* 0x000fea0003800000 */
.L_x_10455:
[----:B------:R-:W-:Y:S05]  /*86c0*/  BREAK.RELIABLE B8 ;  /* 0x0000000000087942 */ /* 0x000fea0003800100 */
.L_x_9811:
[----:B------:R-:W-:Y:S05]  /*86d0*/  BSYNC.RECONVERGENT B9 ;  /* 0x0000000000097941 */ /* 0x000fea0003800200 */
.L_x_9806:
        /* <DEDUP_REMOVED lines=8> */
.L_x_9825:
        /* <DEDUP_REMOVED lines=10> */
.L_x_10682:


//--------------------- .text._ZN2at4cuda57_GLOBAL__N__cd6b329d_24_DistributionBernoulli_cu_7537a20d21kernelPointwiseApply2IZNS_6native9templates4cuda28bernoulli_tensor_cuda_kernelIddEEvRKNS_10TensorBaseES9_NS_15PhiloxCudaStateEEUliRdSB_SB_SB_RKdSD_SD_SD_E_dSC_jLi2ELi2ELi4ELi512ELi2EEEvNS0_6detail10TensorInfoIT0_T2_EENSG_IT1_SI_EESI_T_ --------------------------
	.section	.text._ZN2at4cuda57_GLOBAL__N__cd6b329d_24_DistributionBernoulli_cu_7537a20d21kernelPointwiseApply2IZNS_6native9templates4cuda28bernoulli_tensor_cuda_kernelIddEEvRKNS_10TensorBaseES9_NS_15PhiloxCudaStateEEUliRdSB_SB_SB_RKdSD_SD_SD_E_dSC_jLi2ELi2ELi4ELi512ELi2EEEvNS0_6detail10TensorInfoIT0_T2_EENSG_IT1_SI_EESI_T_,"ax",@progbits
	.align	128
.text._ZN2at4cuda57_GLOBAL__N__cd6b329d_24_DistributionBernoulli_cu_7537a20d21kernelPointwiseApply2IZNS_6native9templates4cuda28bernoulli_tensor_cuda_kernelIddEEvRKNS_10TensorBaseES9_NS_15PhiloxCudaStateEEUliRdSB_SB_SB_RKdSD_SD_SD_E_dSC_jLi2ELi2ELi4ELi512ELi2EEEvNS0_6detail10TensorInfoIT0_T2_EENSG_IT1_SI_EESI_T_:
        .type           _ZN2at4cuda57_GLOBAL__N__cd6b329d_24_DistributionBernoulli_cu_7537a20d21kernelPointwiseApply2IZNS_6native9templates4cuda28bernoulli_tensor_cuda_kernelIddEEvRKNS_10TensorBaseES9_NS_15PhiloxCudaStateEEUliRdSB_SB_SB_RKdSD_SD_SD_E_dSC_jLi2ELi2ELi4ELi512ELi2EEEvNS0_6detail10TensorInfoIT0_T2_EENSG_IT1_SI_EESI_T_,@function
        .size           _ZN2at4cuda57_GLOBAL__N__cd6b329d_24_DistributionBernoulli_cu_7537a20d21kernelPointwiseApply2IZNS_6native9templates4cuda28bernoulli_tensor_cuda_kernelIddEEvRKNS_10TensorBaseES9_NS_15PhiloxCudaStateEEUliRdSB_SB_SB_RKdSD_SD_SD_E_dSC_jLi2ELi2ELi4ELi512ELi2EEEvNS0_6detail10TensorInfoIT0_T2_EENSG_IT1_SI_EESI_T_,(.L_x_10683 - _ZN2at4cuda57_GLOBAL__N__cd6b329d_24_DistributionBernoulli_cu_7537a20d21kernelPointwiseApply2IZNS_6native9templates4cuda28bernoulli_tensor_cuda_kernelIddEEvRKNS_10TensorBaseES9_NS_15PhiloxCudaStateEEUliRdSB_SB_SB_RKdSD_SD_SD_E_dSC_jLi2ELi2ELi4ELi512ELi2EEEvNS0_6detail10TensorInfoIT0_T2_EENSG_IT1_SI_EESI_T_)
        .other          _ZN2at4cuda57_GLOBAL__N__cd6b329d_24_DistributionBernoulli_cu_7537a20d21kernelPointwiseApply2IZNS_6native9templates4cuda28bernoulli_tensor_cuda_kernelIddEEvRKNS_10TensorBaseES9_NS_15PhiloxCudaStateEEUliRdSB_SB_SB_RKdSD_SD_SD_E_dSC_jLi2ELi2ELi4ELi512ELi2EEEvNS0_6detail10TensorInfoIT0_T2_EENSG_IT1_SI_EESI_T_,@"STO_CUDA_ENTRY STV_DEFAULT"
_ZN2at4cuda57_GLOBAL__N__cd6b329d_24_DistributionBernoulli_cu_7537a20d21kernelPointwiseApply2IZNS_6native9templates4cuda28bernoulli_tensor_cuda_kernelIddEEvRKNS_10TensorBaseES9_NS_15PhiloxCudaStateEEUliRdSB_SB_SB_RKdSD_SD_SD_E_dSC_jLi2ELi2ELi4ELi512ELi2EEEvNS0_6detail10TensorInfoIT0_T2_EENSG_IT1_SI_EESI_T_:
        /* <DEDUP_REMOVED lines=23> */
.L_x_9855:
        /* <DEDUP_REMOVED lines=166> */
.L_x_9828:
[----:B---34-:R-:W-:Y:S05]  /*0bd0*/  BSYNC.RECONVERGENT B0 ;  /* 0x0000000000007941 */ /* 0x018fea0003800200 */
.L_x_9827:
        /* <DEDUP_REMOVED lines=57> */
.L_x_9830:
[----:B------:R-:W-:Y:S05]  /*0f70*/  BSYNC.RECONVERGENT B0 ;  /* 0x0000000000007941 */ /* 0x000fea0003800200 */
.L_x_9829:
        /* <DEDUP_REMOVED lines=45> */
[----:B------:R-:W-:Y:S01]  /*1250*/  IMAD R22, R22, UR45, R19 ;  /* 0x0000002d16167c24 */ /* 0x000fe2000f8e0213 */
[----:B------:R-:W-:Y:S01]  /*1260*/  MOV R19, RZ ;  /* 0x000000ff00137202 */ /* 0x000fe20000000f00 */
[----:B------:R-:W-:-:S02]  /*1270*/  IMAD R18, R18, UR48, R23 ;  /* 0x0000003012127c24 */ /* 0x000fc4000f8e0217 */
[----:B------:R-:W-:-:S07]  /*1280*/  IMAD.MOV.U32 R23, RZ, RZ, RZ ;  /* 0x000000ffff177224 */ /* 0x000fce00078e00ff */
.L_x_9832:
[----:B------:R-:W-:Y:S05]  /*1290*/  BSYNC.RECONVERGENT B0 ;  /* 0x0000000000007941 */ /* 0x000fea0003800200 */
.L_x_9831:
        /* <DEDUP_REMOVED lines=8> */
[----:B0-----:R-:W-:-:S02]  /*1320*/  VIADD R16, R36, 0xffffffe ;  /* 0x0ffffffe24107836 */ /* 0x001fc40000000000 */
[----:B------:R-:W-:-:S05]  /*1330*/  VIADD R36, R38, 0x3 ;  /* 0x0000000326247836 */ /* 0x000fca0000000000 */
[----:B------:R0:W2:Y:S01]  /*1340*/  F2I.FTZ.U32.TRUNC.NTZ R17, R16 ;  /* 0x0000001000117305 */ /* 0x0000a2000021f000 */
[----:B-1----:R-:W-:-:S07]  /*1350*/  IADD3 R2, PT, PT, R39, 0xffffffe, RZ ;  /* 0x0ffffffe27027810 */ /* 0x002fce0007ffe0ff */
[----:B------:R1:W3:Y:S01]  /*1360*/  F2I.FTZ.U32.TRUNC.NTZ R3, R2 ;  /* 0x0000000200037305 */ /* 0x0002e2000021f000 */
[----:B0-----:R-:W-:Y:S02]  /*1370*/  HFMA2 R16, -RZ, RZ, 0, 0 ;  /* 0x00000000ff107431 */ /* 0x001fe400000001ff */
[----:B--2---:R-:W-:Y:S02]  /*1380*/  IMAD.MOV R37, RZ, RZ, -R17 ;  /* 0x000000ffff257224 */ /* 0x004fe400078e0a11 */
[----:B-1----:R-:W-:Y:S02]  /*1390*/  IMAD.MOV.U32 R2, RZ, RZ, RZ ;  /* 0x000000ffff027224 */ /* 0x002fe400078e00ff */
[----:B------:R-:W-:Y:S01]  /*13a0*/  IMAD R37, R37, UR39, RZ ;  /* 0x0000002725257c24 */ /* 0x000fe2000f8e02ff */
[----:B---3--:R-:W-:-:S03]  /*13b0*/  IADD3 R40, PT, PT, RZ, -R3, RZ ;  /* 0x80000003ff287210 */ /* 0x008fc60007ffe0ff */
        /* <DEDUP_REMOVED lines=11> */
[----:B------:R-:W-:Y:S02]  /*1470*/  @P0 IADD3 R3, PT, PT, R3, -UR39, RZ ;  /* 0x8000002703030c10 */ /* 0x000fe4000fffe0ff */
[----:B------:R-:W-:Y:S01]  /*1480*/  @P2 VIADD R17, R17, -UR46 ;  /* 0x8000002e11112c36 */ /* 0x000fe20008000000 */
[----:B------:R-:W-:Y:S01]  /*1490*/  @P0 IADD3 R16, PT, PT, R16, 0x1, RZ ;  /* 0x0000000110100810 */ /* 0x000fe20007ffe0ff */
[----:B------:R-:W-:Y:S01]  /*14a0*/  @P2 VIADD R2, R2, 0x1 ;  /* 0x0000000102022836 */ /* 0x000fe20000000000 */
[----:B------:R-:W-:Y:S02]  /*14b0*/  ISETP.GE.U32.AND P1, PT, R3, UR39, PT ;  /* 0x0000002703007c0c */ /* 0x000fe4000bf26070 */
[----:B------:R-:W-:-:S11]  /*14c0*/  ISETP.GE.U32.AND P4, PT, R17, UR46, PT ;  /* 0x0000002e11007c0c */ /* 0x000fd6000bf86070 */
[----:B------:R-:W-:Y:S02]  /*14d0*/  @P1 IADD3 R16, PT, PT, R16, 0x1, RZ ;  /* 0x0000000110101810 */ /* 0x000fe40007ffe0ff */
[----:B------:R-:W-:Y:S01]  /*14e0*/  @P4 VIADD R2, R2, 0x1 ;  /* 0x0000000102024836 */ /* 0x000fe20000000000 */
[----:B------:R-:W-:Y:S02]  /*14f0*/  @!P5 LOP3.LUT R16, RZ, UR39, RZ, 0x33, !PT ;  /* 0x00000027ff10dc12 */ /* 0x000fe4000f8e33ff */
        /* <DEDUP_REMOVED lines=8> */
[----:B------:R-:W-:Y:S01]  /*1580*/  IMAD R2, R2, UR48, R17 ;  /* 0x0000003002027c24 */ /* 0x000fe2000f8e0211 */
[----:B------:R-:W-:Y:S01]  /*1590*/  MOV R17, RZ ;  /* 0x000000ff00117202 */ /* 0x000fe20000000f00 */
[----:B------:R-:W-:-:S07]  /*15a0*/  IMAD.MOV.U32 R3, RZ, RZ, RZ ;  /* 0x000000ffff037224 */ /* 0x000fce00078e00ff */
.L_x_9834:
[----:B------:R-:W-:Y:S05]  /*15b0*/  BSYNC.RECONVERGENT B0 ;  /* 0x0000000000007941 */ /* 0x000fea0003800200 */
.L_x_9833:
        /* <DEDUP_REMOVED lines=12> */
.L_x_9835:
        /* <DEDUP_REMOVED lines=8> */
.L_x_9836:
        /* <DEDUP_REMOVED lines=19> */
.L_x_10456:
[----:B------:R-:W-:Y:S05]  /*1830*/  BRX R2 -0x1840                                                                                                                                                                                                                                                                                                                                                                                                                                                                               (*"BRANCH_TARGETS .L_x_10457,.L_x_10458,.L_x_10459"*) ;  /* 0xffffffe402f07949 */ /* 0x000fea000383ffff */
.L_x_9839:
        /* <DEDUP_REMOVED lines=34> */
.L_x_9845:
[----:B------:R0:W5:Y:S02]  /*1a60*/  LDG.E.64 R2, desc[UR36][R26.64] ;  /* 0x000000241a027981 */ /* 0x000164000c1e1b00 */
.L_x_9844:
[----:B------:R-:W-:Y:S05]  /*1a70*/  BSYNC.RECONVERGENT B6 ;  /* 0x0000000000067941 */ /* 0x000fea0003800200 */
.L_x_9843:
        /* <DEDUP_REMOVED lines=12> */
.L_x_9841:
[----:B------:R-:W-:Y:S05]  /*1b40*/  BSYNC.RELIABLE B7 ;  /* 0x0000000000077941 */ /* 0x000fea0003800100 */
.L_x_9840:
        /* <DEDUP_REMOVED lines=27> */
.L_x_9848:
[----:B------:R1:W5:Y:S02]  /*1d00*/  LDG.E.64 R2, desc[UR36][R16.64] ;  /* 0x0000002410027981 */ /* 0x000364000c1e1b00 */
.L_x_9847:
[----:B------:R-:W-:Y:S05]  /*1d10*/  BSYNC.RECONVERGENT B6 ;  /* 0x0000000000067941 */ /* 0x000fea0003800200 */
.L_x_9846:
        /* <DEDUP_REMOVED lines=11> */
[----:B------:R2:W-:Y:S02]  /*1dd0*/  STG.E.64 desc[UR36][R6.64], R2 ;  /* 0x0000000206007986 */ /* 0x0005e4000c101b24 */
.L_x_10458:
[----:B-1----:R-:W-:-:S04]  /*1de0*/  LEA R16, P0, R28, UR40, 0x3 ;  /* 0x000000281c107c11 */ /* 0x002fc8000f8018ff */
        /* <DEDUP_REMOVED lines=26> */
.L_x_9851:
[----:B------:R1:W5:Y:S02]  /*1f90*/  LDG.E.64 R2, desc[UR36][R16.64] ;  /* 0x0000002410027981 */ /* 0x000364000c1e1b00 */
.L_x_9850:
[----:B------:R-:W-:Y:S05]  /*1fa0*/  BSYNC.RECONVERGENT B6 ;  /* 0x0000000000067941 */ /* 0x000fea0003800200 */
.L_x_9849:
        /* <DEDUP_REMOVED lines=12> */
.L_x_10457:
[----:B------:R-:W-:Y:S05]  /*2070*/  BSYNC.RELIABLE B8 ;  /* 0x0000000000087941 */ /* 0x000fea0003800100 */
.L_x_9838:
        /* <DEDUP_REMOVED lines=27> */
.L_x_9854:
[----:B------:R1:W5:Y:S02]  /*2230*/  LDG.E.64 R2, desc[UR36][R16.64] ;  /* 0x0000002410027981 */ /* 0x000364000c1e1b00 */
.L_x_9853:
[----:B------:R-:W-:Y:S05]  /*2240*/  BSYNC.RECONVERGENT B6 ;  /* 0x0000000000067941 */ /* 0x000fea0003800200 */
.L_x_9852:
        /* <DEDUP_REMOVED lines=13> */
.L_x_10459:
[----:B------:R-:W-:Y:S05]  /*2320*/  BREAK.RELIABLE B8 ;  /* 0x0000000000087942 */ /* 0x000fea0003800100 */
.L_x_9842:
[----:B------:R-:W-:Y:S05]  /*2330*/  BSYNC.RECONVERGENT B9 ;  /* 0x0000000000097941 */ /* 0x000fea0003800200 */
.L_x_9837:
[----:B------:R-:W3:Y:S01]  /*2340*/  LDCU UR4, c[0x0][0x360] ;  /* 0x00006c00ff0477ac */ /* 0x000ee20008000800 */
[----:B--2---:R-:W3:Y:S02]  /*2350*/  LDC R3, c[0x0][0x370] ;  /* 0x0000dc00ff037b82 */ /* 0x004ee40000000800 */
[----:B---3--:R-:W-:-:S05]  /*2360*/  IMAD R3, R3, UR4, RZ ;  /* 0x0000000403037c24 */ /* 0x008fca000f8e02ff */
[----:B------:R-:W-:-:S04]  /*2370*/  LEA R38, R3, R38, 0x2 ;  /* 0x0000002603267211 */ /* 0x000fc800078e10ff */
[----:B------:R-:W-:-:S13]  /*2380*/  ISETP.GE.U32.AND P0, PT, R38, UR49, PT ;  /* 0x0000003126007c0c */ /* 0x000fda000bf06070 */
[----:B------:R-:W-:Y:S05]  /*2390*/  @!P0 BRA `(.L_x_9855) ;  /* 0xffffffdc00748947 */ /* 0x000fea000383ffff */
[----:B------:R-:W-:Y:S05]  /*23a0*/  BSYNC.RECONVERGENT B10 ;  /* 0x00000000000a7941 */ /* 0x000fea0003800200 */
.L_x_9826:
[----:B------:R-:W-:Y:S05]  /*23b0*/  EXIT ;  /* 0x000000000000794d */ /* 0x000fea0003800000 */
.L_x_9856:
        /* <DEDUP_REMOVED lines=12> */
.L_x_10683:


//--------------------- .text._ZN2at4cuda57_GLOBAL__N__cd6b329d_24_DistributionBernoulli_cu_7537a20d21kernelPointwiseApply2IZNS_6native9templates4cuda28bernoulli_tensor_cuda_kernelIddEEvRKNS_10TensorBaseES9_NS_15PhiloxCudaStateEEUliRdSB_SB_SB_RKdSD_SD_SD_E_dSC_jLi2ELi1ELi4ELi512ELi2EEEvNS0_6detail10TensorInfoIT0_T2_EENSG_IT1_SI_EESI_T_ --------------------------
	.section	.text._ZN2at4cuda57_GLOBAL__N__cd6b329d_24_DistributionBernoulli_cu_7537a20d21kernelPointwiseApply2IZNS_6native9templates4cuda28bernoulli_tensor_cuda_kernelIddEEvRKNS_10TensorBaseES9_NS_15PhiloxCudaStateEEUliRdSB_SB_SB_RKdSD_SD_SD_E_dSC_jLi2ELi1ELi4ELi512ELi2EEEvNS0_6detail10TensorInfoIT0_T2_EENSG_IT1_SI_EESI_T_,"ax",@progbits
	.align	128
.text._ZN2at4cuda57_GLOBAL__N__cd6b329d_24_DistributionBernoulli_cu_7537a20d21kernelPointwiseApply2IZNS_6native9templates4cuda28bernoulli_tensor_cuda_kernelIddEEvRKNS_10TensorBaseES9_NS_15PhiloxCudaStateEEUliRdSB_SB_SB_RKdSD_SD_SD_E_dSC_jLi2ELi1ELi4ELi512ELi2EEEvNS0_6detail10TensorInfoIT0_T2_EENSG_IT1_SI_EESI_T_:
        .type           _ZN2at4cuda57_GLOBAL__N__cd6b329d_24_DistributionBernoulli_cu_7537a20d21kernelPointwiseApply2IZNS_6native9templates4cuda28bernoulli_tensor_cuda_kernelIddEEvRKNS_10TensorBaseES9_NS_15PhiloxCudaStateEEUliRdSB_SB_SB_RKdSD_SD_SD_E_dSC_jLi2ELi1ELi4ELi512ELi2EEEvNS0_6detail10TensorInfoIT0_T2_EENSG_IT1_SI_EESI_T_,@function
        .size           _ZN2at4cuda57_GLOBAL__N__cd6b329d_24_DistributionBernoulli_cu_7537a20d21kernelPointwiseApply2IZNS_6native9templates4cuda28bernoulli_tensor_cuda_kernelIddEEvRKNS_10TensorBaseES9_NS_15PhiloxCudaStateEEUliRdSB_SB_SB_RKdSD_SD_SD_E_dSC_jLi2ELi1ELi4ELi512ELi2EEEvNS0_6detail10TensorInfoIT0_T2_EENSG_IT1_SI_EESI_T_,(.L_x_10684 - _ZN2at4cuda57_GLOBAL__N__cd6b329d_24_DistributionBernoulli_cu_7537a20d21kernelPointwiseApply2IZNS_6native9templates4cuda28bernoulli_tensor_cuda_kernelIddEEvRKNS_10TensorBaseES9_NS_15PhiloxCudaStateEEUliRdSB_SB_SB_RKdSD_SD_SD_E_dSC_jLi2ELi1ELi4ELi512ELi2EEEvNS0_6detail10TensorInfoIT0_T2_EENSG_IT1_SI_EESI_T_)
        .other          _ZN2at4cuda57_GLOBAL__N__cd6b329d_24_DistributionBernoulli_cu_7537a20d21kernelPointwiseApply2IZNS_6native9templates4cuda28bernoulli_tensor_cuda_kernelIddEEvRKNS_10TensorBaseES9_NS_15PhiloxCudaStateEEUliRdSB_SB_SB_RKdSD_SD_SD_E_dSC_jLi2ELi1ELi4ELi512ELi2EEEvNS0_6detail10TensorInfoIT0_T2_EENSG_IT1_SI_EESI_T_,@"STO_CUDA_ENTRY STV_DEFAULT"
_ZN2at4cuda57_GLOBAL__N__cd6b329d_24_DistributionBernoulli_cu_7537a20d21kernelPointwiseApply2IZNS_6native9templates4cuda28bernoulli_tensor_cuda_kernelIddEEvRKNS_10TensorBaseES9_NS_15PhiloxCudaStateEEUliRdSB_SB_SB_RKdSD_SD_SD_E_dSC_jLi2ELi1ELi4ELi512ELi2EEEvNS0_6detail10TensorInfoIT0_T2_EENSG_IT1_SI_EESI_T_:
        /* <DEDUP_REMOVED lines=23> */
.L_x_9886:
        /* <DEDUP_REMOVED lines=86> */
[----:B------:R-:W-:Y:S01]  /*06d0*/  IMAD.WIDE.U32 R22, R22, -0x2daee0ad, RZ ;  /* 0xd2511f5316167825 */ /* 0x000fe200078e00ff */
[----:B------:R-:W-:-:S02]  /*06e0*/  IADD3 R11, PT, PT, R7, 0x1fd5c5a3, RZ ;  /* 0x1fd5c5a3070b7810 */ /* 0x000fc40007ffe0ff */
[----:B------:R-:W-:Y:S01]  /*06f0*/  ISETP.GE.AND P4, PT, R0, 0x1, PT ;  /* 0x000000010000780c */ /* 0x000fe20003f86270 */
        /* <DEDUP_REMOVED lines=18> */
[----:B------:R-:W-:Y:S01]  /*0820*/  VIADD R23, R7, 0x96a522ad ;  /* 0x96a522ad07177836 */ /* 0x000fe20000000000 */
[C---:B------:R-:W-:Y:S01]  /*0830*/  ISETP.GE.AND P1, PT, R0.reuse, 0x4, PT ;  /* 0x000000040000780c */ /* 0x040fe20003f26270 */
[----:B------:R-:W-:Y:S01]  /*0840*/  IMAD R30, R29, UR47, RZ ;  /* 0x0000002f1d1e7c24 */ /* 0x000fe2000f8e02ff */
[----:B------:R-:W-:Y:S02]  /*0850*/  ISETP.GT.AND P2, PT, R0, 0x2, PT ;  /* 0x000000020000780c */ /* 0x000fe40003f44270 */
[----:B------:R-:W-:-:S02]  /*0860*/  LOP3.LUT R6, R9, R22, R17, 0x96, !PT ;  /* 0x0000001609067212 */ /* 0x000fc400078e9611 */
[----:B------:R-:W-:Y:S02]  /*0870*/  LOP3.LUT R8, R9, R8, R13, 0x96, !PT ;  /* 0x0000000809087212 */ /* 0x000fe400078e960d */
[----:B------:R-:W-:Y:S01]  /*0880*/  LOP3.LUT R3, R3, R4, R11, 0x96, !PT ;  /* 0x0000000403037212 */ /* 0x000fe200078e960b */
[----:B------:R-:W-:Y:S06]  /*0890*/  @!P4 BRA `(.L_x_9859) ;  /* 0x00000000005cc947 */ /* 0x000fec0003800000 */
[----:B------:R-:W0:Y:S01]  /*08a0*/  I2F.U32.RP R4, UR39 ;  /* 0x0000002700047d06 */ /* 0x000e220008209000 */
[----:B------:R-:W-:-:S07]  /*08b0*/  ISETP.NE.U32.AND P6, PT, RZ, UR39, PT ;  /* 0x00000027ff007c0c */ /* 0x000fce000bfc5070 */
[----:B0-----:R-:W0:Y:S02]  /*08c0*/  MUFU.RCP R4, R4 ;  /* 0x0000000400047308 */ /* 0x001e240000001000 */
[----:B0-----:R-:W-:-:S06]  /*08d0*/  IADD3 R24, PT, PT, R4, 0xffffffe, RZ ;  /* 0x0ffffffe04187810 */ /* 0x001fcc0007ffe0ff */
        /* <DEDUP_REMOVED lines=19> */
.L_x_9859:
[----:B------:R-:W-:Y:S05]  /*0a10*/  BSYNC.RECONVERGENT B0 ;  /* 0x0000000000007941 */ /* 0x000fea0003800200 */
.L_x_9858:
[----:B------:R-:W-:Y:S01]  /*0a20*/  IMAD.WIDE.U32 R6, R6, -0x326172a9, RZ ;  /* 0xcd9e8d5706067825 */ /* 0x000fe200078e00ff */
[----:B------:R-:W-:Y:S01]  /*0a30*/  BSSY.RECONVERGENT B0, `(.L_x_9860) ;  /* 0x0000025000007945 */ /* 0x000fe20003800200 */
[----:B------:R-:W-:Y:S02]  /*0a40*/  ISETP.GT.AND P4, PT, R0, 0x3, PT ;  /* 0x000000030000780c */ /* 0x000fe40003f84270 */
[----:B------:R-:W-:Y:S01]  /*0a50*/  CS2R R26, SRZ ;  /* 0x00000000001a7805 */ /* 0x000fe2000001ff00 */
[----:B------:R-:W-:Y:S01]  /*0a60*/  IMAD.WIDE.U32 R4, R5, -0x2daee0ad, RZ ;  /* 0xd2511f5305047825 */ /* 0x000fe200078e00ff */
[----:B------:R-:W-:Y:S02]  /*0a70*/  LOP3.LUT R14, R21, R14, R7, 0x96, !PT ;  /* 0x0000000e150e7212 */ /* 0x000fe400078e9607 */
[----:B------:R-:W-:Y:S01]  /*0a80*/  IADD3 R28, PT, PT, R30, UR47, RZ ;  /* 0x0000002f1e1c7c10 */ /* 0x000fe2000fffe0ff */
[----:B------:R-:W-:Y:S01]  /*0a90*/  IMAD.WIDE.U32 R8, R8, -0x326172a9, RZ ;  /* 0xcd9e8d5708087825 */ /* 0x000fe200078e00ff */
[----:B------:R-:W-:-:S03]  /*0aa0*/  LOP3.LUT R20, R20, 0x3, RZ, 0xc0, !PT ;  /* 0x0000000314147812 */ /* 0x000fc600078ec0ff */
[----:B------:R-:W-:Y:S01]  /*0ab0*/  IMAD.HI.U32 R11, R3, -0x2daee0ad, RZ ;  /* 0xd2511f53030b7827 */ /* 0x000fe200078e00ff */
[----:B------:R-:W-:Y:S02]  /*0ac0*/  LOP3.LUT R3, R23, R16, R5, 0x96, !PT ;  /* 0x0000001017037212 */ /* 0x000fe400078e9605 */
[----:B------:R-:W-:Y:S02]  /*0ad0*/  LOP3.LUT R21, R21, R10, R9, 0x96, !PT ;  /* 0x0000000a15157212 */ /* 0x000fe400078e9609 */
[----:B------:R-:W-:Y:S01]  /*0ae0*/  LOP3.LUT R12, R23, R12, R11, 0x96, !PT ;  /* 0x0000000c170c7212 */ /* 0x000fe200078e960b */
[----:B------:R-:W-:Y:S06]  /*0af0*/  @!P3 BRA `(.L_x_9861) ;  /* 0x000000000060b947 */ /* 0x000fec0003800000 */
        /* <DEDUP_REMOVED lines=24> */
.L_x_9861:
[----:B------:R-:W-:Y:S05]  /*0c80*/  BSYNC.RECONVERGENT B0 ;  /* 0x0000000000007941 */ /* 0x000fea0003800200 */
.L_x_9860:
[----:B------:R-:W-:Y:S01]  /*0c90*/  VIADD R31, R28, UR47 ;  /* 0x0000002f1c1f7c36 */ /* 0x000fe20008000000 */
[C---:B------:R-:W-:Y:S01]  /*0ca0*/  ISETP.GT.AND P5, PT, R0.reuse, 0x1, PT ;  /* 0x000000010000780c */ /* 0x040fe20003fa4270 */
[----:B------:R-:W-:Y:S01]  /*0cb0*/  BSSY.RECONVERGENT B0, `(.L_x_9862) ;  /* 0x0000021000007945 */ /* 0x000fe20003800200 */
[----:B------:R-:W-:Y:S02]  /*0cc0*/  ISETP.GT.AND P6, PT, R0, RZ, PT ;  /* 0x000000ff0000720c */ /* 0x000fe40003fc4270 */
[----:B------:R-:W-:Y:S02]  /*0cd0*/  CS2R R22, SRZ ;  /* 0x0000000000167805 */ /* 0x000fe4000001ff00 */
[----:B------:R-:W-:Y:S02]  /*0ce0*/  ISETP.GT.AND P3, PT, R20, 0x1, PT ;  /* 0x000000011400780c */ /* 0x000fe40003f64270 */
[----:B------:R-:W-:Y:S02]  /*0cf0*/  CS2R R24, SRZ ;  /* 0x0000000000187805 */ /* 0x000fe4000001ff00 */
[----:B------:R-:W-:-:S02]  /*0d00*/  SEL R28, R28, RZ, P5 ;  /* 0x000000ff1c1c7207 */ /* 0x000fc40002800000 */
[----:B------:R-:W-:Y:S02]  /*0d10*/  SEL R30, R30, RZ, P6 ;  /* 0x000000ff1e1e7207 */ /* 0x000fe40003000000 */
[----:B------:R-:W-:Y:S01]  /*0d20*/  IADD3 R13, PT, PT, R31, UR47, RZ ;  /* 0x0000002f1f0d7c10 */ /* 0x000fe2000fffe0ff */
[----:B------:R-:W-:Y:S06]  /*0d30*/  @!P0 BRA `(.L_x_9863) ;  /* 0x0000000000608947 */ /* 0x000fec0003800000 */
[----:B------:R-:W0:Y:S01]  /*0d40*/  I2F.U32.RP R15, UR39 ;  /* 0x00000027000f7d06 */ /* 0x000e220008209000 */
[----:B------:R-:W-:Y:S02]  /*0d50*/  MOV R10, RZ ;  /* 0x000000ff000a7202 */ /* 0x000fe40000000f00 */
[----:B------:R-:W-:-:S05]  /*0d60*/  ISETP.NE.U32.AND P6, PT, RZ, UR39, PT ;  /* 0x00000027ff007c0c */ /* 0x000fca000bfc5070 */
        /* <DEDUP_REMOVED lines=21> */
.L_x_9863:
[----:B------:R-:W-:Y:S05]  /*0ec0*/  BSYNC.RECONVERGENT B0 ;  /* 0x0000000000007941 */ /* 0x000fea0003800200 */
.L_x_9862:
        /* <DEDUP_REMOVED lines=26> */
.L_x_9865:
[----:B------:R-:W-:Y:S05]  /*1070*/  BSYNC.RECONVERGENT B0 ;  /* 0x0000000000007941 */ /* 0x000fea0003800200 */
.L_x_9864:
        /* <DEDUP_REMOVED lines=12> */
.L_x_9866:
        /* <DEDUP_REMOVED lines=8> */
.L_x_9867:
        /* <DEDUP_REMOVED lines=19> */
.L_x_10460:
[----:B------:R-:W-:Y:S05]  /*12f0*/  BRX R4 -0x1300                                                                                                                                                                                                                                                                                                                                                                                                                                                                               (*"BRANCH_TARGETS .L_x_10461,.L_x_10462,.L_x_10463"*) ;  /* 0xffffffec04407949 */ /* 0x000fea000383ffff */
.L_x_9870:
        /* <DEDUP_REMOVED lines=21> */
[----:B------:R-:W-:Y:S01]  /*1450*/  MOV R13, RZ ;  /* 0x000000ff000d7202 */ /* 0x000fe20000000f00 */
[----:B------:R-:W-:Y:S01]  /*1460*/  IMAD.MOV.U32 R12, RZ, RZ, 0x1 ;  /* 0x00000001ff0c7424 */ /* 0x000fe200078e00ff */
[----:B------:R-:W1:Y:S01]  /*1470*/  LDCU.64 UR6, c[0x4][0x178] ;  /* 0x01002f00ff0677ac */ /* 0x000e620008000a00 */
[----:B------:R-:W2:Y:S01]  /*1480*/  LDC.64 R14, c[0x4][R14] ;  /* 0x010000000e0e7b82 */ /* 0x000ea20000000a00 */
        /* <DEDUP_REMOVED lines=9> */
.L_x_9876:
[----:B------:R0:W5:Y:S02]  /*1520*/  LDG.E.64 R4, desc[UR36][R16.64] ;  /* 0x0000002410047981 */ /* 0x000164000c1e1b00 */
.L_x_9875:
[----:B------:R-:W-:Y:S05]  /*1530*/  BSYNC.RECONVERGENT B6 ;  /* 0x0000000000067941 */ /* 0x000fea0003800200 */
.L_x_9874:
        /* <DEDUP_REMOVED lines=12> */
.L_x_9872:
[----:B------:R-:W-:Y:S05]  /*1600*/  BSYNC.RELIABLE B7 ;  /* 0x0000000000077941 */ /* 0x000fea0003800100 */
.L_x_9871:
[----:B0-----:R-:W-:-:S04]  /*1610*/  LEA R16, P0, R31, UR40, 0x3 ;  /* 0x000000281f107c11 */ /* 0x001fc8000f8018ff */
[----:B------:R-:W-:-:S05]  /*1620*/  LEA.HI.X R17, R31, UR41, RZ, 0x3, P0 ;  /* 0x000000291f117c11 */ /* 0x000fca00080f1cff */
        /* <DEDUP_REMOVED lines=13> */
[----:B------:R-:W-:Y:S01]  /*1700*/  IMAD.MOV.U32 R13, RZ, RZ, RZ ;  /* 0x000000ffff0d7224 */ /* 0x000fe200078e00ff */
[----:B------:R-:W1:Y:S01]  /*1710*/  LDCU.64 UR6, c[0x4][0x178] ;  /* 0x01002f00ff0677ac */ /* 0x000e620008000a00 */
[----:B------:R-:W2:Y:S01]  /*1720*/  LDC.64 R14, c[0x4][R14] ;  /* 0x010000000e0e7b82 */ /* 0x000ea20000000a00 */
        /* <DEDUP_REMOVED lines=9> */
.L_x_9879:
[----:B------:R0:W5:Y:S02]  /*17c0*/  LDG.E.64 R4, desc[UR36][R16.64] ;  /* 0x0000002410047981 */ /* 0x000164000c1e1b00 */
.L_x_9878:
[----:B------:R-:W-:Y:S05]  /*17d0*/  BSYNC.RECONVERGENT B6 ;  /* 0x0000000000067941 */ /* 0x000fea0003800200 */
.L_x_9877:
        /* <DEDUP_REMOVED lines=12> */
.L_x_10462:
        /* <DEDUP_REMOVED lines=15> */
[----:B------:R-:W1:Y:S02]  /*1990*/  LDCU.64 UR6, c[0x4][0x178] ;  /* 0x01002f00ff0677ac */ /* 0x000e640008000a00 */
        /* <DEDUP_REMOVED lines=11> */
.L_x_9882:
[----:B------:R0:W5:Y:S02]  /*1a50*/  LDG.E.64 R4, desc[UR36][R16.64] ;  /* 0x0000002410047981 */ /* 0x000164000c1e1b00 */
.L_x_9881:
[----:B------:R-:W-:Y:S05]  /*1a60*/  BSYNC.RECONVERGENT B6 ;  /* 0x0000000000067941 */ /* 0x000fea0003800200 */
.L_x_9880:
        /* <DEDUP_REMOVED lines=9> */
[----:B-1----:R-:W-:Y:S02]  /*1b00*/  FSEL R5, RZ, 1.875, !P0 ;  /* 0x3ff00000ff057808 */ /* 0x002fe40004000000 */
[----:B------:R-:W-:-:S05]  /*1b10*/  MOV R4, RZ ;  /* 0x000000ff00047202 */ /* 0x000fca0000000f00 */
[----:B------:R1:W-:Y:S02]  /*1b20*/  STG.E.64 desc[UR36][R8.64], R4 ;  /* 0x0000000408007986 */ /* 0x0003e4000c101b24 */
.L_x_10461:
[----:B------:R-:W-:Y:S05]  /*1b30*/  BSYNC.RELIABLE B8 ;  /* 0x0000000000087941 */ /* 0x000fea0003800100 */
.L_x_9869:
        /* <DEDUP_REMOVED lines=27> */
.L_x_9885:
[----:B------:R0:W5:Y:S02]  /*1cf0*/  LDG.E.64 R4, desc[UR36][R16.64] ;  /* 0x0000002410047981 */ /* 0x000164000c1e1b00 */
.L_x_9884:
[----:B------:R-:W-:Y:S05]  /*1d00*/  BSYNC.RECONVERGENT B6 ;  /* 0x0000000000067941 */ /* 0x000fea0003800200 */
.L_x_9883:
        /* <DEDUP_REMOVED lines=11> */
[----:B------:R1:W-:Y:S01]  /*1dc0*/  STG.E.64 desc[UR36][R8.64], R4 ;  /* 0x0000000408007986 */ /* 0x0003e2000c101b24 */
[----:B------:R-:W-:Y:S05]  /*1dd0*/  BRA `(.L_x_9873) ;  /* 0x0000000000047947 */ /* 0x000fea0003800000 */
.L_x_10463:
[----:B------:R-:W-:Y:S05]  /*1de0*/  BREAK.RELIABLE B8 ;  /* 0x0000000000087942 */ /* 0x000fea0003800100 */
.L_x_9873:
[----:B------:R-:W-:Y:S05]  /*1df0*/  BSYNC.RECONVERGENT B9 ;  /* 0x0000000000097941 */ /* 0x000fea0003800200 */
.L_x_9868:
[----:B------:R-:W-:-:S04]  /*1e00*/  LEA R29, R2, R29, 0x2 ;  /* 0x0000001d021d7211 */ /* 0x000fc800078e10ff */
[----:B------:R-:W-:-:S13]  /*1e10*/  ISETP.GE.U32.AND P0, PT, R29, UR46, PT ;  /* 0x0000002e1d007c0c */ /* 0x000fda000bf06070 */
[----:B------:R-:W-:Y:S05]  /*1e20*/  @!P0 BRA `(.L_x_9886) ;  /* 0xffffffe000d08947 */ /* 0x000fea000383ffff */
[----:B------:R-:W-:Y:S05]  /*1e30*/  BSYNC.RECONVERGENT B10 ;  /* 0x00000000000a7941 */ /* 0x000fea0003800200 */
.L_x_9857:
[----:B------:R-:W-:Y:S05]  /*1e40*/  EXIT ;  /* 0x000000000000794d */ /* 0x000fea0003800000 */
.L_x_9887:
        /* <DEDUP_REMOVED lines=11> */
.L_x_10684:


//--------------------- .text._ZN2at4cuda57_GLOBAL__N__cd6b329d_24_DistributionBernoulli_cu_7537a20d21kernelPointwiseApply2IZNS_6native9templates4cuda28bernoulli_tensor_cuda_kernelIddEEvRKNS_10TensorBaseES9_NS_15PhiloxCudaStateEEUliRdSB_SB_SB_RKdSD_SD_SD_E_dSC_jLi1ELin1ELi4ELi512ELi2EEEvNS0_6detail10TensorInfoIT0_T2_EENSG_IT1_SI_EESI_T_ --------------------------
	.section	.text._ZN2at4cuda57_GLOBAL__N__cd6b329d_24_DistributionBernoulli_cu_7537a20d21kernelPointwiseApply2IZNS_6native9templates4cuda28bernoulli_tensor_cuda_kernelIddEEvRKNS_10TensorBaseES9_NS_15PhiloxCudaStateEEUliRdSB_SB_SB_RKdSD_SD_SD_E_dSC_jLi1ELin1ELi4ELi512ELi2EEEvNS0_6detail10TensorInfoIT0_T2_EENSG_IT1_SI_EESI_T_,"ax",@progbits
	.align	128
.text._ZN2at4cuda57_GLOBAL__N__cd6b329d_24_DistributionBernoulli_cu_7537a20d21kernelPointwiseApply2IZNS_6native9templates4cuda28bernoulli_tensor_cuda_kernelIddEEvRKNS_10TensorBaseES9_NS_15PhiloxCudaStateEEUliRdSB_SB_SB_RKdSD_SD_SD_E_dSC_jLi1ELin1ELi4ELi512ELi2EEEvNS0_6detail10TensorInfoIT0_T2_EENSG_IT1_SI_EESI_T_:
        .type           _ZN2at4cuda57_GLOBAL__N__cd6b329d_24_DistributionBernoulli_cu_7537a20d21kernelPointwiseApply2IZNS_6native9templates4cuda28bernoulli_tensor_cuda_kernelIddEEvRKNS_10TensorBaseES9_NS_15PhiloxCudaStateEEUliRdSB_SB_SB_RKdSD_SD_SD_E_dSC_jLi1ELin1ELi4ELi512ELi2EEEvNS0_6detail10TensorInfoIT0_T2_EENSG_IT1_SI_EESI_T_,@function
        .size           _ZN2at4cuda57_GLOBAL__N__cd6b329d_24_DistributionBernoulli_cu_7537a20d21kernelPointwiseApply2IZNS_6native9templates4cuda28bernoulli_tensor_cuda_kernelIddEEvRKNS_10TensorBaseES9_NS_15PhiloxCudaStateEEUliRdSB_SB_SB_RKdSD_SD_SD_E_dSC_jLi1ELin1ELi4ELi512ELi2EEEvNS0_6detail10TensorInfoIT0_T2_EENSG_IT1_SI_EESI_T_,(.L_x_10685 - _ZN2at4cuda57_GLOBAL__N__cd6b329d_24_DistributionBernoulli_cu_7537a20d21kernelPointwiseApply2IZNS_6native9templates4cuda28bernoulli_tensor_cuda_kernelIddEEvRKNS_10TensorBaseES9_NS_15PhiloxCudaStateEEUliRdSB_SB_SB_RKdSD_SD_SD_E_dSC_jLi1ELin1ELi4ELi512ELi2EEEvNS0_6detail10TensorInfoIT0_T2_EENSG_IT1_SI_EESI_T_)
        .other          _ZN2at4cuda57_GLOBAL__N__cd6b329d_24_DistributionBernoulli_cu_7537a20d21kernelPointwiseApply2IZNS_6native9templates4cuda28bernoulli_tensor_cuda_kernelIddEEvRKNS_10TensorBaseES9_NS_15PhiloxCudaStateEEUliRdSB_SB_SB_RKdSD_SD_SD_E_dSC_jLi1ELin1ELi4ELi512ELi2EEEvNS0_6detail10TensorInfoIT0_T2_EENSG_IT1_SI_EESI_T_,@"STO_CUDA_ENTRY STV_DEFAULT"
_ZN2at4cuda57_GLOBAL__N__cd6b329d_24_DistributionBernoulli_cu_7537a20d21kernelPointwiseApply2IZNS_6native9templates4cuda28bernoulli_tensor_cuda_kernelIddEEvRKNS_10TensorBaseES9_NS_15PhiloxCudaStateEEUliRdSB_SB_SB_RKdSD_SD_SD_E_dSC_jLi1ELin1ELi4ELi512ELi2EEEvNS0_6detail10TensorInfoIT0_T2_EENSG_IT1_SI_EESI_T_:
        /* <DEDUP_REMOVED lines=24> */
.L_x_9937:
[----:B0-----:R-:W0:Y:S01]  /*0180*/  LDCU UR4, c[0x0][0x530] ;  /* 0x0000a600ff0477ac */ /* 0x001e220008000800 */
[----:B------:R-:W1:Y:S01]  /*0190*/  LDC R14, c[0x0][0x528] ;  /* 0x00014a00ff0e7b82 */ /* 0x000e620000000800 */
[----:B------:R-:W-:Y:S01]  /*01a0*/  BSSY.RECONVERGENT B0, `(.L_x_9888) ;  /* 0x00001ab000007945 */ /* 0x000fe20003800200 */
[----:B------:R-:W-:Y:S02]  /*01b0*/  CS2R R18, SRZ ;  /* 0x0000000000127805 */ /* 0x000fe4000001ff00 */
[----:B0-----:R-:W-:-:S05]  /*01c0*/  MOV R3, UR4 ;  /* 0x0000000400037c02 */ /* 0x001fca0008000f00 */
[----:B------:R-:W-:Y:S01]  /*01d0*/  IMAD.IADD R15, R3, 0x1, -R28 ;  /* 0x00000001030f7824 */ /* 0x000fe200078e0a1c */
[C---:B-1----:R-:W-:Y:S01]  /*01e0*/  IADD3 R4, PT, PT, R14.reuse, -0x1, RZ ;  /* 0xffffffff0e047810 */ /* 0x042fe20007ffe0ff */
[----:B------:R-:W-:-:S03]  /*01f0*/  VIADD R20, R14, 0xfffffffe ;  /* 0xfffffffe0e147836 */ /* 0x000fc60000000000 */
[C---:B------:R-:W-:Y:S02]  /*0200*/  ISETP.GE.AND P0, PT, R15.reuse, 0x1, PT ;  /* 0x000000010f00780c */ /* 0x040fe40003f06270 */
[----:B------:R-:W-:Y:S02]  /*0210*/  LOP3.LUT R21, R4, 0x3, RZ, 0xc0, !PT ;  /* 0x0000000304157812 */ /* 0x000fe400078ec0ff */
[----:B------:R-:W-:-:S09]  /*0220*/  VIMNMX R0, PT, PT, R15, 0x4, PT ;  /* 0x000000040f007848 */ /* 0x000fd20003fe0100 */
[----:B--2---:R-:W-:Y:S05]  /*0230*/  @!P0 BRA `(.L_x_9889) ;  /* 0x0000001800848947 */ /* 0x004fea0003800000 */
        /* <DEDUP_REMOVED lines=16> */
.L_x_9893:
[C---:B------:R-:W-:Y:S01]  /*0340*/  VIADD R32, R2.reuse, 0x3 ;  /* 0x0000000302207836 */ /* 0x040fe20000000000 */
[----:B------:R-:W-:Y:S01]  /*0350*/  UMOV UR4, 0xd8 ;  /* 0x000000d800047882 */ /* 0x000fe20000000000 */
[C---:B------:R-:W-:Y:S01]  /*0360*/  IADD3 R31, PT, PT, R2.reuse, 0x2, RZ ;  /* 0x00000002021f7810 */ /* 0x040fe20007ffe0ff */
[C---:B------:R-:W-:Y:S01]  /*0370*/  VIADD R26, R2.reuse, 0x1 ;  /* 0x00000001021a7836 */ /* 0x040fe20000000000 */
[C---:B------:R-:W-:Y:S01]  /*0380*/  LEA R27, R2.reuse, UR4, 0x2 ;  /* 0x00000004021b7c11 */ /* 0x040fe2000f8e10ff */
[----:B------:R-:W-:Y:S01]  /*0390*/  VIADD R25, R2, 0xffffffff ;  /* 0xffffffff02197836 */ /* 0x000fe20000000000 */
[----:B------:R-:W-:Y:S01]  /*03a0*/  LEA R32, R32, UR4, 0x2 ;  /* 0x0000000420207c11 */ /* 0x000fe2000f8e10ff */
[----:B------:R-:W-:Y:S01]  /*03b0*/  VIADD R37, R2, 0xfffffffd ;  /* 0xfffffffd02257836 */ /* 0x000fe20000000000 */
[----:B------:R-:W-:Y:S01]  /*03c0*/  LEA R31, R31, UR4, 0x2 ;  /* 0x000000041f1f7c11 */ /* 0x000fe2000f8e10ff */
[----:B------:R-:W-:Y:S01]  /*03d0*/  VIADD R40, R40, 0x8 ;  /* 0x0000000828287836 */ /* 0x000fe20000000000 */
[----:B------:R-:W0:Y:S01]  /*03e0*/  LDC R6, c[0x0][R32+0x388] ;  /* 0x0000e20020067b82 */ /* 0x000e220000000800 */
[----:B------:R-:W-:-:S02]  /*03f0*/  LEA R26, R26, UR4, 0x2 ;  /* 0x000000041a1a7c11 */ /* 0x000fc4000f8e10ff */
[----:B------:R-:W-:Y:S02]  /*0400*/  LEA R25, R25, UR4, 0x2 ;  /* 0x0000000419197c11 */ /* 0x000fe4000f8e10ff */
        /* <DEDUP_REMOVED lines=12> */
[----:B--2---:R-:W-:Y:S08]  /*04d0*/  MUFU.RCP R13, R13 ;  /* 0x0000000d000d7308 */ /* 0x004ff00000001000 */
[----:B----4-:R-:W2:Y:S01]  /*04e0*/  I2F.U32.RP R19, R10 ;  /* 0x0000000a00137306 */ /* 0x010ea20000209000 */
[----:B0-----:R-:W-:-:S02]  /*04f0*/  VIADD R4, R8, 0xffffffe ;  /* 0x0ffffffe08047836 */ /* 0x001fc40000000000 */
        /* <DEDUP_REMOVED lines=178> */
.L_x_9892:
[----:B------:R-:W-:-:S07]  /*1020*/  VIADD R2, R2, 0x4 ;  /* 0x0000000402027836 */ /* 0x000fce0000000000 */
.L_x_9891:
        /* <DEDUP_REMOVED lines=107> */
.L_x_9894:
        /* <DEDUP_REMOVED lines=56> */
.L_x_9895:
        /* <DEDUP_REMOVED lines=28> */
.L_x_9890:
[----:B------:R-:W0:Y:S01]  /*1c20*/  LDCU UR4, c[0x0][0x4c4] ;  /* 0x00009880ff0477ac */ /* 0x000e220008000800 */
[----:B------:R-:W-:Y:S01]  /*1c30*/  MOV R19, RZ ;  /* 0x000000ff00137202 */ /* 0x000fe20000000f00 */
[----:B0-----:R-:W-:-:S07]  /*1c40*/  IMAD R18, R7, UR4, R18 ;  /* 0x0000000407127c24 */ /* 0x001fce000f8e0212 */
.L_x_9889:
[----:B------:R-:W-:Y:S05]  /*1c50*/  BSYNC.RECONVERGENT B0 ;  /* 0x0000000000007941 */ /* 0x000fea0003800200 */
.L_x_9888:
[----:B------:R-:W-:Y:S01]  /*1c60*/  ISETP.GE.AND P0, PT, R15, 0x2, PT ;  /* 0x000000020f00780c */ /* 0x000fe20003f06270 */
[----:B------:R-:W-:Y:S01]  /*1c70*/  BSSY.RECONVERGENT B0, `(.L_x_9896) ;  /* 0x00001a1000007945 */ /* 0x000fe20003800200 */
[----:B------:R-:W-:Y:S02]  /*1c80*/  LOP3.LUT R26, R14, 0x3, RZ, 0xc0, !PT ;  /* 0x000000030e1a7812 */ /* 0x000fe400078ec0ff */
[----:B------:R-:W-:-:S09]  /*1c90*/  CS2R R22, SRZ ;  /* 0x0000000000167805 */ /* 0x000fd2000001ff00 */
[----:B------:R-:W-:Y:S05]  /*1ca0*/  @!P0 BRA `(.L_x_9897) ;  /* 0x0000001800748947 */ /* 0x000fea0003800000 */
[----:B------:R-:W-:Y:S01]  /*1cb0*/  ISETP.GE.AND P0, PT, R14, 0x2, PT ;  /* 0x000000020e00780c */ /* 0x000fe20003f06270 */
[----:B------:R-:W-:Y:S02]  /*1cc0*/  HFMA2 R23, -RZ, RZ, 0, 0 ;  /* 0x00000000ff177431 */ /* 0x000fe400000001ff */
[----:B------:R-:W-:-:S10]  /*1cd0*/  VIADD R22, R28, 0x1 ;  /* 0x000000011c167836 */ /* 0x000fd40000000000 */
        /* <DEDUP_REMOVED lines=10> */
.L_x_9900:
        /* <DEDUP_REMOVED lines=206> */
.L_x_9899:
        /* <DEDUP_REMOVED lines=107> */
.L_x_9901:
        /* <DEDUP_REMOVED lines=56> */
.L_x_9902:
        /* <DEDUP_REMOVED lines=28> */
.L_x_9898:
[----:B------:R-:W0:Y:S02]  /*3650*/  LDCU UR4, c[0x0][0x4c4] ;  /* 0x00009880ff0477ac */ /* 0x000e240008000800 */
[----:B0-----:R-:W-:Y:S01]  /*3660*/  IMAD R22, R22, UR4, R23 ;  /* 0x0000000416167c24 */ /* 0x001fe2000f8e0217 */
[----:B------:R-:W-:-:S07]  /*3670*/  MOV R23, RZ ;  /* 0x000000ff00177202 */ /* 0x000fce0000000f00 */
.L_x_9897:
[----:B------:R-:W-:Y:S05]  /*3680*/  BSYNC.RECONVERGENT B0 ;  /* 0x0000000000007941 */ /* 0x000fea0003800200 */
.L_x_9896:
[----:B------:R-:W-:Y:S01]  /*3690*/  ISETP.GE.AND P0, PT, R15, 0x3, PT ;  /* 0x000000030f00780c */ /* 0x000fe20003f06270 */
[----:B------:R-:W-:Y:S01]  /*36a0*/  BSSY.RECONVERGENT B0, `(.L_x_9903) ;  /* 0x00001a0000007945 */ /* 0x000fe20003800200 */
[----:B------:R-:W-:-:S11]  /*36b0*/  CS2R R24, SRZ ;  /* 0x0000000000187805 */ /* 0x000fd6000001ff00 */
        /* <DEDUP_REMOVED lines=14> */
.L_x_9907:
        /* <DEDUP_REMOVED lines=206> */
.L_x_9906:
        /* <DEDUP_REMOVED lines=107> */
.L_x_9908:
        /* <DEDUP_REMOVED lines=56> */
.L_x_9909:
        /* <DEDUP_REMOVED lines=28> */
.L_x_9905:
[----:B------:R-:W0:Y:S02]  /*5070*/  LDCU UR4, c[0x0][0x4c4] ;  /* 0x00009880ff0477ac */ /* 0x000e240008000800 */
[----:B0-----:R-:W-:Y:S01]  /*5080*/  IMAD R24, R25, UR4, R24 ;  /* 0x0000000419187c24 */ /* 0x001fe2000f8e0218 */
[----:B------:R-:W-:-:S07]  /*5090*/  MOV R25, RZ ;  /* 0x000000ff00197202 */ /* 0x000fce0000000f00 */
.L_x_9904:
[----:B------:R-:W-:Y:S05]  /*50a0*/  BSYNC.RECONVERGENT B0 ;  /* 0x0000000000007941 */ /* 0x000fea0003800200 */
.L_x_9903:
        /* <DEDUP_REMOVED lines=17> */
.L_x_9914:
        /* <DEDUP_REMOVED lines=206> */
.L_x_9913:
        /* <DEDUP_REMOVED lines=107> */
.L_x_9915:
        /* <DEDUP_REMOVED lines=56> */
.L_x_9916:
        /* <DEDUP_REMOVED lines=28> */
.L_x_9912:
[----:B------:R-:W0:Y:S01]  /*6a90*/  LDCU UR4, c[0x0][0x4c4] ;  /* 0x00009880ff0477ac */ /* 0x000e220008000800 */
[----:B------:R-:W-:Y:S01]  /*6aa0*/  MOV R5, RZ ;  /* 0x000000ff00057202 */ /* 0x000fe20000000f00 */
[----:B0-----:R-:W-:-:S07]  /*6ab0*/  IMAD R4, R7, UR4, R2 ;  /* 0x0000000407047c24 */ /* 0x001fce000f8e0202 */
.L_x_9911:
[----:B------:R-:W-:Y:S05]  /*6ac0*/  BSYNC.RECONVERGENT B0 ;  /* 0x0000000000007941 */ /* 0x000fea0003800200 */
.L_x_9910:
        /* <DEDUP_REMOVED lines=125> */
.L_x_9917:
        /* <DEDUP_REMOVED lines=8> */
.L_x_9918:
        /* <DEDUP_REMOVED lines=18> */
.L_x_10464:
[----:B------:R-:W-:Y:S05]  /*7440*/  BRX R4 -0x7450                                                                                                                                                                                                                                                                                                                                                                                                                                                                               (*"BRANCH_TARGETS .L_x_10465,.L_x_10466,.L_x_10467"*) ;  /* 0xffffff8804ec7949 */ /* 0x000fea000383ffff */
.L_x_9921:
        /* <DEDUP_REMOVED lines=35> */
.L_x_9927:
[----:B------:R0:W5:Y:S02]  /*7680*/  LDG.E.64 R2, desc[UR36][R26.64] ;  /* 0x000000241a027981 */ /* 0x000164000c1e1b00 */
.L_x_9926:
[----:B------:R-:W-:Y:S05]  /*7690*/  BSYNC.RECONVERGENT B6 ;  /* 0x0000000000067941 */ /* 0x000fea0003800200 */
.L_x_9925:
[----:B------:R-:W1:Y:S01]  /*76a0*/  LDC R5, c[0x0][0x3ec] ;  /* 0x0000fb00ff057b82 */ /* 0x000e620000000800 */
[----:B------:R-:W2:Y:S07]  /*76b0*/  LDCU UR4, c[0x0][0x530] ;  /* 0x0000a600ff0477ac */ /* 0x000eae0008000800 */
[----:B------:R-:W3:Y:S01]  /*76c0*/  LDC.64 R6, c[0x0][0x380] ;  /* 0x0000e000ff067b82 */ /* 0x000ee20000000a00 */
[----:B--2---:R-:W-:-:S04]  /*76d0*/  IADD3 R0, PT, PT, -R28, UR4, RZ ;  /* 0x000000041c007c10 */ /* 0x004fc8000fffe1ff */
[----:B------:R-:W-:Y:S01]  /*76e0*/  ISETP.GT.AND P0, PT, R0, 0x3, PT ;  /* 0x000000030000780c */ /* 0x000fe20003f04270 */
[----:B-1----:R-:W-:Y:S02]  /*76f0*/  IMAD R4, R28, R5, R5 ;  /* 0x000000051c047224 */ /* 0x002fe400078e0205 */
[----:B------:R-:W-:Y:S02]  /*7700*/  FMUL.FTZ R0, R34, 1 ;  /* 0x3f80000022007820 */ /* 0x000fe40000410000 */
[----:B------:R-:W-:Y:S02]  /*7710*/  IMAD R8, R5, 0x2, R4 ;  /* 0x0000000205087824 */ /* 0x000fe400078e0204 */
[----:B------:R-:W1:Y:S03]  /*7720*/  F2F.F64.F32 R4, R0 ;  /* 0x0000000000047310 */ /* 0x000e660000201800 */
[----:B------:R-:W-:-:S15]  /*7730*/  SEL R9, R8, RZ, P0 ;  /* 0x000000ff08097207 */ /* 0x000fde0000000000 */
[----:B------:R-:W-:-:S15]  /*7740*/  NOP ;  /* 0x0000000000007918 */ /* 0x000fde0000000000 */
[----:B------:R-:W-:-:S15]  /*7750*/  NOP ;  /* 0x0000000000007918 */ /* 0x000fde0000000000 */
[----:B------:R-:W-:-:S15]  /*7760*/  NOP ;  /* 0x0000000000007918 */ /* 0x000fde0000000000 */
[----:B------:R-:W-:-:S01]  /*7770*/  NOP ;  /* 0x0000000000007918 */ /* 0x000fc20000000000 */
[----:B-1---5:R-:W1:Y:S02]  /*7780*/  DSETP.GE.AND P0, PT, R2, R4, PT ;  /* 0x000000040200722a */ /* 0x022e640003f06000 */
[----:B-1----:R-:W-:Y:S01]  /*7790*/  FSEL R5, RZ, 1.875, !P0 ;  /* 0x3ff00000ff057808 */ /* 0x002fe20004000000 */
[----:B---3--:R-:W-:Y:S01]  /*77a0*/  IMAD.WIDE.U32 R2, R9, 0x8, R6 ;  /* 0x0000000809027825 */ /* 0x008fe200078e0006 */
[----:B------:R-:W-:-:S05]  /*77b0*/  MOV R4, RZ ;  /* 0x000000ff00047202 */ /* 0x000fca0000000f00 */
[----:B------:R1:W-:Y:S02]  /*77c0*/  STG.E.64 desc[UR36][R2.64], R4 ;  /* 0x0000000402007986 */ /* 0x0003e4000c101b24 */
.L_x_9923:
[----:B------:R-:W-:Y:S05]  /*77d0*/  BSYNC.RELIABLE B7 ;  /* 0x0000000000077941 */ /* 0x000fea0003800100 */
.L_x_9922:
        /* <DEDUP_REMOVED lines=28> */
.L_x_9930:
[----:B------:R0:W5:Y:S02]  /*79a0*/  LDG.E.64 R2, desc[UR36][R26.64] ;  /* 0x000000241a027981 */ /* 0x000164000c1e1b00 */
.L_x_9929:
[----:B------:R-:W-:Y:S05]  /*79b0*/  BSYNC.RECONVERGENT B6 ;  /* 0x0000000000067941 */ /* 0x000fea0003800200 */
.L_x_9928:
[----:B------:R-:W1:Y:S01]  /*79c0*/  LDC R5, c[0x0][0x3ec] ;  /* 0x0000fb00ff057b82 */ /* 0x000e620000000800 */
[----:B------:R-:W2:Y:S01]  /*79d0*/  LDCU UR4, c[0x0][0x530] ;  /* 0x0000a600ff0477ac */ /* 0x000ea20008000800 */
[----:B------:R-:W-:-:S06]  /*79e0*/  FMUL.FTZ R33, R33, 1 ;  /* 0x3f80000021217820 */ /* 0x000fcc0000410000 */
[----:B------:R-:W3:Y:S01]  /*79f0*/  LDC.64 R6, c[0x0][0x380] ;  /* 0x0000e000ff067b82 */ /* 0x000ee20000000a00 */
[----:B--2---:R-:W-:-:S04]  /*7a00*/  IADD3 R4, PT, PT, -R28, UR4, RZ ;  /* 0x000000041c047c10 */ /* 0x004fc8000fffe1ff */
[----:B------:R-:W-:Y:S01]  /*7a10*/  ISETP.GT.AND P0, PT, R4, 0x2, PT ;  /* 0x000000020400780c */ /* 0x000fe20003f04270 */
[----:B-1----:R-:W-:-:S05]  /*7a20*/  IMAD R0, R28, R5, R5 ;  /* 0x000000051c007224 */ /* 0x002fca00078e0205 */
[----:B------:R-:W-:Y:S02]  /*7a30*/  IADD3 R0, PT, PT, R0, R5, RZ ;  /* 0x0000000500007210 */ /* 0x000fe40007ffe0ff */
[----:B------:R-:W1:Y:S02]  /*7a40*/  F2F.F64.F32 R4, R33 ;  /* 0x0000002100047310 */ /* 0x000e640000201800 */
[----:B------:R-:W-:-:S15]  /*7a50*/  SEL R9, R0, RZ, P0 ;  /* 0x000000ff00097207 */ /* 0x000fde0000000000 */
[----:B------:R-:W-:-:S15]  /*7a60*/  NOP ;  /* 0x0000000000007918 */ /* 0x000fde0000000000 */
[----:B------:R-:W-:-:S15]  /*7a70*/  NOP ;  /* 0x0000000000007918 */ /* 0x000fde0000000000 */
[----:B------:R-:W-:-:S15]  /*7a80*/  NOP ;  /* 0x0000000000007918 */ /* 0x000fde0000000000 */
[----:B------:R-:W-:-:S02]  /*7a90*/  NOP ;  /* 0x0000000000007918 */ /* 0x000fc40000000000 */
[----:B-1---5:R-:W1:Y:S02]  /*7aa0*/  DSETP.GE.AND P0, PT, R2, R4, PT ;  /* 0x000000040200722a */ /* 0x022e640003f06000 */
[----:B-1----:R-:W-:Y:S01]  /*7ab0*/  FSEL R5, RZ, 1.875, !P0 ;  /* 0x3ff00000ff057808 */ /* 0x002fe20004000000 */
[----:B---3--:R-:W-:-:S04]  /*7ac0*/  IMAD.WIDE.U32 R2, R9, 0x8, R6 ;  /* 0x0000000809027825 */ /* 0x008fc800078e0006 */
[----:B------:R-:W-:-:S05]  /*7ad0*/  IMAD.MOV.U32 R4, RZ, RZ, RZ ;  /* 0x000000ffff047224 */ /* 0x000fca00078e00ff */
[----:B------:R1:W-:Y:S02]  /*7ae0*/  STG.E.64 desc[UR36][R2.64], R4 ;  /* 0x0000000402007986 */ /* 0x0003e4000c101b24 */
.L_x_10466:
        /* <DEDUP_REMOVED lines=28> */
.L_x_9933:
[----:B------:R1:W5:Y:S02]  /*7cb0*/  LDG.E.64 R2, desc[UR36][R24.64] ;  /* 0x0000002418027981 */ /* 0x000364000c1e1b00 */
.L_x_9932:
[----:B------:R-:W-:Y:S05]  /*7cc0*/  BSYNC.RECONVERGENT B6 ;  /* 0x0000000000067941 */ /* 0x000fea0003800200 */
.L_x_9931:
[----:B------:R-:W2:Y:S01]  /*7cd0*/  LDCU UR4, c[0x0][0x530] ;  /* 0x0000a600ff0477ac */ /* 0x000ea20008000800 */
[----:B------:R-:W3:Y:S01]  /*7ce0*/  LDC R5, c[0x0][0x3ec] ;  /* 0x0000fb00ff057b82 */ /* 0x000ee20000000800 */
[----:B------:R-:W-:-:S07]  /*7cf0*/  FMUL.FTZ R32, R32, 1 ;  /* 0x3f80000020207820 */ /* 0x000fce0000410000 */
[----:B------:R-:W4:Y:S01]  /*7d00*/  LDC.64 R6, c[0x0][0x380] ;  /* 0x0000e000ff067b82 */ /* 0x000f220000000a00 */
[----:B--2---:R-:W-:-:S04]  /*7d10*/  IADD3 R0, PT, PT, -R28, UR4, RZ ;  /* 0x000000041c007c10 */ /* 0x004fc8000fffe1ff */
[----:B------:R-:W-:Y:S01]  /*7d20*/  ISETP.GT.AND P0, PT, R0, 0x1, PT ;  /* 0x000000010000780c */ /* 0x000fe20003f04270 */
[----:B---3--:R-:W-:Y:S02]  /*7d30*/  IMAD R9, R28, R5, R5 ;  /* 0x000000051c097224 */ /* 0x008fe400078e0205 */
[----:B------:R-:W2:Y:S03]  /*7d40*/  F2F.F64.F32 R4, R32 ;  /* 0x0000002000047310 */ /* 0x000ea60000201800 */
[----:B------:R-:W-:-:S15]  /*7d50*/  SEL R9, R9, RZ, P0 ;  /* 0x000000ff09097207 */ /* 0x000fde0000000000 */
[----:B------:R-:W-:-:S15]  /*7d60*/  NOP ;  /* 0x0000000000007918 */ /* 0x000fde0000000000 */
[----:B------:R-:W-:-:S15]  /*7d70*/  NOP ;  /* 0x0000000000007918 */ /* 0x000fde0000000000 */
[----:B------:R-:W-:-:S15]  /*7d80*/  NOP ;  /* 0x0000000000007918 */ /* 0x000fde0000000000 */
[----:B------:R-:W-:-:S01]  /*7d90*/  NOP ;  /* 0x0000000000007918 */ /* 0x000fc20000000000 */
[----:B--2--5:R-:W2:Y:S02]  /*7da0*/  DSETP.GE.AND P0, PT, R2, R4, PT ;  /* 0x000000040200722a */ /* 0x024ea40003f06000 */
[----:B--2---:R-:W-:Y:S01]  /*7db0*/  FSEL R5, RZ, 1.875, !P0 ;  /* 0x3ff00000ff057808 */ /* 0x004fe20004000000 */
[----:B----4-:R-:W-:-:S04]  /*7dc0*/  IMAD.WIDE.U32 R2, R9, 0x8, R6 ;  /* 0x0000000809027825 */ /* 0x010fc800078e0006 */
[----:B------:R-:W-:-:S05]  /*7dd0*/  IMAD.MOV.U32 R4, RZ, RZ, RZ ;  /* 0x000000ffff047224 */ /* 0x000fca00078e00ff */
[----:B------:R2:W-:Y:S02]  /*7de0*/  STG.E.64 desc[UR36][R2.64], R4 ;  /* 0x0000000402007986 */ /* 0x0005e4000c101b24 */
.L_x_10465:
[----:B------:R-:W-:Y:S05]  /*7df0*/  BSYNC.RELIABLE B8 ;  /* 0x0000000000087941 */ /* 0x000fea0003800100 */
.L_x_9920:
        /* <DEDUP_REMOVED lines=14> */
[----:B------:R-:W-:Y:S01]  /*7ee0*/  MOV R8, 0x27f ;  /* 0x0000027f00087802 */ /* 0x000fe20000000f00 */
[----:B------:R-:W-:Y:S01]  /*7ef0*/  IMAD.MOV.U32 R12, RZ, RZ, 0x1 ;  /* 0x00000001ff0c7424 */ /* 0x000fe200078e00ff */
[----:B------:R3:W4:Y:S01]  /*7f00*/  LDC.64 R2, c[0x4][R0] ;  /* 0x0100000000027b82 */ /* 0x0007220000000a00 */
[----:B------:R-:W5:Y:S01]  /*7f10*/  LDCU.64 UR6, c[0x4][0x178] ;  /* 0x01002f00ff0677ac */ /* 0x000f620008000a00 */
[----:B------:R-:W-:Y:S01]  /*7f20*/  MOV R13, RZ ;  /* 0x000000ff000d7202 */ /* 0x000fe20000000f00 */
[----:B------:R-:W0:Y:S01]  /*7f30*/  LDCU.64 UR8, c[0x4][0x40] ;  /* 0x01000800ff0877ac */ /* 0x000e220008000a00 */
[----:B--2---:R-:W-:Y:S01]  /*7f40*/  MOV R4, UR4 ;  /* 0x0000000400047c02 */ /* 0x004fe20008000f00 */
[----:B------:R-:W-:Y:S01]  /*7f50*/  IMAD.U32 R5, RZ, RZ, UR5 ;  /* 0x00000005ff057e24 */ /* 0x000fe2000f8e00ff */
[----:B-----5:R-:W-:Y:S01]  /*7f60*/  MOV R6, UR6 ;  /* 0x0000000600067c02 */ /* 0x020fe20008000f00 */
[----:B------:R-:W-:Y:S01]  /*7f70*/  IMAD.U32 R7, RZ, RZ, UR7 ;  /* 0x00000007ff077e24 */ /* 0x000fe2000f8e00ff */
[----:B0-----:R-:W-:Y:S01]  /*7f80*/  MOV R10, UR8 ;  /* 0x00000008000a7c02 */ /* 0x001fe20008000f00 */
[----:B---3--:R-:W-:-:S07]  /*7f90*/  IMAD.U32 R11, RZ, RZ, UR9 ;  /* 0x00000009ff0b7e24 */ /* 0x008fce000f8e00ff */
[----:B------:R-:W-:-:S07]  /*7fa0*/  LEPC R20, `(.L_x_9936) ;  /* 0x000000001014794e */ /* 0x000fce0000000000 */
[----:B-1--4-:R-:W-:Y:S05]  /*7fb0*/  CALL.ABS.NOINC R2 ;  /* 0x0000000002007343 */ /* 0x012fea0003c00000 */
.L_x_9936:
[----:B------:R2:W5:Y:S02]  /*7fc0*/  LDG.E.64 R4, desc[UR36][R22.64] ;  /* 0x0000002416047981 */ /* 0x000564000c1e1b00 */
.L_x_9935:
[----:B------:R-:W-:Y:S05]  /*7fd0*/  BSYNC.RECONVERGENT B6 ;  /* 0x0000000000067941 */ /* 0x000fea0003800200 */
.L_x_9934:
[----:B------:R-:W3:Y:S01]  /*7fe0*/  LDCU UR5, c[0x0][0x530] ;  /* 0x0000a600ff0577ac */ /* 0x000ee20008000800 */
[----:B------:R-:W4:Y:S01]  /*7ff0*/  LDC.64 R8, c[0x0][0x380] ;  /* 0x0000e000ff087b82 */ /* 0x000f220000000a00 */
[----:B------:R-:W-:Y:S01]  /*8000*/  FMUL.FTZ R31, R31, 1 ;  /* 0x3f8000001f1f7820 */ /* 0x000fe20000410000 */
[----:B------:R-:W0:Y:S03]  /*8010*/  LDCU UR4, c[0x0][0x3ec] ;  /* 0x00007d80ff0477ac */ /* 0x000e260008000800 */
[----:B------:R-:W1:Y:S01]  /*8020*/  F2F.F64.F32 R6, R31 ;  /* 0x0000001f00067310 */ /* 0x000e620000201800 */
[----:B---3--:R-:W-:Y:S01]  /*8030*/  MOV R3, UR5 ;  /* 0x0000000500037c02 */ /* 0x008fe20008000f00 */
[----:B0-----:R-:W-:-:S04]  /*8040*/  IMAD R0, R28, UR4, RZ ;  /* 0x000000041c007c24 */ /* 0x001fc8000f8e02ff */
[----:B------:R-:W-:-:S05]  /*8050*/  IMAD.IADD R2, R3, 0x1, -R28 ;  /* 0x0000000103027824 */ /* 0x000fca00078e0a1c */
[----:B------:R-:W-:-:S04]  /*8060*/  ISETP.GT.AND P0, PT, R2, RZ, PT ;  /* 0x000000ff0200720c */ /* 0x000fc80003f04270 */
[----:B------:R-:W-:-:S15]  /*8070*/  SEL R11, R0, RZ, P0 ;  /* 0x000000ff000b7207 */ /* 0x000fde0000000000 */
[----:B------:R-:W-:-:S15]  /*8080*/  NOP ;  /* 0x0000000000007918 */ /* 0x000fde0000000000 */
[----:B------:R-:W-:-:S15]  /*8090*/  NOP ;  /* 0x0000000000007918 */ /* 0x000fde0000000000 */
[----:B------:R-:W-:-:S04]  /*80a0*/  NOP ;  /* 0x0000000000007918 */ /* 0x000fc80000000000 */
[----:B-1---5:R-:W0:Y:S02]  /*80b0*/  DSETP.GE.AND P0, PT, R4, R6, PT ;  /* 0x000000060400722a */ /* 0x022e240003f06000 */
[----:B0-----:R-:W-:Y:S01]  /*80c0*/  FSEL R7, RZ, 1.875, !P0 ;  /* 0x3ff00000ff077808 */ /* 0x001fe20004000000 */
[----:B----4-:R-:W-:Y:S01]  /*80d0*/  IMAD.WIDE.U32 R4, R11, 0x8, R8 ;  /* 0x000000080b047825 */ /* 0x010fe200078e0008 */
[----:B------:R-:W-:-:S05]  /*80e0*/  MOV R6, RZ ;  /* 0x000000ff00067202 */ /* 0x000fca0000000f00 */
[----:B------:R0:W-:Y:S01]  /*80f0*/  STG.E.64 desc[UR36][R4.64], R6 ;  /* 0x0000000604007986 */ /* 0x0001e2000c101b24 */
[----:B------:R-:W-:Y:S05]  /*8100*/  BRA `(.L_x_9924) ;  /* 0x0000000000047947 */ /* 0x000fea0003800000 */
.L_x_10467:
[----:B------:R-:W-:Y:S05]  /*8110*/  BREAK.RELIABLE B8 ;  /* 0x0000000000087942 */ /* 0x000fea0003800100 */
.L_x_9924:
[----:B------:R-:W-:Y:S05]  /*8120*/  BSYNC.RECONVERGENT B9 ;  /* 0x0000000000097941 */ /* 0x000fea0003800200 */
.L_x_9919:
[----:B------:R-:W-:-:S04]  /*8130*/  LEA R28, R29, R28, 0x2 ;  /* 0x0000001c1d1c7211 */ /* 0x000fc800078e10ff */
[----:B------:R-:W-:-:S13]  /*8140*/  ISETP.GE.U32.AND P0, PT, R28, R3, PT ;  /* 0x000000031c00720c */ /* 0x000fda0003f06070 */
[----:B------:R-:W-:Y:S05]  /*8150*/  @!P0 BRA `(.L_x_9937) ;  /* 0xffffff8000088947 */ /* 0x000fea000383ffff */
[----:B------:R-:W-:Y:S05]  /*8160*/  EXIT ;  /* 0x000000000000794d */ /* 0x000fea0003800000 */
.L_x_9938:
        /* <DEDUP_REMOVED lines=9> */
.L_x_10685:


//--------------------- .text._ZN2at4cuda57_GLOBAL__N__cd6b329d_24_DistributionBernoulli_cu_7537a20d21kernelPointwiseApply2IZNS_6native9templates4cuda28bernoulli_tensor_cuda_kernelIddEEvRKNS_10TensorBaseES9_NS_15PhiloxCudaStateEEUliRdSB_SB_SB_RKdSD_SD_SD_E_dSC_jLi1ELi2ELi4ELi512ELi2EEEvNS0_6detail10TensorInfoIT0_T2_EENSG_IT1_SI_EESI_T_ --------------------------
	.section	.text._ZN2at4cuda57_GLOBAL__N__cd6b329d_24_DistributionBernoulli_cu_7537a20d21kernelPointwiseApply2IZNS_6native9templates4cuda28bernoulli_tensor_cuda_kernelIddEEvRKNS_10TensorBaseES9_NS_15PhiloxCudaStateEEUliRdSB_SB_SB_RKdSD_SD_SD_E_dSC_jLi1ELi2ELi4ELi512ELi2EEEvNS0_6detail10TensorInfoIT0_T2_EENSG_IT1_SI_EESI_T_,"ax",@progbits
	.align	128
.text._ZN2at4cuda57_GLOBAL__N__cd6b329d_24_DistributionBernoulli_cu_7537a20d21kernelPointwiseApply2IZNS_6native9templates4cuda28bernoulli_tensor_cuda_kernelIddEEvRKNS_10TensorBaseES9_NS_15PhiloxCudaStateEEUliRdSB_SB_SB_RKdSD_SD_SD_E_dSC_jLi1ELi2ELi4ELi512ELi2EEEvNS0_6detail10TensorInfoIT0_T2_EENSG_IT1_SI_EESI_T_:
        .type           _ZN2at4cuda57_GLOBAL__N__cd6b329d_24_DistributionBernoulli_cu_7537a20d21kernelPointwiseApply2IZNS_6native9templates4cuda28bernoulli_tensor_cuda_kernelIddEEvRKNS_10TensorBaseES9_NS_15PhiloxCudaStateEEUliRdSB_SB_SB_RKdSD_SD_SD_E_dSC_jLi1ELi2ELi4ELi512ELi2EEEvNS0_6detail10TensorInfoIT0_T2_EENSG_IT1_SI_EESI_T_,@function
        .size           _ZN2at4cuda57_GLOBAL__N__cd6b329d_24_DistributionBernoulli_cu_7537a20d21kernelPointwiseApply2IZNS_6native9templates4cuda28bernoulli_tensor_cuda_kernelIddEEvRKNS_10TensorBaseES9_NS_15PhiloxCudaStateEEUliRdSB_SB_SB_RKdSD_SD_SD_E_dSC_jLi1ELi2ELi4ELi512ELi2EEEvNS0_6detail10TensorInfoIT0_T2_EENSG_IT1_SI_EESI_T_,(.L_x_10686 - _ZN2at4cuda57_GLOBAL__N__cd6b329d_24_DistributionBernoulli_cu_7537a20d21kernelPointwiseApply2IZNS_6native9templates4cuda28bernoulli_tensor_cuda_kernelIddEEvRKNS_10TensorBaseES9_NS_15PhiloxCudaStateEEUliRdSB_SB_SB_RKdSD_SD_SD_E_dSC_jLi1ELi2ELi4ELi512ELi2EEEvNS0_6detail10TensorInfoIT0_T2_EENSG_IT1_SI_EESI_T_)
        .other          _ZN2at4cuda57_GLOBAL__N__cd6b329d_24_DistributionBernoulli_cu_7537a20d21kernelPointwiseApply2IZNS_6native9templates4cuda28bernoulli_tensor_cuda_kernelIddEEvRKNS_10TensorBaseES9_NS_15PhiloxCudaStateEEUliRdSB_SB_SB_RKdSD_SD_SD_E_dSC_jLi1ELi2ELi4ELi512ELi2EEEvNS0_6detail10TensorInfoIT0_T2_EENSG_IT1_SI_EESI_T_,@"STO_CUDA_ENTRY STV_DEFAULT"
_ZN2at4cuda57_GLOBAL__N__cd6b329d_24_DistributionBernoulli_cu_7537a20d21kernelPointwiseApply2IZNS_6native9templates4cuda28bernoulli_tensor_cuda_kernelIddEEvRKNS_10TensorBaseES9_NS_15PhiloxCudaStateEEUliRdSB_SB_SB_RKdSD_SD_SD_E_dSC_jLi1ELi2ELi4ELi512ELi2EEEvNS0_6detail10TensorInfoIT0_T2_EENSG_IT1_SI_EESI_T_:
        /* <DEDUP_REMOVED lines=23> */
.L_x_9968:
        /* <DEDUP_REMOVED lines=12> */
[----:B------:R-:W-:-:S04]  /*0230*/  SHF.R.U64 R10, R20, 0x2, R7 ;  /* 0x00000002140a7819 */ /* 0x000fc80000001207 */
[----:B------:R-:W-:-:S04]  /*0240*/  IADD3 R0, PT, PT, R10, 0x1, RZ ;  /* 0x000000010a007810 */ /* 0x000fc80007ffe0ff */
[----:B------:R-:W-:Y:S02]  /*0250*/  ISETP.NE.AND P0, PT, R0, RZ, PT ;  /* 0x000000ff0000720c */ /* 0x000fe40003f05270 */
[----:B------:R-:W-:Y:S01]  /*0260*/  SHF.R.U32.HI R7, RZ, 0x2, R7 ;  /* 0x00000002ff077819 */ /* 0x000fe20000011607 */
[----:B------:R-:W-:-:S04]  /*0270*/  IMAD.WIDE.U32 R10, R10, -0x2daee0ad, RZ ;  /* 0xd2511f530a0a7825 */ /* 0x000fc800078e00ff */
[----:B------:R-:W-:Y:S01]  /*0280*/  IMAD.HI.U32 R5, R0, -0x2daee0ad, RZ ;  /* 0xd2511f5300057827 */ /* 0x000fe200078e00ff */
[----:B----4-:R-:W-:-:S03]  /*0290*/  LOP3.LUT R2, R7, R19, R24, 0x96, !PT ;  /* 0x0000001307027212 */ /* 0x010fc600078e9618 */
[C---:B------:R-:W-:Y:S02]  /*02a0*/  VIADD R3, R7.reuse, 0x1 ;  /* 0x0000000107037836 */ /* 0x040fe40000000000 */
[----:B------:R-:W-:Y:S02]  /*02b0*/  @P0 IADD3 R3, PT, PT, R7, RZ, RZ ;  /* 0x000000ff07030210 */ /* 0x000fe40007ffe0ff */
[-C--:B------:R-:W-:Y:S02]  /*02c0*/  LOP3.LUT R8, R11, R25.reuse, RZ, 0x3c, !PT ;  /* 0x000000190b087212 */ /* 0x080fe400078e3cff */
[----:B------:R-:W-:Y:S02]  /*02d0*/  LOP3.LUT R6, R5, R25, RZ, 0x3c, !PT ;  /* 0x0000001905067212 */ /* 0x000fe400078e3cff */
[----:B------:R-:W-:Y:S01]  /*02e0*/  LOP3.LUT R4, R19, R3, R24, 0x96, !PT ;  /* 0x0000000313047212 */ /* 0x000fe200078e9618 */
[----:B------:R-:W-:Y:S02]  /*02f0*/  VIADD R15, R25, 0xbb67ae85 ;  /* 0xbb67ae85190f7836 */ /* 0x000fe40000000000 */
[----:B------:R-:W-:-:S04]  /*0300*/  IMAD.WIDE.U32 R2, R2, -0x2daee0ad, RZ ;  /* 0xd2511f5302027825 */ /* 0x000fc800078e00ff */
[----:B------:R-:W-:Y:S02]  /*0310*/  VIADD R13, R24, 0x9e3779b9 ;  /* 0x9e3779b9180d7836 */ /* 0x000fe40000000000 */
        /* <DEDUP_REMOVED lines=8> */
[----:B------:R-:W-:Y:S02]  /*03a0*/  VIADD R3, R24, 0x3c6ef372 ;  /* 0x3c6ef37218037836 */ /* 0x000fe40000000000 */
[----:B------:R-:W-:Y:S01]  /*03b0*/  IMAD.WIDE.U32 R10, R10, -0x326172a9, RZ ;  /* 0xcd9e8d570a0a7825 */ /* 0x000fe200078e00ff */
[----:B------:R-:W-:-:S03]  /*03c0*/  IADD3 R5, PT, PT, R25, 0x76cf5d0a, RZ ;  /* 0x76cf5d0a19057810 */ /* 0x000fc60007ffe0ff */
        /* <DEDUP_REMOVED lines=38> */
[----:B------:R-:W-:Y:S01]  /*0630*/  LOP3.LUT R11, R11, R14, R23, 0x96, !PT ;  /* 0x0000000e0b0b7212 */ /* 0x000fe200078e9617 */
[----:B------:R-:W1:Y:S02]  /*0640*/  LDC R16, c[0x0][0x3ec] ;  /* 0x0000fb00ff107b82 */ /* 0x000e640000000800 */
        /* <DEDUP_REMOVED lines=9> */
[----:B------:R-:W-:Y:S02]  /*06e0*/  VIADD R11, R25, 0x1fd5c5a3 ;  /* 0x1fd5c5a3190b7836 */ /* 0x000fe40000000000 */
[----:B------:R-:W-:Y:S02]  /*06f0*/  IMAD.IADD R17, R0, 0x1, -R33 ;  /* 0x0000000100117824 */ /* 0x000fe400078e0a21 */
[----:B------:R-:W-:Y:S01]  /*0700*/  IMAD.WIDE.U32 R2, R6, -0x2daee0ad, RZ ;  /* 0xd2511f5306027825 */ /* 0x000fe200078e00ff */
[----:B------:R-:W-:-:S03]  /*0710*/  IADD3 R5, PT, PT, R24, 0x5384540f, RZ ;  /* 0x5384540f18057810 */ /* 0x000fc60007ffe0ff */
[----:B------:R-:W-:Y:S01]  /*0720*/  IMAD.WIDE.U32 R6, R9, -0x326172a9, RZ ;  /* 0xcd9e8d5709067825 */ /* 0x000fe200078e00ff */
[----:B------:R-:W-:-:S03]  /*0730*/  ISETP.GE.AND P4, PT, R17, 0x1, PT ;  /* 0x000000011100780c */ /* 0x000fc60003f86270 */
        /* <DEDUP_REMOVED lines=46> */
.L_x_9941:
[----:B------:R-:W-:Y:S05]  /*0a20*/  BSYNC.RECONVERGENT B0 ;  /* 0x0000000000007941 */ /* 0x000fea0003800200 */
.L_x_9940:
        /* <DEDUP_REMOVED lines=38> */
.L_x_9943:
[----:B------:R-:W-:Y:S05]  /*0c90*/  BSYNC.RECONVERGENT B0 ;  /* 0x0000000000007941 */ /* 0x000fea0003800200 */
.L_x_9942:
        /* <DEDUP_REMOVED lines=34> */
.L_x_9945:
[----:B------:R-:W-:Y:S05]  /*0ec0*/  BSYNC.RECONVERGENT B0 ;  /* 0x0000000000007941 */ /* 0x000fea0003800200 */
.L_x_9944:
        /* <DEDUP_REMOVED lines=26> */
.L_x_9947:
[----:B------:R-:W-:Y:S05]  /*1070*/  BSYNC.RECONVERGENT B0 ;  /* 0x0000000000007941 */ /* 0x000fea0003800200 */
.L_x_9946:
        /* <DEDUP_REMOVED lines=12> */
.L_x_9948:
        /* <DEDUP_REMOVED lines=8> */
.L_x_9949:
[----:B------:R-:W-:Y:S01]  /*11c0*/  ISETP.GT.AND P0, PT, R17, 0x2, PT ;  /* 0x000000021100780c */ /* 0x000fe20003f04270 */
[----:B------:R-:W-:Y:S01]  /*11d0*/  HFMA2 R34, -RZ, RZ, 0.1171875, 0 ;  /* 0x2f800000ff227431 */ /* 0x000fe200000001ff */
        /* <DEDUP_REMOVED lines=16> */
.L_x_10468:
[----:B------:R-:W-:Y:S05]  /*12e0*/  BRX R2 -0x12f0                                                                                                                                                                                                                                                                                                                                                                                                                                                                               (*"BRANCH_TARGETS .L_x_10469,.L_x_10470,.L_x_10471"*) ;  /* 0xffffffec02447949 */ /* 0x000fea000383ffff */
.L_x_9952:
        /* <DEDUP_REMOVED lines=34> */
.L_x_9958:
[----:B------:R0:W5:Y:S02]  /*1510*/  LDG.E.64 R4, desc[UR36][R16.64] ;  /* 0x0000002410047981 */ /* 0x000164000c1e1b00 */
.L_x_9957:
[----:B------:R-:W-:Y:S05]  /*1520*/  BSYNC.RECONVERGENT B6 ;  /* 0x0000000000067941 */ /* 0x000fea0003800200 */
.L_x_9956:
[----:B------:R-:W-:Y:S01]  /*1530*/  FMUL.FTZ R6, R34, 1 ;  /* 0x3f80000022067820 */ /* 0x000fe20000410000 */
[----:B------:R-:W-:-:S04]  /*1540*/  LEA R8, P1, R35, UR42, 0x3 ;  /* 0x0000002a23087c11 */ /* 0x000fc8000f8218ff */
[----:B------:R-:W-:Y:S01]  /*1550*/  LEA.HI.X R9, R35, UR43, RZ, 0x3, P1 ;  /* 0x0000002b23097c11 */ /* 0x000fe200088f1cff */
        /* <DEDUP_REMOVED lines=9> */
.L_x_9954:
[----:B------:R-:W-:Y:S05]  /*15f0*/  BSYNC.RELIABLE B7 ;  /* 0x0000000000077941 */ /* 0x000fea0003800100 */
.L_x_9953:
        /* <DEDUP_REMOVED lines=27> */
.L_x_9961:
[----:B------:R0:W5:Y:S02]  /*17b0*/  LDG.E.64 R4, desc[UR36][R16.64] ;  /* 0x0000002410047981 */ /* 0x000164000c1e1b00 */
.L_x_9960:
[----:B------:R-:W-:Y:S05]  /*17c0*/  BSYNC.RECONVERGENT B6 ;  /* 0x0000000000067941 */ /* 0x000fea0003800200 */
.L_x_9959:
[----:B------:R-:W-:Y:S01]  /*17d0*/  FMUL.FTZ R0, R2, 1 ;  /* 0x3f80000002007820 */ /* 0x000fe20000410000 */
[----:B------:R-:W-:-:S03]  /*17e0*/  LEA R6, P1, R30, UR42, 0x3 ;  /* 0x0000002a1e067c11 */ /* 0x000fc6000f8218ff */
[----:B------:R-:W1:Y:S01]  /*17f0*/  F2F.F64.F32 R2, R0 ;  /* 0x0000000000027310 */ /* 0x000e620000201800 */
[----:B------:R-:W-:-:S15]  /*1800*/  LEA.HI.X R7, R30, UR43, RZ, 0x3, P1 ;  /* 0x0000002b1e077c11 */ /* 0x000fde00088f1cff */
[----:B------:R-:W-:-:S15]  /*1810*/  NOP ;  /* 0x0000000000007918 */ /* 0x000fde0000000000 */
[----:B------:R-:W-:-:S15]  /*1820*/  NOP ;  /* 0x0000000000007918 */ /* 0x000fde0000000000 */
[----:B------:R-:W-:-:S15]  /*1830*/  NOP ;  /* 0x0000000000007918 */ /* 0x000fde0000000000 */
[----:B------:R-:W-:-:S03]  /*1840*/  NOP ;  /* 0x0000000000007918 */ /* 0x000fc60000000000 */
[----:B-1---5:R-:W1:Y:S02]  /*1850*/  DSETP.GE.AND P0, PT, R4, R2, PT ;  /* 0x000000020400722a */ /* 0x022e640003f06000 */
[----:B-1----:R-:W-:Y:S01]  /*1860*/  FSEL R3, RZ, 1.875, !P0 ;  /* 0x3ff00000ff037808 */ /* 0x002fe20004000000 */
[----:B------:R-:W-:-:S05]  /*1870*/  IMAD.MOV.U32 R2, RZ, RZ, RZ ;  /* 0x000000ffff027224 */ /* 0x000fca00078e00ff */
[----:B------:R1:W-:Y:S02]  /*1880*/  STG.E.64 desc[UR36][R6.64], R2 ;  /* 0x0000000206007986 */ /* 0x0003e4000c101b24 */
.L_x_10470:
        /* <DEDUP_REMOVED lines=27> */
.L_x_9964:
[----:B------:R0:W5:Y:S02]  /*1a40*/  LDG.E.64 R2, desc[UR36][R16.64] ;  /* 0x0000002410027981 */ /* 0x000164000c1e1b00 */
.L_x_9963:
[----:B------:R-:W-:Y:S05]  /*1a50*/  BSYNC.RECONVERGENT B6 ;  /* 0x0000000000067941 */ /* 0x000fea0003800200 */
.L_x_9962:
        /* <DEDUP_REMOVED lines=12> */
.L_x_10469:
[----:B------:R-:W-:Y:S05]  /*1b20*/  BSYNC.RELIABLE B8 ;  /* 0x0000000000087941 */ /* 0x000fea0003800100 */
.L_x_9951:
        /* <DEDUP_REMOVED lines=27> */
.L_x_9967:
[----:B------:R0:W5:Y:S02]  /*1ce0*/  LDG.E.64 R2, desc[UR36][R16.64] ;  /* 0x0000002410027981 */ /* 0x000164000c1e1b00 */
.L_x_9966:
[----:B------:R-:W-:Y:S05]  /*1cf0*/  BSYNC.RECONVERGENT B6 ;  /* 0x0000000000067941 */ /* 0x000fea0003800200 */
.L_x_9965:
[----:B------:R-:W1:Y:S01]  /*1d00*/  LDC.64 R6, c[0x0][0x380] ;  /* 0x0000e000ff067b82 */ /* 0x000e620000000a00 */
[----:B------:R-:W-:Y:S02]  /*1d10*/  IMAD.U32 R0, RZ, RZ, UR46 ;  /* 0x0000002eff007e24 */ /* 0x000fe4000f8e00ff */
[----:B------:R-:W-:Y:S01]  /*1d20*/  FMUL.FTZ R29, R29, 1 ;  /* 0x3f8000001d1d7820 */ /* 0x000fe20000410000 */
[C---:B------:R-:W-:Y:S02]  /*1d30*/  IMAD R8, R33.reuse, UR47, RZ ;  /* 0x0000002f21087c24 */ /* 0x040fe4000f8e02ff */
[----:B------:R-:W-:-:S04]  /*1d40*/  IADD3 R4, PT, PT, -R33, R0, RZ ;  /* 0x0000000021047210 */ /* 0x000fc80007ffe1ff */
[----:B------:R-:W-:Y:S02]  /*1d50*/  ISETP.GT.AND P0, PT, R4, RZ, PT ;  /* 0x000000ff0400720c */ /* 0x000fe40003f04270 */
[----:B------:R-:W2:Y:S02]  /*1d60*/  F2F.F64.F32 R4, R29 ;  /* 0x0000001d00047310 */ /* 0x000ea40000201800 */
[----:B------:R-:W-:-:S15]  /*1d70*/  SEL R9, R8, RZ, P0 ;  /* 0x000000ff08097207 */ /* 0x000fde0000000000 */
[----:B------:R-:W-:-:S15]  /*1d80*/  NOP ;  /* 0x0000000000007918 */ /* 0x000fde0000000000 */
[----:B------:R-:W-:-:S15]  /*1d90*/  NOP ;  /* 0x0000000000007918 */ /* 0x000fde0000000000 */
[----:B------:R-:W-:-:S15]  /*1da0*/  NOP ;  /* 0x0000000000007918 */ /* 0x000fde0000000000 */
[----:B------:R-:W-:-:S02]  /*1db0*/  NOP ;  /* 0x0000000000007918 */ /* 0x000fc40000000000 */
[----:B--2--5:R-:W2:Y:S02]  /*1dc0*/  DSETP.GE.AND P0, PT, R2, R4, PT ;  /* 0x000000040200722a */ /* 0x024ea40003f06000 */
[----:B--2---:R-:W-:Y:S01]  /*1dd0*/  FSEL R5, RZ, 1.875, !P0 ;  /* 0x3ff00000ff057808 */ /* 0x004fe20004000000 */
[----:B-1----:R-:W-:-:S04]  /*1de0*/  IMAD.WIDE.U32 R2, R9, 0x8, R6 ;  /* 0x0000000809027825 */ /* 0x002fc800078e0006 */
[----:B------:R-:W-:-:S05]  /*1df0*/  IMAD.MOV.U32 R4, RZ, RZ, RZ ;  /* 0x000000ffff047224 */ /* 0x000fca00078e00ff */
[----:B------:R1:W-:Y:S01]  /*1e00*/  STG.E.64 desc[UR36][R2.64], R4 ;  /* 0x0000000402007986 */ /* 0x0003e2000c101b24 */
[----:B------:R-:W-:Y:S05]  /*1e10*/  BRA `(.L_x_9955) ;  /* 0x0000000000047947 */ /* 0x000fea0003800000 */
.L_x_10471:
[----:B------:R-:W-:Y:S05]  /*1e20*/  BREAK.RELIABLE B8 ;  /* 0x0000000000087942 */ /* 0x000fea0003800100 */
.L_x_9955:
[----:B------:R-:W-:Y:S05]  /*1e30*/  BSYNC.RECONVERGENT B9 ;  /* 0x0000000000097941 */ /* 0x000fea0003800200 */
.L_x_9950:
[----:B------:R-:W-:-:S04]  /*1e40*/  LEA R33, R32, R33, 0x2 ;  /* 0x0000002120217211 */ /* 0x000fc800078e10ff */
[----:B------:R-:W-:-:S13]  /*1e50*/  ISETP.GE.U32.AND P0, PT, R33, R0, PT ;  /* 0x000000002100720c */ /* 0x000fda0003f06070 */
[----:B------:R-:W-:Y:S05]  /*1e60*/  @!P0 BRA `(.L_x_9968) ;  /* 0xffffffe000c08947 */ /* 0x000fea000383ffff */
[----:B------:R-:W-:Y:S05]  /*1e70*/  BSYNC.RECONVERGENT B10 ;  /* 0x00000000000a7941 */ /* 0x000fea0003800200 */
.L_x_9939:
[----:B------:R-:W-:Y:S05]  /*1e80*/  EXIT ;  /* 0x000000000000794d */ /* 0x000fea0003800000 */
.L_x_9969:
        /* <DEDUP_REMOVED lines=15> */
.L_x_10686:


//--------------------- .text._ZN2at4cuda57_GLOBAL__N__cd6b329d_24_DistributionBernoulli_cu_7537a20d21kernelPointwiseApply2IZNS_6native9templates4cuda28bernoulli_tensor_cuda_kernelIddEEvRKNS_10TensorBaseES9_NS_15PhiloxCudaStateEEUliRdSB_SB_SB_RKdSD_SD_SD_E_dSC_jLi1ELi1ELi4ELi512ELi2EEEvNS0_6detail10TensorInfoIT0_T2_EENSG_IT1_SI_EESI_T_ --------------------------
	.section	.text._ZN2at4cuda57_GLOBAL__N__cd6b329d_24_DistributionBernoulli_cu_7537a20d21kernelPointwiseApply2IZNS_6native9templates4cuda28bernoulli_tensor_cuda_kernelIddEEvRKNS_10TensorBaseES9_NS_15PhiloxCudaStateEEUliRdSB_SB_SB_RKdSD_SD_SD_E_dSC_jLi1ELi1ELi4ELi512ELi2EEEvNS0_6detail10TensorInfoIT0_T2_EENSG_IT1_SI_EESI_T_,"ax",@progbits
	.align	128
.text._ZN2at4cuda57_GLOBAL__N__cd6b329d_24_DistributionBernoulli_cu_7537a20d21kernelPointwiseApply2IZNS_6native9templates4cuda28bernoulli_tensor_cuda_kernelIddEEvRKNS_10TensorBaseES9_NS_15PhiloxCudaStateEEUliRdSB_SB_SB_RKdSD_SD_SD_E_dSC_jLi1ELi1ELi4ELi512ELi2EEEvNS0_6detail10TensorInfoIT0_T2_EENSG_IT1_SI_EESI_T_:
        .type           _ZN2at4cuda57_GLOBAL__N__cd6b329d_24_DistributionBernoulli_cu_7537a20d21kernelPointwiseApply2IZNS_6native9templates4cuda28bernoulli_tensor_cuda_kernelIddEEvRKNS_10TensorBaseES9_NS_15PhiloxCudaStateEEUliRdSB_SB_SB_RKdSD_SD_SD_E_dSC_jLi1ELi1ELi4ELi512ELi2EEEvNS0_6detail10TensorInfoIT0_T2_EENSG_IT1_SI_EESI_T_,@function
        .size           _ZN2at4cuda57_GLOBAL__N__cd6b329d_24_DistributionBernoulli_cu_7537a20d21kernelPointwiseApply2IZNS_6native9templates4cuda28bernoulli_tensor_cuda_kernelIddEEvRKNS_10TensorBaseES9_NS_15PhiloxCudaStateEEUliRdSB_SB_SB_RKdSD_SD_SD_E_dSC_jLi1ELi1ELi4ELi512ELi2EEEvNS0_6detail10TensorInfoIT0_T2_EENSG_IT1_SI_EESI_T_,(.L_x_10687 - _ZN2at4cuda57_GLOBAL__N__cd6b329d_24_DistributionBernoulli_cu_7537a20d21kernelPointwiseApply2IZNS_6native9templates4cuda28bernoulli_tensor_cuda_kernelIddEEvRKNS_10TensorBaseES9_NS_15PhiloxCudaStateEEUliRdSB_SB_SB_RKdSD_SD_SD_E_dSC_jLi1ELi1ELi4ELi512ELi2EEEvNS0_6detail10TensorInfoIT0_T2_EENSG_IT1_SI_EESI_T_)
        .other          _ZN2at4cuda57_GLOBAL__N__cd6b329d_24_DistributionBernoulli_cu_7537a20d21kernelPointwiseApply2IZNS_6native9templates4cuda28bernoulli_tensor_cuda_kernelIddEEvRKNS_10TensorBaseES9_NS_15PhiloxCudaStateEEUliRdSB_SB_SB_RKdSD_SD_SD_E_dSC_jLi1ELi1ELi4ELi512ELi2EEEvNS0_6detail10TensorInfoIT0_T2_EENSG_IT1_SI_EESI_T_,@"STO_CUDA_ENTRY STV_DEFAULT"
_ZN2at4cuda57_GLOBAL__N__cd6b329d_24_DistributionBernoulli_cu_7537a20d21kernelPointwiseApply2IZNS_6native9templates4cuda28bernoulli_tensor_cuda_kernelIddEEvRKNS_10TensorBaseES9_NS_15PhiloxCudaStateEEUliRdSB_SB_SB_RKdSD_SD_SD_E_dSC_jLi1ELi1ELi4ELi512ELi2EEEvNS0_6detail10TensorInfoIT0_T2_EENSG_IT1_SI_EESI_T_:
        /* <DEDUP_REMOVED lines=20> */
.L_x_9990:
        /* <DEDUP_REMOVED lines=22> */
[----:B------:R-:W-:Y:S02]  /*02a0*/  LOP3.LUT R8, R7, R3, RZ, 0x3c, !PT ;  /* 0x0000000307087212 */ /* 0x000fe400078e3cff */
[----:B------:R-:W-:Y:S01]  /*02b0*/  LOP3.LUT R6, R19, R5, R2, 0x96, !PT ;  /* 0x0000000513067212 */ /* 0x000fe200078e9602 */
[----:B------:R-:W-:Y:S01]  /*02c0*/  IMAD.WIDE.U32 R4, R4, -0x2daee0ad, RZ ;  /* 0xd2511f5304047825 */ /* 0x000fe200078e00ff */
[----:B------:R-:W-:-:S03]  /*02d0*/  IADD3 R17, PT, PT, R3, -0x4498517b, RZ ;  /* 0xbb67ae8503117810 */ /* 0x000fc60007ffe0ff */
[----:B------:R-:W-:Y:S02]  /*02e0*/  VIADD R15, R2, 0x9e3779b9 ;  /* 0x9e3779b9020f7836 */ /* 0x000fe40000000000 */
[----:B------:R-:W-:-:S04]  /*02f0*/  IMAD.WIDE.U32 R10, R10, -0x326172a9, RZ ;  /* 0xcd9e8d570a0a7825 */ /* 0x000fc800078e00ff */
[----:B------:R-:W-:Y:S01]  /*0300*/  IMAD.WIDE.U32 R8, R8, -0x326172a9, RZ ;  /* 0xcd9e8d5708087825 */ /* 0x000fe200078e00ff */
[----:B------:R-:W-:-:S03]  /*0310*/  LOP3.LUT R14, R15, R18, R11, 0x96, !PT ;  /* 0x000000120f0e7212 */ /* 0x000fc600078e960b */
[----:B------:R-:W-:Y:S01]  /*0320*/  VIADD R13, R12, 0xd2511f53 ;  /* 0xd2511f530c0d7836 */ /* 0x000fe20000000000 */
[----:B------:R-:W-:Y:S01]  /*0330*/  LOP3.LUT R12, R17, R12, R5, 0x96, !PT ;  /* 0x0000000c110c7212 */ /* 0x000fe200078e9605 */
        /* <DEDUP_REMOVED lines=51> */
[----:B------:R-:W-:Y:S02]  /*0670*/  LOP3.LUT R6, R9, R10, R17, 0x96, !PT ;  /* 0x0000000a09067212 */ /* 0x000fe400078e9611 */
[----:B------:R-:W-:Y:S01]  /*0680*/  IADD3 R11, PT, PT, R2, 0x5384540f, RZ ;  /* 0x5384540f020b7810 */ /* 0x000fe20007ffe0ff */
[----:B------:R-:W-:Y:S01]  /*0690*/  IMAD.WIDE.U32 R22, R22, -0x326172a9, RZ ;  /* 0xcd9e8d5716167825 */ /* 0x000fe200078e00ff */
[----:B------:R-:W-:-:S03]  /*06a0*/  LOP3.LUT R8, R7, R8, R21, 0x96, !PT ;  /* 0x0000000807087212 */ /* 0x000fc600078e9615 */
        /* <DEDUP_REMOVED lines=42> */
[----:B------:R-:W-:-:S02]  /*0950*/  ISETP.GT.AND P0, PT, R11, 0x2, PT ;  /* 0x000000020b00780c */ /* 0x000fc40003f04270 */
[----:B------:R-:W-:Y:S01]  /*0960*/  ISETP.GT.AND P1, PT, R11, 0x3, PT ;  /* 0x000000030b00780c */ /* 0x000fe20003f24270 */
[C---:B------:R-:W-:Y:S01]  /*0970*/  VIADD R0, R13.reuse, UR45 ;  /* 0x0000002d0d007c36 */ /* 0x040fe20008000000 */
[----:B------:R-:W-:Y:S02]  /*0980*/  ISETP.GE.U32.AND P3, PT, R28, UR39, PT ;  /* 0x000000271c007c0c */ /* 0x000fe4000bf66070 */
[C---:B------:R-:W-:Y:S02]  /*0990*/  IADD3 R34, PT, PT, R2.reuse, UR44, RZ ;  /* 0x0000002c02227c10 */ /* 0x040fe4000fffe0ff */
[----:B------:R-:W-:Y:S02]  /*09a0*/  SEL R22, R2, RZ, P0 ;  /* 0x000000ff02167207 */ /* 0x000fe40000000000 */
[----:B------:R-:W-:Y:S02]  /*09b0*/  P2R R32, PR, RZ, 0x8 ;  /* 0x00000008ff207803 */ /* 0x000fe40000000000 */
[----:B------:R-:W-:-:S02]  /*09c0*/  SEL R2, R13, RZ, P0 ;  /* 0x000000ff0d027207 */ /* 0x000fc40000000000 */
[----:B------:R-:W-:Y:S02]  /*09d0*/  SEL R34, R34, RZ, P1 ;  /* 0x000000ff22227207 */ /* 0x000fe40000800000 */
[----:B------:R-:W-:Y:S01]  /*09e0*/  SEL R0, R0, RZ, P1 ;  /* 0x000000ff00007207 */ /* 0x000fe20000800000 */
[----:B------:R-:W-:Y:S06]  /*09f0*/  @P2 BRA `(.L_x_9970) ;  /* 0x0000000000242947 */ /* 0x000fec0003800000 */
[----:B------:R-:W-:Y:S01]  /*0a00*/  ISETP.NE.AND P0, PT, R15, RZ, PT ;  /* 0x000000ff0f00720c */ /* 0x000fe20003f05270 */
[----:B------:R-:W-:Y:S02]  /*0a10*/  IMAD.MOV.U32 R7, RZ, RZ, R3 ;  /* 0x000000ffff077224 */ /* 0x000fe400078e0003 */
[----:B------:R-:W-:-:S10]  /*0a20*/  IMAD.MOV.U32 R10, RZ, RZ, R8 ;  /* 0x000000ffff0a7224 */ /* 0x000fd400078e0008 */
[----:B------:R-:W-:Y:S05]  /*0a30*/  @!P0 BRA `(.L_x_9971) ;  /* 0x0000000000348947 */ /* 0x000fea0003800000 */
[----:B------:R-:W-:Y:S01]  /*0a40*/  MOV R12, R6 ;  /* 0x00000006000c7202 */ /* 0x000fe20000000f00 */
[----:B------:R-:W-:Y:S02]  /*0a50*/  IMAD.MOV.U32 R7, RZ, RZ, R8 ;  /* 0x000000ffff077224 */ /* 0x000fe400078e0008 */
[----:B------:R-:W-:Y:S02]  /*0a60*/  IMAD.MOV.U32 R10, RZ, RZ, R14 ;  /* 0x000000ffff0a7224 */ /* 0x000fe400078e000e */
[----:B------:R-:W-:Y:S01]  /*0a70*/  IMAD.MOV.U32 R6, RZ, RZ, R3 ;  /* 0x000000ffff067224 */ /* 0x000fe200078e0003 */
[----:B------:R-:W-:Y:S06]  /*0a80*/  BRA `(.L_x_9971) ;  /* 0x0000000000207947 */ /* 0x000fec0003800000 */
.L_x_9970:
        /* <DEDUP_REMOVED lines=8> */
.L_x_9971:
        /* <DEDUP_REMOVED lines=19> */
.L_x_10472:
[----:B------:R-:W-:Y:S05]  /*0c40*/  BRX R2 -0xc50                                                                                                                                                                                                                                                                                                                                                                                                                                                                                (*"BRANCH_TARGETS .L_x_10473,.L_x_10474,.L_x_10475"*) ;  /* 0xfffffff002ec7949 */ /* 0x000fea000383ffff */
.L_x_9974:
        /* <DEDUP_REMOVED lines=34> */
.L_x_9980:
[----:B------:R0:W5:Y:S02]  /*0e70*/  LDG.E.64 R4, desc[UR36][R16.64] ;  /* 0x0000002410047981 */ /* 0x000164000c1e1b00 */
.L_x_9979:
[----:B------:R-:W-:Y:S05]  /*0e80*/  BSYNC.RECONVERGENT B6 ;  /* 0x0000000000067941 */ /* 0x000fea0003800200 */
.L_x_9978:
        /* <DEDUP_REMOVED lines=12> */
.L_x_9976:
[----:B------:R-:W-:Y:S05]  /*0f50*/  BSYNC.RELIABLE B7 ;  /* 0x0000000000077941 */ /* 0x000fea0003800100 */
.L_x_9975:
        /* <DEDUP_REMOVED lines=12> */
[----:B------:R-:W1:Y:S01]  /*1020*/  LDCU.64 UR4, c[0x4][0x188] ;  /* 0x01003100ff0477ac */ /* 0x000e620008000a00 */
[----:B------:R-:W-:Y:S01]  /*1030*/  IMAD.MOV.U32 R8, RZ, RZ, 0x275 ;  /* 0x00000275ff087424 */ /* 0x000fe200078e00ff */
[----:B------:R-:W-:Y:S01]  /*1040*/  MOV R12, 0x1 ;  /* 0x00000001000c7802 */ /* 0x000fe20000000f00 */
[----:B------:R-:W-:Y:S01]  /*1050*/  IMAD.MOV.U32 R13, RZ, RZ, RZ ;  /* 0x000000ffff0d7224 */ /* 0x000fe200078e00ff */
[----:B------:R-:W0:Y:S01]  /*1060*/  LDCU.64 UR6, c[0x4][0x178] ;  /* 0x01002f00ff0677ac */ /* 0x000e220008000a00 */
[----:B------:R-:W2:Y:S01]  /*1070*/  LDC.64 R2, c[0x4][R2] ;  /* 0x0100000002027b82 */ /* 0x000ea20000000a00 */
[----:B------:R-:W3:Y:S01]  /*1080*/  LDCU.64 UR8, c[0x4][0x40] ;  /* 0x01000800ff0877ac */ /* 0x000ee20008000a00 */
[----:B-1----:R-:W-:Y:S02]  /*1090*/  IMAD.U32 R4, RZ, RZ, UR4 ;  /* 0x00000004ff047e24 */ /* 0x002fe4000f8e00ff */
[----:B------:R-:W-:Y:S01]  /*10a0*/  IMAD.U32 R5, RZ, RZ, UR5 ;  /* 0x00000005ff057e24 */ /* 0x000fe2000f8e00ff */
[----:B0-----:R-:W-:Y:S01]  /*10b0*/  MOV R6, UR6 ;  /* 0x0000000600067c02 */ /* 0x001fe20008000f00 */
[----:B------:R-:W-:-:S02]  /*10c0*/  IMAD.U32 R7, RZ, RZ, UR7 ;  /* 0x00000007ff077e24 */ /* 0x000fc4000f8e00ff */
[----:B---3--:R-:W-:Y:S02]  /*10d0*/  IMAD.U32 R10, RZ, RZ, UR8 ;  /* 0x00000008ff0a7e24 */ /* 0x008fe4000f8e00ff */
[----:B------:R-:W-:-:S07]  /*10e0*/  IMAD.U32 R11, RZ, RZ, UR9 ;  /* 0x00000009ff0b7e24 */ /* 0x000fce000f8e00ff */
[----:B------:R-:W-:-:S07]  /*10f0*/  LEPC R20, `(.L_x_9983) ;  /* 0x000000001014794e */ /* 0x000fce0000000000 */
[----:B--2---:R-:W-:Y:S05]  /*1100*/  CALL.ABS.NOINC R2 ;  /* 0x0000000002007343 */ /* 0x004fea0003c00000 */
.L_x_9983:
[----:B------:R0:W5:Y:S02]  /*1110*/  LDG.E.64 R2, desc[UR36][R16.64] ;  /* 0x0000002410027981 */ /* 0x000164000c1e1b00 */
.L_x_9982:
[----:B------:R-:W-:Y:S05]  /*1120*/  BSYNC.RECONVERGENT B6 ;  /* 0x0000000000067941 */ /* 0x000fea0003800200 */
.L_x_9981:
[----:B-1----:R-:W-:Y:S01]  /*1130*/  FMUL.FTZ R4, R31, 1 ;  /* 0x3f8000001f047820 */ /* 0x002fe20000410000 */
        /* <DEDUP_REMOVED lines=11> */
.L_x_10474:
        /* <DEDUP_REMOVED lines=27> */
.L_x_9986:
[----:B------:R0:W5:Y:S02]  /*13a0*/  LDG.E.64 R2, desc[UR36][R16.64] ;  /* 0x0000002410027981 */ /* 0x000164000c1e1b00 */
.L_x_9985:
[----:B------:R-:W-:Y:S05]  /*13b0*/  BSYNC.RECONVERGENT B6 ;  /* 0x0000000000067941 */ /* 0x000fea0003800200 */
.L_x_9984:
        /* <DEDUP_REMOVED lines=12> */
.L_x_10473:
[----:B------:R-:W-:Y:S05]  /*1480*/  BSYNC.RELIABLE B8 ;  /* 0x0000000000087941 */ /* 0x000fea0003800100 */
.L_x_9973:
        /* <DEDUP_REMOVED lines=27> */
.L_x_9989:
[----:B------:R0:W5:Y:S02]  /*1640*/  LDG.E.64 R2, desc[UR36][R16.64] ;  /* 0x0000002410027981 */ /* 0x000164000c1e1b00 */
.L_x_9988:
[----:B------:R-:W-:Y:S05]  /*1650*/  BSYNC.RECONVERGENT B6 ;  /* 0x0000000000067941 */ /* 0x000fea0003800200 */
.L_x_9987:
        /* <DEDUP_REMOVED lines=13> */
.L_x_10475:
[----:B------:R-:W-:Y:S05]  /*1730*/  BREAK.RELIABLE B8 ;  /* 0x0000000000087942 */ /* 0x000fea0003800100 */
.L_x_9977:
[----:B------:R-:W-:Y:S05]  /*1740*/  BSYNC.RECONVERGENT B9 ;  /* 0x0000000000097941 */ /* 0x000fea0003800200 */
.L_x_9972:
[----:B------:R-:W-:-:S13]  /*1750*/  ISETP.NE.AND P0, PT, R32, RZ, PT ;  /* 0x000000ff2000720c */ /* 0x000fda0003f05270 */
[----:B------:R-:W-:Y:S05]  /*1760*/  @!P0 BRA `(.L_x_9990) ;  /* 0xffffffe800748947 */ /* 0x000fea000383ffff */
[----:B------:R-:W-:Y:S05]  /*1770*/  EXIT ;  /* 0x000000000000794d */ /* 0x000fea0003800000 */
.L_x_9991:
        /* <DEDUP_REMOVED lines=16> */
.L_x_10687:


//--------------------- .nv.global.init           --------------------------
	.section	.nv.global.init,"aw",@progbits
	.align	4
.nv.global.init:
	.type		mrg32k3aM1SubSeq,@object
	.size		mrg32k3aM1SubSeq,(mrg32k3aM2SubSeq - mrg32k3aM1SubSeq)
mrg32k3aM1SubSeq:
        /*0000*/ 	.byte	0x0b, 0xcc, 0xee, 0x04, 0x73, 0x29, 0x8b, 0x6f, 0xf6, 0x53, 0x03, 0xf6, 0x23, 0xf6, 0xea, 0xda
        /* <DEDUP_REMOVED lines=125> */
	.type		mrg32k3aM2SubSeq,@object
	.size		mrg32k3aM2SubSeq,(mrg32k3aM1 - mrg32k3aM2SubSeq)
mrg32k3aM2SubSeq:
        /* <DEDUP_REMOVED lines=126> */
	.type		mrg32k3aM1,@object
	.size		mrg32k3aM1,(mrg32k3aM1Seq - mrg32k3aM1)
mrg32k3aM1:
        /* <DEDUP_REMOVED lines=144> */
	.type		mrg32k3aM1Seq,@object
	.size		mrg32k3aM1Seq,(mrg32k3aM2 - mrg32k3aM1Seq)
mrg32k3aM1Seq:
        /* <DEDUP_REMOVED lines=144> */
	.type		mrg32k3aM2,@object
	.size		mrg32k3aM2,(mrg32k3aM2Seq - mrg32k3aM2)
mrg32k3aM2:
        /* <DEDUP_REMOVED lines=144> */
	.type		mrg32k3aM2Seq,@object
	.size		mrg32k3aM2Seq,(precalc_xorwow_matrix - mrg32k3aM2Seq)
mrg32k3aM2Seq:
        /* <DEDUP_REMOVED lines=144> */
	.type		precalc_xorwow_matrix,@object
	.size		precalc_xorwow_matrix,(precalc_xorwow_offset_matrix - precalc_xorwow_matrix)
precalc_xorwow_matrix:
        /* <DEDUP_REMOVED lines=6400> */
	.type		precalc_xorwow_offset_matrix,@object
	.size		precalc_xorwow_offset_matrix,(__unnamed_11 - precalc_xorwow_offset_matrix)
precalc_xorwow_offset_matrix:
        /* <DEDUP_REMOVED lines=6400> */
	.type		__unnamed_11,@object
	.size		__unnamed_11,(__unnamed_3 - __unnamed_11)
__unnamed_11:
        /*353c0*/ 	.byte	0x6f, 0x70, 0x65, 0x72, 0x61, 0x74, 0x6f, 0x72, 0x28, 0x29, 0x00
	.type		__unnamed_3,@object
	.size		__unnamed_3,(__unnamed_7 - __unnamed_3)
__unnamed_3:
        /*353cb*/ 	.byte	0x6f, 0x70, 0x65, 0x72, 0x61, 0x74, 0x6f, 0x72, 0x28, 0x29, 0x00
	.type		__unnamed_7,@object
	.size		__unnamed_7,(__unnamed_9 - __unnamed_7)
__unnamed_7:
        /*353d6*/ 	.byte	0x6f, 0x70, 0x65, 0x72, 0x61, 0x74, 0x6f, 0x72, 0x28, 0x29, 0x00
	.type		__unnamed_9,@object
	.size		__unnamed_9,(__unnamed_1 - __unnamed_9)
__unnamed_9:
        /*353e1*/ 	.byte	0x6f, 0x70, 0x65, 0x72, 0x61, 0x74, 0x6f, 0x72, 0x28, 0x29, 0x00
	.type		__unnamed_1,@object
	.size		__unnamed_1,(__unnamed_5 - __unnamed_1)
__unnamed_1:
        /*353ec*/ 	.byte	0x6f, 0x70, 0x65, 0x72, 0x61, 0x74, 0x6f, 0x72, 0x28, 0x29, 0x00
	.type		__unnamed_5,@object
	.size		__unnamed_5,(__unnamed_4 - __unnamed_5)
__unnamed_5:
        /*353f7*/ 	.byte	0x6f, 0x70, 0x65, 0x72, 0x61, 0x74, 0x6f, 0x72, 0x28, 0x29, 0x00
	.type		__unnamed_4,@object
	.size		__unnamed_4,(__unnamed_8 - __unnamed_4)
__unnamed_4:
        /*35402*/ 	.byte	0x6f, 0x70, 0x65, 0x72, 0x61, 0x74, 0x6f, 0x72, 0x28, 0x29, 0x00
	.type		__unnamed_8,@object
	.size		__unnamed_8,(__unnamed_10 - __unnamed_8)
__unnamed_8:
        /*3540d*/ 	.byte	0x6f, 0x70, 0x65, 0x72, 0x61, 0x74, 0x6f, 0x72, 0x28, 0x29, 0x00
	.type		__unnamed_10,@object
	.size		__unnamed_10,(__unnamed_2 - __unnamed_10)
__unnamed_10:
        /*35418*/ 	.byte	0x6f, 0x70, 0x65, 0x72, 0x61, 0x74, 0x6f, 0x72, 0x28, 0x29, 0x00
	.type		__unnamed_2,@object
	.size		__unnamed_2,(__unnamed_6 - __unnamed_2)
__unnamed_2:
        /*35423*/ 	.byte	0x6f, 0x70, 0x65, 0x72, 0x61, 0x74, 0x6f, 0x72, 0x28, 0x29, 0x00
	.type		__unnamed_6,@object
	.size		__unnamed_6,($str$7 - __unnamed_6)
__unnamed_6:
        /*3542e*/ 	.byte	0x6f, 0x70, 0x65, 0x72, 0x61, 0x74, 0x6f, 0x72, 0x28, 0x29, 0x00
	.type		$str$7,@object
	.size		$str$7,($str$5 - $str$7)
$str$7:
        /*35439*/ 	.byte	0x30, 0x20, 0x3c, 0x3d, 0x20, 0x70, 0x32, 0x20, 0x26, 0x26, 0x20, 0x70, 0x32, 0x20, 0x3c, 0x3d
        /*35449*/ 	.byte	0x20, 0x31, 0x00
	.type		$str$5,@object
	.size		$str$5,($str$8 - $str$5)
$str$5:
        /*3544c*/ 	.byte	0x30, 0x20, 0x3c, 0x3d, 0x20, 0x70, 0x34, 0x20, 0x26, 0x26, 0x20, 0x70, 0x34, 0x20, 0x3c, 0x3d
        /*3545c*/ 	.byte	0x20, 0x31, 0x00
	.type		$str$8,@object
	.size		$str$8,($str$6 - $str$8)
$str$8:
        /*3545f*/ 	.byte	0x30, 0x20, 0x3c, 0x3d, 0x20, 0x70, 0x31, 0x20, 0x26, 0x26, 0x20, 0x70, 0x31, 0x20, 0x3c, 0x3d
        /*3546f*/ 	.byte	0x20, 0x31, 0x00
	.type		$str$6,@object
	.size		$str$6,($str$1 - $str$6)
$str$6:
        /*35472*/ 	.byte	0x30, 0x20, 0x3c, 0x3d, 0x20, 0x70, 0x33, 0x20, 0x26, 0x26, 0x20, 0x70, 0x33, 0x20, 0x3c, 0x3d
        /*35482*/ 	.byte	0x20, 0x31, 0x00
	.type		$str$1,@object
	.size		$str$1,(.L_48 - $str$1)
$str$1:
        /*35485*/ 	.byte	0x2f, 0x72, 0x6f, 0x6f, 0x74, 0x2f, 0x2e, 0x70, 0x79, 0x65, 0x6e, 0x76, 0x2f, 0x76, 0x65, 0x72
        /*35495*/ 	.byte	0x73, 0x69, 0x6f, 0x6e, 0x73, 0x2f, 0x33, 0x2e, 0x31, 0x33, 0x2e, 0x31, 0x32, 0x2f, 0x6c, 0x69
        /*354a5*/ 	.byte	0x62, 0x2f, 0x70, 0x79, 0x74, 0x68, 0x6f, 0x6e, 0x33, 0x2e, 0x31, 0x33, 0x2f, 0x73, 0x69, 0x74
        /*354b5*/ 	.byte	0x65, 0x2d, 0x70, 0x61, 0x63, 0x6b, 0x61, 0x67, 0x65, 0x73, 0x2f, 0x74, 0x6f, 0x72, 0x63, 0x68
        /*354c5*/ 	.byte	0x2f, 0x69, 0x6e, 0x63, 0x6c, 0x75, 0x64, 0x65, 0x2f, 0x41, 0x54, 0x65, 0x6e, 0x2f, 0x6e, 0x61
        /*354d5*/ 	.byte	0x74, 0x69, 0x76, 0x65, 0x2f, 0x63, 0x75, 0x64, 0x61, 0x2f, 0x44, 0x69, 0x73, 0x74, 0x72, 0x69
        /*354e5*/ 	.byte	0x62, 0x75, 0x74, 0x69, 0x6f, 0x6e, 0x54, 0x65, 0x6d, 0x70, 0x6c, 0x61, 0x74, 0x65, 0x73, 0x2e
        /*354f5*/ 	.byte	0x68, 0x00
.L_48:


//--------------------- .nv.shared.reserved.0     --------------------------
	.section	.nv.shared.reserved.0,"aw",@nobits
	.weak		__nv_reservedSMEM_offset_0_alias
	.size		__nv_reservedSMEM_offset_0_alias, 0, 64
	.other		__nv_reservedSMEM_offset_0_alias,@"STO_CUDA_RESERVED_SHARED STV_DEFAULT"
__nv_reservedSMEM_offset_0_alias:
	.zero		0
	.zero		64


//--------------------- .nv.global                --------------------------
	.section	.nv.global,"aw",@nobits
.nv.global:
	.type		_ZN55_INTERNAL_cd6b329d_24_DistributionBernoulli_cu_7537a20d4cuda3std3__48in_placeE,@object
	.size		_ZN55_INTERNAL_cd6b329d_24_DistributionBernoulli_cu_7537a20d4cuda3std3__48in_placeE,(_ZN55_INTERNAL_cd6b329d_24_DistributionBernoulli_cu_7537a20d4cuda3std6ranges3__45__cpo8distanceE - _ZN55_INTERNAL_cd6b329d_24_DistributionBernoulli_cu_7537a20d4cuda3std3__48in_placeE)
_ZN55_INTERNAL_cd6b329d_24_DistributionBernoulli_cu_7537a20d4cuda3std3__48in_placeE:
	.zero		1
	.type		_ZN55_INTERNAL_cd6b329d_24_DistributionBernoulli_cu_7537a20d4cuda3std6ranges3__45__cpo8distanceE,@object
	.size		_ZN55_INTERNAL_cd6b329d_24_DistributionBernoulli_cu_7537a20d4cuda3std6ranges3__45__cpo8distanceE,(_ZN55_INTERNAL_cd6b329d_24_DistributionBernoulli_cu_7537a20d4cuda3std3__45__cpo6cbeginE - _ZN55_INTERNAL_cd6b329d_24_DistributionBernoulli_cu_7537a20d4cuda3std6ranges3__45__cpo8distanceE)
_ZN55_INTERNAL_cd6b329d_24_DistributionBernoulli_cu_7537a20d4cuda3std6ranges3__45__cpo8distanceE:
	.zero		1
	.type		_ZN55_INTERNAL_cd6b329d_24_DistributionBernoulli_cu_7537a20d4cuda3std3__45__cpo6cbeginE,@object
	.size		_ZN55_INTERNAL_cd6b329d_24_DistributionBernoulli_cu_7537a20d4cuda3std3__45__cpo6cbeginE,(_ZN55_INTERNAL_cd6b329d_24_DistributionBernoulli_cu_7537a20d4cuda3std6ranges3__45__cpo7advanceE - _ZN55_INTERNAL_cd6b329d_24_DistributionBernoulli_cu_7537a20d4cuda3std3__45__cpo6cbeginE)
_ZN55_INTERNAL_cd6b329d_24_DistributionBernoulli_cu_7537a20d4cuda3std3__45__cpo6cbeginE:
	.zero		1
	.type		_ZN55_INTERNAL_cd6b329d_24_DistributionBernoulli_cu_7537a20d4cuda3std6ranges3__45__cpo7advanceE,@object
	.size		_ZN55_INTERNAL_cd6b329d_24_DistributionBernoulli_cu_7537a20d4cuda3std6ranges3__45__cpo7advanceE,(_ZN55_INTERNAL_cd6b329d_24_DistributionBernoulli_cu_7537a20d4cuda3std3__45__cpo7crbeginE - _ZN55_INTERNAL_cd6b329d_24_DistributionBernoulli_cu_7537a20d4cuda3std6ranges3__45__cpo7advanceE)
_ZN55_INTERNAL_cd6b329d_24_DistributionBernoulli_cu_7537a20d4cuda3std6ranges3__45__cpo7advanceE:
	.zero		1
	.type		_ZN55_INTERNAL_cd6b329d_24_DistributionBernoulli_cu_7537a20d4cuda3std3__45__cpo7crbeginE,@object
	.size		_ZN55_INTERNAL_cd6b329d_24_DistributionBernoulli_cu_7537a20d4cuda3std3__45__cpo7crbeginE,(_ZN55_INTERNAL_cd6b329d_24_DistributionBernoulli_cu_7537a20d4cuda3std6ranges3__45__cpo4dataE - _ZN55_INTERNAL_cd6b329d_24_DistributionBernoulli_cu_7537a20d4cuda3std3__45__cpo7crbeginE)
_ZN55_INTERNAL_cd6b329d_24_DistributionBernoulli_cu_7537a20d4cuda3std3__45__cpo7crbeginE:
	.zero		1
	.type		_ZN55_INTERNAL_cd6b329d_24_DistributionBernoulli_cu_7537a20d4cuda3std6ranges3__45__cpo4dataE,@object
	.size		_ZN55_INTERNAL_cd6b329d_24_DistributionBernoulli_cu_7537a20d4cuda3std6ranges3__45__cpo4dataE,(_ZN55_INTERNAL_cd6b329d_24_DistributionBernoulli_cu_7537a20d4cuda3std6ranges3__45__cpo5beginE - _ZN55_INTERNAL_cd6b329d_24_DistributionBernoulli_cu_7537a20d4cuda3std6ranges3__45__cpo4dataE)
_ZN55_INTERNAL_cd6b329d_24_DistributionBernoulli_cu_7537a20d4cuda3std6ranges3__45__cpo4dataE:
	.zero		1
	.type		_ZN55_INTERNAL_cd6b329d_24_DistributionBernoulli_cu_7537a20d4cuda3std6ranges3__45__cpo5beginE,@object
	.size		_ZN55_INTERNAL_cd6b329d_24_DistributionBernoulli_cu_7537a20d4cuda3std6ranges3__45__cpo5beginE,(_ZN55_INTERNAL_cd6b329d_24_DistributionBernoulli_cu_7537a20d4cuda3std3__457_GLOBAL__N__cd6b329d_24_DistributionBernoulli_cu_7537a20d6ignoreE - _ZN55_INTERNAL_cd6b329d_24_DistributionBernoulli_cu_7537a20d4cuda3std6ranges3__45__cpo5beginE)
_ZN55_INTERNAL_cd6b329d_24_DistributionBernoulli_cu_7537a20d4cuda3std6ranges3__45__cpo5beginE:
	.zero		1
	.type		_ZN55_INTERNAL_cd6b329d_24_DistributionBernoulli_cu_7537a20d4cuda3std3__457_GLOBAL__N__cd6b329d_24_DistributionBernoulli_cu_7537a20d6ignoreE,@object
	.size		_ZN55_INTERNAL_cd6b329d_24_DistributionBernoulli_cu_7537a20d4cuda3std3__457_GLOBAL__N__cd6b329d_24_DistributionBernoulli_cu_7537a20d6ignoreE,(_ZN55_INTERNAL_cd6b329d_24_DistributionBernoulli_cu_7537a20d4cuda3std6ranges3__45__cpo4sizeE - _ZN55_INTERNAL_cd6b329d_24_DistributionBernoulli_cu_7537a20d4cuda3std3__457_GLOBAL__N__cd6b329d_24_DistributionBernoulli_cu_7537a20d6ignoreE)
_ZN55_INTERNAL_cd6b329d_24_DistributionBernoulli_cu_7537a20d4cuda3std3__457_GLOBAL__N__cd6b329d_24_DistributionBernoulli_cu_7537a20d6ignoreE:
	.zero		1
	.type		_ZN55_INTERNAL_cd6b329d_24_DistributionBernoulli_cu_7537a20d4cuda3std6ranges3__45__cpo4sizeE,@object
	.size		_ZN55_INTERNAL_cd6b329d_24_DistributionBernoulli_cu_7537a20d4cuda3std6ranges3__45__cpo4sizeE,(_ZN55_INTERNAL_cd6b329d_24_DistributionBernoulli_cu_7537a20d4cuda3std3__45__cpo5beginE - _ZN55_INTERNAL_cd6b329d_24_DistributionBernoulli_cu_7537a20d4cuda3std6ranges3__45__cpo4sizeE)
_ZN55_INTERNAL_cd6b329d_24_DistributionBernoulli_cu_7537a20d4cuda3std6ranges3__45__cpo4sizeE:
	.zero		1
	.type		_ZN55_INTERNAL_cd6b329d_24_DistributionBernoulli_cu_7537a20d4cuda3std3__45__cpo5beginE,@object
	.size		_ZN55_INTERNAL_cd6b329d_24_DistributionBernoulli_cu_7537a20d4cuda3std3__45__cpo5beginE,(_ZN55_INTERNAL_cd6b329d_24_DistributionBernoulli_cu_7537a20d4cuda3std6ranges3__45__cpo6cbeginE - _ZN55_INTERNAL_cd6b329d_24_DistributionBernoulli_cu_7537a20d4cuda3std3__45__cpo5beginE)
_ZN55_INTERNAL_cd6b329d_24_DistributionBernoulli_cu_7537a20d4cuda3std3__45__cpo5beginE:
	.zero		1
	.type		_ZN55_INTERNAL_cd6b329d_24_DistributionBernoulli_cu_7537a20d4cuda3std6ranges3__45__cpo6cbeginE,@object
	.size		_ZN55_INTERNAL_cd6b329d_24_DistributionBernoulli_cu_7537a20d4cuda3std6ranges3__45__cpo6cbeginE,(_ZN55_INTERNAL_cd6b329d_24_DistributionBernoulli_cu_7537a20d4cuda3std3__45__cpo6rbeginE - _ZN55_INTERNAL_cd6b329d_24_DistributionBernoulli_cu_7537a20d4cuda3std6ranges3__45__cpo6cbeginE)
_ZN55_INTERNAL_cd6b329d_24_DistributionBernoulli_cu_7537a20d4cuda3std6ranges3__45__cpo6cbeginE:
	.zero		1
	.type		_ZN55_INTERNAL_cd6b329d_24_DistributionBernoulli_cu_7537a20d4cuda3std3__45__cpo6rbeginE,@object
	.size		_ZN55_INTERNAL_cd6b329d_24_DistributionBernoulli_cu_7537a20d4cuda3std3__45__cpo6rbeginE,(_ZN55_INTERNAL_cd6b329d_24_DistributionBernoulli_cu_7537a20d4cuda3std6ranges3__45__cpo4nextE - _ZN55_INTERNAL_cd6b329d_24_DistributionBernoulli_cu_7537a20d4cuda3std3__45__cpo6rbeginE)
_ZN55_INTERNAL_cd6b329d_24_DistributionBernoulli_cu_7537a20d4cuda3std3__45__cpo6rbeginE:
	.zero		1
	.type		_ZN55_INTERNAL_cd6b329d_24_DistributionBernoulli_cu_7537a20d4cuda3std6ranges3__45__cpo4nextE,@object
	.size		_ZN55_INTERNAL_cd6b329d_24_DistributionBernoulli_cu_7537a20d4cuda3std6ranges3__45__cpo4nextE,(_ZN55_INTERNAL_cd6b329d_24_DistributionBernoulli_cu_7537a20d4cuda3std6ranges3__45__cpo4swapE - _ZN55_INTERNAL_cd6b329d_24_DistributionBernoulli_cu_7537a20d4cuda3std6ranges3__45__cpo4nextE)
_ZN55_INTERNAL_cd6b329d_24_DistributionBernoulli_cu_7537a20d4cuda3std6ranges3__45__cpo4nextE:
	.zero		1
	.type		_ZN55_INTERNAL_cd6b329d_24_DistributionBernoulli_cu_7537a20d4cuda3std6ranges3__45__cpo4swapE,@object
	.size		_ZN55_INTERNAL_cd6b329d_24_DistributionBernoulli_cu_7537a20d4cuda3std6ranges3__45__cpo4swapE,(_ZN55_INTERNAL_cd6b329d_24_DistributionBernoulli_cu_7537a20d4cuda3std3__420unreachable_sentinelE - _ZN55_INTERNAL_cd6b329d_24_DistributionBernoulli_cu_7537a20d4cuda3std6ranges3__45__cpo4swapE)
_ZN55_INTERNAL_cd6b329d_24_DistributionBernoulli_cu_7537a20d4cuda3std6ranges3__45__cpo4swapE:
	.zero		1
	.type		_ZN55_INTERNAL_cd6b329d_24_DistributionBernoulli_cu_7537a20d4cuda3std3__420unreachable_sentinelE,@object
	.size		_ZN55_INTERNAL_cd6b329d_24_DistributionBernoulli_cu_7537a20d4cuda3std3__420unreachable_sentinelE,(_ZN55_INTERNAL_cd6b329d_24_DistributionBernoulli_cu_7537a20d6thrust24THRUST_300001_SM_1030_NS6system6detail10sequential3seqE - _ZN55_INTERNAL_cd6b329d_24_DistributionBernoulli_cu_7537a20d4cuda3std3__420unreachable_sentinelE)
_ZN55_INTERNAL_cd6b329d_24_DistributionBernoulli_cu_7537a20d4cuda3std3__420unreachable_sentinelE:
	.zero		1
	.type		_ZN55_INTERNAL_cd6b329d_24_DistributionBernoulli_cu_7537a20d6thrust24THRUST_300001_SM_1030_NS6system6detail10sequential3seqE,@object
	.size		_ZN55_INTERNAL_cd6b329d_24_DistributionBernoulli_cu_7537a20d6thrust24THRUST_300001_SM_1030_NS6system6detail10sequential3seqE,(_ZN55_INTERNAL_cd6b329d_24_DistributionBernoulli_cu_7537a20d4cuda3std3__45__cpo4cendE - _ZN55_INTERNAL_cd6b329d_24_DistributionBernoulli_cu_7537a20d6thrust24THRUST_300001_SM_1030_NS6system6detail10sequential3seqE)
_ZN55_INTERNAL_cd6b329d_24_DistributionBernoulli_cu_7537a20d6thrust24THRUST_300001_SM_1030_NS6system6detail10sequential3seqE:
	.zero		1
	.type		_ZN55_INTERNAL_cd6b329d_24_DistributionBernoulli_cu_7537a20d4cuda3std3__45__cpo4cendE,@object
	.size		_ZN55_INTERNAL_cd6b329d_24_DistributionBernoulli_cu_7537a20d4cuda3std3__45__cpo4cendE,(_ZN55_INTERNAL_cd6b329d_24_DistributionBernoulli_cu_7537a20d4cuda3std6ranges3__45__cpo9iter_swapE - _ZN55_INTERNAL_cd6b329d_24_DistributionBernoulli_cu_7537a20d4cuda3std3__45__cpo4cendE)
_ZN55_INTERNAL_cd6b329d_24_DistributionBernoulli_cu_7537a20d4cuda3std3__45__cpo4cendE:
	.zero		1
	.type		_ZN55_INTERNAL_cd6b329d_24_DistributionBernoulli_cu_7537a20d4cuda3std6ranges3__45__cpo9iter_swapE,@object
	.size		_ZN55_INTERNAL_cd6b329d_24_DistributionBernoulli_cu_7537a20d4cuda3std6ranges3__45__cpo9iter_swapE,(_ZN55_INTERNAL_cd6b329d_24_DistributionBernoulli_cu_7537a20d4cuda3std3__45__cpo5crendE - _ZN55_INTERNAL_cd6b329d_24_DistributionBernoulli_cu_7537a20d4cuda3std6ranges3__45__cpo9iter_swapE)
_ZN55_INTERNAL_cd6b329d_24_DistributionBernoulli_cu_7537a20d4cuda3std6ranges3__45__cpo9iter_swapE:
	.zero		1
	.type		_ZN55_INTERNAL_cd6b329d_24_DistributionBernoulli_cu_7537a20d4cuda3std3__45__cpo5crendE,@object
	.size		_ZN55_INTERNAL_cd6b329d_24_DistributionBernoulli_cu_7537a20d4cuda3std3__45__cpo5crendE,(_ZN55_INTERNAL_cd6b329d_24_DistributionBernoulli_cu_7537a20d4cuda3std6ranges3__45__cpo5cdataE - _ZN55_INTERNAL_cd6b329d_24_DistributionBernoulli_cu_7537a20d4cuda3std3__45__cpo5crendE)
_ZN55_INTERNAL_cd6b329d_24_DistributionBernoulli_cu_7537a20d4cuda3std3__45__cpo5crendE:
	.zero		1
	.type		_ZN55_INTERNAL_cd6b329d_24_DistributionBernoulli_cu_7537a20d4cuda3std6ranges3__45__cpo5cdataE,@object
	.size		_ZN55_INTERNAL_cd6b329d_24_DistributionBernoulli_cu_7537a20d4cuda3std6ranges3__45__cpo5cdataE,(_ZN55_INTERNAL_cd6b329d_24_DistributionBernoulli_cu_7537a20d4cuda3std6ranges3__45__cpo3endE - _ZN55_INTERNAL_cd6b329d_24_DistributionBernoulli_cu_7537a20d4cuda3std6ranges3__45__cpo5cdataE)
_ZN55_INTERNAL_cd6b329d_24_DistributionBernoulli_cu_7537a20d4cuda3std6ranges3__45__cpo5cdataE:
	.zero		1
	.type		_ZN55_INTERNAL_cd6b329d_24_DistributionBernoulli_cu_7537a20d4cuda3std6ranges3__45__cpo3endE,@object
	.size		_ZN55_INTERNAL_cd6b329d_24_DistributionBernoulli_cu_7537a20d4cuda3std6ranges3__45__cpo3endE,(_ZN55_INTERNAL_cd6b329d_24_DistributionBernoulli_cu_7537a20d4cuda3std3__419piecewise_constructE - _ZN55_INTERNAL_cd6b329d_24_DistributionBernoulli_cu_7537a20d4cuda3std6ranges3__45__cpo3endE)
_ZN55_INTERNAL_cd6b329d_24_DistributionBernoulli_cu_7537a20d4cuda3std6ranges3__45__cpo3endE:
	.zero		1
	.type		_ZN55_INTERNAL_cd6b329d_24_DistributionBernoulli_cu_7537a20d4cuda3std3__419piecewise_constructE,@object
	.size		_ZN55_INTERNAL_cd6b329d_24_DistributionBernoulli_cu_7537a20d4cuda3std3__419piecewise_constructE,(_ZN55_INTERNAL_cd6b329d_24_DistributionBernoulli_cu_7537a20d4cuda3std6ranges3__45__cpo5ssizeE - _ZN55_INTERNAL_cd6b329d_24_DistributionBernoulli_cu_7537a20d4cuda3std3__419piecewise_constructE)
_ZN55_INTERNAL_cd6b329d_24_DistributionBernoulli_cu_7537a20d4cuda3std3__419piecewise_constructE:
	.zero		1
	.type		_ZN55_INTERNAL_cd6b329d_24_DistributionBernoulli_cu_7537a20d4cuda3std6ranges3__45__cpo5ssizeE,@object
	.size		_ZN55_INTERNAL_cd6b329d_24_DistributionBernoulli_cu_7537a20d4cuda3std6ranges3__45__cpo5ssizeE,(_ZN55_INTERNAL_cd6b329d_24_DistributionBernoulli_cu_7537a20d4cuda3std3__45__cpo3endE - _ZN55_INTERNAL_cd6b329d_24_DistributionBernoulli_cu_7537a20d4cuda3std6ranges3__45__cpo5ssizeE)
_ZN55_INTERNAL_cd6b329d_24_DistributionBernoulli_cu_7537a20d4cuda3std6ranges3__45__cpo5ssizeE:
	.zero		1
	.type		_ZN55_INTERNAL_cd6b329d_24_DistributionBernoulli_cu_7537a20d4cuda3std3__45__cpo3endE,@object
	.size		_ZN55_INTERNAL_cd6b329d_24_DistributionBernoulli_cu_7537a20d4cuda3std3__45__cpo3endE,(_ZN55_INTERNAL_cd6b329d_24_DistributionBernoulli_cu_7537a20d4cuda3std6ranges3__45__cpo4cendE - _ZN55_INTERNAL_cd6b329d_24_DistributionBernoulli_cu_7537a20d4cuda3std3__45__cpo3endE)
_ZN55_INTERNAL_cd6b329d_24_DistributionBernoulli_cu_7537a20d4cuda3std3__45__cpo3endE:
	.zero		1
	.type		_ZN55_INTERNAL_cd6b329d_24_DistributionBernoulli_cu_7537a20d4cuda3std6ranges3__45__cpo4cendE,@object
	.size		_ZN55_INTERNAL_cd6b329d_24_DistributionBernoulli_cu_7537a20d4cuda3std6ranges3__45__cpo4cendE,(_ZN55_INTERNAL_cd6b329d_24_DistributionBernoulli_cu_7537a20d4cuda3std3__45__cpo4rendE - _ZN55_INTERNAL_cd6b329d_24_DistributionBernoulli_cu_7537a20d4cuda3std6ranges3__45__cpo4cendE)
_ZN55_INTERNAL_cd6b329d_24_DistributionBernoulli_cu_7537a20d4cuda3std6ranges3__45__cpo4cendE:
	.zero		1
	.type		_ZN55_INTERNAL_cd6b329d_24_DistributionBernoulli_cu_7537a20d4cuda3std3__45__cpo4rendE,@object
	.size		_ZN55_INTERNAL_cd6b329d_24_DistributionBernoulli_cu_7537a20d4cuda3std3__45__cpo4rendE,(_ZN55_INTERNAL_cd6b329d_24_DistributionBernoulli_cu_7537a20d4cuda3std6ranges3__45__cpo4prevE - _ZN55_INTERNAL_cd6b329d_24_DistributionBernoulli_cu_7537a20d4cuda3std3__45__cpo4rendE)
_ZN55_INTERNAL_cd6b329d_24_DistributionBernoulli_cu_7537a20d4cuda3std3__45__cpo4rendE:
	.zero		1
	.type		_ZN55_INTERNAL_cd6b329d_24_DistributionBernoulli_cu_7537a20d4cuda3std6ranges3__45__cpo4prevE,@object
	.size		_ZN55_INTERNAL_cd6b329d_24_DistributionBernoulli_cu_7537a20d4cuda3std6ranges3__45__cpo4prevE,(_ZN55_INTERNAL_cd6b329d_24_DistributionBernoulli_cu_7537a20d4cuda3std6ranges3__45__cpo9iter_moveE - _ZN55_INTERNAL_cd6b329d_24_DistributionBernoulli_cu_7537a20d4cuda3std6ranges3__45__cpo4prevE)
_ZN55_INTERNAL_cd6b329d_24_DistributionBernoulli_cu_7537a20d4cuda3std6ranges3__45__cpo4prevE:
	.zero		1
	.type		_ZN55_INTERNAL_cd6b329d_24_DistributionBernoulli_cu_7537a20d4cuda3std6ranges3__45__cpo9iter_moveE,@object
	.size		_ZN55_INTERNAL_cd6b329d_24_DistributionBernoulli_cu_7537a20d4cuda3std6ranges3__45__cpo9iter_moveE,(.L_33 - _ZN55_INTERNAL_cd6b329d_24_DistributionBernoulli_cu_7537a20d4cuda3std6ranges3__45__cpo9iter_moveE)
_ZN55_INTERNAL_cd6b329d_24_DistributionBernoulli_cu_7537a20d4cuda3std6ranges3__45__cpo9iter_moveE:
	.zero		1
.L_33:


//--------------------- .nv.constant0._ZN2at6native57_GLOBAL__N__cd6b329d_24_DistributionBernoulli_cu_7537a20d43distribution_elementwise_grid_stride_kernelIfLi4EZNS0_9templates4cuda21uniform_and_transformIbfPNS_17CUDAGeneratorImplEZZZNS4_16bernoulli_kernelIS7_EEvRNS_18TensorIteratorBaseEdT_ENKUlvE_clEvENKUlvE8_clEvEUlfE_EEvSA_T1_T2_EUlP24curandStatePhilox4_32_10E0_ZNS1_27distribution_nullary_kernelIbf6float4S7_SJ_SE_EEvSA_SG_RKT3_T4_EUlifE0_EEvlNS_15PhiloxCudaStateESF_SG_ --------------------------
	.section	.nv.constant0._ZN2at6native57_GLOBAL__N__cd6b329d_24_DistributionBernoulli_cu_7537a20d43distribution_elementwise_grid_stride_kernelIfLi4EZNS0_9templates4cuda21uniform_and_transformIbfPNS_17CUDAGeneratorImplEZZZNS4_16bernoulli_kernelIS7_EEvRNS_18TensorIteratorBaseEdT_ENKUlvE_clEvENKUlvE8_clEvEUlfE_EEvSA_T1_T2_EUlP24curandStatePhilox4_32_10E0_ZNS1_27distribution_nullary_kernelIbf6float4S7_SJ_SE_EEvSA_SG_RKT3_T4_EUlifE0_EEvlNS_15PhiloxCudaStateESF_SG_,"a",@progbits
	.sectionflags	@""
	.align	4
.nv.constant0._ZN2at6native57_GLOBAL__N__cd6b329d_24_DistributionBernoulli_cu_7537a20d43distribution_elementwise_grid_stride_kernelIfLi4EZNS0_9templates4cuda21uniform_and_transformIbfPNS_17CUDAGeneratorImplEZZZNS4_16bernoulli_kernelIS7_EEvRNS_18TensorIteratorBaseEdT_ENKUlvE_clEvENKUlvE8_clEvEUlfE_EEvSA_T1_T2_EUlP24curandStatePhilox4_32_10E0_ZNS1_27distribution_nullary_kernelIbf6float4S7_SJ_SE_EEvSA_SG_RKT3_T4_EUlifE0_EEvlNS_15PhiloxCudaStateESF_SG_:
	.zero		1360


//--------------------- .nv.constant0._ZN2at6native57_GLOBAL__N__cd6b329d_24_DistributionBernoulli_cu_7537a20d43distribution_elementwise_grid_stride_kernelIfLi4EZNS0_9templates4cuda21uniform_and_transformIbfPNS_17CUDAGeneratorImplEZZZNS4_16bernoulli_kernelIS7_EEvRNS_18TensorIteratorBaseEdT_ENKUlvE_clEvENKUlvE8_clEvEUlfE_EEvSA_T1_T2_EUlP24curandStatePhilox4_32_10E0_ZNS1_27distribution_nullary_kernelIbf6float4S7_SJ_SE_EEvSA_SG_RKT3_T4_EUlifE_EEvlNS_15PhiloxCudaStateESF_SG_ --------------------------
	.section	.nv.constant0._ZN2at6native57_GLOBAL__N__cd6b329d_24_DistributionBernoulli_cu_7537a20d43distribution_elementwise_grid_stride_kernelIfLi4EZNS0_9templates4cuda21uniform_and_transformIbfPNS_17CUDAGeneratorImplEZZZNS4_16bernoulli_kernelIS7_EEvRNS_18TensorIteratorBaseEdT_ENKUlvE_clEvENKUlvE8_clEvEUlfE_EEvSA_T1_T2_EUlP24curandStatePhilox4_32_10E0_ZNS1_27distribution_nullary_kernelIbf6float4S7_SJ_SE_EEvSA_SG_RKT3_T4_EUlifE_EEvlNS_15PhiloxCudaStateESF_SG_,"a",@progbits
	.sectionflags	@""
	.align	4
.nv.constant0._ZN2at6native57_GLOBAL__N__cd6b329d_24_DistributionBernoulli_cu_7537a20d43distribution_elementwise_grid_stride_kernelIfLi4EZNS0_9templates4cuda21uniform_and_transformIbfPNS_17CUDAGeneratorImplEZZZNS4_16bernoulli_kernelIS7_EEvRNS_18TensorIteratorBaseEdT_ENKUlvE_clEvENKUlvE8_clEvEUlfE_EEvSA_T1_T2_EUlP24curandStatePhilox4_32_10E0_ZNS1_27distribution_nullary_kernelIbf6float4S7_SJ_SE_EEvSA_SG_RKT3_T4_EUlifE_EEvlNS_15PhiloxCudaStateESF_SG_:
	.zero		960


//--------------------- .nv.constant0._ZN2at6native57_GLOBAL__N__cd6b329d_24_DistributionBernoulli_cu_7537a20d43distribution_elementwise_grid_stride_kernelIfLi4EZNS0_9templates4cuda21uniform_and_transformIbfPNS_17CUDAGeneratorImplEZZZNS4_16bernoulli_kernelIS7_EEvRNS_18TensorIteratorBaseEdT_ENKUlvE_clEvENKUlvE8_clEvEUlfE_EEvSA_T1_T2_EUlP24curandStatePhilox4_32_10E_ZNS1_27distribution_nullary_kernelIbf7double2S7_SJ_SE_EEvSA_SG_RKT3_T4_EUlifE0_EEvlNS_15PhiloxCudaStateESF_SG_ --------------------------
	.section	.nv.constant0._ZN2at6native57_GLOBAL__N__cd6b329d_24_DistributionBernoulli_cu_7537a20d43distribution_elementwise_grid_stride_kernelIfLi4EZNS0_9templates4cuda21uniform_and_transformIbfPNS_17CUDAGeneratorImplEZZZNS4_16bernoulli_kernelIS7_EEvRNS_18TensorIteratorBaseEdT_ENKUlvE_clEvENKUlvE8_clEvEUlfE_EEvSA_T1_T2_EUlP24curandStatePhilox4_32_10E_ZNS1_27distribution_nullary_kernelIbf7double2S7_SJ_SE_EEvSA_SG_RKT3_T4_EUlifE0_EEvlNS_15PhiloxCudaStateESF_SG_,"a",@progbits
	.sectionflags	@""
	.align	4
.nv.constant0._ZN2at6native57_GLOBAL__N__cd6b329d_24_DistributionBernoulli_cu_7537a20d43distribution_elementwise_grid_stride_kernelIfLi4EZNS0_9templates4cuda21uniform_and_transformIbfPNS_17CUDAGeneratorImplEZZZNS4_16bernoulli_kernelIS7_EEvRNS_18TensorIteratorBaseEdT_ENKUlvE_clEvENKUlvE8_clEvEUlfE_EEvSA_T1_T2_EUlP24curandStatePhilox4_32_10E_ZNS1_27distribution_nullary_kernelIbf7double2S7_SJ_SE_EEvSA_SG_RKT3_T4_EUlifE0_EEvlNS_15PhiloxCudaStateESF_SG_:
	.zero		1360


//--------------------- .nv.constant0._ZN2at6native57_GLOBAL__N__cd6b329d_24_DistributionBernoulli_cu_7537a20d43distribution_elementwise_grid_stride_kernelIfLi4EZNS0_9templates4cuda21uniform_and_transformIbfPNS_17CUDAGeneratorImplEZZZNS4_16bernoulli_kernelIS7_EEvRNS_18TensorIteratorBaseEdT_ENKUlvE_clEvENKUlvE8_clEvEUlfE_EEvSA_T1_T2_EUlP24curandStatePhilox4_32_10E_ZNS1_27distribution_nullary_kernelIbf7double2S7_SJ_SE_EEvSA_SG_RKT3_T4_EUlifE_EEvlNS_15PhiloxCudaStateESF_SG_ --------------------------
	.section	.nv.constant0._ZN2at6native57_GLOBAL__N__cd6b329d_24_DistributionBernoulli_cu_7537a20d43distribution_elementwise_grid_stride_kernelIfLi4EZNS0_9templates4cuda21uniform_and_transformIbfPNS_17CUDAGeneratorImplEZZZNS4_16bernoulli_kernelIS7_EEvRNS_18TensorIteratorBaseEdT_ENKUlvE_clEvENKUlvE8_clEvEUlfE_EEvSA_T1_T2_EUlP24curandStatePhilox4_32_10E_ZNS1_27distribution_nullary_kernelIbf7double2S7_SJ_SE_EEvSA_SG_RKT3_T4_EUlifE_EEvlNS_15PhiloxCudaStateESF_SG_,"a",@progbits
	.sectionflags	@""
	.align	4
.nv.constant0._ZN2at6native57_GLOBAL__N__cd6b329d_24_DistributionBernoulli_cu_7537a20d43distribution_elementwise_grid_stride_kernelIfLi4EZNS0_9templates4cuda21uniform_and_transformIbfPNS_17CUDAGeneratorImplEZZZNS4_16bernoulli_kernelIS7_EEvRNS_18TensorIteratorBaseEdT_ENKUlvE_clEvENKUlvE8_clEvEUlfE_EEvSA_T1_T2_EUlP24curandStatePhilox4_32_10E_ZNS1_27distribution_nullary_kernelIbf7double2S7_SJ_SE_EEvSA_SG_RKT3_T4_EUlifE_EEvlNS_15PhiloxCudaStateESF_SG_:
	.zero		960


//--------------------- .nv.constant0._ZN2at6native57_GLOBAL__N__cd6b329d_24_DistributionBernoulli_cu_7537a20d43distribution_elementwise_grid_stride_kernelIfLi4EZNS0_9templates4cuda21uniform_and_transformIN3c108BFloat16EfPNS_17CUDAGeneratorImplEZZZNS4_16bernoulli_kernelIS9_EEvRNS_18TensorIteratorBaseEdT_ENKUlvE_clEvENKUlvE7_clEvEUlfE_EEvSC_T1_T2_EUlP24curandStatePhilox4_32_10E0_ZNS1_27distribution_nullary_kernelIS7_f6float4S9_SL_SG_EEvSC_SI_RKT3_T4_EUlifE0_EEvlNS_15PhiloxCudaStateESH_SI_ --------------------------
	.section	.nv.constant0._ZN2at6native57_GLOBAL__N__cd6b329d_24_DistributionBernoulli_cu_7537a20d43distribution_elementwise_grid_stride_kernelIfLi4EZNS0_9templates4cuda21uniform_and_transformIN3c108BFloat16EfPNS_17CUDAGeneratorImplEZZZNS4_16bernoulli_kernelIS9_EEvRNS_18TensorIteratorBaseEdT_ENKUlvE_clEvENKUlvE7_clEvEUlfE_EEvSC_T1_T2_EUlP24curandStatePhilox4_32_10E0_ZNS1_27distribution_nullary_kernelIS7_f6float4S9_SL_SG_EEvSC_SI_RKT3_T4_EUlifE0_EEvlNS_15PhiloxCudaStateESH_SI_,"a",@progbits
	.sectionflags	@""
	.align	4
.nv.constant0._ZN2at6native57_GLOBAL__N__cd6b329d_24_DistributionBernoulli_cu_7537a20d43distribution_elementwise_grid_stride_kernelIfLi4EZNS0_9templates4cuda21uniform_and_transformIN3c108BFloat16EfPNS_17CUDAGeneratorImplEZZZNS4_16bernoulli_kernelIS9_EEvRNS_18TensorIteratorBaseEdT_ENKUlvE_clEvENKUlvE7_clEvEUlfE_EEvSC_T1_T2_EUlP24curandStatePhilox4_32_10E0_ZNS1_27distribution_nullary_kernelIS7_f6float4S9_SL_SG_EEvSC_SI_RKT3_T4_EUlifE0_EEvlNS_15PhiloxCudaStateESH_SI_:
	.zero		1360


//--------------------- .nv.constant0._ZN2at6native57_GLOBAL__N__cd6b329d_24_DistributionBernoulli_cu_7537a20d43distribution_elementwise_grid_stride_kernelIfLi4EZNS0_9templates4cuda21uniform_and_transformIN3c108BFloat16EfPNS_17CUDAGeneratorImplEZZZNS4_16bernoulli_kernelIS9_EEvRNS_18TensorIteratorBaseEdT_ENKUlvE_clEvENKUlvE7_clEvEUlfE_EEvSC_T1_T2_EUlP24curandStatePhilox4_32_10E0_ZNS1_27distribution_nullary_kernelIS7_f6float4S9_SL_SG_EEvSC_SI_RKT3_T4_EUlifE_EEvlNS_15PhiloxCudaStateESH_SI_ --------------------------
	.section	.nv.constant0._ZN2at6native57_GLOBAL__N__cd6b329d_24_DistributionBernoulli_cu_7537a20d43distribution_elementwise_grid_stride_kernelIfLi4EZNS0_9templates4cuda21uniform_and_transformIN3c108BFloat16EfPNS_17CUDAGeneratorImplEZZZNS4_16bernoulli_kernelIS9_EEvRNS_18TensorIteratorBaseEdT_ENKUlvE_clEvENKUlvE7_clEvEUlfE_EEvSC_T1_T2_EUlP24curandStatePhilox4_32_10E0_ZNS1_27distribution_nullary_kernelIS7_f6float4S9_SL_SG_EEvSC_SI_RKT3_T4_EUlifE_EEvlNS_15PhiloxCudaStateESH_SI_,"a",@progbits
	.sectionflags	@""
	.align	4
.nv.constant0._ZN2at6native57_GLOBAL__N__cd6b329d_24_DistributionBernoulli_cu_7537a20d43distribution_elementwise_grid_stride_kernelIfLi4EZNS0_9templates4cuda21uniform_and_transformIN3c108BFloat16EfPNS_17CUDAGeneratorImplEZZZNS4_16bernoulli_kernelIS9_EEvRNS_18TensorIteratorBaseEdT_ENKUlvE_clEvENKUlvE7_clEvEUlfE_EEvSC_T1_T2_EUlP24curandStatePhilox4_32_10E0_ZNS1_27distribution_nullary_kernelIS7_f6float4S9_SL_SG_EEvSC_SI_RKT3_T4_EUlifE_EEvlNS_15PhiloxCudaStateESH_SI_:
	.zero		960


//--------------------- .nv.constant0._ZN2at6native57_GLOBAL__N__cd6b329d_24_DistributionBernoulli_cu_7537a20d43distribution_elementwise_grid_stride_kernelIfLi4EZNS0_9templates4cuda21uniform_and_transformIN3c108BFloat16EfPNS_17CUDAGeneratorImplEZZZNS4_16bernoulli_kernelIS9_EEvRNS_18TensorIteratorBaseEdT_ENKUlvE_clEvENKUlvE7_clEvEUlfE_EEvSC_T1_T2_EUlP24curandStatePhilox4_32_10E_ZNS1_27distribution_nullary_kernelIS7_f7double2S9_SL_SG_EEvSC_SI_RKT3_T4_EUlifE0_EEvlNS_15PhiloxCudaStateESH_SI_ --------------------------
	.section	.nv.constant0._ZN2at6native57_GLOBAL__N__cd6b329d_24_DistributionBernoulli_cu_7537a20d43distribution_elementwise_grid_stride_kernelIfLi4EZNS0_9templates4cuda21uniform_and_transformIN3c108BFloat16EfPNS_17CUDAGeneratorImplEZZZNS4_16bernoulli_kernelIS9_EEvRNS_18TensorIteratorBaseEdT_ENKUlvE_clEvENKUlvE7_clEvEUlfE_EEvSC_T1_T2_EUlP24curandStatePhilox4_32_10E_ZNS1_27distribution_nullary_kernelIS7_f7double2S9_SL_SG_EEvSC_SI_RKT3_T4_EUlifE0_EEvlNS_15PhiloxCudaStateESH_SI_,"a",@progbits
	.sectionflags	@""
	.align	4
.nv.constant0._ZN2at6native57_GLOBAL__N__cd6b329d_24_DistributionBernoulli_cu_7537a20d43distribution_elementwise_grid_stride_kernelIfLi4EZNS0_9templates4cuda21uniform_and_transformIN3c108BFloat16EfPNS_17CUDAGeneratorImplEZZZNS4_16bernoulli_kernelIS9_EEvRNS_18TensorIteratorBaseEdT_ENKUlvE_clEvENKUlvE7_clEvEUlfE_EEvSC_T1_T2_EUlP24curandStatePhilox4_32_10E_ZNS1_27distribution_nullary_kernelIS7_f7double2S9_SL_SG_EEvSC_SI_RKT3_T4_EUlifE0_EEvlNS_15PhiloxCudaStateESH_SI_:
	.zero		1360


//--------------------- .nv.constant0._ZN2at6native57_GLOBAL__N__cd6b329d_24_DistributionBernoulli_cu_7537a20d43distribution_elementwise_grid_stride_kernelIfLi4EZNS0_9templates4cuda21uniform_and_transformIN3c108BFloat16EfPNS_17CUDAGeneratorImplEZZZNS4_16bernoulli_kernelIS9_EEvRNS_18TensorIteratorBaseEdT_ENKUlvE_clEvENKUlvE7_clEvEUlfE_EEvSC_T1_T2_EUlP24curandStatePhilox4_32_10E_ZNS1_27distribution_nullary_kernelIS7_f7double2S9_SL_SG_EEvSC_SI_RKT3_T4_EUlifE_EEvlNS_15PhiloxCudaStateESH_SI_ --------------------------
	.section	.nv.constant0._ZN2at6native57_GLOBAL__N__cd6b329d_24_DistributionBernoulli_cu_7537a20d43distribution_elementwise_grid_stride_kernelIfLi4EZNS0_9templates4cuda21uniform_and_transformIN3c108BFloat16EfPNS_17CUDAGeneratorImplEZZZNS4_16bernoulli_kernelIS9_EEvRNS_18TensorIteratorBaseEdT_ENKUlvE_clEvENKUlvE7_clEvEUlfE_EEvSC_T1_T2_EUlP24curandStatePhilox4_32_10E_ZNS1_27distribution_nullary_kernelIS7_f7double2S9_SL_SG_EEvSC_SI_RKT3_T4_EUlifE_EEvlNS_15PhiloxCudaStateESH_SI_,"a",@progbits
	.sectionflags	@""
	.align	4
.nv.constant0._ZN2at6native57_GLOBAL__N__cd6b329d_24_DistributionBernoulli_cu_7537a20d43distribution_elementwise_grid_stride_kernelIfLi4EZNS0_9templates4cuda21uniform_and_transformIN3c108BFloat16EfPNS_17CUDAGeneratorImplEZZZNS4_16bernoulli_kernelIS9_EEvRNS_18TensorIteratorBaseEdT_ENKUlvE_clEvENKUlvE7_clEvEUlfE_EEvSC_T1_T2_EUlP24curandStatePhilox4_32_10E_ZNS1_27distribution_nullary_kernelIS7_f7double2S9_SL_SG_EEvSC_SI_RKT3_T4_EUlifE_EEvlNS_15PhiloxCudaStateESH_SI_:
	.zero		960


//--------------------- .nv.constant0._ZN2at6native57_GLOBAL__N__cd6b329d_24_DistributionBernoulli_cu_7537a20d43distribution_elementwise_grid_stride_kernelIfLi4EZNS0_9templates4cuda21uniform_and_transformIN3c104HalfEfPNS_17CUDAGeneratorImplEZZZNS4_16bernoulli_kernelIS9_EEvRNS_18TensorIteratorBaseEdT_ENKUlvE_clEvENKUlvE6_clEvEUlfE_EEvSC_T1_T2_EUlP24curandStatePhilox4_32_10E0_ZNS1_27distribution_nullary_kernelIS7_f6float4S9_SL_SG_EEvSC_SI_RKT3_T4_EUlifE0_EEvlNS_15PhiloxCudaStateESH_SI_ --------------------------
	.section	.nv.constant0._ZN2at6native57_GLOBAL__N__cd6b329d_24_DistributionBernoulli_cu_7537a20d43distribution_elementwise_grid_stride_kernelIfLi4EZNS0_9templates4cuda21uniform_and_transformIN3c104HalfEfPNS_17CUDAGeneratorImplEZZZNS4_16bernoulli_kernelIS9_EEvRNS_18TensorIteratorBaseEdT_ENKUlvE_clEvENKUlvE6_clEvEUlfE_EEvSC_T1_T2_EUlP24curandStatePhilox4_32_10E0_ZNS1_27distribution_nullary_kernelIS7_f6float4S9_SL_SG_EEvSC_SI_RKT3_T4_EUlifE0_EEvlNS_15PhiloxCudaStateESH_SI_,"a",@progbits
	.sectionflags	@""
	.align	4
.nv.constant0._ZN2at6native57_GLOBAL__N__cd6b329d_24_DistributionBernoulli_cu_7537a20d43distribution_elementwise_grid_stride_kernelIfLi4EZNS0_9templates4cuda21uniform_and_transformIN3c104HalfEfPNS_17CUDAGeneratorImplEZZZNS4_16bernoulli_kernelIS9_EEvRNS_18TensorIteratorBaseEdT_ENKUlvE_clEvENKUlvE6_clEvEUlfE_EEvSC_T1_T2_EUlP24curandStatePhilox4_32_10E0_ZNS1_27distribution_nullary_kernelIS7_f6float4S9_SL_SG_EEvSC_SI_RKT3_T4_EUlifE0_EEvlNS_15PhiloxCudaStateESH_SI_:
	.zero		1360


//--------------------- .nv.constant0._ZN2at6native57_GLOBAL__N__cd6b329d_24_DistributionBernoulli_cu_7537a20d43distribution_elementwise_grid_stride_kernelIfLi4EZNS0_9templates4cuda21uniform_and_transformIN3c104HalfEfPNS_17CUDAGeneratorImplEZZZNS4_16bernoulli_kernelIS9_EEvRNS_18TensorIteratorBaseEdT_ENKUlvE_clEvENKUlvE6_clEvEUlfE_EEvSC_T1_T2_EUlP24curandStatePhilox4_32_10E0_ZNS1_27distribution_nullary_kernelIS7_f6float4S9_SL_SG_EEvSC_SI_RKT3_T4_EUlifE_EEvlNS_15PhiloxCudaStateESH_SI_ --------------------------
	.section	.nv.constant0._ZN2at6native57_GLOBAL__N__cd6b329d_24_DistributionBernoulli_cu_7537a20d43distribution_elementwise_grid_stride_kernelIfLi4EZNS0_9templates4cuda21uniform_and_transformIN3c104HalfEfPNS_17CUDAGeneratorImplEZZZNS4_16bernoulli_kernelIS9_EEvRNS_18TensorIteratorBaseEdT_ENKUlvE_clEvENKUlvE6_clEvEUlfE_EEvSC_T1_T2_EUlP24curandStatePhilox4_32_10E0_ZNS1_27distribution_nullary_kernelIS7_f6float4S9_SL_SG_EEvSC_SI_RKT3_T4_EUlifE_EEvlNS_15PhiloxCudaStateESH_SI_,"a",@progbits
	.sectionflags	@""
	.align	4
.nv.constant0._ZN2at6native57_GLOBAL__N__cd6b329d_24_DistributionBernoulli_cu_7537a20d43distribution_elementwise_grid_stride_kernelIfLi4EZNS0_9templates4cuda21uniform_and_transformIN3c104HalfEfPNS_17CUDAGeneratorImplEZZZNS4_16bernoulli_kernelIS9_EEvRNS_18TensorIteratorBaseEdT_ENKUlvE_clEvENKUlvE6_clEvEUlfE_EEvSC_T1_T2_EUlP24curandStatePhilox4_32_10E0_ZNS1_27distribution_nullary_kernelIS7_f6float4S9_SL_SG_EEvSC_SI_RKT3_T4_EUlifE_EEvlNS_15PhiloxCudaStateESH_SI_:
	.zero		960


//--------------------- .nv.constant0._ZN2at6native57_GLOBAL__N__cd6b329d_24_DistributionBernoulli_cu_7537a20d43distribution_elementwise_grid_stride_kernelIfLi4EZNS0_9templates4cuda21uniform_and_transformIN3c104HalfEfPNS_17CUDAGeneratorImplEZZZNS4_16bernoulli_kernelIS9_EEvRNS_18TensorIteratorBaseEdT_ENKUlvE_clEvENKUlvE6_clEvEUlfE_EEvSC_T1_T2_EUlP24curandStatePhilox4_32_10E_ZNS1_27distribution_nullary_kernelIS7_f7double2S9_SL_SG_EEvSC_SI_RKT3_T4_EUlifE0_EEvlNS_15PhiloxCudaStateESH_SI_ --------------------------
	.section	.nv.constant0._ZN2at6native57_GLOBAL__N__cd6b329d_24_DistributionBernoulli_cu_7537a20d43distribution_elementwise_grid_stride_kernelIfLi4EZNS0_9templates4cuda21uniform_and_transformIN3c104HalfEfPNS_17CUDAGeneratorImplEZZZNS4_16bernoulli_kernelIS9_EEvRNS_18TensorIteratorBaseEdT_ENKUlvE_clEvENKUlvE6_clEvEUlfE_EEvSC_T1_T2_EUlP24curandStatePhilox4_32_10E_ZNS1_27distribution_nullary_kernelIS7_f7double2S9_SL_SG_EEvSC_SI_RKT3_T4_EUlifE0_EEvlNS_15PhiloxCudaStateESH_SI_,"a",@progbits
	.sectionflags	@""
	.align	4
.nv.constant0._ZN2at6native57_GLOBAL__N__cd6b329d_24_DistributionBernoulli_cu_7537a20d43distribution_elementwise_grid_stride_kernelIfLi4EZNS0_9templates4cuda21uniform_and_transformIN3c104HalfEfPNS_17CUDAGeneratorImplEZZZNS4_16bernoulli_kernelIS9_EEvRNS_18TensorIteratorBaseEdT_ENKUlvE_clEvENKUlvE6_clEvEUlfE_EEvSC_T1_T2_EUlP24curandStatePhilox4_32_10E_ZNS1_27distribution_nullary_kernelIS7_f7double2S9_SL_SG_EEvSC_SI_RKT3_T4_EUlifE0_EEvlNS_15PhiloxCudaStateESH_SI_:
	.zero		1360


//--------------------- .nv.constant0._ZN2at6native57_GLOBAL__N__cd6b329d_24_DistributionBernoulli_cu_7537a20d43distribution_elementwise_grid_stride_kernelIfLi4EZNS0_9templates4cuda21uniform_and_transformIN3c104HalfEfPNS_17CUDAGeneratorImplEZZZNS4_16bernoulli_kernelIS9_EEvRNS_18TensorIteratorBaseEdT_ENKUlvE_clEvENKUlvE6_clEvEUlfE_EEvSC_T1_T2_EUlP24curandStatePhilox4_32_10E_ZNS1_27distribution_nullary_kernelIS7_f7double2S9_SL_SG_EEvSC_SI_RKT3_T4_EUlifE_EEvlNS_15PhiloxCudaStateESH_SI_ --------------------------
	.section	.nv.constant0._ZN2at6native57_GLOBAL__N__cd6b329d_24_DistributionBernoulli_cu_7537a20d43distribution_elementwise_grid_stride_kernelIfLi4EZNS0_9templates4cuda21uniform_and_transformIN3c104HalfEfPNS_17CUDAGeneratorImplEZZZNS4_16bernoulli_kernelIS9_EEvRNS_18TensorIteratorBaseEdT_ENKUlvE_clEvENKUlvE6_clEvEUlfE_EEvSC_T1_T2_EUlP24curandStatePhilox4_32_10E_ZNS1_27distribution_nullary_kernelIS7_f7double2S9_SL_SG_EEvSC_SI_RKT3_T4_EUlifE_EEvlNS_15PhiloxCudaStateESH_SI_,"a",@progbits
	.sectionflags	@""
	.align	4
.nv.constant0._ZN2at6native57_GLOBAL__N__cd6b329d_24_DistributionBernoulli_cu_7537a20d43distribution_elementwise_grid_stride_kernelIfLi4EZNS0_9templates4cuda21uniform_and_transformIN3c104HalfEfPNS_17CUDAGeneratorImplEZZZNS4_16bernoulli_kernelIS9_EEvRNS_18TensorIteratorBaseEdT_ENKUlvE_clEvENKUlvE6_clEvEUlfE_EEvSC_T1_T2_EUlP24curandStatePhilox4_32_10E_ZNS1_27distribution_nullary_kernelIS7_f7double2S9_SL_SG_EEvSC_SI_RKT3_T4_EUlifE_EEvlNS_15PhiloxCudaStateESH_SI_:
	.zero		960


//--------------------- .nv.constant0._ZN2at6native57_GLOBAL__N__cd6b329d_24_DistributionBernoulli_cu_7537a20d43distribution_elementwise_grid_stride_kernelIfLi4EZNS0_9templates4cuda21uniform_and_transformIffPNS_17CUDAGeneratorImplEZZZNS4_16bernoulli_kernelIS7_EEvRNS_18TensorIteratorBaseEdT_ENKUlvE_clEvENKUlvE5_clEvEUlfE_EEvSA_T1_T2_EUlP24curandStatePhilox4_32_10E0_ZNS1_27distribution_nullary_kernelIff6float4S7_SJ_SE_EEvSA_SG_RKT3_T4_EUlifE0_EEvlNS_15PhiloxCudaStateESF_SG_ --------------------------
	.section	.nv.constant0._ZN2at6native57_GLOBAL__N__cd6b329d_24_DistributionBernoulli_cu_7537a20d43distribution_elementwise_grid_stride_kernelIfLi4EZNS0_9templates4cuda21uniform_and_transformIffPNS_17CUDAGeneratorImplEZZZNS4_16bernoulli_kernelIS7_EEvRNS_18TensorIteratorBaseEdT_ENKUlvE_clEvENKUlvE5_clEvEUlfE_EEvSA_T1_T2_EUlP24curandStatePhilox4_32_10E0_ZNS1_27distribution_nullary_kernelIff6float4S7_SJ_SE_EEvSA_SG_RKT3_T4_EUlifE0_EEvlNS_15PhiloxCudaStateESF_SG_,"a",@progbits
	.sectionflags	@""
	.align	4
.nv.constant0._ZN2at6native57_GLOBAL__N__cd6b329d_24_DistributionBernoulli_cu_7537a20d43distribution_elementwise_grid_stride_kernelIfLi4EZNS0_9templates4cuda21uniform_and_transformIffPNS_17CUDAGeneratorImplEZZZNS4_16bernoulli_kernelIS7_EEvRNS_18TensorIteratorBaseEdT_ENKUlvE_clEvENKUlvE5_clEvEUlfE_EEvSA_T1_T2_EUlP24curandStatePhilox4_32_10E0_ZNS1_27distribution_nullary_kernelIff6float4S7_SJ_SE_EEvSA_SG_RKT3_T4_EUlifE0_EEvlNS_15PhiloxCudaStateESF_SG_:
	.zero		1360


//--------------------- .nv.constant0._ZN2at6native57_GLOBAL__N__cd6b329d_24_DistributionBernoulli_cu_7537a20d43distribution_elementwise_grid_stride_kernelIfLi4EZNS0_9templates4cuda21uniform_and_transformIffPNS_17CUDAGeneratorImplEZZZNS4_16bernoulli_kernelIS7_EEvRNS_18TensorIteratorBaseEdT_ENKUlvE_clEvENKUlvE5_clEvEUlfE_EEvSA_T1_T2_EUlP24curandStatePhilox4_32_10E0_ZNS1_27distribution_nullary_kernelIff6float4S7_SJ_SE_EEvSA_SG_RKT3_T4_EUlifE_EEvlNS_15PhiloxCudaStateESF_SG_ --------------------------
	.section	.nv.constant0._ZN2at6native57_GLOBAL__N__cd6b329d_24_DistributionBernoulli_cu_7537a20d43distribution_elementwise_grid_stride_kernelIfLi4EZNS0_9templates4cuda21uniform_and_transformIffPNS_17CUDAGeneratorImplEZZZNS4_16bernoulli_kernelIS7_EEvRNS_18TensorIteratorBaseEdT_ENKUlvE_clEvENKUlvE5_clEvEUlfE_EEvSA_T1_T2_EUlP24curandStatePhilox4_32_10E0_ZNS1_27distribution_nullary_kernelIff6float4S7_SJ_SE_EEvSA_SG_RKT3_T4_EUlifE_EEvlNS_15PhiloxCudaStateESF_SG_,"a",@progbits
	.sectionflags	@""
	.align	4
.nv.constant0._ZN2at6native57_GLOBAL__N__cd6b329d_24_DistributionBernoulli_cu_7537a20d43distribution_elementwise_grid_stride_kernelIfLi4EZNS0_9templates4cuda21uniform_and_transformIffPNS_17CUDAGeneratorImplEZZZNS4_16bernoulli_kernelIS7_EEvRNS_18TensorIteratorBaseEdT_ENKUlvE_clEvENKUlvE5_clEvEUlfE_EEvSA_T1_T2_EUlP24curandStatePhilox4_32_10E0_ZNS1_27distribution_nullary_kernelIff6float4S7_SJ_SE_EEvSA_SG_RKT3_T4_EUlifE_EEvlNS_15PhiloxCudaStateESF_SG_:
	.zero		960


//--------------------- .nv.constant0._ZN2at6native57_GLOBAL__N__cd6b329d_24_DistributionBernoulli_cu_7537a20d43distribution_elementwise_grid_stride_kernelIfLi4EZNS0_9templates4cuda21uniform_and_transformIffPNS_17CUDAGeneratorImplEZZZNS4_16bernoulli_kernelIS7_EEvRNS_18TensorIteratorBaseEdT_ENKUlvE_clEvENKUlvE5_clEvEUlfE_EEvSA_T1_T2_EUlP24curandStatePhilox4_32_10E_ZNS1_27distribution_nullary_kernelIff7double2S7_SJ_SE_EEvSA_SG_RKT3_T4_EUlifE0_EEvlNS_15PhiloxCudaStateESF_SG_ --------------------------
	.section	.nv.constant0._ZN2at6native57_GLOBAL__N__cd6b329d_24_DistributionBernoulli_cu_7537a20d43distribution_elementwise_grid_stride_kernelIfLi4EZNS0_9templates4cuda21uniform_and_transformIffPNS_17CUDAGeneratorImplEZZZNS4_16bernoulli_kernelIS7_EEvRNS_18TensorIteratorBaseEdT_ENKUlvE_clEvENKUlvE5_clEvEUlfE_EEvSA_T1_T2_EUlP24curandStatePhilox4_32_10E_ZNS1_27distribution_nullary_kernelIff7double2S7_SJ_SE_EEvSA_SG_RKT3_T4_EUlifE0_EEvlNS_15PhiloxCudaStateESF_SG_,"a",@progbits
	.sectionflags	@""
	.align	4
.nv.constant0._ZN2at6native57_GLOBAL__N__cd6b329d_24_DistributionBernoulli_cu_7537a20d43distribution_elementwise_grid_stride_kernelIfLi4EZNS0_9templates4cuda21uniform_and_transformIffPNS_17CUDAGeneratorImplEZZZNS4_16bernoulli_kernelIS7_EEvRNS_18TensorIteratorBaseEdT_ENKUlvE_clEvENKUlvE5_clEvEUlfE_EEvSA_T1_T2_EUlP24curandStatePhilox4_32_10E_ZNS1_27distribution_nullary_kernelIff7double2S7_SJ_SE_EEvSA_SG_RKT3_T4_EUlifE0_EEvlNS_15PhiloxCudaStateESF_SG_:
	.zero		1360


//--------------------- .nv.constant0._ZN2at6native57_GLOBAL__N__cd6b329d_24_DistributionBernoulli_cu_7537a20d43distribution_elementwise_grid_stride_kernelIfLi4EZNS0_9templates4cuda21uniform_and_transformIffPNS_17CUDAGeneratorImplEZZZNS4_16bernoulli_kernelIS7_EEvRNS_18TensorIteratorBaseEdT_ENKUlvE_clEvENKUlvE5_clEvEUlfE_EEvSA_T1_T2_EUlP24curandStatePhilox4_32_10E_ZNS1_27distribution_nullary_kernelIff7double2S7_SJ_SE_EEvSA_SG_RKT3_T4_EUlifE_EEvlNS_15PhiloxCudaStateESF_SG_ --------------------------
	.section	.nv.constant0._ZN2at6native57_GLOBAL__N__cd6b329d_24_DistributionBernoulli_cu_7537a20d43distribution_elementwise_grid_stride_kernelIfLi4EZNS0_9templates4cuda21uniform_and_transformIffPNS_17CUDAGeneratorImplEZZZNS4_16bernoulli_kernelIS7_EEvRNS_18TensorIteratorBaseEdT_ENKUlvE_clEvENKUlvE5_clEvEUlfE_EEvSA_T1_T2_EUlP24curandStatePhilox4_32_10E_ZNS1_27distribution_nullary_kernelIff7double2S7_SJ_SE_EEvSA_SG_RKT3_T4_EUlifE_EEvlNS_15PhiloxCudaStateESF_SG_,"a",@progbits
	.sectionflags	@""
	.align	4
.nv.constant0._ZN2at6native57_GLOBAL__N__cd6b329d_24_DistributionBernoulli_cu_7537a20d43distribution_elementwise_grid_stride_kernelIfLi4EZNS0_9templates4cuda21uniform_and_transformIffPNS_17CUDAGeneratorImplEZZZNS4_16bernoulli_kernelIS7_EEvRNS_18TensorIteratorBaseEdT_ENKUlvE_clEvENKUlvE5_clEvEUlfE_EEvSA_T1_T2_EUlP24curandStatePhilox4_32_10E_ZNS1_27distribution_nullary_kernelIff7double2S7_SJ_SE_EEvSA_SG_RKT3_T4_EUlifE_EEvlNS_15PhiloxCudaStateESF_SG_:
	.zero		960


//--------------------- .nv.constant0._ZN2at6native57_GLOBAL__N__cd6b329d_24_DistributionBernoulli_cu_7537a20d43distribution_elementwise_grid_stride_kernelIdLi2EZNS0_9templates4cuda21uniform_and_transformIddPNS_17CUDAGeneratorImplEZZZNS4_16bernoulli_kernelIS7_EEvRNS_18TensorIteratorBaseEdT_ENKUlvE_clEvENKUlvE4_clEvEUldE_EEvSA_T1_T2_EUlP24curandStatePhilox4_32_10E0_ZNS1_27distribution_nullary_kernelIdd6float4S7_SJ_SE_EEvSA_SG_RKT3_T4_EUlidE0_EEvlNS_15PhiloxCudaStateESF_SG_ --------------------------
	.section	.nv.constant0._ZN2at6native57_GLOBAL__N__cd6b329d_24_DistributionBernoulli_cu_7537a20d43distribution_elementwise_grid_stride_kernelIdLi2EZNS0_9templates4cuda21uniform_and_transformIddPNS_17CUDAGeneratorImplEZZZNS4_16bernoulli_kernelIS7_EEvRNS_18TensorIteratorBaseEdT_ENKUlvE_clEvENKUlvE4_clEvEUldE_EEvSA_T1_T2_EUlP24curandStatePhilox4_32_10E0_ZNS1_27distribution_nullary_kernelIdd6float4S7_SJ_SE_EEvSA_SG_RKT3_T4_EUlidE0_EEvlNS_15PhiloxCudaStateESF_SG_,"a",@progbits
	.sectionflags	@""
	.align	4
.nv.constant0._ZN2at6native57_GLOBAL__N__cd6b329d_24_DistributionBernoulli_cu_7537a20d43distribution_elementwise_grid_stride_kernelIdLi2EZNS0_9templates4cuda21uniform_and_transformIddPNS_17CUDAGeneratorImplEZZZNS4_16bernoulli_kernelIS7_EEvRNS_18TensorIteratorBaseEdT_ENKUlvE_clEvENKUlvE4_clEvEUldE_EEvSA_T1_T2_EUlP24curandStatePhilox4_32_10E0_ZNS1_27distribution_nullary_kernelIdd6float4S7_SJ_SE_EEvSA_SG_RKT3_T4_EUlidE0_EEvlNS_15PhiloxCudaStateESF_SG_:
	.zero		1360


//--------------------- .nv.constant0._ZN2at6native57_GLOBAL__N__cd6b329d_24_DistributionBernoulli_cu_7537a20d43distribution_elementwise_grid_stride_kernelIdLi2EZNS0_9templates4cuda21uniform_and_transformIddPNS_17CUDAGeneratorImplEZZZNS4_16bernoulli_kernelIS7_EEvRNS_18TensorIteratorBaseEdT_ENKUlvE_clEvENKUlvE4_clEvEUldE_EEvSA_T1_T2_EUlP24curandStatePhilox4_32_10E0_ZNS1_27distribution_nullary_kernelIdd6float4S7_SJ_SE_EEvSA_SG_RKT3_T4_EUlidE_EEvlNS_15PhiloxCudaStateESF_SG_ --------------------------
	.section	.nv.constant0._ZN2at6native57_GLOBAL__N__cd6b329d_24_DistributionBernoulli_cu_7537a20d43distribution_elementwise_grid_stride_kernelIdLi2EZNS0_9templates4cuda21uniform_and_transformIddPNS_17CUDAGeneratorImplEZZZNS4_16bernoulli_kernelIS7_EEvRNS_18TensorIteratorBaseEdT_ENKUlvE_clEvENKUlvE4_clEvEUldE_EEvSA_T1_T2_EUlP24curandStatePhilox4_32_10E0_ZNS1_27distribution_nullary_kernelIdd6float4S7_SJ_SE_EEvSA_SG_RKT3_T4_EUlidE_EEvlNS_15PhiloxCudaStateESF_SG_,"a",@progbits
	.sectionflags	@""
	.align	4
.nv.constant0._ZN2at6native57_GLOBAL__N__cd6b329d_24_DistributionBernoulli_cu_7537a20d43distribution_elementwise_grid_stride_kernelIdLi2EZNS0_9templates4cuda21uniform_and_transformIddPNS_17CUDAGeneratorImplEZZZNS4_16bernoulli_kernelIS7_EEvRNS_18TensorIteratorBaseEdT_ENKUlvE_clEvENKUlvE4_clEvEUldE_EEvSA_T1_T2_EUlP24curandStatePhilox4_32_10E0_ZNS1_27distribution_nullary_kernelIdd6float4S7_SJ_SE_EEvSA_SG_RKT3_T4_EUlidE_EEvlNS_15PhiloxCudaStateESF_SG_:
	.zero		960


//--------------------- .nv.constant0._ZN2at6native57_GLOBAL__N__cd6b329d_24_DistributionBernoulli_cu_7537a20d43distribution_elementwise_grid_stride_kernelIdLi2EZNS0_9templates4cuda21uniform_and_transformIddPNS_17CUDAGeneratorImplEZZZNS4_16bernoulli_kernelIS7_EEvRNS_18TensorIteratorBaseEdT_ENKUlvE_clEvENKUlvE4_clEvEUldE_EEvSA_T1_T2_EUlP24curandStatePhilox4_32_10E_ZNS1_27distribution_nullary_kernelIdd7double2S7_SJ_SE_EEvSA_SG_RKT3_T4_EUlidE0_EEvlNS_15PhiloxCudaStateESF_SG_ --------------------------
	.section	.nv.constant0._ZN2at6native57_GLOBAL__N__cd6b329d_24_DistributionBernoulli_cu_7537a20d43distribution_elementwise_grid_stride_kernelIdLi2EZNS0_9templates4cuda21uniform_and_transformIddPNS_17CUDAGeneratorImplEZZZNS4_16bernoulli_kernelIS7_EEvRNS_18TensorIteratorBaseEdT_ENKUlvE_clEvENKUlvE4_clEvEUldE_EEvSA_T1_T2_EUlP24curandStatePhilox4_32_10E_ZNS1_27distribution_nullary_kernelIdd7double2S7_SJ_SE_EEvSA_SG_RKT3_T4_EUlidE0_EEvlNS_15PhiloxCudaStateESF_SG_,"a",@progbits
	.sectionflags	@""
	.align	4
.nv.constant0._ZN2at6native57_GLOBAL__N__cd6b329d_24_DistributionBernoulli_cu_7537a20d43distribution_elementwise_grid_stride_kernelIdLi2EZNS0_9templates4cuda21uniform_and_transformIddPNS_17CUDAGeneratorImplEZZZNS4_16bernoulli_kernelIS7_EEvRNS_18TensorIteratorBaseEdT_ENKUlvE_clEvENKUlvE4_clEvEUldE_EEvSA_T1_T2_EUlP24curandStatePhilox4_32_10E_ZNS1_27distribution_nullary_kernelIdd7double2S7_SJ_SE_EEvSA_SG_RKT3_T4_EUlidE0_EEvlNS_15PhiloxCudaStateESF_SG_:
	.zero		1360


//--------------------- .nv.constant0._ZN2at6native57_GLOBAL__N__cd6b329d_24_DistributionBernoulli_cu_7537a20d43distribution_elementwise_grid_stride_kernelIdLi2EZNS0_9templates4cuda21uniform_and_transformIddPNS_17CUDAGeneratorImplEZZZNS4_16bernoulli_kernelIS7_EEvRNS_18TensorIteratorBaseEdT_ENKUlvE_clEvENKUlvE4_clEvEUldE_EEvSA_T1_T2_EUlP24curandStatePhilox4_32_10E_ZNS1_27distribution_nullary_kernelIdd7double2S7_SJ_SE_EEvSA_SG_RKT3_T4_EUlidE_EEvlNS_15PhiloxCudaStateESF_SG_ --------------------------
	.section	.nv.constant0._ZN2at6native57_GLOBAL__N__cd6b329d_24_DistributionBernoulli_cu_7537a20d43distribution_elementwise_grid_stride_kernelIdLi2EZNS0_9templates4cuda21uniform_and_transformIddPNS_17CUDAGeneratorImplEZZZNS4_16bernoulli_kernelIS7_EEvRNS_18TensorIteratorBaseEdT_ENKUlvE_clEvENKUlvE4_clEvEUldE_EEvSA_T1_T2_EUlP24curandStatePhilox4_32_10E_ZNS1_27distribution_nullary_kernelIdd7double2S7_SJ_SE_EEvSA_SG_RKT3_T4_EUlidE_EEvlNS_15PhiloxCudaStateESF_SG_,"a",@progbits
	.sectionflags	@""
	.align	4
.nv.constant0._ZN2at6native57_GLOBAL__N__cd6b329d_24_DistributionBernoulli_cu_7537a20d43distribution_elementwise_grid_stride_kernelIdLi2EZNS0_9templates4cuda21uniform_and_transformIddPNS_17CUDAGeneratorImplEZZZNS4_16bernoulli_kernelIS7_EEvRNS_18TensorIteratorBaseEdT_ENKUlvE_clEvENKUlvE4_clEvEUldE_EEvSA_T1_T2_EUlP24curandStatePhilox4_32_10E_ZNS1_27distribution_nullary_kernelIdd7double2S7_SJ_SE_EEvSA_SG_RKT3_T4_EUlidE_EEvlNS_15PhiloxCudaStateESF_SG_:
	.zero		960


//--------------------- .nv.constant0._ZN2at6native57_GLOBAL__N__cd6b329d_24_DistributionBernoulli_cu_7537a20d43distribution_elementwise_grid_stride_kernelIfLi4EZNS0_9templates4cuda21uniform_and_transformIsfPNS_17CUDAGeneratorImplEZZZNS4_16bernoulli_kernelIS7_EEvRNS_18TensorIteratorBaseEdT_ENKUlvE_clEvENKUlvE3_clEvEUlfE_EEvSA_T1_T2_EUlP24curandStatePhilox4_32_10E0_ZNS1_27distribution_nullary_kernelIsf6float4S7_SJ_SE_EEvSA_SG_RKT3_T4_EUlifE0_EEvlNS_15PhiloxCudaStateESF_SG_ --------------------------
	.section	.nv.constant0._ZN2at6native57_GLOBAL__N__cd6b329d_24_DistributionBernoulli_cu_7537a20d43distribution_elementwise_grid_stride_kernelIfLi4EZNS0_9templates4cuda21uniform_and_transformIsfPNS_17CUDAGeneratorImplEZZZNS4_16bernoulli_kernelIS7_EEvRNS_18TensorIteratorBaseEdT_ENKUlvE_clEvENKUlvE3_clEvEUlfE_EEvSA_T1_T2_EUlP24curandStatePhilox4_32_10E0_ZNS1_27distribution_nullary_kernelIsf6float4S7_SJ_SE_EEvSA_SG_RKT3_T4_EUlifE0_EEvlNS_15PhiloxCudaStateESF_SG_,"a",@progbits
	.sectionflags	@""
	.align	4
.nv.constant0._ZN2at6native57_GLOBAL__N__cd6b329d_24_DistributionBernoulli_cu_7537a20d43distribution_elementwise_grid_stride_kernelIfLi4EZNS0_9templates4cuda21uniform_and_transformIsfPNS_17CUDAGeneratorImplEZZZNS4_16bernoulli_kernelIS7_EEvRNS_18TensorIteratorBaseEdT_ENKUlvE_clEvENKUlvE3_clEvEUlfE_EEvSA_T1_T2_EUlP24curandStatePhilox4_32_10E0_ZNS1_27distribution_nullary_kernelIsf6float4S7_SJ_SE_EEvSA_SG_RKT3_T4_EUlifE0_EEvlNS_15PhiloxCudaStateESF_SG_:
	.zero		1360


//--------------------- .nv.constant0._ZN2at6native57_GLOBAL__N__cd6b329d_24_DistributionBernoulli_cu_7537a20d43distribution_elementwise_grid_stride_kernelIfLi4EZNS0_9templates4cuda21uniform_and_transformIsfPNS_17CUDAGeneratorImplEZZZNS4_16bernoulli_kernelIS7_EEvRNS_18TensorIteratorBaseEdT_ENKUlvE_clEvENKUlvE3_clEvEUlfE_EEvSA_T1_T2_EUlP24curandStatePhilox4_32_10E0_ZNS1_27distribution_nullary_kernelIsf6float4S7_SJ_SE_EEvSA_SG_RKT3_T4_EUlifE_EEvlNS_15PhiloxCudaStateESF_SG_ --------------------------
	.section	.nv.constant0._ZN2at6native57_GLOBAL__N__cd6b329d_24_DistributionBernoulli_cu_7537a20d43distribution_elementwise_grid_stride_kernelIfLi4EZNS0_9templates4cuda21uniform_and_transformIsfPNS_17CUDAGeneratorImplEZZZNS4_16bernoulli_kernelIS7_EEvRNS_18TensorIteratorBaseEdT_ENKUlvE_clEvENKUlvE3_clEvEUlfE_EEvSA_T1_T2_EUlP24curandStatePhilox4_32_10E0_ZNS1_27distribution_nullary_kernelIsf6float4S7_SJ_SE_EEvSA_SG_RKT3_T4_EUlifE_EEvlNS_15PhiloxCudaStateESF_SG_,"a",@progbits
	.sectionflags	@""
	.align	4
.nv.constant0._ZN2at6native57_GLOBAL__N__cd6b329d_24_DistributionBernoulli_cu_7537a20d43distribution_elementwise_grid_stride_kernelIfLi4EZNS0_9templates4cuda21uniform_and_transformIsfPNS_17CUDAGeneratorImplEZZZNS4_16bernoulli_kernelIS7_EEvRNS_18TensorIteratorBaseEdT_ENKUlvE_clEvENKUlvE3_clEvEUlfE_EEvSA_T1_T2_EUlP24curandStatePhilox4_32_10E0_ZNS1_27distribution_nullary_kernelIsf6float4S7_SJ_SE_EEvSA_SG_RKT3_T4_EUlifE_EEvlNS_15PhiloxCudaStateESF_SG_:
	.zero		960


//--------------------- .nv.constant0._ZN2at6native57_GLOBAL__N__cd6b329d_24_DistributionBernoulli_cu_7537a20d43distribution_elementwise_grid_stride_kernelIfLi4EZNS0_9templates4cuda21uniform_and_transformIsfPNS_17CUDAGeneratorImplEZZZNS4_16bernoulli_kernelIS7_EEvRNS_18TensorIteratorBaseEdT_ENKUlvE_clEvENKUlvE3_clEvEUlfE_EEvSA_T1_T2_EUlP24curandStatePhilox4_32_10E_ZNS1_27distribution_nullary_kernelIsf7double2S7_SJ_SE_EEvSA_SG_RKT3_T4_EUlifE0_EEvlNS_15PhiloxCudaStateESF_SG_ --------------------------
	.section	.nv.constant0._ZN2at6native57_GLOBAL__N__cd6b329d_24_DistributionBernoulli_cu_7537a20d43distribution_elementwise_grid_stride_kernelIfLi4EZNS0_9templates4cuda21uniform_and_transformIsfPNS_17CUDAGeneratorImplEZZZNS4_16bernoulli_kernelIS7_EEvRNS_18TensorIteratorBaseEdT_ENKUlvE_clEvENKUlvE3_clEvEUlfE_EEvSA_T1_T2_EUlP24curandStatePhilox4_32_10E_ZNS1_27distribution_nullary_kernelIsf7double2S7_SJ_SE_EEvSA_SG_RKT3_T4_EUlifE0_EEvlNS_15PhiloxCudaStateESF_SG_,"a",@progbits
	.sectionflags	@""
	.align	4
.nv.constant0._ZN2at6native57_GLOBAL__N__cd6b329d_24_DistributionBernoulli_cu_7537a20d43distribution_elementwise_grid_stride_kernelIfLi4EZNS0_9templates4cuda21uniform_and_transformIsfPNS_17CUDAGeneratorImplEZZZNS4_16bernoulli_kernelIS7_EEvRNS_18TensorIteratorBaseEdT_ENKUlvE_clEvENKUlvE3_clEvEUlfE_EEvSA_T1_T2_EUlP24curandStatePhilox4_32_10E_ZNS1_27distribution_nullary_kernelIsf7double2S7_SJ_SE_EEvSA_SG_RKT3_T4_EUlifE0_EEvlNS_15PhiloxCudaStateESF_SG_:
	.zero		1360


//--------------------- .nv.constant0._ZN2at6native57_GLOBAL__N__cd6b329d_24_DistributionBernoulli_cu_7537a20d43distribution_elementwise_grid_stride_kernelIfLi4EZNS0_9templates4cuda21uniform_and_transformIsfPNS_17CUDAGeneratorImplEZZZNS4_16bernoulli_kernelIS7_EEvRNS_18TensorIteratorBaseEdT_ENKUlvE_clEvENKUlvE3_clEvEUlfE_EEvSA_T1_T2_EUlP24curandStatePhilox4_32_10E_ZNS1_27distribution_nullary_kernelIsf7double2S7_SJ_SE_EEvSA_SG_RKT3_T4_EUlifE_EEvlNS_15PhiloxCudaStateESF_SG_ --------------------------
	.section	.nv.constant0._ZN2at6native57_GLOBAL__N__cd6b329d_24_DistributionBernoulli_cu_7537a20d43distribution_elementwise_grid_stride_kernelIfLi4EZNS0_9templates4cuda21uniform_and_transformIsfPNS_17CUDAGeneratorImplEZZZNS4_16bernoulli_kernelIS7_EEvRNS_18TensorIteratorBaseEdT_ENKUlvE_clEvENKUlvE3_clEvEUlfE_EEvSA_T1_T2_EUlP24curandStatePhilox4_32_10E_ZNS1_27distribution_nullary_kernelIsf7double2S7_SJ_SE_EEvSA_SG_RKT3_T4_EUlifE_EEvlNS_15PhiloxCudaStateESF_SG_,"a",@progbits
	.sectionflags	@""
	.align	4
.nv.constant0._ZN2at6native57_GLOBAL__N__cd6b329d_24_DistributionBernoulli_cu_7537a20d43distribution_elementwise_grid_stride_kernelIfLi4EZNS0_9templates4cuda21uniform_and_transformIsfPNS_17CUDAGeneratorImplEZZZNS4_16bernoulli_kernelIS7_EEvRNS_18TensorIteratorBaseEdT_ENKUlvE_clEvENKUlvE3_clEvEUlfE_EEvSA_T1_T2_EUlP24curandStatePhilox4_32_10E_ZNS1_27distribution_nullary_kernelIsf7double2S7_SJ_SE_EEvSA_SG_RKT3_T4_EUlifE_EEvlNS_15PhiloxCudaStateESF_SG_:
	.zero		960


//--------------------- .nv.constant0._ZN2at6native57_GLOBAL__N__cd6b329d_24_DistributionBernoulli_cu_7537a20d43distribution_elementwise_grid_stride_kernelIfLi4EZNS0_9templates4cuda21uniform_and_transformIlfPNS_17CUDAGeneratorImplEZZZNS4_16bernoulli_kernelIS7_EEvRNS_18TensorIteratorBaseEdT_ENKUlvE_clEvENKUlvE2_clEvEUlfE_EEvSA_T1_T2_EUlP24curandStatePhilox4_32_10E0_ZNS1_27distribution_nullary_kernelIlf6float4S7_SJ_SE_EEvSA_SG_RKT3_T4_EUlifE0_EEvlNS_15PhiloxCudaStateESF_SG_ --------------------------
	.section	.nv.constant0._ZN2at6native57_GLOBAL__N__cd6b329d_24_DistributionBernoulli_cu_7537a20d43distribution_elementwise_grid_stride_kernelIfLi4EZNS0_9templates4cuda21uniform_and_transformIlfPNS_17CUDAGeneratorImplEZZZNS4_16bernoulli_kernelIS7_EEvRNS_18TensorIteratorBaseEdT_ENKUlvE_clEvENKUlvE2_clEvEUlfE_EEvSA_T1_T2_EUlP24curandStatePhilox4_32_10E0_ZNS1_27distribution_nullary_kernelIlf6float4S7_SJ_SE_EEvSA_SG_RKT3_T4_EUlifE0_EEvlNS_15PhiloxCudaStateESF_SG_,"a",@progbits
	.sectionflags	@""
	.align	4
.nv.constant0._ZN2at6native57_GLOBAL__N__cd6b329d_24_DistributionBernoulli_cu_7537a20d43distribution_elementwise_grid_stride_kernelIfLi4EZNS0_9templates4cuda21uniform_and_transformIlfPNS_17CUDAGeneratorImplEZZZNS4_16bernoulli_kernelIS7_EEvRNS_18TensorIteratorBaseEdT_ENKUlvE_clEvENKUlvE2_clEvEUlfE_EEvSA_T1_T2_EUlP24curandStatePhilox4_32_10E0_ZNS1_27distribution_nullary_kernelIlf6float4S7_SJ_SE_EEvSA_SG_RKT3_T4_EUlifE0_EEvlNS_15PhiloxCudaStateESF_SG_:
	.zero		1360


//--------------------- .nv.constant0._ZN2at6native57_GLOBAL__N__cd6b329d_24_DistributionBernoulli_cu_7537a20d43distribution_elementwise_grid_stride_kernelIfLi4EZNS0_9templates4cuda21uniform_and_transformIlfPNS_17CUDAGeneratorImplEZZZNS4_16bernoulli_kernelIS7_EEvRNS_18TensorIteratorBaseEdT_ENKUlvE_clEvENKUlvE2_clEvEUlfE_EEvSA_T1_T2_EUlP24curandStatePhilox4_32_10E0_ZNS1_27distribution_nullary_kernelIlf6float4S7_SJ_SE_EEvSA_SG_RKT3_T4_EUlifE_EEvlNS_15PhiloxCudaStateESF_SG_ --------------------------
	.section	.nv.constant0._ZN2at6native57_GLOBAL__N__cd6b329d_24_DistributionBernoulli_cu_7537a20d43distribution_elementwise_grid_stride_kernelIfLi4EZNS0_9templates4cuda21uniform_and_transformIlfPNS_17CUDAGeneratorImplEZZZNS4_16bernoulli_kernelIS7_EEvRNS_18TensorIteratorBaseEdT_ENKUlvE_clEvENKUlvE2_clEvEUlfE_EEvSA_T1_T2_EUlP24curandStatePhilox4_32_10E0_ZNS1_27distribution_nullary_kernelIlf6float4S7_SJ_SE_EEvSA_SG_RKT3_T4_EUlifE_EEvlNS_15PhiloxCudaStateESF_SG_,"a",@progbits
	.sectionflags	@""
	.align	4
.nv.constant0._ZN2at6native57_GLOBAL__N__cd6b329d_24_DistributionBernoulli_cu_7537a20d43distribution_elementwise_grid_stride_kernelIfLi4EZNS0_9templates4cuda21uniform_and_transformIlfPNS_17CUDAGeneratorImplEZZZNS4_16bernoulli_kernelIS7_EEvRNS_18TensorIteratorBaseEdT_ENKUlvE_clEvENKUlvE2_clEvEUlfE_EEvSA_T1_T2_EUlP24curandStatePhilox4_32_10E0_ZNS1_27distribution_nullary_kernelIlf6float4S7_SJ_SE_EEvSA_SG_RKT3_T4_EUlifE_EEvlNS_15PhiloxCudaStateESF_SG_:
	.zero		960


//--------------------- .nv.constant0._ZN2at6native57_GLOBAL__N__cd6b329d_24_DistributionBernoulli_cu_7537a20d43distribution_elementwise_grid_stride_kernelIfLi4EZNS0_9templates4cuda21uniform_and_transformIlfPNS_17CUDAGeneratorImplEZZZNS4_16bernoulli_kernelIS7_EEvRNS_18TensorIteratorBaseEdT_ENKUlvE_clEvENKUlvE2_clEvEUlfE_EEvSA_T1_T2_EUlP24curandStatePhilox4_32_10E_ZNS1_27distribution_nullary_kernelIlf7double2S7_SJ_SE_EEvSA_SG_RKT3_T4_EUlifE0_EEvlNS_15PhiloxCudaStateESF_SG_ --------------------------
	.section	.nv.constant0._ZN2at6native57_GLOBAL__N__cd6b329d_24_DistributionBernoulli_cu_7537a20d43distribution_elementwise_grid_stride_kernelIfLi4EZNS0_9templates4cuda21uniform_and_transformIlfPNS_17CUDAGeneratorImplEZZZNS4_16bernoulli_kernelIS7_EEvRNS_18TensorIteratorBaseEdT_ENKUlvE_clEvENKUlvE2_clEvEUlfE_EEvSA_T1_T2_EUlP24curandStatePhilox4_32_10E_ZNS1_27distribution_nullary_kernelIlf7double2S7_SJ_SE_EEvSA_SG_RKT3_T4_EUlifE0_EEvlNS_15PhiloxCudaStateESF_SG_,"a",@progbits
	.sectionflags	@""
	.align	4
.nv.constant0._ZN2at6native57_GLOBAL__N__cd6b329d_24_DistributionBernoulli_cu_7537a20d43distribution_elementwise_grid_stride_kernelIfLi4EZNS0_9templates4cuda21uniform_and_transformIlfPNS_17CUDAGeneratorImplEZZZNS4_16bernoulli_kernelIS7_EEvRNS_18TensorIteratorBaseEdT_ENKUlvE_clEvENKUlvE2_clEvEUlfE_EEvSA_T1_T2_EUlP24curandStatePhilox4_32_10E_ZNS1_27distribution_nullary_kernelIlf7double2S7_SJ_SE_EEvSA_SG_RKT3_T4_EUlifE0_EEvlNS_15PhiloxCudaStateESF_SG_:
	.zero		1360


//--------------------- .nv.constant0._ZN2at6native57_GLOBAL__N__cd6b329d_24_DistributionBernoulli_cu_7537a20d43distribution_elementwise_grid_stride_kernelIfLi4EZNS0_9templates4cuda21uniform_and_transformIlfPNS_17CUDAGeneratorImplEZZZNS4_16bernoulli_kernelIS7_EEvRNS_18TensorIteratorBaseEdT_ENKUlvE_clEvENKUlvE2_clEvEUlfE_EEvSA_T1_T2_EUlP24curandStatePhilox4_32_10E_ZNS1_27distribution_nullary_kernelIlf7double2S7_SJ_SE_EEvSA_SG_RKT3_T4_EUlifE_EEvlNS_15PhiloxCudaStateESF_SG_ --------------------------
	.section	.nv.constant0._ZN2at6native57_GLOBAL__N__cd6b329d_24_DistributionBernoulli_cu_7537a20d43distribution_elementwise_grid_stride_kernelIfLi4EZNS0_9templates4cuda21uniform_and_transformIlfPNS_17CUDAGeneratorImplEZZZNS4_16bernoulli_kernelIS7_EEvRNS_18TensorIteratorBaseEdT_ENKUlvE_clEvENKUlvE2_clEvEUlfE_EEvSA_T1_T2_EUlP24curandStatePhilox4_32_10E_ZNS1_27distribution_nullary_kernelIlf7double2S7_SJ_SE_EEvSA_SG_RKT3_T4_EUlifE_EEvlNS_15PhiloxCudaStateESF_SG_,"a",@progbits
	.sectionflags	@""
	.align	4
.nv.constant0._ZN2at6native57_GLOBAL__N__cd6b329d_24_DistributionBernoulli_cu_7537a20d43distribution_elementwise_grid_stride_kernelIfLi4EZNS0_9templates4cuda21uniform_and_transformIlfPNS_17CUDAGeneratorImplEZZZNS4_16bernoulli_kernelIS7_EEvRNS_18TensorIteratorBaseEdT_ENKUlvE_clEvENKUlvE2_clEvEUlfE_EEvSA_T1_T2_EUlP24curandStatePhilox4_32_10E_ZNS1_27distribution_nullary_kernelIlf7double2S7_SJ_SE_EEvSA_SG_RKT3_T4_EUlifE_EEvlNS_15PhiloxCudaStateESF_SG_:
	.zero		960


//--------------------- .nv.constant0._ZN2at6native57_GLOBAL__N__cd6b329d_24_DistributionBernoulli_cu_7537a20d43distribution_elementwise_grid_stride_kernelIfLi4EZNS0_9templates4cuda21uniform_and_transformIifPNS_17CUDAGeneratorImplEZZZNS4_16bernoulli_kernelIS7_EEvRNS_18TensorIteratorBaseEdT_ENKUlvE_clEvENKUlvE1_clEvEUlfE_EEvSA_T1_T2_EUlP24curandStatePhilox4_32_10E0_ZNS1_27distribution_nullary_kernelIif6float4S7_SJ_SE_EEvSA_SG_RKT3_T4_EUlifE0_EEvlNS_15PhiloxCudaStateESF_SG_ --------------------------
	.section	.nv.constant0._ZN2at6native57_GLOBAL__N__cd6b329d_24_DistributionBernoulli_cu_7537a20d43distribution_elementwise_grid_stride_kernelIfLi4EZNS0_9templates4cuda21uniform_and_transformIifPNS_17CUDAGeneratorImplEZZZNS4_16bernoulli_kernelIS7_EEvRNS_18TensorIteratorBaseEdT_ENKUlvE_clEvENKUlvE1_clEvEUlfE_EEvSA_T1_T2_EUlP24curandStatePhilox4_32_10E0_ZNS1_27distribution_nullary_kernelIif6float4S7_SJ_SE_EEvSA_SG_RKT3_T4_EUlifE0_EEvlNS_15PhiloxCudaStateESF_SG_,"a",@progbits
	.sectionflags	@""
	.align	4
.nv.constant0._ZN2at6native57_GLOBAL__N__cd6b329d_24_DistributionBernoulli_cu_7537a20d43distribution_elementwise_grid_stride_kernelIfLi4EZNS0_9templates4cuda21uniform_and_transformIifPNS_17CUDAGeneratorImplEZZZNS4_16bernoulli_kernelIS7_EEvRNS_18TensorIteratorBaseEdT_ENKUlvE_clEvENKUlvE1_clEvEUlfE_EEvSA_T1_T2_EUlP24curandStatePhilox4_32_10E0_ZNS1_27distribution_nullary_kernelIif6float4S7_SJ_SE_EEvSA_SG_RKT3_T4_EUlifE0_EEvlNS_15PhiloxCudaStateESF_SG_:
	.zero		1360


//--------------------- .nv.constant0._ZN2at6native57_GLOBAL__N__cd6b329d_24_DistributionBernoulli_cu_7537a20d43distribution_elementwise_grid_stride_kernelIfLi4EZNS0_9templates4cuda21uniform_and_transformIifPNS_17CUDAGeneratorImplEZZZNS4_16bernoulli_kernelIS7_EEvRNS_18TensorIteratorBaseEdT_ENKUlvE_clEvENKUlvE1_clEvEUlfE_EEvSA_T1_T2_EUlP24curandStatePhilox4_32_10E0_ZNS1_27distribution_nullary_kernelIif6float4S7_SJ_SE_EEvSA_SG_RKT3_T4_EUlifE_EEvlNS_15PhiloxCudaStateESF_SG_ --------------------------
	.section	.nv.constant0._ZN2at6native57_GLOBAL__N__cd6b329d_24_DistributionBernoulli_cu_7537a20d43distribution_elementwise_grid_stride_kernelIfLi4EZNS0_9templates4cuda21uniform_and_transformIifPNS_17CUDAGeneratorImplEZZZNS4_16bernoulli_kernelIS7_EEvRNS_18TensorIteratorBaseEdT_ENKUlvE_clEvENKUlvE1_clEvEUlfE_EEvSA_T1_T2_EUlP24curandStatePhilox4_32_10E0_ZNS1_27distribution_nullary_kernelIif6float4S7_SJ_SE_EEvSA_SG_RKT3_T4_EUlifE_EEvlNS_15PhiloxCudaStateESF_SG_,"a",@progbits
	.sectionflags	@""
	.align	4
.nv.constant0._ZN2at6native57_GLOBAL__N__cd6b329d_24_DistributionBernoulli_cu_7537a20d43distribution_elementwise_grid_stride_kernelIfLi4EZNS0_9templates4cuda21uniform_and_transformIifPNS_17CUDAGeneratorImplEZZZNS4_16bernoulli_kernelIS7_EEvRNS_18TensorIteratorBaseEdT_ENKUlvE_clEvENKUlvE1_clEvEUlfE_EEvSA_T1_T2_EUlP24curandStatePhilox4_32_10E0_ZNS1_27distribution_nullary_kernelIif6float4S7_SJ_SE_EEvSA_SG_RKT3_T4_EUlifE_EEvlNS_15PhiloxCudaStateESF_SG_:
	.zero		960


//--------------------- .nv.constant0._ZN2at6native57_GLOBAL__N__cd6b329d_24_DistributionBernoulli_cu_7537a20d43distribution_elementwise_grid_stride_kernelIfLi4EZNS0_9templates4cuda21uniform_and_transformIifPNS_17CUDAGeneratorImplEZZZNS4_16bernoulli_kernelIS7_EEvRNS_18TensorIteratorBaseEdT_ENKUlvE_clEvENKUlvE1_clEvEUlfE_EEvSA_T1_T2_EUlP24curandStatePhilox4_32_10E_ZNS1_27distribution_nullary_kernelIif7double2S7_SJ_SE_EEvSA_SG_RKT3_T4_EUlifE0_EEvlNS_15PhiloxCudaStateESF_SG_ --------------------------
	.section	.nv.constant0._ZN2at6native57_GLOBAL__N__cd6b329d_24_DistributionBernoulli_cu_7537a20d43distribution_elementwise_grid_stride_kernelIfLi4EZNS0_9templates4cuda21uniform_and_transformIifPNS_17CUDAGeneratorImplEZZZNS4_16bernoulli_kernelIS7_EEvRNS_18TensorIteratorBaseEdT_ENKUlvE_clEvENKUlvE1_clEvEUlfE_EEvSA_T1_T2_EUlP24curandStatePhilox4_32_10E_ZNS1_27distribution_nullary_kernelIif7double2S7_SJ_SE_EEvSA_SG_RKT3_T4_EUlifE0_EEvlNS_15PhiloxCudaStateESF_SG_,"a",@progbits
	.sectionflags	@""
	.align	4
.nv.constant0._ZN2at6native57_GLOBAL__N__cd6b329d_24_DistributionBernoulli_cu_7537a20d43distribution_elementwise_grid_stride_kernelIfLi4EZNS0_9templates4cuda21uniform_and_transformIifPNS_17CUDAGeneratorImplEZZZNS4_16bernoulli_kernelIS7_EEvRNS_18TensorIteratorBaseEdT_ENKUlvE_clEvENKUlvE1_clEvEUlfE_EEvSA_T1_T2_EUlP24curandStatePhilox4_32_10E_ZNS1_27distribution_nullary_kernelIif7double2S7_SJ_SE_EEvSA_SG_RKT3_T4_EUlifE0_EEvlNS_15PhiloxCudaStateESF_SG_:
	.zero		1360


//--------------------- .nv.constant0._ZN2at6native57_GLOBAL__N__cd6b329d_24_DistributionBernoulli_cu_7537a20d43distribution_elementwise_grid_stride_kernelIfLi4EZNS0_9templates4cuda21uniform_and_transformIifPNS_17CUDAGeneratorImplEZZZNS4_16bernoulli_kernelIS7_EEvRNS_18TensorIteratorBaseEdT_ENKUlvE_clEvENKUlvE1_clEvEUlfE_EEvSA_T1_T2_EUlP24curandStatePhilox4_32_10E_ZNS1_27distribution_nullary_kernelIif7double2S7_SJ_SE_EEvSA_SG_RKT3_T4_EUlifE_EEvlNS_15PhiloxCudaStateESF_SG_ --------------------------
	.section	.nv.constant0._ZN2at6native57_GLOBAL__N__cd6b329d_24_DistributionBernoulli_cu_7537a20d43distribution_elementwise_grid_stride_kernelIfLi4EZNS0_9templates4cuda21uniform_and_transformIifPNS_17CUDAGeneratorImplEZZZNS4_16bernoulli_kernelIS7_EEvRNS_18TensorIteratorBaseEdT_ENKUlvE_clEvENKUlvE1_clEvEUlfE_EEvSA_T1_T2_EUlP24curandStatePhilox4_32_10E_ZNS1_27distribution_nullary_kernelIif7double2S7_SJ_SE_EEvSA_SG_RKT3_T4_EUlifE_EEvlNS_15PhiloxCudaStateESF_SG_,"a",@progbits
	.sectionflags	@""
	.align	4
.nv.constant0._ZN2at6native57_GLOBAL__N__cd6b329d_24_DistributionBernoulli_cu_7537a20d43distribution_elementwise_grid_stride_kernelIfLi4EZNS0_9templates4cuda21uniform_and_transformIifPNS_17CUDAGeneratorImplEZZZNS4_16bernoulli_kernelIS7_EEvRNS_18TensorIteratorBaseEdT_ENKUlvE_clEvENKUlvE1_clEvEUlfE_EEvSA_T1_T2_EUlP24curandStatePhilox4_32_10E_ZNS1_27distribution_nullary_kernelIif7double2S7_SJ_SE_EEvSA_SG_RKT3_T4_EUlifE_EEvlNS_15PhiloxCudaStateESF_SG_:
	.zero		960


//--------------------- .nv.constant0._ZN2at6native57_GLOBAL__N__cd6b329d_24_DistributionBernoulli_cu_7537a20d43distribution_elementwise_grid_stride_kernelIfLi4EZNS0_9templates4cuda21uniform_and_transformIafPNS_17CUDAGeneratorImplEZZZNS4_16bernoulli_kernelIS7_EEvRNS_18TensorIteratorBaseEdT_ENKUlvE_clEvENKUlvE0_clEvEUlfE_EEvSA_T1_T2_EUlP24curandStatePhilox4_32_10E0_ZNS1_27distribution_nullary_kernelIaf6float4S7_SJ_SE_EEvSA_SG_RKT3_T4_EUlifE0_EEvlNS_15PhiloxCudaStateESF_SG_ --------------------------
	.section	.nv.constant0._ZN2at6native57_GLOBAL__N__cd6b329d_24_DistributionBernoulli_cu_7537a20d43distribution_elementwise_grid_stride_kernelIfLi4EZNS0_9templates4cuda21uniform_and_transformIafPNS_17CUDAGeneratorImplEZZZNS4_16bernoulli_kernelIS7_EEvRNS_18TensorIteratorBaseEdT_ENKUlvE_clEvENKUlvE0_clEvEUlfE_EEvSA_T1_T2_EUlP24curandStatePhilox4_32_10E0_ZNS1_27distribution_nullary_kernelIaf6float4S7_SJ_SE_EEvSA_SG_RKT3_T4_EUlifE0_EEvlNS_15PhiloxCudaStateESF_SG_,"a",@progbits
	.sectionflags	@""
	.align	4
.nv.constant0._ZN2at6native57_GLOBAL__N__cd6b329d_24_DistributionBernoulli_cu_7537a20d43distribution_elementwise_grid_stride_kernelIfLi4EZNS0_9templates4cuda21uniform_and_transformIafPNS_17CUDAGeneratorImplEZZZNS4_16bernoulli_kernelIS7_EEvRNS_18TensorIteratorBaseEdT_ENKUlvE_clEvENKUlvE0_clEvEUlfE_EEvSA_T1_T2_EUlP24curandStatePhilox4_32_10E0_ZNS1_27distribution_nullary_kernelIaf6float4S7_SJ_SE_EEvSA_SG_RKT3_T4_EUlifE0_EEvlNS_15PhiloxCudaStateESF_SG_:
	.zero		1360


//--------------------- .nv.constant0._ZN2at6native57_GLOBAL__N__cd6b329d_24_DistributionBernoulli_cu_7537a20d43distribution_elementwise_grid_stride_kernelIfLi4EZNS0_9templates4cuda21uniform_and_transformIafPNS_17CUDAGeneratorImplEZZZNS4_16bernoulli_kernelIS7_EEvRNS_18TensorIteratorBaseEdT_ENKUlvE_clEvENKUlvE0_clEvEUlfE_EEvSA_T1_T2_EUlP24curandStatePhilox4_32_10E0_ZNS1_27distribution_nullary_kernelIaf6float4S7_SJ_SE_EEvSA_SG_RKT3_T4_EUlifE_EEvlNS_15PhiloxCudaStateESF_SG_ --------------------------
	.section	.nv.constant0._ZN2at6native57_GLOBAL__N__cd6b329d_24_DistributionBernoulli_cu_7537a20d43distribution_elementwise_grid_stride_kernelIfLi4EZNS0_9templates4cuda21uniform_and_transformIafPNS_17CUDAGeneratorImplEZZZNS4_16bernoulli_kernelIS7_EEvRNS_18TensorIteratorBaseEdT_ENKUlvE_clEvENKUlvE0_clEvEUlfE_EEvSA_T1_T2_EUlP24curandStatePhilox4_32_10E0_ZNS1_27distribution_nullary_kernelIaf6float4S7_SJ_SE_EEvSA_SG_RKT3_T4_EUlifE_EEvlNS_15PhiloxCudaStateESF_SG_,"a",@progbits
	.sectionflags	@""
	.align	4
.nv.constant0._ZN2at6native57_GLOBAL__N__cd6b329d_24_DistributionBernoulli_cu_7537a20d43distribution_elementwise_grid_stride_kernelIfLi4EZNS0_9templates4cuda21uniform_and_transformIafPNS_17CUDAGeneratorImplEZZZNS4_16bernoulli_kernelIS7_EEvRNS_18TensorIteratorBaseEdT_ENKUlvE_clEvENKUlvE0_clEvEUlfE_EEvSA_T1_T2_EUlP24curandStatePhilox4_32_10E0_ZNS1_27distribution_nullary_kernelIaf6float4S7_SJ_SE_EEvSA_SG_RKT3_T4_EUlifE_EEvlNS_15PhiloxCudaStateESF_SG_:
	.zero		960


//--------------------- .nv.constant0._ZN2at6native57_GLOBAL__N__cd6b329d_24_DistributionBernoulli_cu_7537a20d43distribution_elementwise_grid_stride_kernelIfLi4EZNS0_9templates4cuda21uniform_and_transformIafPNS_17CUDAGeneratorImplEZZZNS4_16bernoulli_kernelIS7_EEvRNS_18TensorIteratorBaseEdT_ENKUlvE_clEvENKUlvE0_clEvEUlfE_EEvSA_T1_T2_EUlP24curandStatePhilox4_32_10E_ZNS1_27distribution_nullary_kernelIaf7double2S7_SJ_SE_EEvSA_SG_RKT3_T4_EUlifE0_EEvlNS_15PhiloxCudaStateESF_SG_ --------------------------
	.section	.nv.constant0._ZN2at6native57_GLOBAL__N__cd6b329d_24_DistributionBernoulli_cu_7537a20d43distribution_elementwise_grid_stride_kernelIfLi4EZNS0_9templates4cuda21uniform_and_transformIafPNS_17CUDAGeneratorImplEZZZNS4_16bernoulli_kernelIS7_EEvRNS_18TensorIteratorBaseEdT_ENKUlvE_clEvENKUlvE0_clEvEUlfE_EEvSA_T1_T2_EUlP24curandStatePhilox4_32_10E_ZNS1_27distribution_nullary_kernelIaf7double2S7_SJ_SE_EEvSA_SG_RKT3_T4_EUlifE0_EEvlNS_15PhiloxCudaStateESF_SG_,"a",@progbits
	.sectionflags	@""
	.align	4
.nv.constant0._ZN2at6native57_GLOBAL__N__cd6b329d_24_DistributionBernoulli_cu_7537a20d43distribution_elementwise_grid_stride_kernelIfLi4EZNS0_9templates4cuda21uniform_and_transformIafPNS_17CUDAGeneratorImplEZZZNS4_16bernoulli_kernelIS7_EEvRNS_18TensorIteratorBaseEdT_ENKUlvE_clEvENKUlvE0_clEvEUlfE_EEvSA_T1_T2_EUlP24curandStatePhilox4_32_10E_ZNS1_27distribution_nullary_kernelIaf7double2S7_SJ_SE_EEvSA_SG_RKT3_T4_EUlifE0_EEvlNS_15PhiloxCudaStateESF_SG_:
	.zero		1360


//--------------------- .nv.constant0._ZN2at6native57_GLOBAL__N__cd6b329d_24_DistributionBernoulli_cu_7537a20d43distribution_elementwise_grid_stride_kernelIfLi4EZNS0_9templates4cuda21uniform_and_transformIafPNS_17CUDAGeneratorImplEZZZNS4_16bernoulli_kernelIS7_EEvRNS_18TensorIteratorBaseEdT_ENKUlvE_clEvENKUlvE0_clEvEUlfE_EEvSA_T1_T2_EUlP24curandStatePhilox4_32_10E_ZNS1_27distribution_nullary_kernelIaf7double2S7_SJ_SE_EEvSA_SG_RKT3_T4_EUlifE_EEvlNS_15PhiloxCudaStateESF_SG_ --------------------------
	.section	.nv.constant0._ZN2at6native57_GLOBAL__N__cd6b329d_24_DistributionBernoulli_cu_7537a20d43distribution_elementwise_grid_stride_kernelIfLi4EZNS0_9templates4cuda21uniform_and_transformIafPNS_17CUDAGeneratorImplEZZZNS4_16bernoulli_kernelIS7_EEvRNS_18TensorIteratorBaseEdT_ENKUlvE_clEvENKUlvE0_clEvEUlfE_EEvSA_T1_T2_EUlP24curandStatePhilox4_32_10E_ZNS1_27distribution_nullary_kernelIaf7double2S7_SJ_SE_EEvSA_SG_RKT3_T4_EUlifE_EEvlNS_15PhiloxCudaStateESF_SG_,"a",@progbits
	.sectionflags	@""
	.align	4
.nv.constant0._ZN2at6native57_GLOBAL__N__cd6b329d_24_DistributionBernoulli_cu_7537a20d43distribution_elementwise_grid_stride_kernelIfLi4EZNS0_9templates4cuda21uniform_and_transformIafPNS_17CUDAGeneratorImplEZZZNS4_16bernoulli_kernelIS7_EEvRNS_18TensorIteratorBaseEdT_ENKUlvE_clEvENKUlvE0_clEvEUlfE_EEvSA_T1_T2_EUlP24curandStatePhilox4_32_10E_ZNS1_27distribution_nullary_kernelIaf7double2S7_SJ_SE_EEvSA_SG_RKT3_T4_EUlifE_EEvlNS_15PhiloxCudaStateESF_SG_:
	.zero		960


//--------------------- .nv.constant0._ZN2at6native57_GLOBAL__N__cd6b329d_24_DistributionBernoulli_cu_7537a20d43distribution_elementwise_grid_stride_kernelIfLi4EZNS0_9templates4cuda21uniform_and_transformIhfPNS_17CUDAGeneratorImplEZZZNS4_16bernoulli_kernelIS7_EEvRNS_18TensorIteratorBaseEdT_ENKUlvE_clEvENKUlvE_clEvEUlfE_EEvSA_T1_T2_EUlP24curandStatePhilox4_32_10E0_ZNS1_27distribution_nullary_kernelIhf6float4S7_SJ_SE_EEvSA_SG_RKT3_T4_EUlifE0_EEvlNS_15PhiloxCudaStateESF_SG_ --------------------------
	.section	.nv.constant0._ZN2at6native57_GLOBAL__N__cd6b329d_24_DistributionBernoulli_cu_7537a20d43distribution_elementwise_grid_stride_kernelIfLi4EZNS0_9templates4cuda21uniform_and_transformIhfPNS_17CUDAGeneratorImplEZZZNS4_16bernoulli_kernelIS7_EEvRNS_18TensorIteratorBaseEdT_ENKUlvE_clEvENKUlvE_clEvEUlfE_EEvSA_T1_T2_EUlP24curandStatePhilox4_32_10E0_ZNS1_27distribution_nullary_kernelIhf6float4S7_SJ_SE_EEvSA_SG_RKT3_T4_EUlifE0_EEvlNS_15PhiloxCudaStateESF_SG_,"a",@progbits
	.sectionflags	@""
	.align	4
.nv.constant0._ZN2at6native57_GLOBAL__N__cd6b329d_24_DistributionBernoulli_cu_7537a20d43distribution_elementwise_grid_stride_kernelIfLi4EZNS0_9templates4cuda21uniform_and_transformIhfPNS_17CUDAGeneratorImplEZZZNS4_16bernoulli_kernelIS7_EEvRNS_18TensorIteratorBaseEdT_ENKUlvE_clEvENKUlvE_clEvEUlfE_EEvSA_T1_T2_EUlP24curandStatePhilox4_32_10E0_ZNS1_27distribution_nullary_kernelIhf6float4S7_SJ_SE_EEvSA_SG_RKT3_T4_EUlifE0_EEvlNS_15PhiloxCudaStateESF_SG_:
	.zero		1360


//--------------------- .nv.constant0._ZN2at6native57_GLOBAL__N__cd6b329d_24_DistributionBernoulli_cu_7537a20d43distribution_elementwise_grid_stride_kernelIfLi4EZNS0_9templates4cuda21uniform_and_transformIhfPNS_17CUDAGeneratorImplEZZZNS4_16bernoulli_kernelIS7_EEvRNS_18TensorIteratorBaseEdT_ENKUlvE_clEvENKUlvE_clEvEUlfE_EEvSA_T1_T2_EUlP24curandStatePhilox4_32_10E0_ZNS1_27distribution_nullary_kernelIhf6float4S7_SJ_SE_EEvSA_SG_RKT3_T4_EUlifE_EEvlNS_15PhiloxCudaStateESF_SG_ --------------------------
	.section	.nv.constant0._ZN2at6native57_GLOBAL__N__cd6b329d_24_DistributionBernoulli_cu_7537a20d43distribution_elementwise_grid_stride_kernelIfLi4EZNS0_9templates4cuda21uniform_and_transformIhfPNS_17CUDAGeneratorImplEZZZNS4_16bernoulli_kernelIS7_EEvRNS_18TensorIteratorBaseEdT_ENKUlvE_clEvENKUlvE_clEvEUlfE_EEvSA_T1_T2_EUlP24curandStatePhilox4_32_10E0_ZNS1_27distribution_nullary_kernelIhf6float4S7_SJ_SE_EEvSA_SG_RKT3_T4_EUlifE_EEvlNS_15PhiloxCudaStateESF_SG_,"a",@progbits
	.sectionflags	@""
	.align	4
.nv.constant0._ZN2at6native57_GLOBAL__N__cd6b329d_24_DistributionBernoulli_cu_7537a20d43distribution_elementwise_grid_stride_kernelIfLi4EZNS0_9templates4cuda21uniform_and_transformIhfPNS_17CUDAGeneratorImplEZZZNS4_16bernoulli_kernelIS7_EEvRNS_18TensorIteratorBaseEdT_ENKUlvE_clEvENKUlvE_clEvEUlfE_EEvSA_T1_T2_EUlP24curandStatePhilox4_32_10E0_ZNS1_27distribution_nullary_kernelIhf6float4S7_SJ_SE_EEvSA_SG_RKT3_T4_EUlifE_EEvlNS_15PhiloxCudaStateESF_SG_:
	.zero		960


//--------------------- .nv.constant0._ZN2at6native57_GLOBAL__N__cd6b329d_24_DistributionBernoulli_cu_7537a20d43distribution_elementwise_grid_stride_kernelIfLi4EZNS0_9templates4cuda21uniform_and_transformIhfPNS_17CUDAGeneratorImplEZZZNS4_16bernoulli_kernelIS7_EEvRNS_18TensorIteratorBaseEdT_ENKUlvE_clEvENKUlvE_clEvEUlfE_EEvSA_T1_T2_EUlP24curandStatePhilox4_32_10E_ZNS1_27distribution_nullary_kernelIhf7double2S7_SJ_SE_EEvSA_SG_RKT3_T4_EUlifE0_EEvlNS_15PhiloxCudaStateESF_SG_ --------------------------
	.section	.nv.constant0._ZN2at6native57_GLOBAL__N__cd6b329d_24_DistributionBernoulli_cu_7537a20d43distribution_elementwise_grid_stride_kernelIfLi4EZNS0_9templates4cuda21uniform_and_transformIhfPNS_17CUDAGeneratorImplEZZZNS4_16bernoulli_kernelIS7_EEvRNS_18TensorIteratorBaseEdT_ENKUlvE_clEvENKUlvE_clEvEUlfE_EEvSA_T1_T2_EUlP24curandStatePhilox4_32_10E_ZNS1_27distribution_nullary_kernelIhf7double2S7_SJ_SE_EEvSA_SG_RKT3_T4_EUlifE0_EEvlNS_15PhiloxCudaStateESF_SG_,"a",@progbits
	.sectionflags	@""
	.align	4
.nv.constant0._ZN2at6native57_GLOBAL__N__cd6b329d_24_DistributionBernoulli_cu_7537a20d43distribution_elementwise_grid_stride_kernelIfLi4EZNS0_9templates4cuda21uniform_and_transformIhfPNS_17CUDAGeneratorImplEZZZNS4_16bernoulli_kernelIS7_EEvRNS_18TensorIteratorBaseEdT_ENKUlvE_clEvENKUlvE_clEvEUlfE_EEvSA_T1_T2_EUlP24curandStatePhilox4_32_10E_ZNS1_27distribution_nullary_kernelIhf7double2S7_SJ_SE_EEvSA_SG_RKT3_T4_EUlifE0_EEvlNS_15PhiloxCudaStateESF_SG_:
	.zero		1360


//--------------------- .nv.constant0._ZN2at6native57_GLOBAL__N__cd6b329d_24_DistributionBernoulli_cu_7537a20d43distribution_elementwise_grid_stride_kernelIfLi4EZNS0_9templates4cuda21uniform_and_transformIhfPNS_17CUDAGeneratorImplEZZZNS4_16bernoulli_kernelIS7_EEvRNS_18TensorIteratorBaseEdT_ENKUlvE_clEvENKUlvE_clEvEUlfE_EEvSA_T1_T2_EUlP24curandStatePhilox4_32_10E_ZNS1_27distribution_nullary_kernelIhf7double2S7_SJ_SE_EEvSA_SG_RKT3_T4_EUlifE_EEvlNS_15PhiloxCudaStateESF_SG_ --------------------------
	.section	.nv.constant0._ZN2at6native57_GLOBAL__N__cd6b329d_24_DistributionBernoulli_cu_7537a20d43distribution_elementwise_grid_stride_kernelIfLi4EZNS0_9templates4cuda21uniform_and_transformIhfPNS_17CUDAGeneratorImplEZZZNS4_16bernoulli_kernelIS7_EEvRNS_18TensorIteratorBaseEdT_ENKUlvE_clEvENKUlvE_clEvEUlfE_EEvSA_T1_T2_EUlP24curandStatePhilox4_32_10E_ZNS1_27distribution_nullary_kernelIhf7double2S7_SJ_SE_EEvSA_SG_RKT3_T4_EUlifE_EEvlNS_15PhiloxCudaStateESF_SG_,"a",@progbits
	.sectionflags	@""
	.align	4
.nv.constant0._ZN2at6native57_GLOBAL__N__cd6b329d_24_DistributionBernoulli_cu_7537a20d43distribution_elementwise_grid_stride_kernelIfLi4EZNS0_9templates4cuda21uniform_and_transformIhfPNS_17CUDAGeneratorImplEZZZNS4_16bernoulli_kernelIS7_EEvRNS_18TensorIteratorBaseEdT_ENKUlvE_clEvENKUlvE_clEvEUlfE_EEvSA_T1_T2_EUlP24curandStatePhilox4_32_10E_ZNS1_27distribution_nullary_kernelIhf7double2S7_SJ_SE_EEvSA_SG_RKT3_T4_EUlifE_EEvlNS_15PhiloxCudaStateESF_SG_:
	.zero		960


//--------------------- .nv.constant0._ZN2at4cuda57_GLOBAL__N__cd6b329d_24_DistributionBernoulli_cu_7537a20d21kernelPointwiseApply2IZNS_6native9templates4cuda28bernoulli_tensor_cuda_kernelIbfEEvRKNS_10TensorBaseES9_NS_15PhiloxCudaStateEEUliRbSB_SB_SB_RKfSD_SD_SD_E_bSC_mLin1ELin1ELi4ELi512ELi2EEEvNS0_6detail10TensorInfoIT0_T2_EENSG_IT1_SI_EESI_T_ --------------------------
	.section	.nv.constant0._ZN2at4cuda57_GLOBAL__N__cd6b329d_24_DistributionBernoulli_cu_7537a20d21kernelPointwiseApply2IZNS_6native9templates4cuda28bernoulli_tensor_cuda_kernelIbfEEvRKNS_10TensorBaseES9_NS_15PhiloxCudaStateEEUliRbSB_SB_SB_RKfSD_SD_SD_E_bSC_mLin1ELin1ELi4ELi512ELi2EEEvNS0_6detail10TensorInfoIT0_T2_EENSG_IT1_SI_EESI_T_,"a",@progbits
	.sectionflags	@""
	.align	4
.nv.constant0._ZN2at4cuda57_GLOBAL__N__cd6b329d_24_DistributionBernoulli_cu_7537a20d21kernelPointwiseApply2IZNS_6native9templates4cuda28bernoulli_tensor_cuda_kernelIbfEEvRKNS_10TensorBaseES9_NS_15PhiloxCudaStateEEUliRbSB_SB_SB_RKfSD_SD_SD_E_bSC_mLin1ELin1ELi4ELi512ELi2EEEvNS0_6detail10TensorInfoIT0_T2_EENSG_IT1_SI_EESI_T_:
	.zero		1760


//--------------------- .nv.constant0._ZN2at4cuda57_GLOBAL__N__cd6b329d_24_DistributionBernoulli_cu_7537a20d21kernelPointwiseApply2IZNS_6native9templates4cuda28bernoulli_tensor_cuda_kernelIbfEEvRKNS_10TensorBaseES9_NS_15PhiloxCudaStateEEUliRbSB_SB_SB_RKfSD_SD_SD_E_bSC_mLi1ELi1ELi4ELi512ELi2EEEvNS0_6detail10TensorInfoIT0_T2_EENSG_IT1_SI_EESI_T_ --------------------------
	.section	.nv.constant0._ZN2at4cuda57_GLOBAL__N__cd6b329d_24_DistributionBernoulli_cu_7537a20d21kernelPointwiseApply2IZNS_6native9templates4cuda28bernoulli_tensor_cuda_kernelIbfEEvRKNS_10TensorBaseES9_NS_15PhiloxCudaStateEEUliRbSB_SB_SB_RKfSD_SD_SD_E_bSC_mLi1ELi1ELi4ELi512ELi2EEEvNS0_6detail10TensorInfoIT0_T2_EENSG_IT1_SI_EESI_T_,"a",@progbits
	.sectionflags	@""
	.align	4
.nv.constant0._ZN2at4cuda57_GLOBAL__N__cd6b329d_24_DistributionBernoulli_cu_7537a20d21kernelPointwiseApply2IZNS_6native9templates4cuda28bernoulli_tensor_cuda_kernelIbfEEvRKNS_10TensorBaseES9_NS_15PhiloxCudaStateEEUliRbSB_SB_SB_RKfSD_SD_SD_E_bSC_mLi1ELi1ELi4ELi512ELi2EEEvNS0_6detail10TensorInfoIT0_T2_EENSG_IT1_SI_EESI_T_:
	.zero		1760


//--------------------- .nv.constant0._ZN2at4cuda57_GLOBAL__N__cd6b329d_24_DistributionBernoulli_cu_7537a20d21kernelPointwiseApply2IZNS_6native9templates4cuda28bernoulli_tensor_cuda_kernelIbfEEvRKNS_10TensorBaseES9_NS_15PhiloxCudaStateEEUliRbSB_SB_SB_RKfSD_SD_SD_E_bSC_jLin1ELin1ELi4ELi512ELi2EEEvNS0_6detail10TensorInfoIT0_T2_EENSG_IT1_SI_EESI_T_ --------------------------
	.section	.nv.constant0._ZN2at4cuda57_GLOBAL__N__cd6b329d_24_DistributionBernoulli_cu_7537a20d21kernelPointwiseApply2IZNS_6native9templates4cuda28bernoulli_tensor_cuda_kernelIbfEEvRKNS_10TensorBaseES9_NS_15PhiloxCudaStateEEUliRbSB_SB_SB_RKfSD_SD_SD_E_bSC_jLin1ELin1ELi4ELi512ELi2EEEvNS0_6detail10TensorInfoIT0_T2_EENSG_IT1_SI_EESI_T_,"a",@progbits
	.sectionflags	@""
	.align	4
.nv.constant0._ZN2at4cuda57_GLOBAL__N__cd6b329d_24_DistributionBernoulli_cu_7537a20d21kernelPointwiseApply2IZNS_6native9templates4cuda28bernoulli_tensor_cuda_kernelIbfEEvRKNS_10TensorBaseES9_NS_15PhiloxCudaStateEEUliRbSB_SB_SB_RKfSD_SD_SD_E_bSC_jLin1ELin1ELi4ELi512ELi2EEEvNS0_6detail10TensorInfoIT0_T2_EENSG_IT1_SI_EESI_T_:
	.zero		1360


//--------------------- .nv.constant0._ZN2at4cuda57_GLOBAL__N__cd6b329d_24_DistributionBernoulli_cu_7537a20d21kernelPointwiseApply2IZNS_6native9templates4cuda28bernoulli_tensor_cuda_kernelIbfEEvRKNS_10TensorBaseES9_NS_15PhiloxCudaStateEEUliRbSB_SB_SB_RKfSD_SD_SD_E_bSC_jLin1ELi2ELi4ELi512ELi2EEEvNS0_6detail10TensorInfoIT0_T2_EENSG_IT1_SI_EESI_T_ --------------------------
	.section	.nv.constant0._ZN2at4cuda57_GLOBAL__N__cd6b329d_24_DistributionBernoulli_cu_7537a20d21kernelPointwiseApply2IZNS_6native9templates4cuda28bernoulli_tensor_cuda_kernelIbfEEvRKNS_10TensorBaseES9_NS_15PhiloxCudaStateEEUliRbSB_SB_SB_RKfSD_SD_SD_E_bSC_jLin1ELi2ELi4ELi512ELi2EEEvNS0_6detail10TensorInfoIT0_T2_EENSG_IT1_SI_EESI_T_,"a",@progbits
	.sectionflags	@""
	.align	4
.nv.constant0._ZN2at4cuda57_GLOBAL__N__cd6b329d_24_DistributionBernoulli_cu_7537a20d21kernelPointwiseApply2IZNS_6native9templates4cuda28bernoulli_tensor_cuda_kernelIbfEEvRKNS_10TensorBaseES9_NS_15PhiloxCudaStateEEUliRbSB_SB_SB_RKfSD_SD_SD_E_bSC_jLin1ELi2ELi4ELi512ELi2EEEvNS0_6detail10TensorInfoIT0_T2_EENSG_IT1_SI_EESI_T_:
	.zero		1360


//--------------------- .nv.constant0._ZN2at4cuda57_GLOBAL__N__cd6b329d_24_DistributionBernoulli_cu_7537a20d21kernelPointwiseApply2IZNS_6native9templates4cuda28bernoulli_tensor_cuda_kernelIbfEEvRKNS_10TensorBaseES9_NS_15PhiloxCudaStateEEUliRbSB_SB_SB_RKfSD_SD_SD_E_bSC_jLin1ELi1ELi4ELi512ELi2EEEvNS0_6detail10TensorInfoIT0_T2_EENSG_IT1_SI_EESI_T_ --------------------------
	.section	.nv.constant0._ZN2at4cuda57_GLOBAL__N__cd6b329d_24_DistributionBernoulli_cu_7537a20d21kernelPointwiseApply2IZNS_6native9templates4cuda28bernoulli_tensor_cuda_kernelIbfEEvRKNS_10TensorBaseES9_NS_15PhiloxCudaStateEEUliRbSB_SB_SB_RKfSD_SD_SD_E_bSC_jLin1ELi1ELi4ELi512ELi2EEEvNS0_6detail10TensorInfoIT0_T2_EENSG_IT1_SI_EESI_T_,"a",@progbits
	.sectionflags	@""
	.align	4
.nv.constant0._ZN2at4cuda57_GLOBAL__N__cd6b329d_24_DistributionBernoulli_cu_7537a20d21kernelPointwiseApply2IZNS_6native9templates4cuda28bernoulli_tensor_cuda_kernelIbfEEvRKNS_10TensorBaseES9_NS_15PhiloxCudaStateEEUliRbSB_SB_SB_RKfSD_SD_SD_E_bSC_jLin1ELi1ELi4ELi512ELi2EEEvNS0_6detail10TensorInfoIT0_T2_EENSG_IT1_SI_EESI_T_:
	.zero		1360


//--------------------- .nv.constant0._ZN2at4cuda57_GLOBAL__N__cd6b329d_24_DistributionBernoulli_cu_7537a20d21kernelPointwiseApply2IZNS_6native9templates4cuda28bernoulli_tensor_cuda_kernelIbfEEvRKNS_10TensorBaseES9_NS_15PhiloxCudaStateEEUliRbSB_SB_SB_RKfSD_SD_SD_E_bSC_jLi2ELin1ELi4ELi512ELi2EEEvNS0_6detail10TensorInfoIT0_T2_EENSG_IT1_SI_EESI_T_ --------------------------
	.section	.nv.constant0._ZN2at4cuda57_GLOBAL__N__cd6b329d_24_DistributionBernoulli_cu_7537a20d21kernelPointwiseApply2IZNS_6native9templates4cuda28bernoulli_tensor_cuda_kernelIbfEEvRKNS_10TensorBaseES9_NS_15PhiloxCudaStateEEUliRbSB_SB_SB_RKfSD_SD_SD_E_bSC_jLi2ELin1ELi4ELi512ELi2EEEvNS0_6detail10TensorInfoIT0_T2_EENSG_IT1_SI_EESI_T_,"a",@progbits
	.sectionflags	@""
	.align	4
.nv.constant0._ZN2at4cuda57_GLOBAL__N__cd6b329d_24_DistributionBernoulli_cu_7537a20d21kernelPointwiseApply2IZNS_6native9templates4cuda28bernoulli_tensor_cuda_kernelIbfEEvRKNS_10TensorBaseES9_NS_15PhiloxCudaStateEEUliRbSB_SB_SB_RKfSD_SD_SD_E_bSC_jLi2ELin1ELi4ELi512ELi2EEEvNS0_6detail10TensorInfoIT0_T2_EENSG_IT1_SI_EESI_T_:
	.zero		1360


//--------------------- .nv.constant0._ZN2at4cuda57_GLOBAL__N__cd6b329d_24_DistributionBernoulli_cu_7537a20d21kernelPointwiseApply2IZNS_6native9templates4cuda28bernoulli_tensor_cuda_kernelIbfEEvRKNS_10TensorBaseES9_NS_15PhiloxCudaStateEEUliRbSB_SB_SB_RKfSD_SD_SD_E_bSC_jLi2ELi2ELi4ELi512ELi2EEEvNS0_6detail10TensorInfoIT0_T2_EENSG_IT1_SI_EESI_T_ --------------------------
	.section	.nv.constant0._ZN2at4cuda57_GLOBAL__N__cd6b329d_24_DistributionBernoulli_cu_7537a20d21kernelPointwiseApply2IZNS_6native9templates4cuda28bernoulli_tensor_cuda_kernelIbfEEvRKNS_10TensorBaseES9_NS_15PhiloxCudaStateEEUliRbSB_SB_SB_RKfSD_SD_SD_E_bSC_jLi2ELi2ELi4ELi512ELi2EEEvNS0_6detail10TensorInfoIT0_T2_EENSG_IT1_SI_EESI_T_,"a",@progbits
	.sectionflags	@""
	.align	4
.nv.constant0._ZN2at4cuda57_GLOBAL__N__cd6b329d_24_DistributionBernoulli_cu_7537a20d21kernelPointwiseApply2IZNS_6native9templates4cuda28bernoulli_tensor_cuda_kernelIbfEEvRKNS_10TensorBaseES9_NS_15PhiloxCudaStateEEUliRbSB_SB_SB_RKfSD_SD_SD_E_bSC_jLi2ELi2ELi4ELi512ELi2EEEvNS0_6detail10TensorInfoIT0_T2_EENSG_IT1_SI_EESI_T_:
	.zero		1360


//--------------------- .nv.constant0._ZN2at4cuda57_GLOBAL__N__cd6b329d_24_DistributionBernoulli_cu_7537a20d21kernelPointwiseApply2IZNS_6native9templates4cuda28bernoulli_tensor_cuda_kernelIbfEEvRKNS_10TensorBaseES9_NS_15PhiloxCudaStateEEUliRbSB_SB_SB_RKfSD_SD_SD_E_bSC_jLi2ELi1ELi4ELi512ELi2EEEvNS0_6detail10TensorInfoIT0_T2_EENSG_IT1_SI_EESI_T_ --------------------------
	.section	.nv.constant0._ZN2at4cuda57_GLOBAL__N__cd6b329d_24_DistributionBernoulli_cu_7537a20d21kernelPointwiseApply2IZNS_6native9templates4cuda28bernoulli_tensor_cuda_kernelIbfEEvRKNS_10TensorBaseES9_NS_15PhiloxCudaStateEEUliRbSB_SB_SB_RKfSD_SD_SD_E_bSC_jLi2ELi1ELi4ELi512ELi2EEEvNS0_6detail10TensorInfoIT0_T2_EENSG_IT1_SI_EESI_T_,"a",@progbits
	.sectionflags	@""
	.align	4
.nv.constant0._ZN2at4cuda57_GLOBAL__N__cd6b329d_24_DistributionBernoulli_cu_7537a20d21kernelPointwiseApply2IZNS_6native9templates4cuda28bernoulli_tensor_cuda_kernelIbfEEvRKNS_10TensorBaseES9_NS_15PhiloxCudaStateEEUliRbSB_SB_SB_RKfSD_SD_SD_E_bSC_jLi2ELi1ELi4ELi512ELi2EEEvNS0_6detail10TensorInfoIT0_T2_EENSG_IT1_SI_EESI_T_:
	.zero		1360


//--------------------- .nv.constant0._ZN2at4cuda57_GLOBAL__N__cd6b329d_24_DistributionBernoulli_cu_7537a20d21kernelPointwiseApply2IZNS_6native9templates4cuda28bernoulli_tensor_cuda_kernelIbfEEvRKNS_10TensorBaseES9_NS_15PhiloxCudaStateEEUliRbSB_SB_SB_RKfSD_SD_SD_E_bSC_jLi1ELin1ELi4ELi512ELi2EEEvNS0_6detail10TensorInfoIT0_T2_EENSG_IT1_SI_EESI_T_ --------------------------
	.section	.nv.constant0._ZN2at4cuda57_GLOBAL__N__cd6b329d_24_DistributionBernoulli_cu_7537a20d21kernelPointwiseApply2IZNS_6native9templates4cuda28bernoulli_tensor_cuda_kernelIbfEEvRKNS_10TensorBaseES9_NS_15PhiloxCudaStateEEUliRbSB_SB_SB_RKfSD_SD_SD_E_bSC_jLi1ELin1ELi4ELi512ELi2EEEvNS0_6detail10TensorInfoIT0_T2_EENSG_IT1_SI_EESI_T_,"a",@progbits
	.sectionflags	@""
	.align	4
.nv.constant0._ZN2at4cuda57_GLOBAL__N__cd6b329d_24_DistributionBernoulli_cu_7537a20d21kernelPointwiseApply2IZNS_6native9templates4cuda28bernoulli_tensor_cuda_kernelIbfEEvRKNS_10TensorBaseES9_NS_15PhiloxCudaStateEEUliRbSB_SB_SB_RKfSD_SD_SD_E_bSC_jLi1ELin1ELi4ELi512ELi2EEEvNS0_6detail10TensorInfoIT0_T2_EENSG_IT1_SI_EESI_T_:
	.zero		1360


//--------------------- .nv.constant0._ZN2at4cuda57_GLOBAL__N__cd6b329d_24_DistributionBernoulli_cu_7537a20d21kernelPointwiseApply2IZNS_6native9templates4cuda28bernoulli_tensor_cuda_kernelIbfEEvRKNS_10TensorBaseES9_NS_15PhiloxCudaStateEEUliRbSB_SB_SB_RKfSD_SD_SD_E_bSC_jLi1ELi2ELi4ELi512ELi2EEEvNS0_6detail10TensorInfoIT0_T2_EENSG_IT1_SI_EESI_T_ --------------------------
	.section	.nv.constant0._ZN2at4cuda57_GLOBAL__N__cd6b329d_24_DistributionBernoulli_cu_7537a20d21kernelPointwiseApply2IZNS_6native9templates4cuda28bernoulli_tensor_cuda_kernelIbfEEvRKNS_10TensorBaseES9_NS_15PhiloxCudaStateEEUliRbSB_SB_SB_RKfSD_SD_SD_E_bSC_jLi1ELi2ELi4ELi512ELi2EEEvNS0_6detail10TensorInfoIT0_T2_EENSG_IT1_SI_EESI_T_,"a",@progbits
	.sectionflags	@""
	.align	4
.nv.constant0._ZN2at4cuda57_GLOBAL__N__cd6b329d_24_DistributionBernoulli_cu_7537a20d21kernelPointwiseApply2IZNS_6native9templates4cuda28bernoulli_tensor_cuda_kernelIbfEEvRKNS_10TensorBaseES9_NS_15PhiloxCudaStateEEUliRbSB_SB_SB_RKfSD_SD_SD_E_bSC_jLi1ELi2ELi4ELi512ELi2EEEvNS0_6detail10TensorInfoIT0_T2_EENSG_IT1_SI_EESI_T_:
	.zero		1360


//--------------------- .nv.constant0._ZN2at4cuda57_GLOBAL__N__cd6b329d_24_DistributionBernoulli_cu_7537a20d21kernelPointwiseApply2IZNS_6native9templates4cuda28bernoulli_tensor_cuda_kernelIbfEEvRKNS_10TensorBaseES9_NS_15PhiloxCudaStateEEUliRbSB_SB_SB_RKfSD_SD_SD_E_bSC_jLi1ELi1ELi4ELi512ELi2EEEvNS0_6detail10TensorInfoIT0_T2_EENSG_IT1_SI_EESI_T_ --------------------------
	.section	.nv.constant0._ZN2at4cuda57_GLOBAL__N__cd6b329d_24_DistributionBernoulli_cu_7537a20d21kernelPointwiseApply2IZNS_6native9templates4cuda28bernoulli_tensor_cuda_kernelIbfEEvRKNS_10TensorBaseES9_NS_15PhiloxCudaStateEEUliRbSB_SB_SB_RKfSD_SD_SD_E_bSC_jLi1ELi1ELi4ELi512ELi2EEEvNS0_6detail10TensorInfoIT0_T2_EENSG_IT1_SI_EESI_T_,"a",@progbits
	.sectionflags	@""
	.align	4
.nv.constant0._ZN2at4cuda57_GLOBAL__N__cd6b329d_24_DistributionBernoulli_cu_7537a20d21kernelPointwiseApply2IZNS_6native9templates4cuda28bernoulli_tensor_cuda_kernelIbfEEvRKNS_10TensorBaseES9_NS_15PhiloxCudaStateEEUliRbSB_SB_SB_RKfSD_SD_SD_E_bSC_jLi1ELi1ELi4ELi512ELi2EEEvNS0_6detail10TensorInfoIT0_T2_EENSG_IT1_SI_EESI_T_:
	.zero		1360


//--------------------- .nv.constant0._ZN2at4cuda57_GLOBAL__N__cd6b329d_24_DistributionBernoulli_cu_7537a20d21kernelPointwiseApply2IZNS_6native9templates4cuda28bernoulli_tensor_cuda_kernelIN3c108BFloat16EfEEvRKNS_10TensorBaseESB_NS_15PhiloxCudaStateEEUliRS8_SD_SD_SD_RKfSF_SF_SF_E_S8_SE_mLin1ELin1ELi4ELi512ELi2EEEvNS0_6detail10TensorInfoIT0_T2_EENSI_IT1_SK_EESK_T_ --------------------------
	.section	.nv.constant0._ZN2at4cuda57_GLOBAL__N__cd6b329d_24_DistributionBernoulli_cu_7537a20d21kernelPointwiseApply2IZNS_6native9templates4cuda28bernoulli_tensor_cuda_kernelIN3c108BFloat16EfEEvRKNS_10TensorBaseESB_NS_15PhiloxCudaStateEEUliRS8_SD_SD_SD_RKfSF_SF_SF_E_S8_SE_mLin1ELin1ELi4ELi512ELi2EEEvNS0_6detail10TensorInfoIT0_T2_EENSI_IT1_SK_EESK_T_,"a",@progbits
	.sectionflags	@""
	.align	4
.nv.constant0._ZN2at4cuda57_GLOBAL__N__cd6b329d_24_DistributionBernoulli_cu_7537a20d21kernelPointwiseApply2IZNS_6native9templates4cuda28bernoulli_tensor_cuda_kernelIN3c108BFloat16EfEEvRKNS_10TensorBaseESB_NS_15PhiloxCudaStateEEUliRS8_SD_SD_SD_RKfSF_SF_SF_E_S8_SE_mLin1ELin1ELi4ELi512ELi2EEEvNS0_6detail10TensorInfoIT0_T2_EENSI_IT1_SK_EESK_T_:
	.zero		1760


//--------------------- .nv.constant0._ZN2at4cuda57_GLOBAL__N__cd6b329d_24_DistributionBernoulli_cu_7537a20d21kernelPointwiseApply2IZNS_6native9templates4cuda28bernoulli_tensor_cuda_kernelIN3c108BFloat16EfEEvRKNS_10TensorBaseESB_NS_15PhiloxCudaStateEEUliRS8_SD_SD_SD_RKfSF_SF_SF_E_S8_SE_mLi1ELi1ELi4ELi512ELi2EEEvNS0_6detail10TensorInfoIT0_T2_EENSI_IT1_SK_EESK_T_ --------------------------
	.section	.nv.constant0._ZN2at4cuda57_GLOBAL__N__cd6b329d_24_DistributionBernoulli_cu_7537a20d21kernelPointwiseApply2IZNS_6native9templates4cuda28bernoulli_tensor_cuda_kernelIN3c108BFloat16EfEEvRKNS_10TensorBaseESB_NS_15PhiloxCudaStateEEUliRS8_SD_SD_SD_RKfSF_SF_SF_E_S8_SE_mLi1ELi1ELi4ELi512ELi2EEEvNS0_6detail10TensorInfoIT0_T2_EENSI_IT1_SK_EESK_T_,"a",@progbits
	.sectionflags	@""
	.align	4
.nv.constant0._ZN2at4cuda57_GLOBAL__N__cd6b329d_24_DistributionBernoulli_cu_7537a20d21kernelPointwiseApply2IZNS_6native9templates4cuda28bernoulli_tensor_cuda_kernelIN3c108BFloat16EfEEvRKNS_10TensorBaseESB_NS_15PhiloxCudaStateEEUliRS8_SD_SD_SD_RKfSF_SF_SF_E_S8_SE_mLi1ELi1ELi4ELi512ELi2EEEvNS0_6detail10TensorInfoIT0_T2_EENSI_IT1_SK_EESK_T_:
	.zero		1760


//--------------------- .nv.constant0._ZN2at4cuda57_GLOBAL__N__cd6b329d_24_DistributionBernoulli_cu_7537a20d21kernelPointwiseApply2IZNS_6native9templates4cuda28bernoulli_tensor_cuda_kernelIN3c108BFloat16EfEEvRKNS_10TensorBaseESB_NS_15PhiloxCudaStateEEUliRS8_SD_SD_SD_RKfSF_SF_SF_E_S8_SE_jLin1ELin1ELi4ELi512ELi2EEEvNS0_6detail10TensorInfoIT0_T2_EENSI_IT1_SK_EESK_T_ --------------------------
	.section	.nv.constant0._ZN2at4cuda57_GLOBAL__N__cd6b329d_24_DistributionBernoulli_cu_7537a20d21kernelPointwiseApply2IZNS_6native9templates4cuda28bernoulli_tensor_cuda_kernelIN3c108BFloat16EfEEvRKNS_10TensorBaseESB_NS_15PhiloxCudaStateEEUliRS8_SD_SD_SD_RKfSF_SF_SF_E_S8_SE_jLin1ELin1ELi4ELi512ELi2EEEvNS0_6detail10TensorInfoIT0_T2_EENSI_IT1_SK_EESK_T_,"a",@progbits
	.sectionflags	@""
	.align	4
.nv.constant0._ZN2at4cuda57_GLOBAL__N__cd6b329d_24_DistributionBernoulli_cu_7537a20d21kernelPointwiseApply2IZNS_6native9templates4cuda28bernoulli_tensor_cuda_kernelIN3c108BFloat16EfEEvRKNS_10TensorBaseESB_NS_15PhiloxCudaStateEEUliRS8_SD_SD_SD_RKfSF_SF_SF_E_S8_SE_jLin1ELin1ELi4ELi512ELi2EEEvNS0_6detail10TensorInfoIT0_T2_EENSI_IT1_SK_EESK_T_:
	.zero		1360


//--------------------- .nv.constant0._ZN2at4cuda57_GLOBAL__N__cd6b329d_24_DistributionBernoulli_cu_7537a20d21kernelPointwiseApply2IZNS_6native9templates4cuda28bernoulli_tensor_cuda_kernelIN3c108BFloat16EfEEvRKNS_10TensorBaseESB_NS_15PhiloxCudaStateEEUliRS8_SD_SD_SD_RKfSF_SF_SF_E_S8_SE_jLin1ELi2ELi4ELi512ELi2EEEvNS0_6detail10TensorInfoIT0_T2_EENSI_IT1_SK_EESK_T_ --------------------------
	.section	.nv.constant0._ZN2at4cuda57_GLOBAL__N__cd6b329d_24_DistributionBernoulli_cu_7537a20d21kernelPointwiseApply2IZNS_6native9templates4cuda28bernoulli_tensor_cuda_kernelIN3c108BFloat16EfEEvRKNS_10TensorBaseESB_NS_15PhiloxCudaStateEEUliRS8_SD_SD_SD_RKfSF_SF_SF_E_S8_SE_jLin1ELi2ELi4ELi512ELi2EEEvNS0_6detail10TensorInfoIT0_T2_EENSI_IT1_SK_EESK_T_,"a",@progbits
	.sectionflags	@""
	.align	4
.nv.constant0._ZN2at4cuda57_GLOBAL__N__cd6b329d_24_DistributionBernoulli_cu_7537a20d21kernelPointwiseApply2IZNS_6native9templates4cuda28bernoulli_tensor_cuda_kernelIN3c108BFloat16EfEEvRKNS_10TensorBaseESB_NS_15PhiloxCudaStateEEUliRS8_SD_SD_SD_RKfSF_SF_SF_E_S8_SE_jLin1ELi2ELi4ELi512ELi2EEEvNS0_6detail10TensorInfoIT0_T2_EENSI_IT1_SK_EESK_T_:
	.zero		1360


//--------------------- .nv.constant0._ZN2at4cuda57_GLOBAL__N__cd6b329d_24_DistributionBernoulli_cu_7537a20d21kernelPointwiseApply2IZNS_6native9templates4cuda28bernoulli_tensor_cuda_kernelIN3c108BFloat16EfEEvRKNS_10TensorBaseESB_NS_15PhiloxCudaStateEEUliRS8_SD_SD_SD_RKfSF_SF_SF_E_S8_SE_jLin1ELi1ELi4ELi512ELi2EEEvNS0_6detail10TensorInfoIT0_T2_EENSI_IT1_SK_EESK_T_ --------------------------
	.section	.nv.constant0._ZN2at4cuda57_GLOBAL__N__cd6b329d_24_DistributionBernoulli_cu_7537a20d21kernelPointwiseApply2IZNS_6native9templates4cuda28bernoulli_tensor_cuda_kernelIN3c108BFloat16EfEEvRKNS_10TensorBaseESB_NS_15PhiloxCudaStateEEUliRS8_SD_SD_SD_RKfSF_SF_SF_E_S8_SE_jLin1ELi1ELi4ELi512ELi2EEEvNS0_6detail10TensorInfoIT0_T2_EENSI_IT1_SK_EESK_T_,"a",@progbits
	.sectionflags	@""
	.align	4
.nv.constant0._ZN2at4cuda57_GLOBAL__N__cd6b329d_24_DistributionBernoulli_cu_7537a20d21kernelPointwiseApply2IZNS_6native9templates4cuda28bernoulli_tensor_cuda_kernelIN3c108BFloat16EfEEvRKNS_10TensorBaseESB_NS_15PhiloxCudaStateEEUliRS8_SD_SD_SD_RKfSF_SF_SF_E_S8_SE_jLin1ELi1ELi4ELi512ELi2EEEvNS0_6detail10TensorInfoIT0_T2_EENSI_IT1_SK_EESK_T_:
	.zero		1360


//--------------------- .nv.constant0._ZN2at4cuda57_GLOBAL__N__cd6b329d_24_DistributionBernoulli_cu_7537a20d21kernelPointwiseApply2IZNS_6native9templates4cuda28bernoulli_tensor_cuda_kernelIN3c108BFloat16EfEEvRKNS_10TensorBaseESB_NS_15PhiloxCudaStateEEUliRS8_SD_SD_SD_RKfSF_SF_SF_E_S8_SE_jLi2ELin1ELi4ELi512ELi2EEEvNS0_6detail10TensorInfoIT0_T2_EENSI_IT1_SK_EESK_T_ --------------------------
	.section	.nv.constant0._ZN2at4cuda57_GLOBAL__N__cd6b329d_24_DistributionBernoulli_cu_7537a20d21kernelPointwiseApply2IZNS_6native9templates4cuda28bernoulli_tensor_cuda_kernelIN3c108BFloat16EfEEvRKNS_10TensorBaseESB_NS_15PhiloxCudaStateEEUliRS8_SD_SD_SD_RKfSF_SF_SF_E_S8_SE_jLi2ELin1ELi4ELi512ELi2EEEvNS0_6detail10TensorInfoIT0_T2_EENSI_IT1_SK_EESK_T_,"a",@progbits
	.sectionflags	@""
	.align	4
.nv.constant0._ZN2at4cuda57_GLOBAL__N__cd6b329d_24_DistributionBernoulli_cu_7537a20d21kernelPointwiseApply2IZNS_6native9templates4cuda28bernoulli_tensor_cuda_kernelIN3c108BFloat16EfEEvRKNS_10TensorBaseESB_NS_15PhiloxCudaStateEEUliRS8_SD_SD_SD_RKfSF_SF_SF_E_S8_SE_jLi2ELin1ELi4ELi512ELi2EEEvNS0_6detail10TensorInfoIT0_T2_EENSI_IT1_SK_EESK_T_:
	.zero		1360


//--------------------- .nv.constant0._ZN2at4cuda57_GLOBAL__N__cd6b329d_24_DistributionBernoulli_cu_7537a20d21kernelPointwiseApply2IZNS_6native9templates4cuda28bernoulli_tensor_cuda_kernelIN3c108BFloat16EfEEvRKNS_10TensorBaseESB_NS_15PhiloxCudaStateEEUliRS8_SD_SD_SD_RKfSF_SF_SF_E_S8_SE_jLi2ELi2ELi4ELi512ELi2EEEvNS0_6detail10TensorInfoIT0_T2_EENSI_IT1_SK_EESK_T_ --------------------------
	.section	.nv.constant0._ZN2at4cuda57_GLOBAL__N__cd6b329d_24_DistributionBernoulli_cu_7537a20d21kernelPointwiseApply2IZNS_6native9templates4cuda28bernoulli_tensor_cuda_kernelIN3c108BFloat16EfEEvRKNS_10TensorBaseESB_NS_15PhiloxCudaStateEEUliRS8_SD_SD_SD_RKfSF_SF_SF_E_S8_SE_jLi2ELi2ELi4ELi512ELi2EEEvNS0_6detail10TensorInfoIT0_T2_EENSI_IT1_SK_EESK_T_,"a",@progbits
	.sectionflags	@""
	.align	4
.nv.constant0._ZN2at4cuda57_GLOBAL__N__cd6b329d_24_DistributionBernoulli_cu_7537a20d21kernelPointwiseApply2IZNS_6native9templates4cuda28bernoulli_tensor_cuda_kernelIN3c108BFloat16EfEEvRKNS_10TensorBaseESB_NS_15PhiloxCudaStateEEUliRS8_SD_SD_SD_RKfSF_SF_SF_E_S8_SE_jLi2ELi2ELi4ELi512ELi2EEEvNS0_6detail10TensorInfoIT0_T2_EENSI_IT1_SK_EESK_T_:
	.zero		1360


//--------------------- .nv.constant0._ZN2at4cuda57_GLOBAL__N__cd6b329d_24_DistributionBernoulli_cu_7537a20d21kernelPointwiseApply2IZNS_6native9templates4cuda28bernoulli_tensor_cuda_kernelIN3c108BFloat16EfEEvRKNS_10TensorBaseESB_NS_15PhiloxCudaStateEEUliRS8_SD_SD_SD_RKfSF_SF_SF_E_S8_SE_jLi2ELi1ELi4ELi512ELi2EEEvNS0_6detail10TensorInfoIT0_T2_EENSI_IT1_SK_EESK_T_ --------------------------
	.section	.nv.constant0._ZN2at4cuda57_GLOBAL__N__cd6b329d_24_DistributionBernoulli_cu_7537a20d21kernelPointwiseApply2IZNS_6native9templates4cuda28bernoulli_tensor_cuda_kernelIN3c108BFloat16EfEEvRKNS_10TensorBaseESB_NS_15PhiloxCudaStateEEUliRS8_SD_SD_SD_RKfSF_SF_SF_E_S8_SE_jLi2ELi1ELi4ELi512ELi2EEEvNS0_6detail10TensorInfoIT0_T2_EENSI_IT1_SK_EESK_T_,"a",@progbits
	.sectionflags	@""
	.align	4
.nv.constant0._ZN2at4cuda57_GLOBAL__N__cd6b329d_24_DistributionBernoulli_cu_7537a20d21kernelPointwiseApply2IZNS_6native9templates4cuda28bernoulli_tensor_cuda_kernelIN3c108BFloat16EfEEvRKNS_10TensorBaseESB_NS_15PhiloxCudaStateEEUliRS8_SD_SD_SD_RKfSF_SF_SF_E_S8_SE_jLi2ELi1ELi4ELi512ELi2EEEvNS0_6detail10TensorInfoIT0_T2_EENSI_IT1_SK_EESK_T_:
	.zero		1360


//--------------------- .nv.constant0._ZN2at4cuda57_GLOBAL__N__cd6b329d_24_DistributionBernoulli_cu_7537a20d21kernelPointwiseApply2IZNS_6native9templates4cuda28bernoulli_tensor_cuda_kernelIN3c108BFloat16EfEEvRKNS_10TensorBaseESB_NS_15PhiloxCudaStateEEUliRS8_SD_SD_SD_RKfSF_SF_SF_E_S8_SE_jLi1ELin1ELi4ELi512ELi2EEEvNS0_6detail10TensorInfoIT0_T2_EENSI_IT1_SK_EESK_T_ --------------------------
	.section	.nv.constant0._ZN2at4cuda57_GLOBAL__N__cd6b329d_24_DistributionBernoulli_cu_7537a20d21kernelPointwiseApply2IZNS_6native9templates4cuda28bernoulli_tensor_cuda_kernelIN3c108BFloat16EfEEvRKNS_10TensorBaseESB_NS_15PhiloxCudaStateEEUliRS8_SD_SD_SD_RKfSF_SF_SF_E_S8_SE_jLi1ELin1ELi4ELi512ELi2EEEvNS0_6detail10TensorInfoIT0_T2_EENSI_IT1_SK_EESK_T_,"a",@progbits
	.sectionflags	@""
	.align	4
.nv.constant0._ZN2at4cuda57_GLOBAL__N__cd6b329d_24_DistributionBernoulli_cu_7537a20d21kernelPointwiseApply2IZNS_6native9templates4cuda28bernoulli_tensor_cuda_kernelIN3c108BFloat16EfEEvRKNS_10TensorBaseESB_NS_15PhiloxCudaStateEEUliRS8_SD_SD_SD_RKfSF_SF_SF_E_S8_SE_jLi1ELin1ELi4ELi512ELi2EEEvNS0_6detail10TensorInfoIT0_T2_EENSI_IT1_SK_EESK_T_:
	.zero		1360


//--------------------- .nv.constant0._ZN2at4cuda57_GLOBAL__N__cd6b329d_24_DistributionBernoulli_cu_7537a20d21kernelPointwiseApply2IZNS_6native9templates4cuda28bernoulli_tensor_cuda_kernelIN3c108BFloat16EfEEvRKNS_10TensorBaseESB_NS_15PhiloxCudaStateEEUliRS8_SD_SD_SD_RKfSF_SF_SF_E_S8_SE_jLi1ELi2ELi4ELi512ELi2EEEvNS0_6detail10TensorInfoIT0_T2_EENSI_IT1_SK_EESK_T_ --------------------------
	.section	.nv.constant0._ZN2at4cuda57_GLOBAL__N__cd6b329d_24_DistributionBernoulli_cu_7537a20d21kernelPointwiseApply2IZNS_6native9templates4cuda28bernoulli_tensor_cuda_kernelIN3c108BFloat16EfEEvRKNS_10TensorBaseESB_NS_15PhiloxCudaStateEEUliRS8_SD_SD_SD_RKfSF_SF_SF_E_S8_SE_jLi1ELi2ELi4ELi512ELi2EEEvNS0_6detail10TensorInfoIT0_T2_EENSI_IT1_SK_EESK_T_,"a",@progbits
	.sectionflags	@""
	.align	4
.nv.constant0._ZN2at4cuda57_GLOBAL__N__cd6b329d_24_DistributionBernoulli_cu_7537a20d21kernelPointwiseApply2IZNS_6native9templates4cuda28bernoulli_tensor_cuda_kernelIN3c108BFloat16EfEEvRKNS_10TensorBaseESB_NS_15PhiloxCudaStateEEUliRS8_SD_SD_SD_RKfSF_SF_SF_E_S8_SE_jLi1ELi2ELi4ELi512ELi2EEEvNS0_6detail10TensorInfoIT0_T2_EENSI_IT1_SK_EESK_T_:
	.zero		1360


//--------------------- .nv.constant0._ZN2at4cuda57_GLOBAL__N__cd6b329d_24_DistributionBernoulli_cu_7537a20d21kernelPointwiseApply2IZNS_6native9templates4cuda28bernoulli_tensor_cuda_kernelIN3c108BFloat16EfEEvRKNS_10TensorBaseESB_NS_15PhiloxCudaStateEEUliRS8_SD_SD_SD_RKfSF_SF_SF_E_S8_SE_jLi1ELi1ELi4ELi512ELi2EEEvNS0_6detail10TensorInfoIT0_T2_EENSI_IT1_SK_EESK_T_ --------------------------
	.section	.nv.constant0._ZN2at4cuda57_GLOBAL__N__cd6b329d_24_DistributionBernoulli_cu_7537a20d21kernelPointwiseApply2IZNS_6native9templates4cuda28bernoulli_tensor_cuda_kernelIN3c108BFloat16EfEEvRKNS_10TensorBaseESB_NS_15PhiloxCudaStateEEUliRS8_SD_SD_SD_RKfSF_SF_SF_E_S8_SE_jLi1ELi1ELi4ELi512ELi2EEEvNS0_6detail10TensorInfoIT0_T2_EENSI_IT1_SK_EESK_T_,"a",@progbits
	.sectionflags	@""
	.align	4
.nv.constant0._ZN2at4cuda57_GLOBAL__N__cd6b329d_24_DistributionBernoulli_cu_7537a20d21kernelPointwiseApply2IZNS_6native9templates4cuda28bernoulli_tensor_cuda_kernelIN3c108BFloat16EfEEvRKNS_10TensorBaseESB_NS_15PhiloxCudaStateEEUliRS8_SD_SD_SD_RKfSF_SF_SF_E_S8_SE_jLi1ELi1ELi4ELi512ELi2EEEvNS0_6detail10TensorInfoIT0_T2_EENSI_IT1_SK_EESK_T_:
	.zero		1360


//--------------------- .nv.constant0._ZN2at4cuda57_GLOBAL__N__cd6b329d_24_DistributionBernoulli_cu_7537a20d21kernelPointwiseApply2IZNS_6native9templates4cuda28bernoulli_tensor_cuda_kernelIN3c104HalfEfEEvRKNS_10TensorBaseESB_NS_15PhiloxCudaStateEEUliRS8_SD_SD_SD_RKfSF_SF_SF_E_S8_SE_mLin1ELin1ELi4ELi512ELi2EEEvNS0_6detail10TensorInfoIT0_T2_EENSI_IT1_SK_EESK_T_ --------------------------
	.section	.nv.constant0._ZN2at4cuda57_GLOBAL__N__cd6b329d_24_DistributionBernoulli_cu_7537a20d21kernelPointwiseApply2IZNS_6native9templates4cuda28bernoulli_tensor_cuda_kernelIN3c104HalfEfEEvRKNS_10TensorBaseESB_NS_15PhiloxCudaStateEEUliRS8_SD_SD_SD_RKfSF_SF_SF_E_S8_SE_mLin1ELin1ELi4ELi512ELi2EEEvNS0_6detail10TensorInfoIT0_T2_EENSI_IT1_SK_EESK_T_,"a",@progbits
	.sectionflags	@""
	.align	4
.nv.constant0._ZN2at4cuda57_GLOBAL__N__cd6b329d_24_DistributionBernoulli_cu_7537a20d21kernelPointwiseApply2IZNS_6native9templates4cuda28bernoulli_tensor_cuda_kernelIN3c104HalfEfEEvRKNS_10TensorBaseESB_NS_15PhiloxCudaStateEEUliRS8_SD_SD_SD_RKfSF_SF_SF_E_S8_SE_mLin1ELin1ELi4ELi512ELi2EEEvNS0_6detail10TensorInfoIT0_T2_EENSI_IT1_SK_EESK_T_:
	.zero		1760


//--------------------- .nv.constant0._ZN2at4cuda57_GLOBAL__N__cd6b329d_24_DistributionBernoulli_cu_7537a20d21kernelPointwiseApply2IZNS_6native9templates4cuda28bernoulli_tensor_cuda_kernelIN3c104HalfEfEEvRKNS_10TensorBaseESB_NS_15PhiloxCudaStateEEUliRS8_SD_SD_SD_RKfSF_SF_SF_E_S8_SE_mLi1ELi1ELi4ELi512ELi2EEEvNS0_6detail10TensorInfoIT0_T2_EENSI_IT1_SK_EESK_T_ --------------------------
	.section	.nv.constant0._ZN2at4cuda57_GLOBAL__N__cd6b329d_24_DistributionBernoulli_cu_7537a20d21kernelPointwiseApply2IZNS_6native9templates4cuda28bernoulli_tensor_cuda_kernelIN3c104HalfEfEEvRKNS_10TensorBaseESB_NS_15PhiloxCudaStateEEUliRS8_SD_SD_SD_RKfSF_SF_SF_E_S8_SE_mLi1ELi1ELi4ELi512ELi2EEEvNS0_6detail10TensorInfoIT0_T2_EENSI_IT1_SK_EESK_T_,"a",@progbits
	.sectionflags	@""
	.align	4
.nv.constant0._ZN2at4cuda57_GLOBAL__N__cd6b329d_24_DistributionBernoulli_cu_7537a20d21kernelPointwiseApply2IZNS_6native9templates4cuda28bernoulli_tensor_cuda_kernelIN3c104HalfEfEEvRKNS_10TensorBaseESB_NS_15PhiloxCudaStateEEUliRS8_SD_SD_SD_RKfSF_SF_SF_E_S8_SE_mLi1ELi1ELi4ELi512ELi2EEEvNS0_6detail10TensorInfoIT0_T2_EENSI_IT1_SK_EESK_T_:
	.zero		1760


//--------------------- .nv.constant0._ZN2at4cuda57_GLOBAL__N__cd6b329d_24_DistributionBernoulli_cu_7537a20d21kernelPointwiseApply2IZNS_6native9templates4cuda28bernoulli_tensor_cuda_kernelIN3c104HalfEfEEvRKNS_10TensorBaseESB_NS_15PhiloxCudaStateEEUliRS8_SD_SD_SD_RKfSF_SF_SF_E_S8_SE_jLin1ELin1ELi4ELi512ELi2EEEvNS0_6detail10TensorInfoIT0_T2_EENSI_IT1_SK_EESK_T_ --------------------------
	.section	.nv.constant0._ZN2at4cuda57_GLOBAL__N__cd6b329d_24_DistributionBernoulli_cu_7537a20d21kernelPointwiseApply2IZNS_6native9templates4cuda28bernoulli_tensor_cuda_kernelIN3c104HalfEfEEvRKNS_10TensorBaseESB_NS_15PhiloxCudaStateEEUliRS8_SD_SD_SD_RKfSF_SF_SF_E_S8_SE_jLin1ELin1ELi4ELi512ELi2EEEvNS0_6detail10TensorInfoIT0_T2_EENSI_IT1_SK_EESK_T_,"a",@progbits
	.sectionflags	@""
	.align	4
.nv.constant0._ZN2at4cuda57_GLOBAL__N__cd6b329d_24_DistributionBernoulli_cu_7537a20d21kernelPointwiseApply2IZNS_6native9templates4cuda28bernoulli_tensor_cuda_kernelIN3c104HalfEfEEvRKNS_10TensorBaseESB_NS_15PhiloxCudaStateEEUliRS8_SD_SD_SD_RKfSF_SF_SF_E_S8_SE_jLin1ELin1ELi4ELi512ELi2EEEvNS0_6detail10TensorInfoIT0_T2_EENSI_IT1_SK_EESK_T_:
	.zero		1360


//--------------------- .nv.constant0._ZN2at4cuda57_GLOBAL__N__cd6b329d_24_DistributionBernoulli_cu_7537a20d21kernelPointwiseApply2IZNS_6native9templates4cuda28bernoulli_tensor_cuda_kernelIN3c104HalfEfEEvRKNS_10TensorBaseESB_NS_15PhiloxCudaStateEEUliRS8_SD_SD_SD_RKfSF_SF_SF_E_S8_SE_jLin1ELi2ELi4ELi512ELi2EEEvNS0_6detail10TensorInfoIT0_T2_EENSI_IT1_SK_EESK_T_ --------------------------
	.section	.nv.constant0._ZN2at4cuda57_GLOBAL__N__cd6b329d_24_DistributionBernoulli_cu_7537a20d21kernelPointwiseApply2IZNS_6native9templates4cuda28bernoulli_tensor_cuda_kernelIN3c104HalfEfEEvRKNS_10TensorBaseESB_NS_15PhiloxCudaStateEEUliRS8_SD_SD_SD_RKfSF_SF_SF_E_S8_SE_jLin1ELi2ELi4ELi512ELi2EEEvNS0_6detail10TensorInfoIT0_T2_EENSI_IT1_SK_EESK_T_,"a",@progbits
	.sectionflags	@""
	.align	4
.nv.constant0._ZN2at4cuda57_GLOBAL__N__cd6b329d_24_DistributionBernoulli_cu_7537a20d21kernelPointwiseApply2IZNS_6native9templates4cuda28bernoulli_tensor_cuda_kernelIN3c104HalfEfEEvRKNS_10TensorBaseESB_NS_15PhiloxCudaStateEEUliRS8_SD_SD_SD_RKfSF_SF_SF_E_S8_SE_jLin1ELi2ELi4ELi512ELi2EEEvNS0_6detail10TensorInfoIT0_T2_EENSI_IT1_SK_EESK_T_:
	.zero		1360


//--------------------- .nv.constant0._ZN2at4cuda57_GLOBAL__N__cd6b329d_24_DistributionBernoulli_cu_7537a20d21kernelPointwiseApply2IZNS_6native9templates4cuda28bernoulli_tensor_cuda_kernelIN3c104HalfEfEEvRKNS_10TensorBaseESB_NS_15PhiloxCudaStateEEUliRS8_SD_SD_SD_RKfSF_SF_SF_E_S8_SE_jLin1ELi1ELi4ELi512ELi2EEEvNS0_6detail10TensorInfoIT0_T2_EENSI_IT1_SK_EESK_T_ --------------------------
	.section	.nv.constant0._ZN2at4cuda57_GLOBAL__N__cd6b329d_24_DistributionBernoulli_cu_7537a20d21kernelPointwiseApply2IZNS_6native9templates4cuda28bernoulli_tensor_cuda_kernelIN3c104HalfEfEEvRKNS_10TensorBaseESB_NS_15PhiloxCudaStateEEUliRS8_SD_SD_SD_RKfSF_SF_SF_E_S8_SE_jLin1ELi1ELi4ELi512ELi2EEEvNS0_6detail10TensorInfoIT0_T2_EENSI_IT1_SK_EESK_T_,"a",@progbits
	.sectionflags	@""
	.align	4
.nv.constant0._ZN2at4cuda57_GLOBAL__N__cd6b329d_24_DistributionBernoulli_cu_7537a20d21kernelPointwiseApply2IZNS_6native9templates4cuda28bernoulli_tensor_cuda_kernelIN3c104HalfEfEEvRKNS_10TensorBaseESB_NS_15PhiloxCudaStateEEUliRS8_SD_SD_SD_RKfSF_SF_SF_E_S8_SE_jLin1ELi1ELi4ELi512ELi2EEEvNS0_6detail10TensorInfoIT0_T2_EENSI_IT1_SK_EESK_T_:
	.zero		1360


//--------------------- .nv.constant0._ZN2at4cuda57_GLOBAL__N__cd6b329d_24_DistributionBernoulli_cu_7537a20d21kernelPointwiseApply2IZNS_6native9templates4cuda28bernoulli_tensor_cuda_kernelIN3c104HalfEfEEvRKNS_10TensorBaseESB_NS_15PhiloxCudaStateEEUliRS8_SD_SD_SD_RKfSF_SF_SF_E_S8_SE_jLi2ELin1ELi4ELi512ELi2EEEvNS0_6detail10TensorInfoIT0_T2_EENSI_IT1_SK_EESK_T_ --------------------------
	.section	.nv.constant0._ZN2at4cuda57_GLOBAL__N__cd6b329d_24_DistributionBernoulli_cu_7537a20d21kernelPointwiseApply2IZNS_6native9templates4cuda28bernoulli_tensor_cuda_kernelIN3c104HalfEfEEvRKNS_10TensorBaseESB_NS_15PhiloxCudaStateEEUliRS8_SD_SD_SD_RKfSF_SF_SF_E_S8_SE_jLi2ELin1ELi4ELi512ELi2EEEvNS0_6detail10TensorInfoIT0_T2_EENSI_IT1_SK_EESK_T_,"a",@progbits
	.sectionflags	@""
	.align	4
.nv.constant0._ZN2at4cuda57_GLOBAL__N__cd6b329d_24_DistributionBernoulli_cu_7537a20d21kernelPointwiseApply2IZNS_6native9templates4cuda28bernoulli_tensor_cuda_kernelIN3c104HalfEfEEvRKNS_10TensorBaseESB_NS_15PhiloxCudaStateEEUliRS8_SD_SD_SD_RKfSF_SF_SF_E_S8_SE_jLi2ELin1ELi4ELi512ELi2EEEvNS0_6detail10TensorInfoIT0_T2_EENSI_IT1_SK_EESK_T_:
	.zero		1360


//--------------------- .nv.constant0._ZN2at4cuda57_GLOBAL__N__cd6b329d_24_DistributionBernoulli_cu_7537a20d21kernelPointwiseApply2IZNS_6native9templates4cuda28bernoulli_tensor_cuda_kernelIN3c104HalfEfEEvRKNS_10TensorBaseESB_NS_15PhiloxCudaStateEEUliRS8_SD_SD_SD_RKfSF_SF_SF_E_S8_SE_jLi2ELi2ELi4ELi512ELi2EEEvNS0_6detail10TensorInfoIT0_T2_EENSI_IT1_SK_EESK_T_ --------------------------
	.section	.nv.constant0._ZN2at4cuda57_GLOBAL__N__cd6b329d_24_DistributionBernoulli_cu_7537a20d21kernelPointwiseApply2IZNS_6native9templates4cuda28bernoulli_tensor_cuda_kernelIN3c104HalfEfEEvRKNS_10TensorBaseESB_NS_15PhiloxCudaStateEEUliRS8_SD_SD_SD_RKfSF_SF_SF_E_S8_SE_jLi2ELi2ELi4ELi512ELi2EEEvNS0_6detail10TensorInfoIT0_T2_EENSI_IT1_SK_EESK_T_,"a",@progbits
	.sectionflags	@""
	.align	4
.nv.constant0._ZN2at4cuda57_GLOBAL__N__cd6b329d_24_DistributionBernoulli_cu_7537a20d21kernelPointwiseApply2IZNS_6native9templates4cuda28bernoulli_tensor_cuda_kernelIN3c104HalfEfEEvRKNS_10TensorBaseESB_NS_15PhiloxCudaStateEEUliRS8_SD_SD_SD_RKfSF_SF_SF_E_S8_SE_jLi2ELi2ELi4ELi512ELi2EEEvNS0_6detail10TensorInfoIT0_T2_EENSI_IT1_SK_EESK_T_:
	.zero		1360


//--------------------- .nv.constant0._ZN2at4cuda57_GLOBAL__N__cd6b329d_24_DistributionBernoulli_cu_7537a20d21kernelPointwiseApply2IZNS_6native9templates4cuda28bernoulli_tensor_cuda_kernelIN3c104HalfEfEEvRKNS_10TensorBaseESB_NS_15PhiloxCudaStateEEUliRS8_SD_SD_SD_RKfSF_SF_SF_E_S8_SE_jLi2ELi1ELi4ELi512ELi2EEEvNS0_6detail10TensorInfoIT0_T2_EENSI_IT1_SK_EESK_T_ --------------------------
	.section	.nv.constant0._ZN2at4cuda57_GLOBAL__N__cd6b329d_24_DistributionBernoulli_cu_7537a20d21kernelPointwiseApply2IZNS_6native9templates4cuda28bernoulli_tensor_cuda_kernelIN3c104HalfEfEEvRKNS_10TensorBaseESB_NS_15PhiloxCudaStateEEUliRS8_SD_SD_SD_RKfSF_SF_SF_E_S8_SE_jLi2ELi1ELi4ELi512ELi2EEEvNS0_6detail10TensorInfoIT0_T2_EENSI_IT1_SK_EESK_T_,"a",@progbits
	.sectionflags	@""
	.align	4
.nv.constant0._ZN2at4cuda57_GLOBAL__N__cd6b329d_24_DistributionBernoulli_cu_7537a20d21kernelPointwiseApply2IZNS_6native9templates4cuda28bernoulli_tensor_cuda_kernelIN3c104HalfEfEEvRKNS_10TensorBaseESB_NS_15PhiloxCudaStateEEUliRS8_SD_SD_SD_RKfSF_SF_SF_E_S8_SE_jLi2ELi1ELi4ELi512ELi2EEEvNS0_6detail10TensorInfoIT0_T2_EENSI_IT1_SK_EESK_T_:
	.zero		1360


//--------------------- .nv.constant0._ZN2at4cuda57_GLOBAL__N__cd6b329d_24_DistributionBernoulli_cu_7537a20d21kernelPointwiseApply2IZNS_6native9templates4cuda28bernoulli_tensor_cuda_kernelIN3c104HalfEfEEvRKNS_10TensorBaseESB_NS_15PhiloxCudaStateEEUliRS8_SD_SD_SD_RKfSF_SF_SF_E_S8_SE_jLi1ELin1ELi4ELi512ELi2EEEvNS0_6detail10TensorInfoIT0_T2_EENSI_IT1_SK_EESK_T_ --------------------------
	.section	.nv.constant0._ZN2at4cuda57_GLOBAL__N__cd6b329d_24_DistributionBernoulli_cu_7537a20d21kernelPointwiseApply2IZNS_6native9templates4cuda28bernoulli_tensor_cuda_kernelIN3c104HalfEfEEvRKNS_10TensorBaseESB_NS_15PhiloxCudaStateEEUliRS8_SD_SD_SD_RKfSF_SF_SF_E_S8_SE_jLi1ELin1ELi4ELi512ELi2EEEvNS0_6detail10TensorInfoIT0_T2_EENSI_IT1_SK_EESK_T_,"a",@progbits
	.sectionflags	@""
	.align	4
.nv.constant0._ZN2at4cuda57_GLOBAL__N__cd6b329d_24_DistributionBernoulli_cu_7537a20d21kernelPointwiseApply2IZNS_6native9templates4cuda28bernoulli_tensor_cuda_kernelIN3c104HalfEfEEvRKNS_10TensorBaseESB_NS_15PhiloxCudaStateEEUliRS8_SD_SD_SD_RKfSF_SF_SF_E_S8_SE_jLi1ELin1ELi4ELi512ELi2EEEvNS0_6detail10TensorInfoIT0_T2_EENSI_IT1_SK_EESK_T_:
	.zero		1360


//--------------------- .nv.constant0._ZN2at4cuda57_GLOBAL__N__cd6b329d_24_DistributionBernoulli_cu_7537a20d21kernelPointwiseApply2IZNS_6native9templates4cuda28bernoulli_tensor_cuda_kernelIN3c104HalfEfEEvRKNS_10TensorBaseESB_NS_15PhiloxCudaStateEEUliRS8_SD_SD_SD_RKfSF_SF_SF_E_S8_SE_jLi1ELi2ELi4ELi512ELi2EEEvNS0_6detail10TensorInfoIT0_T2_EENSI_IT1_SK_EESK_T_ --------------------------
	.section	.nv.constant0._ZN2at4cuda57_GLOBAL__N__cd6b329d_24_DistributionBernoulli_cu_7537a20d21kernelPointwiseApply2IZNS_6native9templates4cuda28bernoulli_tensor_cuda_kernelIN3c104HalfEfEEvRKNS_10TensorBaseESB_NS_15PhiloxCudaStateEEUliRS8_SD_SD_SD_RKfSF_SF_SF_E_S8_SE_jLi1ELi2ELi4ELi512ELi2EEEvNS0_6detail10TensorInfoIT0_T2_EENSI_IT1_SK_EESK_T_,"a",@progbits
	.sectionflags	@""
	.align	4
.nv.constant0._ZN2at4cuda57_GLOBAL__N__cd6b329d_24_DistributionBernoulli_cu_7537a20d21kernelPointwiseApply2IZNS_6native9templates4cuda28bernoulli_tensor_cuda_kernelIN3c104HalfEfEEvRKNS_10TensorBaseESB_NS_15PhiloxCudaStateEEUliRS8_SD_SD_SD_RKfSF_SF_SF_E_S8_SE_jLi1ELi2ELi4ELi512ELi2EEEvNS0_6detail10TensorInfoIT0_T2_EENSI_IT1_SK_EESK_T_:
	.zero		1360


//--------------------- .nv.constant0._ZN2at4cuda57_GLOBAL__N__cd6b329d_24_DistributionBernoulli_cu_7537a20d21kernelPointwiseApply2IZNS_6native9templates4cuda28bernoulli_tensor_cuda_kernelIN3c104HalfEfEEvRKNS_10TensorBaseESB_NS_15PhiloxCudaStateEEUliRS8_SD_SD_SD_RKfSF_SF_SF_E_S8_SE_jLi1ELi1ELi4ELi512ELi2EEEvNS0_6detail10TensorInfoIT0_T2_EENSI_IT1_SK_EESK_T_ --------------------------
	.section	.nv.constant0._ZN2at4cuda57_GLOBAL__N__cd6b329d_24_DistributionBernoulli_cu_7537a20d21kernelPointwiseApply2IZNS_6native9templates4cuda28bernoulli_tensor_cuda_kernelIN3c104HalfEfEEvRKNS_10TensorBaseESB_NS_15PhiloxCudaStateEEUliRS8_SD_SD_SD_RKfSF_SF_SF_E_S8_SE_jLi1ELi1ELi4ELi512ELi2EEEvNS0_6detail10TensorInfoIT0_T2_EENSI_IT1_SK_EESK_T_,"a",@progbits
	.sectionflags	@""
	.align	4
.nv.constant0._ZN2at4cuda57_GLOBAL__N__cd6b329d_24_DistributionBernoulli_cu_7537a20d21kernelPointwiseApply2IZNS_6native9templates4cuda28bernoulli_tensor_cuda_kernelIN3c104HalfEfEEvRKNS_10TensorBaseESB_NS_15PhiloxCudaStateEEUliRS8_SD_SD_SD_RKfSF_SF_SF_E_S8_SE_jLi1ELi1ELi4ELi512ELi2EEEvNS0_6detail10TensorInfoIT0_T2_EENSI_IT1_SK_EESK_T_:
	.zero		1360


//--------------------- .nv.constant0._ZN2at4cuda57_GLOBAL__N__cd6b329d_24_DistributionBernoulli_cu_7537a20d21kernelPointwiseApply2IZNS_6native9templates4cuda28bernoulli_tensor_cuda_kernelIffEEvRKNS_10TensorBaseES9_NS_15PhiloxCudaStateEEUliRfSB_SB_SB_RKfSD_SD_SD_E_fSC_mLin1ELin1ELi4ELi512ELi2EEEvNS0_6detail10TensorInfoIT0_T2_EENSG_IT1_SI_EESI_T_ --------------------------
	.section	.nv.constant0._ZN2at4cuda57_GLOBAL__N__cd6b329d_24_DistributionBernoulli_cu_7537a20d21kernelPointwiseApply2IZNS_6native9templates4cuda28bernoulli_tensor_cuda_kernelIffEEvRKNS_10TensorBaseES9_NS_15PhiloxCudaStateEEUliRfSB_SB_SB_RKfSD_SD_SD_E_fSC_mLin1ELin1ELi4ELi512ELi2EEEvNS0_6detail10TensorInfoIT0_T2_EENSG_IT1_SI_EESI_T_,"a",@progbits
	.sectionflags	@""
	.align	4
.nv.constant0._ZN2at4cuda57_GLOBAL__N__cd6b329d_24_DistributionBernoulli_cu_7537a20d21kernelPointwiseApply2IZNS_6native9templates4cuda28bernoulli_tensor_cuda_kernelIffEEvRKNS_10TensorBaseES9_NS_15PhiloxCudaStateEEUliRfSB_SB_SB_RKfSD_SD_SD_E_fSC_mLin1ELin1ELi4ELi512ELi2EEEvNS0_6detail10TensorInfoIT0_T2_EENSG_IT1_SI_EESI_T_:
	.zero		1760


//--------------------- .nv.constant0._ZN2at4cuda57_GLOBAL__N__cd6b329d_24_DistributionBernoulli_cu_7537a20d21kernelPointwiseApply2IZNS_6native9templates4cuda28bernoulli_tensor_cuda_kernelIffEEvRKNS_10TensorBaseES9_NS_15PhiloxCudaStateEEUliRfSB_SB_SB_RKfSD_SD_SD_E_fSC_mLi1ELi1ELi4ELi512ELi2EEEvNS0_6detail10TensorInfoIT0_T2_EENSG_IT1_SI_EESI_T_ --------------------------
	.section	.nv.constant0._ZN2at4cuda57_GLOBAL__N__cd6b329d_24_DistributionBernoulli_cu_7537a20d21kernelPointwiseApply2IZNS_6native9templates4cuda28bernoulli_tensor_cuda_kernelIffEEvRKNS_10TensorBaseES9_NS_15PhiloxCudaStateEEUliRfSB_SB_SB_RKfSD_SD_SD_E_fSC_mLi1ELi1ELi4ELi512ELi2EEEvNS0_6detail10TensorInfoIT0_T2_EENSG_IT1_SI_EESI_T_,"a",@progbits
	.sectionflags	@""
	.align	4
.nv.constant0._ZN2at4cuda57_GLOBAL__N__cd6b329d_24_DistributionBernoulli_cu_7537a20d21kernelPointwiseApply2IZNS_6native9templates4cuda28bernoulli_tensor_cuda_kernelIffEEvRKNS_10TensorBaseES9_NS_15PhiloxCudaStateEEUliRfSB_SB_SB_RKfSD_SD_SD_E_fSC_mLi1ELi1ELi4ELi512ELi2EEEvNS0_6detail10TensorInfoIT0_T2_EENSG_IT1_SI_EESI_T_:
	.zero		1760


//--------------------- .nv.constant0._ZN2at4cuda57_GLOBAL__N__cd6b329d_24_DistributionBernoulli_cu_7537a20d21kernelPointwiseApply2IZNS_6native9templates4cuda28bernoulli_tensor_cuda_kernelIffEEvRKNS_10TensorBaseES9_NS_15PhiloxCudaStateEEUliRfSB_SB_SB_RKfSD_SD_SD_E_fSC_jLin1ELin1ELi4ELi512ELi2EEEvNS0_6detail10TensorInfoIT0_T2_EENSG_IT1_SI_EESI_T_ --------------------------
	.section	.nv.constant0._ZN2at4cuda57_GLOBAL__N__cd6b329d_24_DistributionBernoulli_cu_7537a20d21kernelPointwiseApply2IZNS_6native9templates4cuda28bernoulli_tensor_cuda_kernelIffEEvRKNS_10TensorBaseES9_NS_15PhiloxCudaStateEEUliRfSB_SB_SB_RKfSD_SD_SD_E_fSC_jLin1ELin1ELi4ELi512ELi2EEEvNS0_6detail10TensorInfoIT0_T2_EENSG_IT1_SI_EESI_T_,"a",@progbits
	.sectionflags	@""
	.align	4
.nv.constant0._ZN2at4cuda57_GLOBAL__N__cd6b329d_24_DistributionBernoulli_cu_7537a20d21kernelPointwiseApply2IZNS_6native9templates4cuda28bernoulli_tensor_cuda_kernelIffEEvRKNS_10TensorBaseES9_NS_15PhiloxCudaStateEEUliRfSB_SB_SB_RKfSD_SD_SD_E_fSC_jLin1ELin1ELi4ELi512ELi2EEEvNS0_6detail10TensorInfoIT0_T2_EENSG_IT1_SI_EESI_T_:
	.zero		1360


//--------------------- .nv.constant0._ZN2at4cuda57_GLOBAL__N__cd6b329d_24_DistributionBernoulli_cu_7537a20d21kernelPointwiseApply2IZNS_6native9templates4cuda28bernoulli_tensor_cuda_kernelIffEEvRKNS_10TensorBaseES9_NS_15PhiloxCudaStateEEUliRfSB_SB_SB_RKfSD_SD_SD_E_fSC_jLin1ELi2ELi4ELi512ELi2EEEvNS0_6detail10TensorInfoIT0_T2_EENSG_IT1_SI_EESI_T_ --------------------------
	.section	.nv.constant0._ZN2at4cuda57_GLOBAL__N__cd6b329d_24_DistributionBernoulli_cu_7537a20d21kernelPointwiseApply2IZNS_6native9templates4cuda28bernoulli_tensor_cuda_kernelIffEEvRKNS_10TensorBaseES9_NS_15PhiloxCudaStateEEUliRfSB_SB_SB_RKfSD_SD_SD_E_fSC_jLin1ELi2ELi4ELi512ELi2EEEvNS0_6detail10TensorInfoIT0_T2_EENSG_IT1_SI_EESI_T_,"a",@progbits
	.sectionflags	@""
	.align	4
.nv.constant0._ZN2at4cuda57_GLOBAL__N__cd6b329d_24_DistributionBernoulli_cu_7537a20d21kernelPointwiseApply2IZNS_6native9templates4cuda28bernoulli_tensor_cuda_kernelIffEEvRKNS_10TensorBaseES9_NS_15PhiloxCudaStateEEUliRfSB_SB_SB_RKfSD_SD_SD_E_fSC_jLin1ELi2ELi4ELi512ELi2EEEvNS0_6detail10TensorInfoIT0_T2_EENSG_IT1_SI_EESI_T_:
	.zero		1360


//--------------------- .nv.constant0._ZN2at4cuda57_GLOBAL__N__cd6b329d_24_DistributionBernoulli_cu_7537a20d21kernelPointwiseApply2IZNS_6native9templates4cuda28bernoulli_tensor_cuda_kernelIffEEvRKNS_10TensorBaseES9_NS_15PhiloxCudaStateEEUliRfSB_SB_SB_RKfSD_SD_SD_E_fSC_jLin1ELi1ELi4ELi512ELi2EEEvNS0_6detail10TensorInfoIT0_T2_EENSG_IT1_SI_EESI_T_ --------------------------
	.section	.nv.constant0._ZN2at4cuda57_GLOBAL__N__cd6b329d_24_DistributionBernoulli_cu_7537a20d21kernelPointwiseApply2IZNS_6native9templates4cuda28bernoulli_tensor_cuda_kernelIffEEvRKNS_10TensorBaseES9_NS_15PhiloxCudaStateEEUliRfSB_SB_SB_RKfSD_SD_SD_E_fSC_jLin1ELi1ELi4ELi512ELi2EEEvNS0_6detail10TensorInfoIT0_T2_EENSG_IT1_SI_EESI_T_,"a",@progbits
	.sectionflags	@""
	.align	4
.nv.constant0._ZN2at4cuda57_GLOBAL__N__cd6b329d_24_DistributionBernoulli_cu_7537a20d21kernelPointwiseApply2IZNS_6native9templates4cuda28bernoulli_tensor_cuda_kernelIffEEvRKNS_10TensorBaseES9_NS_15PhiloxCudaStateEEUliRfSB_SB_SB_RKfSD_SD_SD_E_fSC_jLin1ELi1ELi4ELi512ELi2EEEvNS0_6detail10TensorInfoIT0_T2_EENSG_IT1_SI_EESI_T_:
	.zero		1360


//--------------------- .nv.constant0._ZN2at4cuda57_GLOBAL__N__cd6b329d_24_DistributionBernoulli_cu_7537a20d21kernelPointwiseApply2IZNS_6native9templates4cuda28bernoulli_tensor_cuda_kernelIffEEvRKNS_10TensorBaseES9_NS_15PhiloxCudaStateEEUliRfSB_SB_SB_RKfSD_SD_SD_E_fSC_jLi2ELin1ELi4ELi512ELi2EEEvNS0_6detail10TensorInfoIT0_T2_EENSG_IT1_SI_EESI_T_ --------------------------
	.section	.nv.constant0._ZN2at4cuda57_GLOBAL__N__cd6b329d_24_DistributionBernoulli_cu_7537a20d21kernelPointwiseApply2IZNS_6native9templates4cuda28bernoulli_tensor_cuda_kernelIffEEvRKNS_10TensorBaseES9_NS_15PhiloxCudaStateEEUliRfSB_SB_SB_RKfSD_SD_SD_E_fSC_jLi2ELin1ELi4ELi512ELi2EEEvNS0_6detail10TensorInfoIT0_T2_EENSG_IT1_SI_EESI_T_,"a",@progbits
	.sectionflags	@""
	.align	4
.nv.constant0._ZN2at4cuda57_GLOBAL__N__cd6b329d_24_DistributionBernoulli_cu_7537a20d21kernelPointwiseApply2IZNS_6native9templates4cuda28bernoulli_tensor_cuda_kernelIffEEvRKNS_10TensorBaseES9_NS_15PhiloxCudaStateEEUliRfSB_SB_SB_RKfSD_SD_SD_E_fSC_jLi2ELin1ELi4ELi512ELi2EEEvNS0_6detail10TensorInfoIT0_T2_EENSG_IT1_SI_EESI_T_:
	.zero		1360


//--------------------- .nv.constant0._ZN2at4cuda57_GLOBAL__N__cd6b329d_24_DistributionBernoulli_cu_7537a20d21kernelPointwiseApply2IZNS_6native9templates4cuda28bernoulli_tensor_cuda_kernelIffEEvRKNS_10TensorBaseES9_NS_15PhiloxCudaStateEEUliRfSB_SB_SB_RKfSD_SD_SD_E_fSC_jLi2ELi2ELi4ELi512ELi2EEEvNS0_6detail10TensorInfoIT0_T2_EENSG_IT1_SI_EESI_T_ --------------------------
	.section	.nv.constant0._ZN2at4cuda57_GLOBAL__N__cd6b329d_24_DistributionBernoulli_cu_7537a20d21kernelPointwiseApply2IZNS_6native9templates4cuda28bernoulli_tensor_cuda_kernelIffEEvRKNS_10TensorBaseES9_NS_15PhiloxCudaStateEEUliRfSB_SB_SB_RKfSD_SD_SD_E_fSC_jLi2ELi2ELi4ELi512ELi2EEEvNS0_6detail10TensorInfoIT0_T2_EENSG_IT1_SI_EESI_T_,"a",@progbits
	.sectionflags	@""
	.align	4
.nv.constant0._ZN2at4cuda57_GLOBAL__N__cd6b329d_24_DistributionBernoulli_cu_7537a20d21kernelPointwiseApply2IZNS_6native9templates4cuda28bernoulli_tensor_cuda_kernelIffEEvRKNS_10TensorBaseES9_NS_15PhiloxCudaStateEEUliRfSB_SB_SB_RKfSD_SD_SD_E_fSC_jLi2ELi2ELi4ELi512ELi2EEEvNS0_6detail10TensorInfoIT0_T2_EENSG_IT1_SI_EESI_T_:
	.zero		1360


//--------------------- .nv.constant0._ZN2at4cuda57_GLOBAL__N__cd6b329d_24_DistributionBernoulli_cu_7537a20d21kernelPointwiseApply2IZNS_6native9templates4cuda28bernoulli_tensor_cuda_kernelIffEEvRKNS_10TensorBaseES9_NS_15PhiloxCudaStateEEUliRfSB_SB_SB_RKfSD_SD_SD_E_fSC_jLi2ELi1ELi4ELi512ELi2EEEvNS0_6detail10TensorInfoIT0_T2_EENSG_IT1_SI_EESI_T_ --------------------------
	.section	.nv.constant0._ZN2at4cuda57_GLOBAL__N__cd6b329d_24_DistributionBernoulli_cu_7537a20d21kernelPointwiseApply2IZNS_6native9templates4cuda28bernoulli_tensor_cuda_kernelIffEEvRKNS_10TensorBaseES9_NS_15PhiloxCudaStateEEUliRfSB_SB_SB_RKfSD_SD_SD_E_fSC_jLi2ELi1ELi4ELi512ELi2EEEvNS0_6detail10TensorInfoIT0_T2_EENSG_IT1_SI_EESI_T_,"a",@progbits
	.sectionflags	@""
	.align	4
.nv.constant0._ZN2at4cuda57_GLOBAL__N__cd6b329d_24_DistributionBernoulli_cu_7537a20d21kernelPointwiseApply2IZNS_6native9templates4cuda28bernoulli_tensor_cuda_kernelIffEEvRKNS_10TensorBaseES9_NS_15PhiloxCudaStateEEUliRfSB_SB_SB_RKfSD_SD_SD_E_fSC_jLi2ELi1ELi4ELi512ELi2EEEvNS0_6detail10TensorInfoIT0_T2_EENSG_IT1_SI_EESI_T_:
	.zero		1360


//--------------------- .nv.constant0._ZN2at4cuda57_GLOBAL__N__cd6b329d_24_DistributionBernoulli_cu_7537a20d21kernelPointwiseApply2IZNS_6native9templates4cuda28bernoulli_tensor_cuda_kernelIffEEvRKNS_10TensorBaseES9_NS_15PhiloxCudaStateEEUliRfSB_SB_SB_RKfSD_SD_SD_E_fSC_jLi1ELin1ELi4ELi512ELi2EEEvNS0_6detail10TensorInfoIT0_T2_EENSG_IT1_SI_EESI_T_ --------------------------
	.section	.nv.constant0._ZN2at4cuda57_GLOBAL__N__cd6b329d_24_DistributionBernoulli_cu_7537a20d21kernelPointwiseApply2IZNS_6native9templates4cuda28bernoulli_tensor_cuda_kernelIffEEvRKNS_10TensorBaseES9_NS_15PhiloxCudaStateEEUliRfSB_SB_SB_RKfSD_SD_SD_E_fSC_jLi1ELin1ELi4ELi512ELi2EEEvNS0_6detail10TensorInfoIT0_T2_EENSG_IT1_SI_EESI_T_,"a",@progbits
	.sectionflags	@""
	.align	4
.nv.constant0._ZN2at4cuda57_GLOBAL__N__cd6b329d_24_DistributionBernoulli_cu_7537a20d21kernelPointwiseApply2IZNS_6native9templates4cuda28bernoulli_tensor_cuda_kernelIffEEvRKNS_10TensorBaseES9_NS_15PhiloxCudaStateEEUliRfSB_SB_SB_RKfSD_SD_SD_E_fSC_jLi1ELin1ELi4ELi512ELi2EEEvNS0_6detail10TensorInfoIT0_T2_EENSG_IT1_SI_EESI_T_:
	.zero		1360


//--------------------- .nv.constant0._ZN2at4cuda57_GLOBAL__N__cd6b329d_24_DistributionBernoulli_cu_7537a20d21kernelPointwiseApply2IZNS_6native9templates4cuda28bernoulli_tensor_cuda_kernelIffEEvRKNS_10TensorBaseES9_NS_15PhiloxCudaStateEEUliRfSB_SB_SB_RKfSD_SD_SD_E_fSC_jLi1ELi2ELi4ELi512ELi2EEEvNS0_6detail10TensorInfoIT0_T2_EENSG_IT1_SI_EESI_T_ --------------------------
	.section	.nv.constant0._ZN2at4cuda57_GLOBAL__N__cd6b329d_24_DistributionBernoulli_cu_7537a20d21kernelPointwiseApply2IZNS_6native9templates4cuda28bernoulli_tensor_cuda_kernelIffEEvRKNS_10TensorBaseES9_NS_15PhiloxCudaStateEEUliRfSB_SB_SB_RKfSD_SD_SD_E_fSC_jLi1ELi2ELi4ELi512ELi2EEEvNS0_6detail10TensorInfoIT0_T2_EENSG_IT1_SI_EESI_T_,"a",@progbits
	.sectionflags	@""
	.align	4
.nv.constant0._ZN2at4cuda57_GLOBAL__N__cd6b329d_24_DistributionBernoulli_cu_7537a20d21kernelPointwiseApply2IZNS_6native9templates4cuda28bernoulli_tensor_cuda_kernelIffEEvRKNS_10TensorBaseES9_NS_15PhiloxCudaStateEEUliRfSB_SB_SB_RKfSD_SD_SD_E_fSC_jLi1ELi2ELi4ELi512ELi2EEEvNS0_6detail10TensorInfoIT0_T2_EENSG_IT1_SI_EESI_T_:
	.zero		1360


//--------------------- .nv.constant0._ZN2at4cuda57_GLOBAL__N__cd6b329d_24_DistributionBernoulli_cu_7537a20d21kernelPointwiseApply2IZNS_6native9templates4cuda28bernoulli_tensor_cuda_kernelIffEEvRKNS_10TensorBaseES9_NS_15PhiloxCudaStateEEUliRfSB_SB_SB_RKfSD_SD_SD_E_fSC_jLi1ELi1ELi4ELi512ELi2EEEvNS0_6detail10TensorInfoIT0_T2_EENSG_IT1_SI_EESI_T_ --------------------------
	.section	.nv.constant0._ZN2at4cuda57_GLOBAL__N__cd6b329d_24_DistributionBernoulli_cu_7537a20d21kernelPointwiseApply2IZNS_6native9templates4cuda28bernoulli_tensor_cuda_kernelIffEEvRKNS_10TensorBaseES9_NS_15PhiloxCudaStateEEUliRfSB_SB_SB_RKfSD_SD_SD_E_fSC_jLi1ELi1ELi4ELi512ELi2EEEvNS0_6detail10TensorInfoIT0_T2_EENSG_IT1_SI_EESI_T_,"a",@progbits
	.sectionflags	@""
	.align	4
.nv.constant0._ZN2at4cuda57_GLOBAL__N__cd6b329d_24_DistributionBernoulli_cu_7537a20d21kernelPointwiseApply2IZNS_6native9templates4cuda28bernoulli_tensor_cuda_kernelIffEEvRKNS_10TensorBaseES9_NS_15PhiloxCudaStateEEUliRfSB_SB_SB_RKfSD_SD_SD_E_fSC_jLi1ELi1ELi4ELi512ELi2EEEvNS0_6detail10TensorInfoIT0_T2_EENSG_IT1_SI_EESI_T_:
	.zero		1360


//--------------------- .nv.constant0._ZN2at4cuda57_GLOBAL__N__cd6b329d_24_DistributionBernoulli_cu_7537a20d21kernelPointwiseApply2IZNS_6native9templates4cuda28bernoulli_tensor_cuda_kernelIdfEEvRKNS_10TensorBaseES9_NS_15PhiloxCudaStateEEUliRdSB_SB_SB_RKfSD_SD_SD_E_dSC_mLin1ELin1ELi4ELi512ELi2EEEvNS0_6detail10TensorInfoIT0_T2_EENSG_IT1_SI_EESI_T_ --------------------------
	.section	.nv.constant0._ZN2at4cuda57_GLOBAL__N__cd6b329d_24_DistributionBernoulli_cu_7537a20d21kernelPointwiseApply2IZNS_6native9templates4cuda28bernoulli_tensor_cuda_kernelIdfEEvRKNS_10TensorBaseES9_NS_15PhiloxCudaStateEEUliRdSB_SB_SB_RKfSD_SD_SD_E_dSC_mLin1ELin1ELi4ELi512ELi2EEEvNS0_6detail10TensorInfoIT0_T2_EENSG_IT1_SI_EESI_T_,"a",@progbits
	.sectionflags	@""
	.align	4
.nv.constant0._ZN2at4cuda57_GLOBAL__N__cd6b329d_24_DistributionBernoulli_cu_7537a20d21kernelPointwiseApply2IZNS_6native9templates4cuda28bernoulli_tensor_cuda_kernelIdfEEvRKNS_10TensorBaseES9_NS_15PhiloxCudaStateEEUliRdSB_SB_SB_RKfSD_SD_SD_E_dSC_mLin1ELin1ELi4ELi512ELi2EEEvNS0_6detail10TensorInfoIT0_T2_EENSG_IT1_SI_EESI_T_:
	.zero		1760


//--------------------- .nv.constant0._ZN2at4cuda57_GLOBAL__N__cd6b329d_24_DistributionBernoulli_cu_7537a20d21kernelPointwiseApply2IZNS_6native9templates4cuda28bernoulli_tensor_cuda_kernelIdfEEvRKNS_10TensorBaseES9_NS_15PhiloxCudaStateEEUliRdSB_SB_SB_RKfSD_SD_SD_E_dSC_mLi1ELi1ELi4ELi512ELi2EEEvNS0_6detail10TensorInfoIT0_T2_EENSG_IT1_SI_EESI_T_ --------------------------
	.section	.nv.constant0._ZN2at4cuda57_GLOBAL__N__cd6b329d_24_DistributionBernoulli_cu_7537a20d21kernelPointwiseApply2IZNS_6native9templates4cuda28bernoulli_tensor_cuda_kernelIdfEEvRKNS_10TensorBaseES9_NS_15PhiloxCudaStateEEUliRdSB_SB_SB_RKfSD_SD_SD_E_dSC_mLi1ELi1ELi4ELi512ELi2EEEvNS0_6detail10TensorInfoIT0_T2_EENSG_IT1_SI_EESI_T_,"a",@progbits
	.sectionflags	@""
	.align	4
.nv.constant0._ZN2at4cuda57_GLOBAL__N__cd6b329d_24_DistributionBernoulli_cu_7537a20d21kernelPointwiseApply2IZNS_6native9templates4cuda28bernoulli_tensor_cuda_kernelIdfEEvRKNS_10TensorBaseES9_NS_15PhiloxCudaStateEEUliRdSB_SB_SB_RKfSD_SD_SD_E_dSC_mLi1ELi1ELi4ELi512ELi2EEEvNS0_6detail10TensorInfoIT0_T2_EENSG_IT1_SI_EESI_T_:
	.zero		1760


//--------------------- .nv.constant0._ZN2at4cuda57_GLOBAL__N__cd6b329d_24_DistributionBernoulli_cu_7537a20d21kernelPointwiseApply2IZNS_6native9templates4cuda28bernoulli_tensor_cuda_kernelIdfEEvRKNS_10TensorBaseES9_NS_15PhiloxCudaStateEEUliRdSB_SB_SB_RKfSD_SD_SD_E_dSC_jLin1ELin1ELi4ELi512ELi2EEEvNS0_6detail10TensorInfoIT0_T2_EENSG_IT1_SI_EESI_T_ --------------------------
	.section	.nv.constant0._ZN2at4cuda57_GLOBAL__N__cd6b329d_24_DistributionBernoulli_cu_7537a20d21kernelPointwiseApply2IZNS_6native9templates4cuda28bernoulli_tensor_cuda_kernelIdfEEvRKNS_10TensorBaseES9_NS_15PhiloxCudaStateEEUliRdSB_SB_SB_RKfSD_SD_SD_E_dSC_jLin1ELin1ELi4ELi512ELi2EEEvNS0_6detail10TensorInfoIT0_T2_EENSG_IT1_SI_EESI_T_,"a",@progbits
	.sectionflags	@""
	.align	4
.nv.constant0._ZN2at4cuda57_GLOBAL__N__cd6b329d_24_DistributionBernoulli_cu_7537a20d21kernelPointwiseApply2IZNS_6native9templates4cuda28bernoulli_tensor_cuda_kernelIdfEEvRKNS_10TensorBaseES9_NS_15PhiloxCudaStateEEUliRdSB_SB_SB_RKfSD_SD_SD_E_dSC_jLin1ELin1ELi4ELi512ELi2EEEvNS0_6detail10TensorInfoIT0_T2_EENSG_IT1_SI_EESI_T_:
	.zero		1360


//--------------------- .nv.constant0._ZN2at4cuda57_GLOBAL__N__cd6b329d_24_DistributionBernoulli_cu_7537a20d21kernelPointwiseApply2IZNS_6native9templates4cuda28bernoulli_tensor_cuda_kernelIdfEEvRKNS_10TensorBaseES9_NS_15PhiloxCudaStateEEUliRdSB_SB_SB_RKfSD_SD_SD_E_dSC_jLin1ELi2ELi4ELi512ELi2EEEvNS0_6detail10TensorInfoIT0_T2_EENSG_IT1_SI_EESI_T_ --------------------------
	.section	.nv.constant0._ZN2at4cuda57_GLOBAL__N__cd6b329d_24_DistributionBernoulli_cu_7537a20d21kernelPointwiseApply2IZNS_6native9templates4cuda28bernoulli_tensor_cuda_kernelIdfEEvRKNS_10TensorBaseES9_NS_15PhiloxCudaStateEEUliRdSB_SB_SB_RKfSD_SD_SD_E_dSC_jLin1ELi2ELi4ELi512ELi2EEEvNS0_6detail10TensorInfoIT0_T2_EENSG_IT1_SI_EESI_T_,"a",@progbits
	.sectionflags	@""
	.align	4
.nv.constant0._ZN2at4cuda57_GLOBAL__N__cd6b329d_24_DistributionBernoulli_cu_7537a20d21kernelPointwiseApply2IZNS_6native9templates4cuda28bernoulli_tensor_cuda_kernelIdfEEvRKNS_10TensorBaseES9_NS_15PhiloxCudaStateEEUliRdSB_SB_SB_RKfSD_SD_SD_E_dSC_jLin1ELi2ELi4ELi512ELi2EEEvNS0_6detail10TensorInfoIT0_T2_EENSG_IT1_SI_EESI_T_:
	.zero		1360


//--------------------- .nv.constant0._ZN2at4cuda57_GLOBAL__N__cd6b329d_24_DistributionBernoulli_cu_7537a20d21kernelPointwiseApply2IZNS_6native9templates4cuda28bernoulli_tensor_cuda_kernelIdfEEvRKNS_10TensorBaseES9_NS_15PhiloxCudaStateEEUliRdSB_SB_SB_RKfSD_SD_SD_E_dSC_jLin1ELi1ELi4ELi512ELi2EEEvNS0_6detail10TensorInfoIT0_T2_EENSG_IT1_SI_EESI_T_ --------------------------
	.section	.nv.constant0._ZN2at4cuda57_GLOBAL__N__cd6b329d_24_DistributionBernoulli_cu_7537a20d21kernelPointwiseApply2IZNS_6native9templates4cuda28bernoulli_tensor_cuda_kernelIdfEEvRKNS_10TensorBaseES9_NS_15PhiloxCudaStateEEUliRdSB_SB_SB_RKfSD_SD_SD_E_dSC_jLin1ELi1ELi4ELi512ELi2EEEvNS0_6detail10TensorInfoIT0_T2_EENSG_IT1_SI_EESI_T_,"a",@progbits
	.sectionflags	@""
	.align	4
.nv.constant0._ZN2at4cuda57_GLOBAL__N__cd6b329d_24_DistributionBernoulli_cu_7537a20d21kernelPointwiseApply2IZNS_6native9templates4cuda28bernoulli_tensor_cuda_kernelIdfEEvRKNS_10TensorBaseES9_NS_15PhiloxCudaStateEEUliRdSB_SB_SB_RKfSD_SD_SD_E_dSC_jLin1ELi1ELi4ELi512ELi2EEEvNS0_6detail10TensorInfoIT0_T2_EENSG_IT1_SI_EESI_T_:
	.zero		1360


//--------------------- .nv.constant0._ZN2at4cuda57_GLOBAL__N__cd6b329d_24_DistributionBernoulli_cu_7537a20d21kernelPointwiseApply2IZNS_6native9templates4cuda28bernoulli_tensor_cuda_kernelIdfEEvRKNS_10TensorBaseES9_NS_15PhiloxCudaStateEEUliRdSB_SB_SB_RKfSD_SD_SD_E_dSC_jLi2ELin1ELi4ELi512ELi2EEEvNS0_6detail10TensorInfoIT0_T2_EENSG_IT1_SI_EESI_T_ --------------------------
	.section	.nv.constant0._ZN2at4cuda57_GLOBAL__N__cd6b329d_24_DistributionBernoulli_cu_7537a20d21kernelPointwiseApply2IZNS_6native9templates4cuda28bernoulli_tensor_cuda_kernelIdfEEvRKNS_10TensorBaseES9_NS_15PhiloxCudaStateEEUliRdSB_SB_SB_RKfSD_SD_SD_E_dSC_jLi2ELin1ELi4ELi512ELi2EEEvNS0_6detail10TensorInfoIT0_T2_EENSG_IT1_SI_EESI_T_,"a",@progbits
	.sectionflags	@""
	.align	4
.nv.constant0._ZN2at4cuda57_GLOBAL__N__cd6b329d_24_DistributionBernoulli_cu_7537a20d21kernelPointwiseApply2IZNS_6native9templates4cuda28bernoulli_tensor_cuda_kernelIdfEEvRKNS_10TensorBaseES9_NS_15PhiloxCudaStateEEUliRdSB_SB_SB_RKfSD_SD_SD_E_dSC_jLi2ELin1ELi4ELi512ELi2EEEvNS0_6detail10TensorInfoIT0_T2_EENSG_IT1_SI_EESI_T_:
	.zero		1360


//--------------------- .nv.constant0._ZN2at4cuda57_GLOBAL__N__cd6b329d_24_DistributionBernoulli_cu_7537a20d21kernelPointwiseApply2IZNS_6native9templates4cuda28bernoulli_tensor_cuda_kernelIdfEEvRKNS_10TensorBaseES9_NS_15PhiloxCudaStateEEUliRdSB_SB_SB_RKfSD_SD_SD_E_dSC_jLi2ELi2ELi4ELi512ELi2EEEvNS0_6detail10TensorInfoIT0_T2_EENSG_IT1_SI_EESI_T_ --------------------------
	.section	.nv.constant0._ZN2at4cuda57_GLOBAL__N__cd6b329d_24_DistributionBernoulli_cu_7537a20d21kernelPointwiseApply2IZNS_6native9templates4cuda28bernoulli_tensor_cuda_kernelIdfEEvRKNS_10TensorBaseES9_NS_15PhiloxCudaStateEEUliRdSB_SB_SB_RKfSD_SD_SD_E_dSC_jLi2ELi2ELi4ELi512ELi2EEEvNS0_6detail10TensorInfoIT0_T2_EENSG_IT1_SI_EESI_T_,"a",@progbits
	.sectionflags	@""
	.align	4
.nv.constant0._ZN2at4cuda57_GLOBAL__N__cd6b329d_24_DistributionBernoulli_cu_7537a20d21kernelPointwiseApply2IZNS_6native9templates4cuda28bernoulli_tensor_cuda_kernelIdfEEvRKNS_10TensorBaseES9_NS_15PhiloxCudaStateEEUliRdSB_SB_SB_RKfSD_SD_SD_E_dSC_jLi2ELi2ELi4ELi512ELi2EEEvNS0_6detail10TensorInfoIT0_T2_EENSG_IT1_SI_EESI_T_:
	.zero		1360


//--------------------- .nv.constant0._ZN2at4cuda57_GLOBAL__N__cd6b329d_24_DistributionBernoulli_cu_7537a20d21kernelPointwiseApply2IZNS_6native9templates4cuda28bernoulli_tensor_cuda_kernelIdfEEvRKNS_10TensorBaseES9_NS_15PhiloxCudaStateEEUliRdSB_SB_SB_RKfSD_SD_SD_E_dSC_jLi2ELi1ELi4ELi512ELi2EEEvNS0_6detail10TensorInfoIT0_T2_EENSG_IT1_SI_EESI_T_ --------------------------
	.section	.nv.constant0._ZN2at4cuda57_GLOBAL__N__cd6b329d_24_DistributionBernoulli_cu_7537a20d21kernelPointwiseApply2IZNS_6native9templates4cuda28bernoulli_tensor_cuda_kernelIdfEEvRKNS_10TensorBaseES9_NS_15PhiloxCudaStateEEUliRdSB_SB_SB_RKfSD_SD_SD_E_dSC_jLi2ELi1ELi4ELi512ELi2EEEvNS0_6detail10TensorInfoIT0_T2_EENSG_IT1_SI_EESI_T_,"a",@progbits
	.sectionflags	@""
	.align	4
.nv.constant0._ZN2at4cuda57_GLOBAL__N__cd6b329d_24_DistributionBernoulli_cu_7537a20d21kernelPointwiseApply2IZNS_6native9templates4cuda28bernoulli_tensor_cuda_kernelIdfEEvRKNS_10TensorBaseES9_NS_15PhiloxCudaStateEEUliRdSB_SB_SB_RKfSD_SD_SD_E_dSC_jLi2ELi1ELi4ELi512ELi2EEEvNS0_6detail10TensorInfoIT0_T2_EENSG_IT1_SI_EESI_T_:
	.zero		1360


//--------------------- .nv.constant0._ZN2at4cuda57_GLOBAL__N__cd6b329d_24_DistributionBernoulli_cu_7537a20d21kernelPointwiseApply2IZNS_6native9templates4cuda28bernoulli_tensor_cuda_kernelIdfEEvRKNS_10TensorBaseES9_NS_15PhiloxCudaStateEEUliRdSB_SB_SB_RKfSD_SD_SD_E_dSC_jLi1ELin1ELi4ELi512ELi2EEEvNS0_6detail10TensorInfoIT0_T2_EENSG_IT1_SI_EESI_T_ --------------------------
	.section	.nv.constant0._ZN2at4cuda57_GLOBAL__N__cd6b329d_24_DistributionBernoulli_cu_7537a20d21kernelPointwiseApply2IZNS_6native9templates4cuda28bernoulli_tensor_cuda_kernelIdfEEvRKNS_10TensorBaseES9_NS_15PhiloxCudaStateEEUliRdSB_SB_SB_RKfSD_SD_SD_E_dSC_jLi1ELin1ELi4ELi512ELi2EEEvNS0_6detail10TensorInfoIT0_T2_EENSG_IT1_SI_EESI_T_,"a",@progbits
	.sectionflags	@""
	.align	4
.nv.constant0._ZN2at4cuda57_GLOBAL__N__cd6b329d_24_DistributionBernoulli_cu_7537a20d21kernelPointwiseApply2IZNS_6native9templates4cuda28bernoulli_tensor_cuda_kernelIdfEEvRKNS_10TensorBaseES9_NS_15PhiloxCudaStateEEUliRdSB_SB_SB_RKfSD_SD_SD_E_dSC_jLi1ELin1ELi4ELi512ELi2EEEvNS0_6detail10TensorInfoIT0_T2_EENSG_IT1_SI_EESI_T_:
	.zero		1360


//--------------------- .nv.constant0._ZN2at4cuda57_GLOBAL__N__cd6b329d_24_DistributionBernoulli_cu_7537a20d21kernelPointwiseApply2IZNS_6native9templates4cuda28bernoulli_tensor_cuda_kernelIdfEEvRKNS_10TensorBaseES9_NS_15PhiloxCudaStateEEUliRdSB_SB_SB_RKfSD_SD_SD_E_dSC_jLi1ELi2ELi4ELi512ELi2EEEvNS0_6detail10TensorInfoIT0_T2_EENSG_IT1_SI_EESI_T_ --------------------------
	.section	.nv.constant0._ZN2at4cuda57_GLOBAL__N__cd6b329d_24_DistributionBernoulli_cu_7537a20d21kernelPointwiseApply2IZNS_6native9templates4cuda28bernoulli_tensor_cuda_kernelIdfEEvRKNS_10TensorBaseES9_NS_15PhiloxCudaStateEEUliRdSB_SB_SB_RKfSD_SD_SD_E_dSC_jLi1ELi2ELi4ELi512ELi2EEEvNS0_6detail10TensorInfoIT0_T2_EENSG_IT1_SI_EESI_T_,"a",@progbits
	.sectionflags	@""
	.align	4
.nv.constant0._ZN2at4cuda57_GLOBAL__N__cd6b329d_24_DistributionBernoulli_cu_7537a20d21kernelPointwiseApply2IZNS_6native9templates4cuda28bernoulli_tensor_cuda_kernelIdfEEvRKNS_10TensorBaseES9_NS_15PhiloxCudaStateEEUliRdSB_SB_SB_RKfSD_SD_SD_E_dSC_jLi1ELi2ELi4ELi512ELi2EEEvNS0_6detail10TensorInfoIT0_T2_EENSG_IT1_SI_EESI_T_:
	.zero		1360


//--------------------- .nv.constant0._ZN2at4cuda57_GLOBAL__N__cd6b329d_24_DistributionBernoulli_cu_7537a20d21kernelPointwiseApply2IZNS_6native9templates4cuda28bernoulli_tensor_cuda_kernelIdfEEvRKNS_10TensorBaseES9_NS_15PhiloxCudaStateEEUliRdSB_SB_SB_RKfSD_SD_SD_E_dSC_jLi1ELi1ELi4ELi512ELi2EEEvNS0_6detail10TensorInfoIT0_T2_EENSG_IT1_SI_EESI_T_ --------------------------
	.section	.nv.constant0._ZN2at4cuda57_GLOBAL__N__cd6b329d_24_DistributionBernoulli_cu_7537a20d21kernelPointwiseApply2IZNS_6native9templates4cuda28bernoulli_tensor_cuda_kernelIdfEEvRKNS_10TensorBaseES9_NS_15PhiloxCudaStateEEUliRdSB_SB_SB_RKfSD_SD_SD_E_dSC_jLi1ELi1ELi4ELi512ELi2EEEvNS0_6detail10TensorInfoIT0_T2_EENSG_IT1_SI_EESI_T_,"a",@progbits
	.sectionflags	@""
	.align	4
.nv.constant0._ZN2at4cuda57_GLOBAL__N__cd6b329d_24_DistributionBernoulli_cu_7537a20d21kernelPointwiseApply2IZNS_6native9templates4cuda28bernoulli_tensor_cuda_kernelIdfEEvRKNS_10TensorBaseES9_NS_15PhiloxCudaStateEEUliRdSB_SB_SB_RKfSD_SD_SD_E_dSC_jLi1ELi1ELi4ELi512ELi2EEEvNS0_6detail10TensorInfoIT0_T2_EENSG_IT1_SI_EESI_T_:
	.zero		1360


//--------------------- .nv.constant0._ZN2at4cuda57_GLOBAL__N__cd6b329d_24_DistributionBernoulli_cu_7537a20d21kernelPointwiseApply2IZNS_6native9templates4cuda28bernoulli_tensor_cuda_kernelIsfEEvRKNS_10TensorBaseES9_NS_15PhiloxCudaStateEEUliRsSB_SB_SB_RKfSD_SD_SD_E_sSC_mLin1ELin1ELi4ELi512ELi2EEEvNS0_6detail10TensorInfoIT0_T2_EENSG_IT1_SI_EESI_T_ --------------------------
	.section	.nv.constant0._ZN2at4cuda57_GLOBAL__N__cd6b329d_24_DistributionBernoulli_cu_7537a20d21kernelPointwiseApply2IZNS_6native9templates4cuda28bernoulli_tensor_cuda_kernelIsfEEvRKNS_10TensorBaseES9_NS_15PhiloxCudaStateEEUliRsSB_SB_SB_RKfSD_SD_SD_E_sSC_mLin1ELin1ELi4ELi512ELi2EEEvNS0_6detail10TensorInfoIT0_T2_EENSG_IT1_SI_EESI_T_,"a",@progbits
	.sectionflags	@""
	.align	4
.nv.constant0._ZN2at4cuda57_GLOBAL__N__cd6b329d_24_DistributionBernoulli_cu_7537a20d21kernelPointwiseApply2IZNS_6native9templates4cuda28bernoulli_tensor_cuda_kernelIsfEEvRKNS_10TensorBaseES9_NS_15PhiloxCudaStateEEUliRsSB_SB_SB_RKfSD_SD_SD_E_sSC_mLin1ELin1ELi4ELi512ELi2EEEvNS0_6detail10TensorInfoIT0_T2_EENSG_IT1_SI_EESI_T_:
	.zero		1760


//--------------------- .nv.constant0._ZN2at4cuda57_GLOBAL__N__cd6b329d_24_DistributionBernoulli_cu_7537a20d21kernelPointwiseApply2IZNS_6native9templates4cuda28bernoulli_tensor_cuda_kernelIsfEEvRKNS_10TensorBaseES9_NS_15PhiloxCudaStateEEUliRsSB_SB_SB_RKfSD_SD_SD_E_sSC_mLi1ELi1ELi4ELi512ELi2EEEvNS0_6detail10TensorInfoIT0_T2_EENSG_IT1_SI_EESI_T_ --------------------------
	.section	.nv.constant0._ZN2at4cuda57_GLOBAL__N__cd6b329d_24_DistributionBernoulli_cu_7537a20d21kernelPointwiseApply2IZNS_6native9templates4cuda28bernoulli_tensor_cuda_kernelIsfEEvRKNS_10TensorBaseES9_NS_15PhiloxCudaStateEEUliRsSB_SB_SB_RKfSD_SD_SD_E_sSC_mLi1ELi1ELi4ELi512ELi2EEEvNS0_6detail10TensorInfoIT0_T2_EENSG_IT1_SI_EESI_T_,"a",@progbits
	.sectionflags	@""
	.align	4
.nv.constant0._ZN2at4cuda57_GLOBAL__N__cd6b329d_24_DistributionBernoulli_cu_7537a20d21kernelPointwiseApply2IZNS_6native9templates4cuda28bernoulli_tensor_cuda_kernelIsfEEvRKNS_10TensorBaseES9_NS_15PhiloxCudaStateEEUliRsSB_SB_SB_RKfSD_SD_SD_E_sSC_mLi1ELi1ELi4ELi512ELi2EEEvNS0_6detail10TensorInfoIT0_T2_EENSG_IT1_SI_EESI_T_:
	.zero		1760


//--------------------- .nv.constant0._ZN2at4cuda57_GLOBAL__N__cd6b329d_24_DistributionBernoulli_cu_7537a20d21kernelPointwiseApply2IZNS_6native9templates4cuda28bernoulli_tensor_cuda_kernelIsfEEvRKNS_10TensorBaseES9_NS_15PhiloxCudaStateEEUliRsSB_SB_SB_RKfSD_SD_SD_E_sSC_jLin1ELin1ELi4ELi512ELi2EEEvNS0_6detail10TensorInfoIT0_T2_EENSG_IT1_SI_EESI_T_ --------------------------
	.section	.nv.constant0._ZN2at4cuda57_GLOBAL__N__cd6b329d_24_DistributionBernoulli_cu_7537a20d21kernelPointwiseApply2IZNS_6native9templates4cuda28bernoulli_tensor_cuda_kernelIsfEEvRKNS_10TensorBaseES9_NS_15PhiloxCudaStateEEUliRsSB_SB_SB_RKfSD_SD_SD_E_sSC_jLin1ELin1ELi4ELi512ELi2EEEvNS0_6detail10TensorInfoIT0_T2_EENSG_IT1_SI_EESI_T_,"a",@progbits
	.sectionflags	@""
	.align	4
.nv.constant0._ZN2at4cuda57_GLOBAL__N__cd6b329d_24_DistributionBernoulli_cu_7537a20d21kernelPointwiseApply2IZNS_6native9templates4cuda28bernoulli_tensor_cuda_kernelIsfEEvRKNS_10TensorBaseES9_NS_15PhiloxCudaStateEEUliRsSB_SB_SB_RKfSD_SD_SD_E_sSC_jLin1ELin1ELi4ELi512ELi2EEEvNS0_6detail10TensorInfoIT0_T2_EENSG_IT1_SI_EESI_T_:
	.zero		1360


//--------------------- .nv.constant0._ZN2at4cuda57_GLOBAL__N__cd6b329d_24_DistributionBernoulli_cu_7537a20d21kernelPointwiseApply2IZNS_6native9templates4cuda28bernoulli_tensor_cuda_kernelIsfEEvRKNS_10TensorBaseES9_NS_15PhiloxCudaStateEEUliRsSB_SB_SB_RKfSD_SD_SD_E_sSC_jLin1ELi2ELi4ELi512ELi2EEEvNS0_6detail10TensorInfoIT0_T2_EENSG_IT1_SI_EESI_T_ --------------------------
	.section	.nv.constant0._ZN2at4cuda57_GLOBAL__N__cd6b329d_24_DistributionBernoulli_cu_7537a20d21kernelPointwiseApply2IZNS_6native9templates4cuda28bernoulli_tensor_cuda_kernelIsfEEvRKNS_10TensorBaseES9_NS_15PhiloxCudaStateEEUliRsSB_SB_SB_RKfSD_SD_SD_E_sSC_jLin1ELi2ELi4ELi512ELi2EEEvNS0_6detail10TensorInfoIT0_T2_EENSG_IT1_SI_EESI_T_,"a",@progbits
	.sectionflags	@""
	.align	4
.nv.constant0._ZN2at4cuda57_GLOBAL__N__cd6b329d_24_DistributionBernoulli_cu_7537a20d21kernelPointwiseApply2IZNS_6native9templates4cuda28bernoulli_tensor_cuda_kernelIsfEEvRKNS_10TensorBaseES9_NS_15PhiloxCudaStateEEUliRsSB_SB_SB_RKfSD_SD_SD_E_sSC_jLin1ELi2ELi4ELi512ELi2EEEvNS0_6detail10TensorInfoIT0_T2_EENSG_IT1_SI_EESI_T_:
	.zero		1360


//--------------------- .nv.constant0._ZN2at4cuda57_GLOBAL__N__cd6b329d_24_DistributionBernoulli_cu_7537a20d21kernelPointwiseApply2IZNS_6native9templates4cuda28bernoulli_tensor_cuda_kernelIsfEEvRKNS_10TensorBaseES9_NS_15PhiloxCudaStateEEUliRsSB_SB_SB_RKfSD_SD_SD_E_sSC_jLin1ELi1ELi4ELi512ELi2EEEvNS0_6detail10TensorInfoIT0_T2_EENSG_IT1_SI_EESI_T_ --------------------------
	.section	.nv.constant0._ZN2at4cuda57_GLOBAL__N__cd6b329d_24_DistributionBernoulli_cu_7537a20d21kernelPointwiseApply2IZNS_6native9templates4cuda28bernoulli_tensor_cuda_kernelIsfEEvRKNS_10TensorBaseES9_NS_15PhiloxCudaStateEEUliRsSB_SB_SB_RKfSD_SD_SD_E_sSC_jLin1ELi1ELi4ELi512ELi2EEEvNS0_6detail10TensorInfoIT0_T2_EENSG_IT1_SI_EESI_T_,"a",@progbits
	.sectionflags	@""
	.align	4
.nv.constant0._ZN2at4cuda57_GLOBAL__N__cd6b329d_24_DistributionBernoulli_cu_7537a20d21kernelPointwiseApply2IZNS_6native9templates4cuda28bernoulli_tensor_cuda_kernelIsfEEvRKNS_10TensorBaseES9_NS_15PhiloxCudaStateEEUliRsSB_SB_SB_RKfSD_SD_SD_E_sSC_jLin1ELi1ELi4ELi512ELi2EEEvNS0_6detail10TensorInfoIT0_T2_EENSG_IT1_SI_EESI_T_:
	.zero		1360


//--------------------- .nv.constant0._ZN2at4cuda57_GLOBAL__N__cd6b329d_24_DistributionBernoulli_cu_7537a20d21kernelPointwiseApply2IZNS_6native9templates4cuda28bernoulli_tensor_cuda_kernelIsfEEvRKNS_10TensorBaseES9_NS_15PhiloxCudaStateEEUliRsSB_SB_SB_RKfSD_SD_SD_E_sSC_jLi2ELin1ELi4ELi512ELi2EEEvNS0_6detail10TensorInfoIT0_T2_EENSG_IT1_SI_EESI_T_ --------------------------
	.section	.nv.constant0._ZN2at4cuda57_GLOBAL__N__cd6b329d_24_DistributionBernoulli_cu_7537a20d21kernelPointwiseApply2IZNS_6native9templates4cuda28bernoulli_tensor_cuda_kernelIsfEEvRKNS_10TensorBaseES9_NS_15PhiloxCudaStateEEUliRsSB_SB_SB_RKfSD_SD_SD_E_sSC_jLi2ELin1ELi4ELi512ELi2EEEvNS0_6detail10TensorInfoIT0_T2_EENSG_IT1_SI_EESI_T_,"a",@progbits
	.sectionflags	@""
	.align	4
.nv.constant0._ZN2at4cuda57_GLOBAL__N__cd6b329d_24_DistributionBernoulli_cu_7537a20d21kernelPointwiseApply2IZNS_6native9templates4cuda28bernoulli_tensor_cuda_kernelIsfEEvRKNS_10TensorBaseES9_NS_15PhiloxCudaStateEEUliRsSB_SB_SB_RKfSD_SD_SD_E_sSC_jLi2ELin1ELi4ELi512ELi2EEEvNS0_6detail10TensorInfoIT0_T2_EENSG_IT1_SI_EESI_T_:
	.zero		1360


//--------------------- .nv.constant0._ZN2at4cuda57_GLOBAL__N__cd6b329d_24_DistributionBernoulli_cu_7537a20d21kernelPointwiseApply2IZNS_6native9templates4cuda28bernoulli_tensor_cuda_kernelIsfEEvRKNS_10TensorBaseES9_NS_15PhiloxCudaStateEEUliRsSB_SB_SB_RKfSD_SD_SD_E_sSC_jLi2ELi2ELi4ELi512ELi2EEEvNS0_6detail10TensorInfoIT0_T2_EENSG_IT1_SI_EESI_T_ --------------------------
	.section	.nv.constant0._ZN2at4cuda57_GLOBAL__N__cd6b329d_24_DistributionBernoulli_cu_7537a20d21kernelPointwiseApply2IZNS_6native9templates4cuda28bernoulli_tensor_cuda_kernelIsfEEvRKNS_10TensorBaseES9_NS_15PhiloxCudaStateEEUliRsSB_SB_SB_RKfSD_SD_SD_E_sSC_jLi2ELi2ELi4ELi512ELi2EEEvNS0_6detail10TensorInfoIT0_T2_EENSG_IT1_SI_EESI_T_,"a",@progbits
	.sectionflags	@""
	.align	4
.nv.constant0._ZN2at4cuda57_GLOBAL__N__cd6b329d_24_DistributionBernoulli_cu_7537a20d21kernelPointwiseApply2IZNS_6native9templates4cuda28bernoulli_tensor_cuda_kernelIsfEEvRKNS_10TensorBaseES9_NS_15PhiloxCudaStateEEUliRsSB_SB_SB_RKfSD_SD_SD_E_sSC_jLi2ELi2ELi4ELi512ELi2EEEvNS0_6detail10TensorInfoIT0_T2_EENSG_IT1_SI_EESI_T_:
	.zero		1360


//--------------------- .nv.constant0._ZN2at4cuda57_GLOBAL__N__cd6b329d_24_DistributionBernoulli_cu_7537a20d21kernelPointwiseApply2IZNS_6native9templates4cuda28bernoulli_tensor_cuda_kernelIsfEEvRKNS_10TensorBaseES9_NS_15PhiloxCudaStateEEUliRsSB_SB_SB_RKfSD_SD_SD_E_sSC_jLi2ELi1ELi4ELi512ELi2EEEvNS0_6detail10TensorInfoIT0_T2_EENSG_IT1_SI_EESI_T_ --------------------------
	.section	.nv.constant0._ZN2at4cuda57_GLOBAL__N__cd6b329d_24_DistributionBernoulli_cu_7537a20d21kernelPointwiseApply2IZNS_6native9templates4cuda28bernoulli_tensor_cuda_kernelIsfEEvRKNS_10TensorBaseES9_NS_15PhiloxCudaStateEEUliRsSB_SB_SB_RKfSD_SD_SD_E_sSC_jLi2ELi1ELi4ELi512ELi2EEEvNS0_6detail10TensorInfoIT0_T2_EENSG_IT1_SI_EESI_T_,"a",@progbits
	.sectionflags	@""
	.align	4
.nv.constant0._ZN2at4cuda57_GLOBAL__N__cd6b329d_24_DistributionBernoulli_cu_7537a20d21kernelPointwiseApply2IZNS_6native9templates4cuda28bernoulli_tensor_cuda_kernelIsfEEvRKNS_10TensorBaseES9_NS_15PhiloxCudaStateEEUliRsSB_SB_SB_RKfSD_SD_SD_E_sSC_jLi2ELi1ELi4ELi512ELi2EEEvNS0_6detail10TensorInfoIT0_T2_EENSG_IT1_SI_EESI_T_:
	.zero		1360


//--------------------- .nv.constant0._ZN2at4cuda57_GLOBAL__N__cd6b329d_24_DistributionBernoulli_cu_7537a20d21kernelPointwiseApply2IZNS_6native9templates4cuda28bernoulli_tensor_cuda_kernelIsfEEvRKNS_10TensorBaseES9_NS_15PhiloxCudaStateEEUliRsSB_SB_SB_RKfSD_SD_SD_E_sSC_jLi1ELin1ELi4ELi512ELi2EEEvNS0_6detail10TensorInfoIT0_T2_EENSG_IT1_SI_EESI_T_ --------------------------
	.section	.nv.constant0._ZN2at4cuda57_GLOBAL__N__cd6b329d_24_DistributionBernoulli_cu_7537a20d21kernelPointwiseApply2IZNS_6native9templates4cuda28bernoulli_tensor_cuda_kernelIsfEEvRKNS_10TensorBaseES9_NS_15PhiloxCudaStateEEUliRsSB_SB_SB_RKfSD_SD_SD_E_sSC_jLi1ELin1ELi4ELi512ELi2EEEvNS0_6detail10TensorInfoIT0_T2_EENSG_IT1_SI_EESI_T_,"a",@progbits
	.sectionflags	@""
	.align	4
.nv.constant0._ZN2at4cuda57_GLOBAL__N__cd6b329d_24_DistributionBernoulli_cu_7537a20d21kernelPointwiseApply2IZNS_6native9templates4cuda28bernoulli_tensor_cuda_kernelIsfEEvRKNS_10TensorBaseES9_NS_15PhiloxCudaStateEEUliRsSB_SB_SB_RKfSD_SD_SD_E_sSC_jLi1ELin1ELi4ELi512ELi2EEEvNS0_6detail10TensorInfoIT0_T2_EENSG_IT1_SI_EESI_T_:
	.zero		1360


//--------------------- .nv.constant0._ZN2at4cuda57_GLOBAL__N__cd6b329d_24_DistributionBernoulli_cu_7537a20d21kernelPointwiseApply2IZNS_6native9templates4cuda28bernoulli_tensor_cuda_kernelIsfEEvRKNS_10TensorBaseES9_NS_15PhiloxCudaStateEEUliRsSB_SB_SB_RKfSD_SD_SD_E_sSC_jLi1ELi2ELi4ELi512ELi2EEEvNS0_6detail10TensorInfoIT0_T2_EENSG_IT1_SI_EESI_T_ --------------------------
	.section	.nv.constant0._ZN2at4cuda57_GLOBAL__N__cd6b329d_24_DistributionBernoulli_cu_7537a20d21kernelPointwiseApply2IZNS_6native9templates4cuda28bernoulli_tensor_cuda_kernelIsfEEvRKNS_10TensorBaseES9_NS_15PhiloxCudaStateEEUliRsSB_SB_SB_RKfSD_SD_SD_E_sSC_jLi1ELi2ELi4ELi512ELi2EEEvNS0_6detail10TensorInfoIT0_T2_EENSG_IT1_SI_EESI_T_,"a",@progbits
	.sectionflags	@""
	.align	4
.nv.constant0._ZN2at4cuda57_GLOBAL__N__cd6b329d_24_DistributionBernoulli_cu_7537a20d21kernelPointwiseApply2IZNS_6native9templates4cuda28bernoulli_tensor_cuda_kernelIsfEEvRKNS_10TensorBaseES9_NS_15PhiloxCudaStateEEUliRsSB_SB_SB_RKfSD_SD_SD_E_sSC_jLi1ELi2ELi4ELi512ELi2EEEvNS0_6detail10TensorInfoIT0_T2_EENSG_IT1_SI_EESI_T_:
	.zero		1360


//--------------------- .nv.constant0._ZN2at4cuda57_GLOBAL__N__cd6b329d_24_DistributionBernoulli_cu_7537a20d21kernelPointwiseApply2IZNS_6native9templates4cuda28bernoulli_tensor_cuda_kernelIsfEEvRKNS_10TensorBaseES9_NS_15PhiloxCudaStateEEUliRsSB_SB_SB_RKfSD_SD_SD_E_sSC_jLi1ELi1ELi4ELi512ELi2EEEvNS0_6detail10TensorInfoIT0_T2_EENSG_IT1_SI_EESI_T_ --------------------------
	.section	.nv.constant0._ZN2at4cuda57_GLOBAL__N__cd6b329d_24_DistributionBernoulli_cu_7537a20d21kernelPointwiseApply2IZNS_6native9templates4cuda28bernoulli_tensor_cuda_kernelIsfEEvRKNS_10TensorBaseES9_NS_15PhiloxCudaStateEEUliRsSB_SB_SB_RKfSD_SD_SD_E_sSC_jLi1ELi1ELi4ELi512ELi2EEEvNS0_6detail10TensorInfoIT0_T2_EENSG_IT1_SI_EESI_T_,"a",@progbits
	.sectionflags	@""
	.align	4
.nv.constant0._ZN2at4cuda57_GLOBAL__N__cd6b329d_24_DistributionBernoulli_cu_7537a20d21kernelPointwiseApply2IZNS_6native9templates4cuda28bernoulli_tensor_cuda_kernelIsfEEvRKNS_10TensorBaseES9_NS_15PhiloxCudaStateEEUliRsSB_SB_SB_RKfSD_SD_SD_E_sSC_jLi1ELi1ELi4ELi512ELi2EEEvNS0_6detail10TensorInfoIT0_T2_EENSG_IT1_SI_EESI_T_:
	.zero		1360


//--------------------- .nv.constant0._ZN2at4cuda57_GLOBAL__N__cd6b329d_24_DistributionBernoulli_cu_7537a20d21kernelPointwiseApply2IZNS_6native9templates4cuda28bernoulli_tensor_cuda_kernelIlfEEvRKNS_10TensorBaseES9_NS_15PhiloxCudaStateEEUliRlSB_SB_SB_RKfSD_SD_SD_E_lSC_mLin1ELin1ELi4ELi512ELi2EEEvNS0_6detail10TensorInfoIT0_T2_EENSG_IT1_SI_EESI_T_ --------------------------
	.section	.nv.constant0._ZN2at4cuda57_GLOBAL__N__cd6b329d_24_DistributionBernoulli_cu_7537a20d21kernelPointwiseApply2IZNS_6native9templates4cuda28bernoulli_tensor_cuda_kernelIlfEEvRKNS_10TensorBaseES9_NS_15PhiloxCudaStateEEUliRlSB_SB_SB_RKfSD_SD_SD_E_lSC_mLin1ELin1ELi4ELi512ELi2EEEvNS0_6detail10TensorInfoIT0_T2_EENSG_IT1_SI_EESI_T_,"a",@progbits
	.sectionflags	@""
	.align	4
.nv.constant0._ZN2at4cuda57_GLOBAL__N__cd6b329d_24_DistributionBernoulli_cu_7537a20d21kernelPointwiseApply2IZNS_6native9templates4cuda28bernoulli_tensor_cuda_kernelIlfEEvRKNS_10TensorBaseES9_NS_15PhiloxCudaStateEEUliRlSB_SB_SB_RKfSD_SD_SD_E_lSC_mLin1ELin1ELi4ELi512ELi2EEEvNS0_6detail10TensorInfoIT0_T2_EENSG_IT1_SI_EESI_T_:
	.zero		1760


//--------------------- .nv.constant0._ZN2at4cuda57_GLOBAL__N__cd6b329d_24_DistributionBernoulli_cu_7537a20d21kernelPointwiseApply2IZNS_6native9templates4cuda28bernoulli_tensor_cuda_kernelIlfEEvRKNS_10TensorBaseES9_NS_15PhiloxCudaStateEEUliRlSB_SB_SB_RKfSD_SD_SD_E_lSC_mLi1ELi1ELi4ELi512ELi2EEEvNS0_6detail10TensorInfoIT0_T2_EENSG_IT1_SI_EESI_T_ --------------------------
	.section	.nv.constant0._ZN2at4cuda57_GLOBAL__N__cd6b329d_24_DistributionBernoulli_cu_7537a20d21kernelPointwiseApply2IZNS_6native9templates4cuda28bernoulli_tensor_cuda_kernelIlfEEvRKNS_10TensorBaseES9_NS_15PhiloxCudaStateEEUliRlSB_SB_SB_RKfSD_SD_SD_E_lSC_mLi1ELi1ELi4ELi512ELi2EEEvNS0_6detail10TensorInfoIT0_T2_EENSG_IT1_SI_EESI_T_,"a",@progbits
	.sectionflags	@""
	.align	4
.nv.constant0._ZN2at4cuda57_GLOBAL__N__cd6b329d_24_DistributionBernoulli_cu_7537a20d21kernelPointwiseApply2IZNS_6native9templates4cuda28bernoulli_tensor_cuda_kernelIlfEEvRKNS_10TensorBaseES9_NS_15PhiloxCudaStateEEUliRlSB_SB_SB_RKfSD_SD_SD_E_lSC_mLi1ELi1ELi4ELi512ELi2EEEvNS0_6detail10TensorInfoIT0_T2_EENSG_IT1_SI_EESI_T_:
	.zero		1760


//--------------------- .nv.constant0._ZN2at4cuda57_GLOBAL__N__cd6b329d_24_DistributionBernoulli_cu_7537a20d21kernelPointwiseApply2IZNS_6native9templates4cuda28bernoulli_tensor_cuda_kernelIlfEEvRKNS_10TensorBaseES9_NS_15PhiloxCudaStateEEUliRlSB_SB_SB_RKfSD_SD_SD_E_lSC_jLin1ELin1ELi4ELi512ELi2EEEvNS0_6detail10TensorInfoIT0_T2_EENSG_IT1_SI_EESI_T_ --------------------------
	.section	.nv.constant0._ZN2at4cuda57_GLOBAL__N__cd6b329d_24_DistributionBernoulli_cu_7537a20d21kernelPointwiseApply2IZNS_6native9templates4cuda28bernoulli_tensor_cuda_kernelIlfEEvRKNS_10TensorBaseES9_NS_15PhiloxCudaStateEEUliRlSB_SB_SB_RKfSD_SD_SD_E_lSC_jLin1ELin1ELi4ELi512ELi2EEEvNS0_6detail10TensorInfoIT0_T2_EENSG_IT1_SI_EESI_T_,"a",@progbits
	.sectionflags	@""
	.align	4
.nv.constant0._ZN2at4cuda57_GLOBAL__N__cd6b329d_24_DistributionBernoulli_cu_7537a20d21kernelPointwiseApply2IZNS_6native9templates4cuda28bernoulli_tensor_cuda_kernelIlfEEvRKNS_10TensorBaseES9_NS_15PhiloxCudaStateEEUliRlSB_SB_SB_RKfSD_SD_SD_E_lSC_jLin1ELin1ELi4ELi512ELi2EEEvNS0_6detail10TensorInfoIT0_T2_EENSG_IT1_SI_EESI_T_:
	.zero		1360


//--------------------- .nv.constant0._ZN2at4cuda57_GLOBAL__N__cd6b329d_24_DistributionBernoulli_cu_7537a20d21kernelPointwiseApply2IZNS_6native9templates4cuda28bernoulli_tensor_cuda_kernelIlfEEvRKNS_10TensorBaseES9_NS_15PhiloxCudaStateEEUliRlSB_SB_SB_RKfSD_SD_SD_E_lSC_jLin1ELi2ELi4ELi512ELi2EEEvNS0_6detail10TensorInfoIT0_T2_EENSG_IT1_SI_EESI_T_ --------------------------
	.section	.nv.constant0._ZN2at4cuda57_GLOBAL__N__cd6b329d_24_DistributionBernoulli_cu_7537a20d21kernelPointwiseApply2IZNS_6native9templates4cuda28bernoulli_tensor_cuda_kernelIlfEEvRKNS_10TensorBaseES9_NS_15PhiloxCudaStateEEUliRlSB_SB_SB_RKfSD_SD_SD_E_lSC_jLin1ELi2ELi4ELi512ELi2EEEvNS0_6detail10TensorInfoIT0_T2_EENSG_IT1_SI_EESI_T_,"a",@progbits
	.sectionflags	@""
	.align	4
.nv.constant0._ZN2at4cuda57_GLOBAL__N__cd6b329d_24_DistributionBernoulli_cu_7537a20d21kernelPointwiseApply2IZNS_6native9templates4cuda28bernoulli_tensor_cuda_kernelIlfEEvRKNS_10TensorBaseES9_NS_15PhiloxCudaStateEEUliRlSB_SB_SB_RKfSD_SD_SD_E_lSC_jLin1ELi2ELi4ELi512ELi2EEEvNS0_6detail10TensorInfoIT0_T2_EENSG_IT1_SI_EESI_T_:
	.zero		1360


//--------------------- .nv.constant0._ZN2at4cuda57_GLOBAL__N__cd6b329d_24_DistributionBernoulli_cu_7537a20d21kernelPointwiseApply2IZNS_6native9templates4cuda28bernoulli_tensor_cuda_kernelIlfEEvRKNS_10TensorBaseES9_NS_15PhiloxCudaStateEEUliRlSB_SB_SB_RKfSD_SD_SD_E_lSC_jLin1ELi1ELi4ELi512ELi2EEEvNS0_6detail10TensorInfoIT0_T2_EENSG_IT1_SI_EESI_T_ --------------------------
	.section	.nv.constant0._ZN2at4cuda57_GLOBAL__N__cd6b329d_24_DistributionBernoulli_cu_7537a20d21kernelPointwiseApply2IZNS_6native9templates4cuda28bernoulli_tensor_cuda_kernelIlfEEvRKNS_10TensorBaseES9_NS_15PhiloxCudaStateEEUliRlSB_SB_SB_RKfSD_SD_SD_E_lSC_jLin1ELi1ELi4ELi512ELi2EEEvNS0_6detail10TensorInfoIT0_T2_EENSG_IT1_SI_EESI_T_,"a",@progbits
	.sectionflags	@""
	.align	4
.nv.constant0._ZN2at4cuda57_GLOBAL__N__cd6b329d_24_DistributionBernoulli_cu_7537a20d21kernelPointwiseApply2IZNS_6native9templates4cuda28bernoulli_tensor_cuda_kernelIlfEEvRKNS_10TensorBaseES9_NS_15PhiloxCudaStateEEUliRlSB_SB_SB_RKfSD_SD_SD_E_lSC_jLin1ELi1ELi4ELi512ELi2EEEvNS0_6detail10TensorInfoIT0_T2_EENSG_IT1_SI_EESI_T_:
	.zero		1360


//--------------------- .nv.constant0._ZN2at4cuda57_GLOBAL__N__cd6b329d_24_DistributionBernoulli_cu_7537a20d21kernelPointwiseApply2IZNS_6native9templates4cuda28bernoulli_tensor_cuda_kernelIlfEEvRKNS_10TensorBaseES9_NS_15PhiloxCudaStateEEUliRlSB_SB_SB_RKfSD_SD_SD_E_lSC_jLi2ELin1ELi4ELi512ELi2EEEvNS0_6detail10TensorInfoIT0_T2_EENSG_IT1_SI_EESI_T_ --------------------------
	.section	.nv.constant0._ZN2at4cuda57_GLOBAL__N__cd6b329d_24_DistributionBernoulli_cu_7537a20d21kernelPointwiseApply2IZNS_6native9templates4cuda28bernoulli_tensor_cuda_kernelIlfEEvRKNS_10TensorBaseES9_NS_15PhiloxCudaStateEEUliRlSB_SB_SB_RKfSD_SD_SD_E_lSC_jLi2ELin1ELi4ELi512ELi2EEEvNS0_6detail10TensorInfoIT0_T2_EENSG_IT1_SI_EESI_T_,"a",@progbits
	.sectionflags	@""
	.align	4
.nv.constant0._ZN2at4cuda57_GLOBAL__N__cd6b329d_24_DistributionBernoulli_cu_7537a20d21kernelPointwiseApply2IZNS_6native9templates4cuda28bernoulli_tensor_cuda_kernelIlfEEvRKNS_10TensorBaseES9_NS_15PhiloxCudaStateEEUliRlSB_SB_SB_RKfSD_SD_SD_E_lSC_jLi2ELin1ELi4ELi512ELi2EEEvNS0_6detail10TensorInfoIT0_T2_EENSG_IT1_SI_EESI_T_:
	.zero		1360


//--------------------- .nv.constant0._ZN2at4cuda57_GLOBAL__N__cd6b329d_24_DistributionBernoulli_cu_7537a20d21kernelPointwiseApply2IZNS_6native9templates4cuda28bernoulli_tensor_cuda_kernelIlfEEvRKNS_10TensorBaseES9_NS_15PhiloxCudaStateEEUliRlSB_SB_SB_RKfSD_SD_SD_E_lSC_jLi2ELi2ELi4ELi512ELi2EEEvNS0_6detail10TensorInfoIT0_T2_EENSG_IT1_SI_EESI_T_ --------------------------
	.section	.nv.constant0._ZN2at4cuda57_GLOBAL__N__cd6b329d_24_DistributionBernoulli_cu_7537a20d21kernelPointwiseApply2IZNS_6native9templates4cuda28bernoulli_tensor_cuda_kernelIlfEEvRKNS_10TensorBaseES9_NS_15PhiloxCudaStateEEUliRlSB_SB_SB_RKfSD_SD_SD_E_lSC_jLi2ELi2ELi4ELi512ELi2EEEvNS0_6detail10TensorInfoIT0_T2_EENSG_IT1_SI_EESI_T_,"a",@progbits
	.sectionflags	@""
	.align	4
.nv.constant0._ZN2at4cuda57_GLOBAL__N__cd6b329d_24_DistributionBernoulli_cu_7537a20d21kernelPointwiseApply2IZNS_6native9templates4cuda28bernoulli_tensor_cuda_kernelIlfEEvRKNS_10TensorBaseES9_NS_15PhiloxCudaStateEEUliRlSB_SB_SB_RKfSD_SD_SD_E_lSC_jLi2ELi2ELi4ELi512ELi2EEEvNS0_6detail10TensorInfoIT0_T2_EENSG_IT1_SI_EESI_T_:
	.zero		1360


//--------------------- .nv.constant0._ZN2at4cuda57_GLOBAL__N__cd6b329d_24_DistributionBernoulli_cu_7537a20d21kernelPointwiseApply2IZNS_6native9templates4cuda28bernoulli_tensor_cuda_kernelIlfEEvRKNS_10TensorBaseES9_NS_15PhiloxCudaStateEEUliRlSB_SB_SB_RKfSD_SD_SD_E_lSC_jLi2ELi1ELi4ELi512ELi2EEEvNS0_6detail10TensorInfoIT0_T2_EENSG_IT1_SI_EESI_T_ --------------------------
	.section	.nv.constant0._ZN2at4cuda57_GLOBAL__N__cd6b329d_24_DistributionBernoulli_cu_7537a20d21kernelPointwiseApply2IZNS_6native9templates4cuda28bernoulli_tensor_cuda_kernelIlfEEvRKNS_10TensorBaseES9_NS_15PhiloxCudaStateEEUliRlSB_SB_SB_RKfSD_SD_SD_E_lSC_jLi2ELi1ELi4ELi512ELi2EEEvNS0_6detail10TensorInfoIT0_T2_EENSG_IT1_SI_EESI_T_,"a",@progbits
	.sectionflags	@""
	.align	4
.nv.constant0._ZN2at4cuda57_GLOBAL__N__cd6b329d_24_DistributionBernoulli_cu_7537a20d21kernelPointwiseApply2IZNS_6native9templates4cuda28bernoulli_tensor_cuda_kernelIlfEEvRKNS_10TensorBaseES9_NS_15PhiloxCudaStateEEUliRlSB_SB_SB_RKfSD_SD_SD_E_lSC_jLi2ELi1ELi4ELi512ELi2EEEvNS0_6detail10TensorInfoIT0_T2_EENSG_IT1_SI_EESI_T_:
	.zero		1360


//--------------------- .nv.constant0._ZN2at4cuda57_GLOBAL__N__cd6b329d_24_DistributionBernoulli_cu_7537a20d21kernelPointwiseApply2IZNS_6native9templates4cuda28bernoulli_tensor_cuda_kernelIlfEEvRKNS_10TensorBaseES9_NS_15PhiloxCudaStateEEUliRlSB_SB_SB_RKfSD_SD_SD_E_lSC_jLi1ELin1ELi4ELi512ELi2EEEvNS0_6detail10TensorInfoIT0_T2_EENSG_IT1_SI_EESI_T_ --------------------------
	.section	.nv.constant0._ZN2at4cuda57_GLOBAL__N__cd6b329d_24_DistributionBernoulli_cu_7537a20d21kernelPointwiseApply2IZNS_6native9templates4cuda28bernoulli_tensor_cuda_kernelIlfEEvRKNS_10TensorBaseES9_NS_15PhiloxCudaStateEEUliRlSB_SB_SB_RKfSD_SD_SD_E_lSC_jLi1ELin1ELi4ELi512ELi2EEEvNS0_6detail10TensorInfoIT0_T2_EENSG_IT1_SI_EESI_T_,"a",@progbits
	.sectionflags	@""
	.align	4
.nv.constant0._ZN2at4cuda57_GLOBAL__N__cd6b329d_24_DistributionBernoulli_cu_7537a20d21kernelPointwiseApply2IZNS_6native9templates4cuda28bernoulli_tensor_cuda_kernelIlfEEvRKNS_10TensorBaseES9_NS_15PhiloxCudaStateEEUliRlSB_SB_SB_RKfSD_SD_SD_E_lSC_jLi1ELin1ELi4ELi512ELi2EEEvNS0_6detail10TensorInfoIT0_T2_EENSG_IT1_SI_EESI_T_:
	.zero		1360


//--------------------- .nv.constant0._ZN2at4cuda57_GLOBAL__N__cd6b329d_24_DistributionBernoulli_cu_7537a20d21kernelPointwiseApply2IZNS_6native9templates4cuda28bernoulli_tensor_cuda_kernelIlfEEvRKNS_10TensorBaseES9_NS_15PhiloxCudaStateEEUliRlSB_SB_SB_RKfSD_SD_SD_E_lSC_jLi1ELi2ELi4ELi512ELi2EEEvNS0_6detail10TensorInfoIT0_T2_EENSG_IT1_SI_EESI_T_ --------------------------
	.section	.nv.constant0._ZN2at4cuda57_GLOBAL__N__cd6b329d_24_DistributionBernoulli_cu_7537a20d21kernelPointwiseApply2IZNS_6native9templates4cuda28bernoulli_tensor_cuda_kernelIlfEEvRKNS_10TensorBaseES9_NS_15PhiloxCudaStateEEUliRlSB_SB_SB_RKfSD_SD_SD_E_lSC_jLi1ELi2ELi4ELi512ELi2EEEvNS0_6detail10TensorInfoIT0_T2_EENSG_IT1_SI_EESI_T_,"a",@progbits
	.sectionflags	@""
	.align	4
.nv.constant0._ZN2at4cuda57_GLOBAL__N__cd6b329d_24_DistributionBernoulli_cu_7537a20d21kernelPointwiseApply2IZNS_6native9templates4cuda28bernoulli_tensor_cuda_kernelIlfEEvRKNS_10TensorBaseES9_NS_15PhiloxCudaStateEEUliRlSB_SB_SB_RKfSD_SD_SD_E_lSC_jLi1ELi2ELi4ELi512ELi2EEEvNS0_6detail10TensorInfoIT0_T2_EENSG_IT1_SI_EESI_T_:
	.zero		1360


//--------------------- .nv.constant0._ZN2at4cuda57_GLOBAL__N__cd6b329d_24_DistributionBernoulli_cu_7537a20d21kernelPointwiseApply2IZNS_6native9templates4cuda28bernoulli_tensor_cuda_kernelIlfEEvRKNS_10TensorBaseES9_NS_15PhiloxCudaStateEEUliRlSB_SB_SB_RKfSD_SD_SD_E_lSC_jLi1ELi1ELi4ELi512ELi2EEEvNS0_6detail10TensorInfoIT0_T2_EENSG_IT1_SI_EESI_T_ --------------------------
	.section	.nv.constant0._ZN2at4cuda57_GLOBAL__N__cd6b329d_24_DistributionBernoulli_cu_7537a20d21kernelPointwiseApply2IZNS_6native9templates4cuda28bernoulli_tensor_cuda_kernelIlfEEvRKNS_10TensorBaseES9_NS_15PhiloxCudaStateEEUliRlSB_SB_SB_RKfSD_SD_SD_E_lSC_jLi1ELi1ELi4ELi512ELi2EEEvNS0_6detail10TensorInfoIT0_T2_EENSG_IT1_SI_EESI_T_,"a",@progbits
	.sectionflags	@""
	.align	4
.nv.constant0._ZN2at4cuda57_GLOBAL__N__cd6b329d_24_DistributionBernoulli_cu_7537a20d21kernelPointwiseApply2IZNS_6native9templates4cuda28bernoulli_tensor_cuda_kernelIlfEEvRKNS_10TensorBaseES9_NS_15PhiloxCudaStateEEUliRlSB_SB_SB_RKfSD_SD_SD_E_lSC_jLi1ELi1ELi4ELi512ELi2EEEvNS0_6detail10TensorInfoIT0_T2_EENSG_IT1_SI_EESI_T_:
	.zero		1360


//--------------------- .nv.constant0._ZN2at4cuda57_GLOBAL__N__cd6b329d_24_DistributionBernoulli_cu_7537a20d21kernelPointwiseApply2IZNS_6native9templates4cuda28bernoulli_tensor_cuda_kernelIifEEvRKNS_10TensorBaseES9_NS_15PhiloxCudaStateEEUliRiSB_SB_SB_RKfSD_SD_SD_E_iSC_mLin1ELin1ELi4ELi512ELi2EEEvNS0_6detail10TensorInfoIT0_T2_EENSG_IT1_SI_EESI_T_ --------------------------
	.section	.nv.constant0._ZN2at4cuda57_GLOBAL__N__cd6b329d_24_DistributionBernoulli_cu_7537a20d21kernelPointwiseApply2IZNS_6native9templates4cuda28bernoulli_tensor_cuda_kernelIifEEvRKNS_10TensorBaseES9_NS_15PhiloxCudaStateEEUliRiSB_SB_SB_RKfSD_SD_SD_E_iSC_mLin1ELin1ELi4ELi512ELi2EEEvNS0_6detail10TensorInfoIT0_T2_EENSG_IT1_SI_EESI_T_,"a",@progbits
	.sectionflags	@""
	.align	4
.nv.constant0._ZN2at4cuda57_GLOBAL__N__cd6b329d_24_DistributionBernoulli_cu_7537a20d21kernelPointwiseApply2IZNS_6native9templates4cuda28bernoulli_tensor_cuda_kernelIifEEvRKNS_10TensorBaseES9_NS_15PhiloxCudaStateEEUliRiSB_SB_SB_RKfSD_SD_SD_E_iSC_mLin1ELin1ELi4ELi512ELi2EEEvNS0_6detail10TensorInfoIT0_T2_EENSG_IT1_SI_EESI_T_:
	.zero		1760


//--------------------- .nv.constant0._ZN2at4cuda57_GLOBAL__N__cd6b329d_24_DistributionBernoulli_cu_7537a20d21kernelPointwiseApply2IZNS_6native9templates4cuda28bernoulli_tensor_cuda_kernelIifEEvRKNS_10TensorBaseES9_NS_15PhiloxCudaStateEEUliRiSB_SB_SB_RKfSD_SD_SD_E_iSC_mLi1ELi1ELi4ELi512ELi2EEEvNS0_6detail10TensorInfoIT0_T2_EENSG_IT1_SI_EESI_T_ --------------------------
	.section	.nv.constant0._ZN2at4cuda57_GLOBAL__N__cd6b329d_24_DistributionBernoulli_cu_7537a20d21kernelPointwiseApply2IZNS_6native9templates4cuda28bernoulli_tensor_cuda_kernelIifEEvRKNS_10TensorBaseES9_NS_15PhiloxCudaStateEEUliRiSB_SB_SB_RKfSD_SD_SD_E_iSC_mLi1ELi1ELi4ELi512ELi2EEEvNS0_6detail10TensorInfoIT0_T2_EENSG_IT1_SI_EESI_T_,"a",@progbits
	.sectionflags	@""
	.align	4
.nv.constant0._ZN2at4cuda57_GLOBAL__N__cd6b329d_24_DistributionBernoulli_cu_7537a20d21kernelPointwiseApply2IZNS_6native9templates4cuda28bernoulli_tensor_cuda_kernelIifEEvRKNS_10TensorBaseES9_NS_15PhiloxCudaStateEEUliRiSB_SB_SB_RKfSD_SD_SD_E_iSC_mLi1ELi1ELi4ELi512ELi2EEEvNS0_6detail10TensorInfoIT0_T2_EENSG_IT1_SI_EESI_T_:
	.zero		1760


//--------------------- .nv.constant0._ZN2at4cuda57_GLOBAL__N__cd6b329d_24_DistributionBernoulli_cu_7537a20d21kernelPointwiseApply2IZNS_6native9templates4cuda28bernoulli_tensor_cuda_kernelIifEEvRKNS_10TensorBaseES9_NS_15PhiloxCudaStateEEUliRiSB_SB_SB_RKfSD_SD_SD_E_iSC_jLin1ELin1ELi4ELi512ELi2EEEvNS0_6detail10TensorInfoIT0_T2_EENSG_IT1_SI_EESI_T_ --------------------------
	.section	.nv.constant0._ZN2at4cuda57_GLOBAL__N__cd6b329d_24_DistributionBernoulli_cu_7537a20d21kernelPointwiseApply2IZNS_6native9templates4cuda28bernoulli_tensor_cuda_kernelIifEEvRKNS_10TensorBaseES9_NS_15PhiloxCudaStateEEUliRiSB_SB_SB_RKfSD_SD_SD_E_iSC_jLin1ELin1ELi4ELi512ELi2EEEvNS0_6detail10TensorInfoIT0_T2_EENSG_IT1_SI_EESI_T_,"a",@progbits
	.sectionflags	@""
	.align	4
.nv.constant0._ZN2at4cuda57_GLOBAL__N__cd6b329d_24_DistributionBernoulli_cu_7537a20d21kernelPointwiseApply2IZNS_6native9templates4cuda28bernoulli_tensor_cuda_kernelIifEEvRKNS_10TensorBaseES9_NS_15PhiloxCudaStateEEUliRiSB_SB_SB_RKfSD_SD_SD_E_iSC_jLin1ELin1ELi4ELi512ELi2EEEvNS0_6detail10TensorInfoIT0_T2_EENSG_IT1_SI_EESI_T_:
	.zero		1360


//--------------------- .nv.constant0._ZN2at4cuda57_GLOBAL__N__cd6b329d_24_DistributionBernoulli_cu_7537a20d21kernelPointwiseApply2IZNS_6native9templates4cuda28bernoulli_tensor_cuda_kernelIifEEvRKNS_10TensorBaseES9_NS_15PhiloxCudaStateEEUliRiSB_SB_SB_RKfSD_SD_SD_E_iSC_jLin1ELi2ELi4ELi512ELi2EEEvNS0_6detail10TensorInfoIT0_T2_EENSG_IT1_SI_EESI_T_ --------------------------
	.section	.nv.constant0._ZN2at4cuda57_GLOBAL__N__cd6b329d_24_DistributionBernoulli_cu_7537a20d21kernelPointwiseApply2IZNS_6native9templates4cuda28bernoulli_tensor_cuda_kernelIifEEvRKNS_10TensorBaseES9_NS_15PhiloxCudaStateEEUliRiSB_SB_SB_RKfSD_SD_SD_E_iSC_jLin1ELi2ELi4ELi512ELi2EEEvNS0_6detail10TensorInfoIT0_T2_EENSG_IT1_SI_EESI_T_,"a",@progbits
	.sectionflags	@""
	.align	4
.nv.constant0._ZN2at4cuda57_GLOBAL__N__cd6b329d_24_DistributionBernoulli_cu_7537a20d21kernelPointwiseApply2IZNS_6native9templates4cuda28bernoulli_tensor_cuda_kernelIifEEvRKNS_10TensorBaseES9_NS_15PhiloxCudaStateEEUliRiSB_SB_SB_RKfSD_SD_SD_E_iSC_jLin1ELi2ELi4ELi512ELi2EEEvNS0_6detail10TensorInfoIT0_T2_EENSG_IT1_SI_EESI_T_:
	.zero		1360


//--------------------- .nv.constant0._ZN2at4cuda57_GLOBAL__N__cd6b329d_24_DistributionBernoulli_cu_7537a20d21kernelPointwiseApply2IZNS_6native9templates4cuda28bernoulli_tensor_cuda_kernelIifEEvRKNS_10TensorBaseES9_NS_15PhiloxCudaStateEEUliRiSB_SB_SB_RKfSD_SD_SD_E_iSC_jLin1ELi1ELi4ELi512ELi2EEEvNS0_6detail10TensorInfoIT0_T2_EENSG_IT1_SI_EESI_T_ --------------------------
	.section	.nv.constant0._ZN2at4cuda57_GLOBAL__N__cd6b329d_24_DistributionBernoulli_cu_7537a20d21kernelPointwiseApply2IZNS_6native9templates4cuda28bernoulli_tensor_cuda_kernelIifEEvRKNS_10TensorBaseES9_NS_15PhiloxCudaStateEEUliRiSB_SB_SB_RKfSD_SD_SD_E_iSC_jLin1ELi1ELi4ELi512ELi2EEEvNS0_6detail10TensorInfoIT0_T2_EENSG_IT1_SI_EESI_T_,"a",@progbits
	.sectionflags	@""
	.align	4
.nv.constant0._ZN2at4cuda57_GLOBAL__N__cd6b329d_24_DistributionBernoulli_cu_7537a20d21kernelPointwiseApply2IZNS_6native9templates4cuda28bernoulli_tensor_cuda_kernelIifEEvRKNS_10TensorBaseES9_NS_15PhiloxCudaStateEEUliRiSB_SB_SB_RKfSD_SD_SD_E_iSC_jLin1ELi1ELi4ELi512ELi2EEEvNS0_6detail10TensorInfoIT0_T2_EENSG_IT1_SI_EESI_T_:
	.zero		1360


//--------------------- .nv.constant0._ZN2at4cuda57_GLOBAL__N__cd6b329d_24_DistributionBernoulli_cu_7537a20d21kernelPointwiseApply2IZNS_6native9templates4cuda28bernoulli_tensor_cuda_kernelIifEEvRKNS_10TensorBaseES9_NS_15PhiloxCudaStateEEUliRiSB_SB_SB_RKfSD_SD_SD_E_iSC_jLi2ELin1ELi4ELi512ELi2EEEvNS0_6detail10TensorInfoIT0_T2_EENSG_IT1_SI_EESI_T_ --------------------------
	.section	.nv.constant0._ZN2at4cuda57_GLOBAL__N__cd6b329d_24_DistributionBernoulli_cu_7537a20d21kernelPointwiseApply2IZNS_6native9templates4cuda28bernoulli_tensor_cuda_kernelIifEEvRKNS_10TensorBaseES9_NS_15PhiloxCudaStateEEUliRiSB_SB_SB_RKfSD_SD_SD_E_iSC_jLi2ELin1ELi4ELi512ELi2EEEvNS0_6detail10TensorInfoIT0_T2_EENSG_IT1_SI_EESI_T_,"a",@progbits
	.sectionflags	@""
	.align	4
.nv.constant0._ZN2at4cuda57_GLOBAL__N__cd6b329d_24_DistributionBernoulli_cu_7537a20d21kernelPointwiseApply2IZNS_6native9templates4cuda28bernoulli_tensor_cuda_kernelIifEEvRKNS_10TensorBaseES9_NS_15PhiloxCudaStateEEUliRiSB_SB_SB_RKfSD_SD_SD_E_iSC_jLi2ELin1ELi4ELi512ELi2EEEvNS0_6detail10TensorInfoIT0_T2_EENSG_IT1_SI_EESI_T_:
	.zero		1360


//--------------------- .nv.constant0._ZN2at4cuda57_GLOBAL__N__cd6b329d_24_DistributionBernoulli_cu_7537a20d21kernelPointwiseApply2IZNS_6native9templates4cuda28bernoulli_tensor_cuda_kernelIifEEvRKNS_10TensorBaseES9_NS_15PhiloxCudaStateEEUliRiSB_SB_SB_RKfSD_SD_SD_E_iSC_jLi2ELi2ELi4ELi512ELi2EEEvNS0_6detail10TensorInfoIT0_T2_EENSG_IT1_SI_EESI_T_ --------------------------
	.section	.nv.constant0._ZN2at4cuda57_GLOBAL__N__cd6b329d_24_DistributionBernoulli_cu_7537a20d21kernelPointwiseApply2IZNS_6native9templates4cuda28bernoulli_tensor_cuda_kernelIifEEvRKNS_10TensorBaseES9_NS_15PhiloxCudaStateEEUliRiSB_SB_SB_RKfSD_SD_SD_E_iSC_jLi2ELi2ELi4ELi512ELi2EEEvNS0_6detail10TensorInfoIT0_T2_EENSG_IT1_SI_EESI_T_,"a",@progbits
	.sectionflags	@""
	.align	4
.nv.constant0._ZN2at4cuda57_GLOBAL__N__cd6b329d_24_DistributionBernoulli_cu_7537a20d21kernelPointwiseApply2IZNS_6native9templates4cuda28bernoulli_tensor_cuda_kernelIifEEvRKNS_10TensorBaseES9_NS_15PhiloxCudaStateEEUliRiSB_SB_SB_RKfSD_SD_SD_E_iSC_jLi2ELi2ELi4ELi512ELi2EEEvNS0_6detail10TensorInfoIT0_T2_EENSG_IT1_SI_EESI_T_:
	.zero		1360


//--------------------- .nv.constant0._ZN2at4cuda57_GLOBAL__N__cd6b329d_24_DistributionBernoulli_cu_7537a20d21kernelPointwiseApply2IZNS_6native9templates4cuda28bernoulli_tensor_cuda_kernelIifEEvRKNS_10TensorBaseES9_NS_15PhiloxCudaStateEEUliRiSB_SB_SB_RKfSD_SD_SD_E_iSC_jLi2ELi1ELi4ELi512ELi2EEEvNS0_6detail10TensorInfoIT0_T2_EENSG_IT1_SI_EESI_T_ --------------------------
	.section	.nv.constant0._ZN2at4cuda57_GLOBAL__N__cd6b329d_24_DistributionBernoulli_cu_7537a20d21kernelPointwiseApply2IZNS_6native9templates4cuda28bernoulli_tensor_cuda_kernelIifEEvRKNS_10TensorBaseES9_NS_15PhiloxCudaStateEEUliRiSB_SB_SB_RKfSD_SD_SD_E_iSC_jLi2ELi1ELi4ELi512ELi2EEEvNS0_6detail10TensorInfoIT0_T2_EENSG_IT1_SI_EESI_T_,"a",@progbits
	.sectionflags	@""
	.align	4
.nv.constant0._ZN2at4cuda57_GLOBAL__N__cd6b329d_24_DistributionBernoulli_cu_7537a20d21kernelPointwiseApply2IZNS_6native9templates4cuda28bernoulli_tensor_cuda_kernelIifEEvRKNS_10TensorBaseES9_NS_15PhiloxCudaStateEEUliRiSB_SB_SB_RKfSD_SD_SD_E_iSC_jLi2ELi1ELi4ELi512ELi2EEEvNS0_6detail10TensorInfoIT0_T2_EENSG_IT1_SI_EESI_T_:
	.zero		1360


//--------------------- .nv.constant0._ZN2at4cuda57_GLOBAL__N__cd6b329d_24_DistributionBernoulli_cu_7537a20d21kernelPointwiseApply2IZNS_6native9templates4cuda28bernoulli_tensor_cuda_kernelIifEEvRKNS_10TensorBaseES9_NS_15PhiloxCudaStateEEUliRiSB_SB_SB_RKfSD_SD_SD_E_iSC_jLi1ELin1ELi4ELi512ELi2EEEvNS0_6detail10TensorInfoIT0_T2_EENSG_IT1_SI_EESI_T_ --------------------------
	.section	.nv.constant0._ZN2at4cuda57_GLOBAL__N__cd6b329d_24_DistributionBernoulli_cu_7537a20d21kernelPointwiseApply2IZNS_6native9templates4cuda28bernoulli_tensor_cuda_kernelIifEEvRKNS_10TensorBaseES9_NS_15PhiloxCudaStateEEUliRiSB_SB_SB_RKfSD_SD_SD_E_iSC_jLi1ELin1ELi4ELi512ELi2EEEvNS0_6detail10TensorInfoIT0_T2_EENSG_IT1_SI_EESI_T_,"a",@progbits
	.sectionflags	@""
	.align	4
.nv.constant0._ZN2at4cuda57_GLOBAL__N__cd6b329d_24_DistributionBernoulli_cu_7537a20d21kernelPointwiseApply2IZNS_6native9templates4cuda28bernoulli_tensor_cuda_kernelIifEEvRKNS_10TensorBaseES9_NS_15PhiloxCudaStateEEUliRiSB_SB_SB_RKfSD_SD_SD_E_iSC_jLi1ELin1ELi4ELi512ELi2EEEvNS0_6detail10TensorInfoIT0_T2_EENSG_IT1_SI_EESI_T_:
	.zero		1360


//--------------------- .nv.constant0._ZN2at4cuda57_GLOBAL__N__cd6b329d_24_DistributionBernoulli_cu_7537a20d21kernelPointwiseApply2IZNS_6native9templates4cuda28bernoulli_tensor_cuda_kernelIifEEvRKNS_10TensorBaseES9_NS_15PhiloxCudaStateEEUliRiSB_SB_SB_RKfSD_SD_SD_E_iSC_jLi1ELi2ELi4ELi512ELi2EEEvNS0_6detail10TensorInfoIT0_T2_EENSG_IT1_SI_EESI_T_ --------------------------
	.section	.nv.constant0._ZN2at4cuda57_GLOBAL__N__cd6b329d_24_DistributionBernoulli_cu_7537a20d21kernelPointwiseApply2IZNS_6native9templates4cuda28bernoulli_tensor_cuda_kernelIifEEvRKNS_10TensorBaseES9_NS_15PhiloxCudaStateEEUliRiSB_SB_SB_RKfSD_SD_SD_E_iSC_jLi1ELi2ELi4ELi512ELi2EEEvNS0_6detail10TensorInfoIT0_T2_EENSG_IT1_SI_EESI_T_,"a",@progbits
	.sectionflags	@""
	.align	4
.nv.constant0._ZN2at4cuda57_GLOBAL__N__cd6b329d_24_DistributionBernoulli_cu_7537a20d21kernelPointwiseApply2IZNS_6native9templates4cuda28bernoulli_tensor_cuda_kernelIifEEvRKNS_10TensorBaseES9_NS_15PhiloxCudaStateEEUliRiSB_SB_SB_RKfSD_SD_SD_E_iSC_jLi1ELi2ELi4ELi512ELi2EEEvNS0_6detail10TensorInfoIT0_T2_EENSG_IT1_SI_EESI_T_:
	.zero		1360


//--------------------- .nv.constant0._ZN2at4cuda57_GLOBAL__N__cd6b329d_24_DistributionBernoulli_cu_7537a20d21kernelPointwiseApply2IZNS_6native9templates4cuda28bernoulli_tensor_cuda_kernelIifEEvRKNS_10TensorBaseES9_NS_15PhiloxCudaStateEEUliRiSB_SB_SB_RKfSD_SD_SD_E_iSC_jLi1ELi1ELi4ELi512ELi2EEEvNS0_6detail10TensorInfoIT0_T2_EENSG_IT1_SI_EESI_T_ --------------------------
	.section	.nv.constant0._ZN2at4cuda57_GLOBAL__N__cd6b329d_24_DistributionBernoulli_cu_7537a20d21kernelPointwiseApply2IZNS_6native9templates4cuda28bernoulli_tensor_cuda_kernelIifEEvRKNS_10TensorBaseES9_NS_15PhiloxCudaStateEEUliRiSB_SB_SB_RKfSD_SD_SD_E_iSC_jLi1ELi1ELi4ELi512ELi2EEEvNS0_6detail10TensorInfoIT0_T2_EENSG_IT1_SI_EESI_T_,"a",@progbits
	.sectionflags	@""
	.align	4
.nv.constant0._ZN2at4cuda57_GLOBAL__N__cd6b329d_24_DistributionBernoulli_cu_7537a20d21kernelPointwiseApply2IZNS_6native9templates4cuda28bernoulli_tensor_cuda_kernelIifEEvRKNS_10TensorBaseES9_NS_15PhiloxCudaStateEEUliRiSB_SB_SB_RKfSD_SD_SD_E_iSC_jLi1ELi1ELi4ELi512ELi2EEEvNS0_6detail10TensorInfoIT0_T2_EENSG_IT1_SI_EESI_T_:
	.zero		1360


//--------------------- .nv.constant0._ZN2at4cuda57_GLOBAL__N__cd6b329d_24_DistributionBernoulli_cu_7537a20d21kernelPointwiseApply2IZNS_6native9templates4cuda28bernoulli_tensor_cuda_kernelIafEEvRKNS_10TensorBaseES9_NS_15PhiloxCudaStateEEUliRaSB_SB_SB_RKfSD_SD_SD_E_aSC_mLin1ELin1ELi4ELi512ELi2EEEvNS0_6detail10TensorInfoIT0_T2_EENSG_IT1_SI_EESI_T_ --------------------------
	.section	.nv.constant0._ZN2at4cuda57_GLOBAL__N__cd6b329d_24_DistributionBernoulli_cu_7537a20d21kernelPointwiseApply2IZNS_6native9templates4cuda28bernoulli_tensor_cuda_kernelIafEEvRKNS_10TensorBaseES9_NS_15PhiloxCudaStateEEUliRaSB_SB_SB_RKfSD_SD_SD_E_aSC_mLin1ELin1ELi4ELi512ELi2EEEvNS0_6detail10TensorInfoIT0_T2_EENSG_IT1_SI_EESI_T_,"a",@progbits
	.sectionflags	@""
	.align	4
.nv.constant0._ZN2at4cuda57_GLOBAL__N__cd6b329d_24_DistributionBernoulli_cu_7537a20d21kernelPointwiseApply2IZNS_6native9templates4cuda28bernoulli_tensor_cuda_kernelIafEEvRKNS_10TensorBaseES9_NS_15PhiloxCudaStateEEUliRaSB_SB_SB_RKfSD_SD_SD_E_aSC_mLin1ELin1ELi4ELi512ELi2EEEvNS0_6detail10TensorInfoIT0_T2_EENSG_IT1_SI_EESI_T_:
	.zero		1760


//--------------------- .nv.constant0._ZN2at4cuda57_GLOBAL__N__cd6b329d_24_DistributionBernoulli_cu_7537a20d21kernelPointwiseApply2IZNS_6native9templates4cuda28bernoulli_tensor_cuda_kernelIafEEvRKNS_10TensorBaseES9_NS_15PhiloxCudaStateEEUliRaSB_SB_SB_RKfSD_SD_SD_E_aSC_mLi1ELi1ELi4ELi512ELi2EEEvNS0_6detail10TensorInfoIT0_T2_EENSG_IT1_SI_EESI_T_ --------------------------
	.section	.nv.constant0._ZN2at4cuda57_GLOBAL__N__cd6b329d_24_DistributionBernoulli_cu_7537a20d21kernelPointwiseApply2IZNS_6native9templates4cuda28bernoulli_tensor_cuda_kernelIafEEvRKNS_10TensorBaseES9_NS_15PhiloxCudaStateEEUliRaSB_SB_SB_RKfSD_SD_SD_E_aSC_mLi1ELi1ELi4ELi512ELi2EEEvNS0_6detail10TensorInfoIT0_T2_EENSG_IT1_SI_EESI_T_,"a",@progbits
	.sectionflags	@""
	.align	4
.nv.constant0._ZN2at4cuda57_GLOBAL__N__cd6b329d_24_DistributionBernoulli_cu_7537a20d21kernelPointwiseApply2IZNS_6native9templates4cuda28bernoulli_tensor_cuda_kernelIafEEvRKNS_10TensorBaseES9_NS_15PhiloxCudaStateEEUliRaSB_SB_SB_RKfSD_SD_SD_E_aSC_mLi1ELi1ELi4ELi512ELi2EEEvNS0_6detail10TensorInfoIT0_T2_EENSG_IT1_SI_EESI_T_:
	.zero		1760


//--------------------- .nv.constant0._ZN2at4cuda57_GLOBAL__N__cd6b329d_24_DistributionBernoulli_cu_7537a20d21kernelPointwiseApply2IZNS_6native9templates4cuda28bernoulli_tensor_cuda_kernelIafEEvRKNS_10TensorBaseES9_NS_15PhiloxCudaStateEEUliRaSB_SB_SB_RKfSD_SD_SD_E_aSC_jLin1ELin1ELi4ELi512ELi2EEEvNS0_6detail10TensorInfoIT0_T2_EENSG_IT1_SI_EESI_T_ --------------------------
	.section	.nv.constant0._ZN2at4cuda57_GLOBAL__N__cd6b329d_24_DistributionBernoulli_cu_7537a20d21kernelPointwiseApply2IZNS_6native9templates4cuda28bernoulli_tensor_cuda_kernelIafEEvRKNS_10TensorBaseES9_NS_15PhiloxCudaStateEEUliRaSB_SB_SB_RKfSD_SD_SD_E_aSC_jLin1ELin1ELi4ELi512ELi2EEEvNS0_6detail10TensorInfoIT0_T2_EENSG_IT1_SI_EESI_T_,"a",@progbits
	.sectionflags	@""
	.align	4
.nv.constant0._ZN2at4cuda57_GLOBAL__N__cd6b329d_24_DistributionBernoulli_cu_7537a20d21kernelPointwiseApply2IZNS_6native9templates4cuda28bernoulli_tensor_cuda_kernelIafEEvRKNS_10TensorBaseES9_NS_15PhiloxCudaStateEEUliRaSB_SB_SB_RKfSD_SD_SD_E_aSC_jLin1ELin1ELi4ELi512ELi2EEEvNS0_6detail10TensorInfoIT0_T2_EENSG_IT1_SI_EESI_T_:
	.zero		1360


//--------------------- .nv.constant0._ZN2at4cuda57_GLOBAL__N__cd6b329d_24_DistributionBernoulli_cu_7537a20d21kernelPointwiseApply2IZNS_6native9templates4cuda28bernoulli_tensor_cuda_kernelIafEEvRKNS_10TensorBaseES9_NS_15PhiloxCudaStateEEUliRaSB_SB_SB_RKfSD_SD_SD_E_aSC_jLin1ELi2ELi4ELi512ELi2EEEvNS0_6detail10TensorInfoIT0_T2_EENSG_IT1_SI_EESI_T_ --------------------------
	.section	.nv.constant0._ZN2at4cuda57_GLOBAL__N__cd6b329d_24_DistributionBernoulli_cu_7537a20d21kernelPointwiseApply2IZNS_6native9templates4cuda28bernoulli_tensor_cuda_kernelIafEEvRKNS_10TensorBaseES9_NS_15PhiloxCudaStateEEUliRaSB_SB_SB_RKfSD_SD_SD_E_aSC_jLin1ELi2ELi4ELi512ELi2EEEvNS0_6detail10TensorInfoIT0_T2_EENSG_IT1_SI_EESI_T_,"a",@progbits
	.sectionflags	@""
	.align	4
.nv.constant0._ZN2at4cuda57_GLOBAL__N__cd6b329d_24_DistributionBernoulli_cu_7537a20d21kernelPointwiseApply2IZNS_6native9templates4cuda28bernoulli_tensor_cuda_kernelIafEEvRKNS_10TensorBaseES9_NS_15PhiloxCudaStateEEUliRaSB_SB_SB_RKfSD_SD_SD_E_aSC_jLin1ELi2ELi4ELi512ELi2EEEvNS0_6detail10TensorInfoIT0_T2_EENSG_IT1_SI_EESI_T_:
	.zero		1360


//--------------------- .nv.constant0._ZN2at4cuda57_GLOBAL__N__cd6b329d_24_DistributionBernoulli_cu_7537a20d21kernelPointwiseApply2IZNS_6native9templates4cuda28bernoulli_tensor_cuda_kernelIafEEvRKNS_10TensorBaseES9_NS_15PhiloxCudaStateEEUliRaSB_SB_SB_RKfSD_SD_SD_E_aSC_jLin1ELi1ELi4ELi512ELi2EEEvNS0_6detail10TensorInfoIT0_T2_EENSG_IT1_SI_EESI_T_ --------------------------
	.section	.nv.constant0._ZN2at4cuda57_GLOBAL__N__cd6b329d_24_DistributionBernoulli_cu_7537a20d21kernelPointwiseApply2IZNS_6native9templates4cuda28bernoulli_tensor_cuda_kernelIafEEvRKNS_10TensorBaseES9_NS_15PhiloxCudaStateEEUliRaSB_SB_SB_RKfSD_SD_SD_E_aSC_jLin1ELi1ELi4ELi512ELi2EEEvNS0_6detail10TensorInfoIT0_T2_EENSG_IT1_SI_EESI_T_,"a",@progbits
	.sectionflags	@""
	.align	4
.nv.constant0._ZN2at4cuda57_GLOBAL__N__cd6b329d_24_DistributionBernoulli_cu_7537a20d21kernelPointwiseApply2IZNS_6native9templates4cuda28bernoulli_tensor_cuda_kernelIafEEvRKNS_10TensorBaseES9_NS_15PhiloxCudaStateEEUliRaSB_SB_SB_RKfSD_SD_SD_E_aSC_jLin1ELi1ELi4ELi512ELi2EEEvNS0_6detail10TensorInfoIT0_T2_EENSG_IT1_SI_EESI_T_:
	.zero		1360


//--------------------- .nv.constant0._ZN2at4cuda57_GLOBAL__N__cd6b329d_24_DistributionBernoulli_cu_7537a20d21kernelPointwiseApply2IZNS_6native9templates4cuda28bernoulli_tensor_cuda_kernelIafEEvRKNS_10TensorBaseES9_NS_15PhiloxCudaStateEEUliRaSB_SB_SB_RKfSD_SD_SD_E_aSC_jLi2ELin1ELi4ELi512ELi2EEEvNS0_6detail10TensorInfoIT0_T2_EENSG_IT1_SI_EESI_T_ --------------------------
	.section	.nv.constant0._ZN2at4cuda57_GLOBAL__N__cd6b329d_24_DistributionBernoulli_cu_7537a20d21kernelPointwiseApply2IZNS_6native9templates4cuda28bernoulli_tensor_cuda_kernelIafEEvRKNS_10TensorBaseES9_NS_15PhiloxCudaStateEEUliRaSB_SB_SB_RKfSD_SD_SD_E_aSC_jLi2ELin1ELi4ELi512ELi2EEEvNS0_6detail10TensorInfoIT0_T2_EENSG_IT1_SI_EESI_T_,"a",@progbits
	.sectionflags	@""
	.align	4
.nv.constant0._ZN2at4cuda57_GLOBAL__N__cd6b329d_24_DistributionBernoulli_cu_7537a20d21kernelPointwiseApply2IZNS_6native9templates4cuda28bernoulli_tensor_cuda_kernelIafEEvRKNS_10TensorBaseES9_NS_15PhiloxCudaStateEEUliRaSB_SB_SB_RKfSD_SD_SD_E_aSC_jLi2ELin1ELi4ELi512ELi2EEEvNS0_6detail10TensorInfoIT0_T2_EENSG_IT1_SI_EESI_T_:
	.zero		1360


//--------------------- .nv.constant0._ZN2at4cuda57_GLOBAL__N__cd6b329d_24_DistributionBernoulli_cu_7537a20d21kernelPointwiseApply2IZNS_6native9templates4cuda28bernoulli_tensor_cuda_kernelIafEEvRKNS_10TensorBaseES9_NS_15PhiloxCudaStateEEUliRaSB_SB_SB_RKfSD_SD_SD_E_aSC_jLi2ELi2ELi4ELi512ELi2EEEvNS0_6detail10TensorInfoIT0_T2_EENSG_IT1_SI_EESI_T_ --------------------------
	.section	.nv.constant0._ZN2at4cuda57_GLOBAL__N__cd6b329d_24_DistributionBernoulli_cu_7537a20d21kernelPointwiseApply2IZNS_6native9templates4cuda28bernoulli_tensor_cuda_kernelIafEEvRKNS_10TensorBaseES9_NS_15PhiloxCudaStateEEUliRaSB_SB_SB_RKfSD_SD_SD_E_aSC_jLi2ELi2ELi4ELi512ELi2EEEvNS0_6detail10TensorInfoIT0_T2_EENSG_IT1_SI_EESI_T_,"a",@progbits
	.sectionflags	@""
	.align	4
.nv.constant0._ZN2at4cuda57_GLOBAL__N__cd6b329d_24_DistributionBernoulli_cu_7537a20d21kernelPointwiseApply2IZNS_6native9templates4cuda28bernoulli_tensor_cuda_kernelIafEEvRKNS_10TensorBaseES9_NS_15PhiloxCudaStateEEUliRaSB_SB_SB_RKfSD_SD_SD_E_aSC_jLi2ELi2ELi4ELi512ELi2EEEvNS0_6detail10TensorInfoIT0_T2_EENSG_IT1_SI_EESI_T_:
	.zero		1360


//--------------------- .nv.constant0._ZN2at4cuda57_GLOBAL__N__cd6b329d_24_DistributionBernoulli_cu_7537a20d21kernelPointwiseApply2IZNS_6native9templates4cuda28bernoulli_tensor_cuda_kernelIafEEvRKNS_10TensorBaseES9_NS_15PhiloxCudaStateEEUliRaSB_SB_SB_RKfSD_SD_SD_E_aSC_jLi2ELi1ELi4ELi512ELi2EEEvNS0_6detail10TensorInfoIT0_T2_EENSG_IT1_SI_EESI_T_ --------------------------
	.section	.nv.constant0._ZN2at4cuda57_GLOBAL__N__cd6b329d_24_DistributionBernoulli_cu_7537a20d21kernelPointwiseApply2IZNS_6native9templates4cuda28bernoulli_tensor_cuda_kernelIafEEvRKNS_10TensorBaseES9_NS_15PhiloxCudaStateEEUliRaSB_SB_SB_RKfSD_SD_SD_E_aSC_jLi2ELi1ELi4ELi512ELi2EEEvNS0_6detail10TensorInfoIT0_T2_EENSG_IT1_SI_EESI_T_,"a",@progbits
	.sectionflags	@""
	.align	4
.nv.constant0._ZN2at4cuda57_GLOBAL__N__cd6b329d_24_DistributionBernoulli_cu_7537a20d21kernelPointwiseApply2IZNS_6native9templates4cuda28bernoulli_tensor_cuda_kernelIafEEvRKNS_10TensorBaseES9_NS_15PhiloxCudaStateEEUliRaSB_SB_SB_RKfSD_SD_SD_E_aSC_jLi2ELi1ELi4ELi512ELi2EEEvNS0_6detail10TensorInfoIT0_T2_EENSG_IT1_SI_EESI_T_:
	.zero		1360


//--------------------- .nv.constant0._ZN2at4cuda57_GLOBAL__N__cd6b329d_24_DistributionBernoulli_cu_7537a20d21kernelPointwiseApply2IZNS_6native9templates4cuda28bernoulli_tensor_cuda_kernelIafEEvRKNS_10TensorBaseES9_NS_15PhiloxCudaStateEEUliRaSB_SB_SB_RKfSD_SD_SD_E_aSC_jLi1ELin1ELi4ELi512ELi2EEEvNS0_6detail10TensorInfoIT0_T2_EENSG_IT1_SI_EESI_T_ --------------------------
	.section	.nv.constant0._ZN2at4cuda57_GLOBAL__N__cd6b329d_24_DistributionBernoulli_cu_7537a20d21kernelPointwiseApply2IZNS_6native9templates4cuda28bernoulli_tensor_cuda_kernelIafEEvRKNS_10TensorBaseES9_NS_15PhiloxCudaStateEEUliRaSB_SB_SB_RKfSD_SD_SD_E_aSC_jLi1ELin1ELi4ELi512ELi2EEEvNS0_6detail10TensorInfoIT0_T2_EENSG_IT1_SI_EESI_T_,"a",@progbits
	.sectionflags	@""
	.align	4
.nv.constant0._ZN2at4cuda57_GLOBAL__N__cd6b329d_24_DistributionBernoulli_cu_7537a20d21kernelPointwiseApply2IZNS_6native9templates4cuda28bernoulli_tensor_cuda_kernelIafEEvRKNS_10TensorBaseES9_NS_15PhiloxCudaStateEEUliRaSB_SB_SB_RKfSD_SD_SD_E_aSC_jLi1ELin1ELi4ELi512ELi2EEEvNS0_6detail10TensorInfoIT0_T2_EENSG_IT1_SI_EESI_T_:
	.zero		1360


//--------------------- .nv.constant0._ZN2at4cuda57_GLOBAL__N__cd6b329d_24_DistributionBernoulli_cu_7537a20d21kernelPointwiseApply2IZNS_6native9templates4cuda28bernoulli_tensor_cuda_kernelIafEEvRKNS_10TensorBaseES9_NS_15PhiloxCudaStateEEUliRaSB_SB_SB_RKfSD_SD_SD_E_aSC_jLi1ELi2ELi4ELi512ELi2EEEvNS0_6detail10TensorInfoIT0_T2_EENSG_IT1_SI_EESI_T_ --------------------------
	.section	.nv.constant0._ZN2at4cuda57_GLOBAL__N__cd6b329d_24_DistributionBernoulli_cu_7537a20d21kernelPointwiseApply2IZNS_6native9templates4cuda28bernoulli_tensor_cuda_kernelIafEEvRKNS_10TensorBaseES9_NS_15PhiloxCudaStateEEUliRaSB_SB_SB_RKfSD_SD_SD_E_aSC_jLi1ELi2ELi4ELi512ELi2EEEvNS0_6detail10TensorInfoIT0_T2_EENSG_IT1_SI_EESI_T_,"a",@progbits
	.sectionflags	@""
	.align	4
.nv.constant0._ZN2at4cuda57_GLOBAL__N__cd6b329d_24_DistributionBernoulli_cu_7537a20d21kernelPointwiseApply2IZNS_6native9templates4cuda28bernoulli_tensor_cuda_kernelIafEEvRKNS_10TensorBaseES9_NS_15PhiloxCudaStateEEUliRaSB_SB_SB_RKfSD_SD_SD_E_aSC_jLi1ELi2ELi4ELi512ELi2EEEvNS0_6detail10TensorInfoIT0_T2_EENSG_IT1_SI_EESI_T_:
	.zero		1360


//--------------------- .nv.constant0._ZN2at4cuda57_GLOBAL__N__cd6b329d_24_DistributionBernoulli_cu_7537a20d21kernelPointwiseApply2IZNS_6native9templates4cuda28bernoulli_tensor_cuda_kernelIafEEvRKNS_10TensorBaseES9_NS_15PhiloxCudaStateEEUliRaSB_SB_SB_RKfSD_SD_SD_E_aSC_jLi1ELi1ELi4ELi512ELi2EEEvNS0_6detail10TensorInfoIT0_T2_EENSG_IT1_SI_EESI_T_ --------------------------
	.section	.nv.constant0._ZN2at4cuda57_GLOBAL__N__cd6b329d_24_DistributionBernoulli_cu_7537a20d21kernelPointwiseApply2IZNS_6native9templates4cuda28bernoulli_tensor_cuda_kernelIafEEvRKNS_10TensorBaseES9_NS_15PhiloxCudaStateEEUliRaSB_SB_SB_RKfSD_SD_SD_E_aSC_jLi1ELi1ELi4ELi512ELi2EEEvNS0_6detail10TensorInfoIT0_T2_EENSG_IT1_SI_EESI_T_,"a",@progbits
	.sectionflags	@""
	.align	4
.nv.constant0._ZN2at4cuda57_GLOBAL__N__cd6b329d_24_DistributionBernoulli_cu_7537a20d21kernelPointwiseApply2IZNS_6native9templates4cuda28bernoulli_tensor_cuda_kernelIafEEvRKNS_10TensorBaseES9_NS_15PhiloxCudaStateEEUliRaSB_SB_SB_RKfSD_SD_SD_E_aSC_jLi1ELi1ELi4ELi512ELi2EEEvNS0_6detail10TensorInfoIT0_T2_EENSG_IT1_SI_EESI_T_:
	.zero		1360


//--------------------- .nv.constant0._ZN2at4cuda57_GLOBAL__N__cd6b329d_24_DistributionBernoulli_cu_7537a20d21kernelPointwiseApply2IZNS_6native9templates4cuda28bernoulli_tensor_cuda_kernelIhfEEvRKNS_10TensorBaseES9_NS_15PhiloxCudaStateEEUliRhSB_SB_SB_RKfSD_SD_SD_E_hSC_mLin1ELin1ELi4ELi512ELi2EEEvNS0_6detail10TensorInfoIT0_T2_EENSG_IT1_SI_EESI_T_ --------------------------
	.section	.nv.constant0._ZN2at4cuda57_GLOBAL__N__cd6b329d_24_DistributionBernoulli_cu_7537a20d21kernelPointwiseApply2IZNS_6native9templates4cuda28bernoulli_tensor_cuda_kernelIhfEEvRKNS_10TensorBaseES9_NS_15PhiloxCudaStateEEUliRhSB_SB_SB_RKfSD_SD_SD_E_hSC_mLin1ELin1ELi4ELi512ELi2EEEvNS0_6detail10TensorInfoIT0_T2_EENSG_IT1_SI_EESI_T_,"a",@progbits
	.sectionflags	@""
	.align	4
.nv.constant0._ZN2at4cuda57_GLOBAL__N__cd6b329d_24_DistributionBernoulli_cu_7537a20d21kernelPointwiseApply2IZNS_6native9templates4cuda28bernoulli_tensor_cuda_kernelIhfEEvRKNS_10TensorBaseES9_NS_15PhiloxCudaStateEEUliRhSB_SB_SB_RKfSD_SD_SD_E_hSC_mLin1ELin1ELi4ELi512ELi2EEEvNS0_6detail10TensorInfoIT0_T2_EENSG_IT1_SI_EESI_T_:
	.zero		1760


//--------------------- .nv.constant0._ZN2at4cuda57_GLOBAL__N__cd6b329d_24_DistributionBernoulli_cu_7537a20d21kernelPointwiseApply2IZNS_6native9templates4cuda28bernoulli_tensor_cuda_kernelIhfEEvRKNS_10TensorBaseES9_NS_15PhiloxCudaStateEEUliRhSB_SB_SB_RKfSD_SD_SD_E_hSC_mLi1ELi1ELi4ELi512ELi2EEEvNS0_6detail10TensorInfoIT0_T2_EENSG_IT1_SI_EESI_T_ --------------------------
	.section	.nv.constant0._ZN2at4cuda57_GLOBAL__N__cd6b329d_24_DistributionBernoulli_cu_7537a20d21kernelPointwiseApply2IZNS_6native9templates4cuda28bernoulli_tensor_cuda_kernelIhfEEvRKNS_10TensorBaseES9_NS_15PhiloxCudaStateEEUliRhSB_SB_SB_RKfSD_SD_SD_E_hSC_mLi1ELi1ELi4ELi512ELi2EEEvNS0_6detail10TensorInfoIT0_T2_EENSG_IT1_SI_EESI_T_,"a",@progbits
	.sectionflags	@""
	.align	4
.nv.constant0._ZN2at4cuda57_GLOBAL__N__cd6b329d_24_DistributionBernoulli_cu_7537a20d21kernelPointwiseApply2IZNS_6native9templates4cuda28bernoulli_tensor_cuda_kernelIhfEEvRKNS_10TensorBaseES9_NS_15PhiloxCudaStateEEUliRhSB_SB_SB_RKfSD_SD_SD_E_hSC_mLi1ELi1ELi4ELi512ELi2EEEvNS0_6detail10TensorInfoIT0_T2_EENSG_IT1_SI_EESI_T_:
	.zero		1760


//--------------------- .nv.constant0._ZN2at4cuda57_GLOBAL__N__cd6b329d_24_DistributionBernoulli_cu_7537a20d21kernelPointwiseApply2IZNS_6native9templates4cuda28bernoulli_tensor_cuda_kernelIhfEEvRKNS_10TensorBaseES9_NS_15PhiloxCudaStateEEUliRhSB_SB_SB_RKfSD_SD_SD_E_hSC_jLin1ELin1ELi4ELi512ELi2EEEvNS0_6detail10TensorInfoIT0_T2_EENSG_IT1_SI_EESI_T_ --------------------------
	.section	.nv.constant0._ZN2at4cuda57_GLOBAL__N__cd6b329d_24_DistributionBernoulli_cu_7537a20d21kernelPointwiseApply2IZNS_6native9templates4cuda28bernoulli_tensor_cuda_kernelIhfEEvRKNS_10TensorBaseES9_NS_15PhiloxCudaStateEEUliRhSB_SB_SB_RKfSD_SD_SD_E_hSC_jLin1ELin1ELi4ELi512ELi2EEEvNS0_6detail10TensorInfoIT0_T2_EENSG_IT1_SI_EESI_T_,"a",@progbits
	.sectionflags	@""
	.align	4
.nv.constant0._ZN2at4cuda57_GLOBAL__N__cd6b329d_24_DistributionBernoulli_cu_7537a20d21kernelPointwiseApply2IZNS_6native9templates4cuda28bernoulli_tensor_cuda_kernelIhfEEvRKNS_10TensorBaseES9_NS_15PhiloxCudaStateEEUliRhSB_SB_SB_RKfSD_SD_SD_E_hSC_jLin1ELin1ELi4ELi512ELi2EEEvNS0_6detail10TensorInfoIT0_T2_EENSG_IT1_SI_EESI_T_:
	.zero		1360


//--------------------- .nv.constant0._ZN2at4cuda57_GLOBAL__N__cd6b329d_24_DistributionBernoulli_cu_7537a20d21kernelPointwiseApply2IZNS_6native9templates4cuda28bernoulli_tensor_cuda_kernelIhfEEvRKNS_10TensorBaseES9_NS_15PhiloxCudaStateEEUliRhSB_SB_SB_RKfSD_SD_SD_E_hSC_jLin1ELi2ELi4ELi512ELi2EEEvNS0_6detail10TensorInfoIT0_T2_EENSG_IT1_SI_EESI_T_ --------------------------
	.section	.nv.constant0._ZN2at4cuda57_GLOBAL__N__cd6b329d_24_DistributionBernoulli_cu_7537a20d21kernelPointwiseApply2IZNS_6native9templates4cuda28bernoulli_tensor_cuda_kernelIhfEEvRKNS_10TensorBaseES9_NS_15PhiloxCudaStateEEUliRhSB_SB_SB_RKfSD_SD_SD_E_hSC_jLin1ELi2ELi4ELi512ELi2EEEvNS0_6detail10TensorInfoIT0_T2_EENSG_IT1_SI_EESI_T_,"a",@progbits
	.sectionflags	@""
	.align	4
.nv.constant0._ZN2at4cuda57_GLOBAL__N__cd6b329d_24_DistributionBernoulli_cu_7537a20d21kernelPointwiseApply2IZNS_6native9templates4cuda28bernoulli_tensor_cuda_kernelIhfEEvRKNS_10TensorBaseES9_NS_15PhiloxCudaStateEEUliRhSB_SB_SB_RKfSD_SD_SD_E_hSC_jLin1ELi2ELi4ELi512ELi2EEEvNS0_6detail10TensorInfoIT0_T2_EENSG_IT1_SI_EESI_T_:
	.zero		1360


//--------------------- .nv.constant0._ZN2at4cuda57_GLOBAL__N__cd6b329d_24_DistributionBernoulli_cu_7537a20d21kernelPointwiseApply2IZNS_6native9templates4cuda28bernoulli_tensor_cuda_kernelIhfEEvRKNS_10TensorBaseES9_NS_15PhiloxCudaStateEEUliRhSB_SB_SB_RKfSD_SD_SD_E_hSC_jLin1ELi1ELi4ELi512ELi2EEEvNS0_6detail10TensorInfoIT0_T2_EENSG_IT1_SI_EESI_T_ --------------------------
	.section	.nv.constant0._ZN2at4cuda57_GLOBAL__N__cd6b329d_24_DistributionBernoulli_cu_7537a20d21kernelPointwiseApply2IZNS_6native9templates4cuda28bernoulli_tensor_cuda_kernelIhfEEvRKNS_10TensorBaseES9_NS_15PhiloxCudaStateEEUliRhSB_SB_SB_RKfSD_SD_SD_E_hSC_jLin1ELi1ELi4ELi512ELi2EEEvNS0_6detail10TensorInfoIT0_T2_EENSG_IT1_SI_EESI_T_,"a",@progbits
	.sectionflags	@""
	.align	4
.nv.constant0._ZN2at4cuda57_GLOBAL__N__cd6b329d_24_DistributionBernoulli_cu_7537a20d21kernelPointwiseApply2IZNS_6native9templates4cuda28bernoulli_tensor_cuda_kernelIhfEEvRKNS_10TensorBaseES9_NS_15PhiloxCudaStateEEUliRhSB_SB_SB_RKfSD_SD_SD_E_hSC_jLin1ELi1ELi4ELi512ELi2EEEvNS0_6detail10TensorInfoIT0_T2_EENSG_IT1_SI_EESI_T_:
	.zero		1360


//--------------------- .nv.constant0._ZN2at4cuda57_GLOBAL__N__cd6b329d_24_DistributionBernoulli_cu_7537a20d21kernelPointwiseApply2IZNS_6native9templates4cuda28bernoulli_tensor_cuda_kernelIhfEEvRKNS_10TensorBaseES9_NS_15PhiloxCudaStateEEUliRhSB_SB_SB_RKfSD_SD_SD_E_hSC_jLi2ELin1ELi4ELi512ELi2EEEvNS0_6detail10TensorInfoIT0_T2_EENSG_IT1_SI_EESI_T_ --------------------------
	.section	.nv.constant0._ZN2at4cuda57_GLOBAL__N__cd6b329d_24_DistributionBernoulli_cu_7537a20d21kernelPointwiseApply2IZNS_6native9templates4cuda28bernoulli_tensor_cuda_kernelIhfEEvRKNS_10TensorBaseES9_NS_15PhiloxCudaStateEEUliRhSB_SB_SB_RKfSD_SD_SD_E_hSC_jLi2ELin1ELi4ELi512ELi2EEEvNS0_6detail10TensorInfoIT0_T2_EENSG_IT1_SI_EESI_T_,"a",@progbits
	.sectionflags	@""
	.align	4
.nv.constant0._ZN2at4cuda57_GLOBAL__N__cd6b329d_24_DistributionBernoulli_cu_7537a20d21kernelPointwiseApply2IZNS_6native9templates4cuda28bernoulli_tensor_cuda_kernelIhfEEvRKNS_10TensorBaseES9_NS_15PhiloxCudaStateEEUliRhSB_SB_SB_RKfSD_SD_SD_E_hSC_jLi2ELin1ELi4ELi512ELi2EEEvNS0_6detail10TensorInfoIT0_T2_EENSG_IT1_SI_EESI_T_:
	.zero		1360


//--------------------- .nv.constant0._ZN2at4cuda57_GLOBAL__N__cd6b329d_24_DistributionBernoulli_cu_7537a20d21kernelPointwiseApply2IZNS_6native9templates4cuda28bernoulli_tensor_cuda_kernelIhfEEvRKNS_10TensorBaseES9_NS_15PhiloxCudaStateEEUliRhSB_SB_SB_RKfSD_SD_SD_E_hSC_jLi2ELi2ELi4ELi512ELi2EEEvNS0_6detail10TensorInfoIT0_T2_EENSG_IT1_SI_EESI_T_ --------------------------
	.section	.nv.constant0._ZN2at4cuda57_GLOBAL__N__cd6b329d_24_DistributionBernoulli_cu_7537a20d21kernelPointwiseApply2IZNS_6native9templates4cuda28bernoulli_tensor_cuda_kernelIhfEEvRKNS_10TensorBaseES9_NS_15PhiloxCudaStateEEUliRhSB_SB_SB_RKfSD_SD_SD_E_hSC_jLi2ELi2ELi4ELi512ELi2EEEvNS0_6detail10TensorInfoIT0_T2_EENSG_IT1_SI_EESI_T_,"a",@progbits
	.sectionflags	@""
	.align	4
.nv.constant0._ZN2at4cuda57_GLOBAL__N__cd6b329d_24_DistributionBernoulli_cu_7537a20d21kernelPointwiseApply2IZNS_6native9templates4cuda28bernoulli_tensor_cuda_kernelIhfEEvRKNS_10TensorBaseES9_NS_15PhiloxCudaStateEEUliRhSB_SB_SB_RKfSD_SD_SD_E_hSC_jLi2ELi2ELi4ELi512ELi2EEEvNS0_6detail10TensorInfoIT0_T2_EENSG_IT1_SI_EESI_T_:
	.zero		1360


//--------------------- .nv.constant0._ZN2at4cuda57_GLOBAL__N__cd6b329d_24_DistributionBernoulli_cu_7537a20d21kernelPointwiseApply2IZNS_6native9templates4cuda28bernoulli_tensor_cuda_kernelIhfEEvRKNS_10TensorBaseES9_NS_15PhiloxCudaStateEEUliRhSB_SB_SB_RKfSD_SD_SD_E_hSC_jLi2ELi1ELi4ELi512ELi2EEEvNS0_6detail10TensorInfoIT0_T2_EENSG_IT1_SI_EESI_T_ --------------------------
	.section	.nv.constant0._ZN2at4cuda57_GLOBAL__N__cd6b329d_24_DistributionBernoulli_cu_7537a20d21kernelPointwiseApply2IZNS_6native9templates4cuda28bernoulli_tensor_cuda_kernelIhfEEvRKNS_10TensorBaseES9_NS_15PhiloxCudaStateEEUliRhSB_SB_SB_RKfSD_SD_SD_E_hSC_jLi2ELi1ELi4ELi512ELi2EEEvNS0_6detail10TensorInfoIT0_T2_EENSG_IT1_SI_EESI_T_,"a",@progbits
	.sectionflags	@""
	.align	4
.nv.constant0._ZN2at4cuda57_GLOBAL__N__cd6b329d_24_DistributionBernoulli_cu_7537a20d21kernelPointwiseApply2IZNS_6native9templates4cuda28bernoulli_tensor_cuda_kernelIhfEEvRKNS_10TensorBaseES9_NS_15PhiloxCudaStateEEUliRhSB_SB_SB_RKfSD_SD_SD_E_hSC_jLi2ELi1ELi4ELi512ELi2EEEvNS0_6detail10TensorInfoIT0_T2_EENSG_IT1_SI_EESI_T_:
	.zero		1360


//--------------------- .nv.constant0._ZN2at4cuda57_GLOBAL__N__cd6b329d_24_DistributionBernoulli_cu_7537a20d21kernelPointwiseApply2IZNS_6native9templates4cuda28bernoulli_tensor_cuda_kernelIhfEEvRKNS_10TensorBaseES9_NS_15PhiloxCudaStateEEUliRhSB_SB_SB_RKfSD_SD_SD_E_hSC_jLi1ELin1ELi4ELi512ELi2EEEvNS0_6detail10TensorInfoIT0_T2_EENSG_IT1_SI_EESI_T_ --------------------------
	.section	.nv.constant0._ZN2at4cuda57_GLOBAL__N__cd6b329d_24_DistributionBernoulli_cu_7537a20d21kernelPointwiseApply2IZNS_6native9templates4cuda28bernoulli_tensor_cuda_kernelIhfEEvRKNS_10TensorBaseES9_NS_15PhiloxCudaStateEEUliRhSB_SB_SB_RKfSD_SD_SD_E_hSC_jLi1ELin1ELi4ELi512ELi2EEEvNS0_6detail10TensorInfoIT0_T2_EENSG_IT1_SI_EESI_T_,"a",@progbits
	.sectionflags	@""
	.align	4
.nv.constant0._ZN2at4cuda57_GLOBAL__N__cd6b329d_24_DistributionBernoulli_cu_7537a20d21kernelPointwiseApply2IZNS_6native9templates4cuda28bernoulli_tensor_cuda_kernelIhfEEvRKNS_10TensorBaseES9_NS_15PhiloxCudaStateEEUliRhSB_SB_SB_RKfSD_SD_SD_E_hSC_jLi1ELin1ELi4ELi512ELi2EEEvNS0_6detail10TensorInfoIT0_T2_EENSG_IT1_SI_EESI_T_:
	.zero		1360


//--------------------- .nv.constant0._ZN2at4cuda57_GLOBAL__N__cd6b329d_24_DistributionBernoulli_cu_7537a20d21kernelPointwiseApply2IZNS_6native9templates4cuda28bernoulli_tensor_cuda_kernelIhfEEvRKNS_10TensorBaseES9_NS_15PhiloxCudaStateEEUliRhSB_SB_SB_RKfSD_SD_SD_E_hSC_jLi1ELi2ELi4ELi512ELi2EEEvNS0_6detail10TensorInfoIT0_T2_EENSG_IT1_SI_EESI_T_ --------------------------
	.section	.nv.constant0._ZN2at4cuda57_GLOBAL__N__cd6b329d_24_DistributionBernoulli_cu_7537a20d21kernelPointwiseApply2IZNS_6native9templates4cuda28bernoulli_tensor_cuda_kernelIhfEEvRKNS_10TensorBaseES9_NS_15PhiloxCudaStateEEUliRhSB_SB_SB_RKfSD_SD_SD_E_hSC_jLi1ELi2ELi4ELi512ELi2EEEvNS0_6detail10TensorInfoIT0_T2_EENSG_IT1_SI_EESI_T_,"a",@progbits
	.sectionflags	@""
	.align	4
.nv.constant0._ZN2at4cuda57_GLOBAL__N__cd6b329d_24_DistributionBernoulli_cu_7537a20d21kernelPointwiseApply2IZNS_6native9templates4cuda28bernoulli_tensor_cuda_kernelIhfEEvRKNS_10TensorBaseES9_NS_15PhiloxCudaStateEEUliRhSB_SB_SB_RKfSD_SD_SD_E_hSC_jLi1ELi2ELi4ELi512ELi2EEEvNS0_6detail10TensorInfoIT0_T2_EENSG_IT1_SI_EESI_T_:
	.zero		1360


//--------------------- .nv.constant0._ZN2at4cuda57_GLOBAL__N__cd6b329d_24_DistributionBernoulli_cu_7537a20d21kernelPointwiseApply2IZNS_6native9templates4cuda28bernoulli_tensor_cuda_kernelIhfEEvRKNS_10TensorBaseES9_NS_15PhiloxCudaStateEEUliRhSB_SB_SB_RKfSD_SD_SD_E_hSC_jLi1ELi1ELi4ELi512ELi2EEEvNS0_6detail10TensorInfoIT0_T2_EENSG_IT1_SI_EESI_T_ --------------------------
	.section	.nv.constant0._ZN2at4cuda57_GLOBAL__N__cd6b329d_24_DistributionBernoulli_cu_7537a20d21kernelPointwiseApply2IZNS_6native9templates4cuda28bernoulli_tensor_cuda_kernelIhfEEvRKNS_10TensorBaseES9_NS_15PhiloxCudaStateEEUliRhSB_SB_SB_RKfSD_SD_SD_E_hSC_jLi1ELi1ELi4ELi512ELi2EEEvNS0_6detail10TensorInfoIT0_T2_EENSG_IT1_SI_EESI_T_,"a",@progbits
	.sectionflags	@""
	.align	4
.nv.constant0._ZN2at4cuda57_GLOBAL__N__cd6b329d_24_DistributionBernoulli_cu_7537a20d21kernelPointwiseApply2IZNS_6native9templates4cuda28bernoulli_tensor_cuda_kernelIhfEEvRKNS_10TensorBaseES9_NS_15PhiloxCudaStateEEUliRhSB_SB_SB_RKfSD_SD_SD_E_hSC_jLi1ELi1ELi4ELi512ELi2EEEvNS0_6detail10TensorInfoIT0_T2_EENSG_IT1_SI_EESI_T_:
	.zero		1360


//--------------------- .nv.constant0._ZN2at4cuda57_GLOBAL__N__cd6b329d_24_DistributionBernoulli_cu_7537a20d21kernelPointwiseApply2IZNS_6native9templates4cuda28bernoulli_tensor_cuda_kernelIddEEvRKNS_10TensorBaseES9_NS_15PhiloxCudaStateEEUliRdSB_SB_SB_RKdSD_SD_SD_E_dSC_mLin1ELin1ELi4ELi512ELi2EEEvNS0_6detail10TensorInfoIT0_T2_EENSG_IT1_SI_EESI_T_ --------------------------
	.section	.nv.constant0._ZN2at4cuda57_GLOBAL__N__cd6b329d_24_DistributionBernoulli_cu_7537a20d21kernelPointwiseApply2IZNS_6native9templates4cuda28bernoulli_tensor_cuda_kernelIddEEvRKNS_10TensorBaseES9_NS_15PhiloxCudaStateEEUliRdSB_SB_SB_RKdSD_SD_SD_E_dSC_mLin1ELin1ELi4ELi512ELi2EEEvNS0_6detail10TensorInfoIT0_T2_EENSG_IT1_SI_EESI_T_,"a",@progbits
	.sectionflags	@""
	.align	4
.nv.constant0._ZN2at4cuda57_GLOBAL__N__cd6b329d_24_DistributionBernoulli_cu_7537a20d21kernelPointwiseApply2IZNS_6native9templates4cuda28bernoulli_tensor_cuda_kernelIddEEvRKNS_10TensorBaseES9_NS_15PhiloxCudaStateEEUliRdSB_SB_SB_RKdSD_SD_SD_E_dSC_mLin1ELin1ELi4ELi512ELi2EEEvNS0_6detail10TensorInfoIT0_T2_EENSG_IT1_SI_EESI_T_:
	.zero		1760


//--------------------- .nv.constant0._ZN2at4cuda57_GLOBAL__N__cd6b329d_24_DistributionBernoulli_cu_7537a20d21kernelPointwiseApply2IZNS_6native9templates4cuda28bernoulli_tensor_cuda_kernelIddEEvRKNS_10TensorBaseES9_NS_15PhiloxCudaStateEEUliRdSB_SB_SB_RKdSD_SD_SD_E_dSC_mLi1ELi1ELi4ELi512ELi2EEEvNS0_6detail10TensorInfoIT0_T2_EENSG_IT1_SI_EESI_T_ --------------------------
	.section	.nv.constant0._ZN2at4cuda57_GLOBAL__N__cd6b329d_24_DistributionBernoulli_cu_7537a20d21kernelPointwiseApply2IZNS_6native9templates4cuda28bernoulli_tensor_cuda_kernelIddEEvRKNS_10TensorBaseES9_NS_15PhiloxCudaStateEEUliRdSB_SB_SB_RKdSD_SD_SD_E_dSC_mLi1ELi1ELi4ELi512ELi2EEEvNS0_6detail10TensorInfoIT0_T2_EENSG_IT1_SI_EESI_T_,"a",@progbits
	.sectionflags	@""
	.align	4
.nv.constant0._ZN2at4cuda57_GLOBAL__N__cd6b329d_24_DistributionBernoulli_cu_7537a20d21kernelPointwiseApply2IZNS_6native9templates4cuda28bernoulli_tensor_cuda_kernelIddEEvRKNS_10TensorBaseES9_NS_15PhiloxCudaStateEEUliRdSB_SB_SB_RKdSD_SD_SD_E_dSC_mLi1ELi1ELi4ELi512ELi2EEEvNS0_6detail10TensorInfoIT0_T2_EENSG_IT1_SI_EESI_T_:
	.zero		1760


//--------------------- .nv.constant0._ZN2at4cuda57_GLOBAL__N__cd6b329d_24_DistributionBernoulli_cu_7537a20d21kernelPointwiseApply2IZNS_6native9templates4cuda28bernoulli_tensor_cuda_kernelIddEEvRKNS_10TensorBaseES9_NS_15PhiloxCudaStateEEUliRdSB_SB_SB_RKdSD_SD_SD_E_dSC_jLin1ELin1ELi4ELi512ELi2EEEvNS0_6detail10TensorInfoIT0_T2_EENSG_IT1_SI_EESI_T_ --------------------------
	.section	.nv.constant0._ZN2at4cuda57_GLOBAL__N__cd6b329d_24_DistributionBernoulli_cu_7537a20d21kernelPointwiseApply2IZNS_6native9templates4cuda28bernoulli_tensor_cuda_kernelIddEEvRKNS_10TensorBaseES9_NS_15PhiloxCudaStateEEUliRdSB_SB_SB_RKdSD_SD_SD_E_dSC_jLin1ELin1ELi4ELi512ELi2EEEvNS0_6detail10TensorInfoIT0_T2_EENSG_IT1_SI_EESI_T_,"a",@progbits
	.sectionflags	@""
	.align	4
.nv.constant0._ZN2at4cuda57_GLOBAL__N__cd6b329d_24_DistributionBernoulli_cu_7537a20d21kernelPointwiseApply2IZNS_6native9templates4cuda28bernoulli_tensor_cuda_kernelIddEEvRKNS_10TensorBaseES9_NS_15PhiloxCudaStateEEUliRdSB_SB_SB_RKdSD_SD_SD_E_dSC_jLin1ELin1ELi4ELi512ELi2EEEvNS0_6detail10TensorInfoIT0_T2_EENSG_IT1_SI_EESI_T_:
	.zero		1360


//--------------------- .nv.constant0._ZN2at4cuda57_GLOBAL__N__cd6b329d_24_DistributionBernoulli_cu_7537a20d21kernelPointwiseApply2IZNS_6native9templates4cuda28bernoulli_tensor_cuda_kernelIddEEvRKNS_10TensorBaseES9_NS_15PhiloxCudaStateEEUliRdSB_SB_SB_RKdSD_SD_SD_E_dSC_jLin1ELi2ELi4ELi512ELi2EEEvNS0_6detail10TensorInfoIT0_T2_EENSG_IT1_SI_EESI_T_ --------------------------
	.section	.nv.constant0._ZN2at4cuda57_GLOBAL__N__cd6b329d_24_DistributionBernoulli_cu_7537a20d21kernelPointwiseApply2IZNS_6native9templates4cuda28bernoulli_tensor_cuda_kernelIddEEvRKNS_10TensorBaseES9_NS_15PhiloxCudaStateEEUliRdSB_SB_SB_RKdSD_SD_SD_E_dSC_jLin1ELi2ELi4ELi512ELi2EEEvNS0_6detail10TensorInfoIT0_T2_EENSG_IT1_SI_EESI_T_,"a",@progbits
	.sectionflags	@""
	.align	4
.nv.constant0._ZN2at4cuda57_GLOBAL__N__cd6b329d_24_DistributionBernoulli_cu_7537a20d21kernelPointwiseApply2IZNS_6native9templates4cuda28bernoulli_tensor_cuda_kernelIddEEvRKNS_10TensorBaseES9_NS_15PhiloxCudaStateEEUliRdSB_SB_SB_RKdSD_SD_SD_E_dSC_jLin1ELi2ELi4ELi512ELi2EEEvNS0_6detail10TensorInfoIT0_T2_EENSG_IT1_SI_EESI_T_:
	.zero		1360


//--------------------- .nv.constant0._ZN2at4cuda57_GLOBAL__N__cd6b329d_24_DistributionBernoulli_cu_7537a20d21kernelPointwiseApply2IZNS_6native9templates4cuda28bernoulli_tensor_cuda_kernelIddEEvRKNS_10TensorBaseES9_NS_15PhiloxCudaStateEEUliRdSB_SB_SB_RKdSD_SD_SD_E_dSC_jLin1ELi1ELi4ELi512ELi2EEEvNS0_6detail10TensorInfoIT0_T2_EENSG_IT1_SI_EESI_T_ --------------------------
	.section	.nv.constant0._ZN2at4cuda57_GLOBAL__N__cd6b329d_24_DistributionBernoulli_cu_7537a20d21kernelPointwiseApply2IZNS_6native9templates4cuda28bernoulli_tensor_cuda_kernelIddEEvRKNS_10TensorBaseES9_NS_15PhiloxCudaStateEEUliRdSB_SB_SB_RKdSD_SD_SD_E_dSC_jLin1ELi1ELi4ELi512ELi2EEEvNS0_6detail10TensorInfoIT0_T2_EENSG_IT1_SI_EESI_T_,"a",@progbits
	.sectionflags	@""
	.align	4
.nv.constant0._ZN2at4cuda57_GLOBAL__N__cd6b329d_24_DistributionBernoulli_cu_7537a20d21kernelPointwiseApply2IZNS_6native9templates4cuda28bernoulli_tensor_cuda_kernelIddEEvRKNS_10TensorBaseES9_NS_15PhiloxCudaStateEEUliRdSB_SB_SB_RKdSD_SD_SD_E_dSC_jLin1ELi1ELi4ELi512ELi2EEEvNS0_6detail10TensorInfoIT0_T2_EENSG_IT1_SI_EESI_T_:
	.zero		1360


//--------------------- .nv.constant0._ZN2at4cuda57_GLOBAL__N__cd6b329d_24_DistributionBernoulli_cu_7537a20d21kernelPointwiseApply2IZNS_6native9templates4cuda28bernoulli_tensor_cuda_kernelIddEEvRKNS_10TensorBaseES9_NS_15PhiloxCudaStateEEUliRdSB_SB_SB_RKdSD_SD_SD_E_dSC_jLi2ELin1ELi4ELi512ELi2EEEvNS0_6detail10TensorInfoIT0_T2_EENSG_IT1_SI_EESI_T_ --------------------------
	.section	.nv.constant0._ZN2at4cuda57_GLOBAL__N__cd6b329d_24_DistributionBernoulli_cu_7537a20d21kernelPointwiseApply2IZNS_6native9templates4cuda28bernoulli_tensor_cuda_kernelIddEEvRKNS_10TensorBaseES9_NS_15PhiloxCudaStateEEUliRdSB_SB_SB_RKdSD_SD_SD_E_dSC_jLi2ELin1ELi4ELi512ELi2EEEvNS0_6detail10TensorInfoIT0_T2_EENSG_IT1_SI_EESI_T_,"a",@progbits
	.sectionflags	@""
	.align	4
.nv.constant0._ZN2at4cuda57_GLOBAL__N__cd6b329d_24_DistributionBernoulli_cu_7537a20d21kernelPointwiseApply2IZNS_6native9templates4cuda28bernoulli_tensor_cuda_kernelIddEEvRKNS_10TensorBaseES9_NS_15PhiloxCudaStateEEUliRdSB_SB_SB_RKdSD_SD_SD_E_dSC_jLi2ELin1ELi4ELi512ELi2EEEvNS0_6detail10TensorInfoIT0_T2_EENSG_IT1_SI_EESI_T_:
	.zero		1360


//--------------------- .nv.constant0._ZN2at4cuda57_GLOBAL__N__cd6b329d_24_DistributionBernoulli_cu_7537a20d21kernelPointwiseApply2IZNS_6native9templates4cuda28bernoulli_tensor_cuda_kernelIddEEvRKNS_10TensorBaseES9_NS_15PhiloxCudaStateEEUliRdSB_SB_SB_RKdSD_SD_SD_E_dSC_jLi2ELi2ELi4ELi512ELi2EEEvNS0_6detail10TensorInfoIT0_T2_EENSG_IT1_SI_EESI_T_ --------------------------
	.section	.nv.constant0._ZN2at4cuda57_GLOBAL__N__cd6b329d_24_DistributionBernoulli_cu_7537a20d21kernelPointwiseApply2IZNS_6native9templates4cuda28bernoulli_tensor_cuda_kernelIddEEvRKNS_10TensorBaseES9_NS_15PhiloxCudaStateEEUliRdSB_SB_SB_RKdSD_SD_SD_E_dSC_jLi2ELi2ELi4ELi512ELi2EEEvNS0_6detail10TensorInfoIT0_T2_EENSG_IT1_SI_EESI_T_,"a",@progbits
	.sectionflags	@""
	.align	4
.nv.constant0._ZN2at4cuda57_GLOBAL__N__cd6b329d_24_DistributionBernoulli_cu_7537a20d21kernelPointwiseApply2IZNS_6native9templates4cuda28bernoulli_tensor_cuda_kernelIddEEvRKNS_10TensorBaseES9_NS_15PhiloxCudaStateEEUliRdSB_SB_SB_RKdSD_SD_SD_E_dSC_jLi2ELi2ELi4ELi512ELi2EEEvNS0_6detail10TensorInfoIT0_T2_EENSG_IT1_SI_EESI_T_:
	.zero		1360


//--------------------- .nv.constant0._ZN2at4cuda57_GLOBAL__N__cd6b329d_24_DistributionBernoulli_cu_7537a20d21kernelPointwiseApply2IZNS_6native9templates4cuda28bernoulli_tensor_cuda_kernelIddEEvRKNS_10TensorBaseES9_NS_15PhiloxCudaStateEEUliRdSB_SB_SB_RKdSD_SD_SD_E_dSC_jLi2ELi1ELi4ELi512ELi2EEEvNS0_6detail10TensorInfoIT0_T2_EENSG_IT1_SI_EESI_T_ --------------------------
	.section	.nv.constant0._ZN2at4cuda57_GLOBAL__N__cd6b329d_24_DistributionBernoulli_cu_7537a20d21kernelPointwiseApply2IZNS_6native9templates4cuda28bernoulli_tensor_cuda_kernelIddEEvRKNS_10TensorBaseES9_NS_15PhiloxCudaStateEEUliRdSB_SB_SB_RKdSD_SD_SD_E_dSC_jLi2ELi1ELi4ELi512ELi2EEEvNS0_6detail10TensorInfoIT0_T2_EENSG_IT1_SI_EESI_T_,"a",@progbits
	.sectionflags	@""
	.align	4
.nv.constant0._ZN2at4cuda57_GLOBAL__N__cd6b329d_24_DistributionBernoulli_cu_7537a20d21kernelPointwiseApply2IZNS_6native9templates4cuda28bernoulli_tensor_cuda_kernelIddEEvRKNS_10TensorBaseES9_NS_15PhiloxCudaStateEEUliRdSB_SB_SB_RKdSD_SD_SD_E_dSC_jLi2ELi1ELi4ELi512ELi2EEEvNS0_6detail10TensorInfoIT0_T2_EENSG_IT1_SI_EESI_T_:
	.zero		1360


//--------------------- .nv.constant0._ZN2at4cuda57_GLOBAL__N__cd6b329d_24_DistributionBernoulli_cu_7537a20d21kernelPointwiseApply2IZNS_6native9templates4cuda28bernoulli_tensor_cuda_kernelIddEEvRKNS_10TensorBaseES9_NS_15PhiloxCudaStateEEUliRdSB_SB_SB_RKdSD_SD_SD_E_dSC_jLi1ELin1ELi4ELi512ELi2EEEvNS0_6detail10TensorInfoIT0_T2_EENSG_IT1_SI_EESI_T_ --------------------------
	.section	.nv.constant0._ZN2at4cuda57_GLOBAL__N__cd6b329d_24_DistributionBernoulli_cu_7537a20d21kernelPointwiseApply2IZNS_6native9templates4cuda28bernoulli_tensor_cuda_kernelIddEEvRKNS_10TensorBaseES9_NS_15PhiloxCudaStateEEUliRdSB_SB_SB_RKdSD_SD_SD_E_dSC_jLi1ELin1ELi4ELi512ELi2EEEvNS0_6detail10TensorInfoIT0_T2_EENSG_IT1_SI_EESI_T_,"a",@progbits
	.sectionflags	@""
	.align	4
.nv.constant0._ZN2at4cuda57_GLOBAL__N__cd6b329d_24_DistributionBernoulli_cu_7537a20d21kernelPointwiseApply2IZNS_6native9templates4cuda28bernoulli_tensor_cuda_kernelIddEEvRKNS_10TensorBaseES9_NS_15PhiloxCudaStateEEUliRdSB_SB_SB_RKdSD_SD_SD_E_dSC_jLi1ELin1ELi4ELi512ELi2EEEvNS0_6detail10TensorInfoIT0_T2_EENSG_IT1_SI_EESI_T_:
	.zero		1360


//--------------------- .nv.constant0._ZN2at4cuda57_GLOBAL__N__cd6b329d_24_DistributionBernoulli_cu_7537a20d21kernelPointwiseApply2IZNS_6native9templates4cuda28bernoulli_tensor_cuda_kernelIddEEvRKNS_10TensorBaseES9_NS_15PhiloxCudaStateEEUliRdSB_SB_SB_RKdSD_SD_SD_E_dSC_jLi1ELi2ELi4ELi512ELi2EEEvNS0_6detail10TensorInfoIT0_T2_EENSG_IT1_SI_EESI_T_ --------------------------
	.section	.nv.constant0._ZN2at4cuda57_GLOBAL__N__cd6b329d_24_DistributionBernoulli_cu_7537a20d21kernelPointwiseApply2IZNS_6native9templates4cuda28bernoulli_tensor_cuda_kernelIddEEvRKNS_10TensorBaseES9_NS_15PhiloxCudaStateEEUliRdSB_SB_SB_RKdSD_SD_SD_E_dSC_jLi1ELi2ELi4ELi512ELi2EEEvNS0_6detail10TensorInfoIT0_T2_EENSG_IT1_SI_EESI_T_,"a",@progbits
	.sectionflags	@""
	.align	4
.nv.constant0._ZN2at4cuda57_GLOBAL__N__cd6b329d_24_DistributionBernoulli_cu_7537a20d21kernelPointwiseApply2IZNS_6native9templates4cuda28bernoulli_tensor_cuda_kernelIddEEvRKNS_10TensorBaseES9_NS_15PhiloxCudaStateEEUliRdSB_SB_SB_RKdSD_SD_SD_E_dSC_jLi1ELi2ELi4ELi512ELi2EEEvNS0_6detail10TensorInfoIT0_T2_EENSG_IT1_SI_EESI_T_:
	.zero		1360


//--------------------- .nv.constant0._ZN2at4cuda57_GLOBAL__N__cd6b329d_24_DistributionBernoulli_cu_7537a20d21kernelPointwiseApply2IZNS_6native9templates4cuda28bernoulli_tensor_cuda_kernelIddEEvRKNS_10TensorBaseES9_NS_15PhiloxCudaStateEEUliRdSB_SB_SB_RKdSD_SD_SD_E_dSC_jLi1ELi1ELi4ELi512ELi2EEEvNS0_6detail10TensorInfoIT0_T2_EENSG_IT1_SI_EESI_T_ --------------------------
	.section	.nv.constant0._ZN2at4cuda57_GLOBAL__N__cd6b329d_24_DistributionBernoulli_cu_7537a20d21kernelPointwiseApply2IZNS_6native9templates4cuda28bernoulli_tensor_cuda_kernelIddEEvRKNS_10TensorBaseES9_NS_15PhiloxCudaStateEEUliRdSB_SB_SB_RKdSD_SD_SD_E_dSC_jLi1ELi1ELi4ELi512ELi2EEEvNS0_6detail10TensorInfoIT0_T2_EENSG_IT1_SI_EESI_T_,"a",@progbits
	.sectionflags	@""
	.align	4
.nv.constant0._ZN2at4cuda57_GLOBAL__N__cd6b329d_24_DistributionBernoulli_cu_7537a20d21kernelPointwiseApply2IZNS_6native9templates4cuda28bernoulli_tensor_cuda_kernelIddEEvRKNS_10TensorBaseES9_NS_15PhiloxCudaStateEEUliRdSB_SB_SB_RKdSD_SD_SD_E_dSC_jLi1ELi1ELi4ELi512ELi2EEEvNS0_6detail10TensorInfoIT0_T2_EENSG_IT1_SI_EESI_T_:
	.zero		1360


//--------------------- SYMBOLS --------------------------

	.type		.nv.reservedSmem.offset0,@object
	.size		.nv.reservedSmem.offset0,0x4
	.type		__assertfail,@function
